// Copyright (c) 2024, Jay Shah, Ganesh Bikshandi, Ying Zhang, Vijay Thakkar, Pradeep Ramani, Tri Dao.
// Splitting the different template instantiations to different files to speed up compilation.
// This file is auto-generated. See "generate_kernels.py"

#include "flash_fwd_launch_template.h"

#ifndef FLASHATTENTION_DISABLE_HDIM256
template void run_mha_fwd_<90, cutlass::bfloat16_t, 256, 256, true, false, true, true>(Flash_fwd_params &params, cudaStream_t stream);
#endif


// ===== COMPILED SASS (sm_90a) =====

	.target	sm_90a

	.elftype	@"ET_EXEC"


//--------------------- .note.nv.tkinfo           --------------------------
	.section	.note.nv.tkinfo,"",@"SHT_NOTE"
	.sectionflags	@"SHF_NOTE_NV_TKINFO"
	.tkinfo
        /*0018*/ 	.word	0x00000002
        /*0030*/ 	.string	""
        /*0030*/ 	.string	"ptxas"
        /*0030*/ 	.string	"Cuda compilation tools, release 13.0, V13.0.88"
        /*0030*/ 	.string	"Build cuda_13.0.r13.0/compiler.36424714_0"
        /*0030*/ 	.string	"-arch sm_90a -m 64 "



//--------------------- .note.nv.cuinfo           --------------------------
	.section	.note.nv.cuinfo,"",@"SHT_NOTE"
	.sectionflags	@"SHF_NOTE_NV_CUINFO"
        /*0018*/ 	.short	0x0002
        /*001a*/ 	.short	0x005a
        /*001c*/ 	.short	0x0082
	.zero		2


//--------------------- .nv.info                  --------------------------
	.section	.nv.info,"",@"SHT_CUDA_INFO"
	.align	4


	//----- nvinfo : EIATTR_REGCOUNT
	.align		4
        /*0000*/ 	.byte	0x04, 0x2f
        /*0002*/ 	.short	(.L_23 - .L_22)
	.align		4
.L_22:
        /*0004*/ 	.word	index@(_ZN7cutlass13device_kernelIN5flash11enable_sm90INS1_16FlashAttnFwdSm90INS1_25CollectiveMainloopFwdSm90ILi2EN4cute5tupleIJNS5_1CILi1EEES8_S8_EEENS6_IJNS7_ILi128EEENS7_ILi80EEENS7_ILi256EEEEEELi256ENS_10bfloat16_tEfNS_4arch4Sm90ELb1ELb0ELb1ELb1ELb0ELb1ELb0ELb1ELb1ELb1ELb1ELb0EEENS1_21CollectiveEpilogueFwdINS6_IJSA_SC_SB_EEES9_SE_SG_Li256ELb1ELb1ELb1ELb0EEENS1_36VarlenDynamicPersistentTileSchedulerILi128ELi80ELi256ELi128ELb1ELb1ELb1ELb1ELb1ELb1EEEEEEEEEvNT_6ParamsE)
        /*0008*/ 	.word	0x000000a8


	//----- nvinfo : EIATTR_FRAME_SIZE
	.align		4
.L_23:
        /*000c*/ 	.byte	0x04, 0x11
        /*000e*/ 	.short	(.L_25 - .L_24)
	.align		4
.L_24:
        /*0010*/ 	.word	index@(_ZN7cutlass13device_kernelIN5flash11enable_sm90INS1_16FlashAttnFwdSm90INS1_25CollectiveMainloopFwdSm90ILi2EN4cute5tupleIJNS5_1CILi1EEES8_S8_EEENS6_IJNS7_ILi128EEENS7_ILi80EEENS7_ILi256EEEEEELi256ENS_10bfloat16_tEfNS_4arch4Sm90ELb1ELb0ELb1ELb1ELb0ELb1ELb0ELb1ELb1ELb1ELb1ELb0EEENS1_21CollectiveEpilogueFwdINS6_IJSA_SC_SB_EEES9_SE_SG_Li256ELb1ELb1ELb1ELb0EEENS1_36VarlenDynamicPersistentTileSchedulerILi128ELi80ELi256ELi128ELb1ELb1ELb1ELb1ELb1ELb1EEEEEEEEEvNT_6ParamsE)
        /*0014*/ 	.word	0x000000c0


	//----- nvinfo : EIATTR_REGCOUNT
	.align		4
.L_25:
        /*0018*/ 	.byte	0x04, 0x2f
        /*001a*/ 	.short	(.L_27 - .L_26)
	.align		4
.L_26:
        /*001c*/ 	.word	index@(_ZN7cutlass13device_kernelIN5flash11enable_sm90INS1_16FlashAttnFwdSm90INS1_25CollectiveMainloopFwdSm90ILi2EN4cute5tupleIJNS5_1CILi1EEES8_S8_EEENS6_IJNS7_ILi128EEENS7_ILi80EEENS7_ILi256EEEEEELi256ENS_10bfloat16_tEfNS_4arch4Sm90ELb1ELb0ELb1ELb1ELb0ELb0ELb0ELb1ELb1ELb1ELb1ELb0EEENS1_21CollectiveEpilogueFwdINS6_IJSA_SC_SB_EEES9_SE_SG_Li256ELb1ELb1ELb1ELb0EEENS1_36VarlenDynamicPersistentTileSchedulerILi128ELi80ELi256ELi128ELb1ELb1ELb1ELb1ELb1ELb1EEEEEEEEEvNT_6ParamsE)
        /*0020*/ 	.word	0x000000a8


	//----- nvinfo : EIATTR_FRAME_SIZE
	.align		4
.L_27:
        /*0024*/ 	.byte	0x04, 0x11
        /*0026*/ 	.short	(.L_29 - .L_28)
	.align		4
.L_28:
        /*0028*/ 	.word	index@(_ZN7cutlass13device_kernelIN5flash11enable_sm90INS1_16FlashAttnFwdSm90INS1_25CollectiveMainloopFwdSm90ILi2EN4cute5tupleIJNS5_1CILi1EEES8_S8_EEENS6_IJNS7_ILi128EEENS7_ILi80EEENS7_ILi256EEEEEELi256ENS_10bfloat16_tEfNS_4arch4Sm90ELb1ELb0ELb1ELb1ELb0ELb0ELb0ELb1ELb1ELb1ELb1ELb0EEENS1_21CollectiveEpilogueFwdINS6_IJSA_SC_SB_EEES9_SE_SG_Li256ELb1ELb1ELb1ELb0EEENS1_36VarlenDynamicPersistentTileSchedulerILi128ELi80ELi256ELi128ELb1ELb1ELb1ELb1ELb1ELb1EEEEEEEEEvNT_6ParamsE)
        /*002c*/ 	.word	0x00000070


	//----- nvinfo : EIATTR_REGCOUNT
	.align		4
.L_29:
        /*0030*/ 	.byte	0x04, 0x2f
        /*0032*/ 	.short	(.L_31 - .L_30)
	.align		4
.L_30:
        /*0034*/ 	.word	index@(_ZN7cutlass13device_kernelIN5flash11enable_sm90INS1_16FlashAttnFwdSm90INS1_25CollectiveMainloopFwdSm90ILi2EN4cute5tupleIJNS5_1CILi1EEES8_S8_EEENS6_IJNS7_ILi128EEENS7_ILi80EEENS7_ILi256EEEEEELi256ENS_10bfloat16_tEfNS_4arch4Sm90ELb1ELb0ELb1ELb0ELb0ELb0ELb0ELb1ELb1ELb1ELb1ELb0EEENS1_21CollectiveEpilogueFwdINS6_IJSA_SC_SB_EEES9_SE_SG_Li256ELb0ELb1ELb1ELb0EEENS1_19SingleTileSchedulerILb0ELb1ELb1ELi128EEEEEEEEEvNT_6ParamsE)
        /*0038*/ 	.word	0x000000a8


	//----- nvinfo : EIATTR_FRAME_SIZE
	.align		4
.L_31:
        /*003c*/ 	.byte	0x04, 0x11
        /*003e*/ 	.short	(.L_33 - .L_32)
	.align		4
.L_32:
        /*0040*/ 	.word	index@(_ZN7cutlass13device_kernelIN5flash11enable_sm90INS1_16FlashAttnFwdSm90INS1_25CollectiveMainloopFwdSm90ILi2EN4cute5tupleIJNS5_1CILi1EEES8_S8_EEENS6_IJNS7_ILi128EEENS7_ILi80EEENS7_ILi256EEEEEELi256ENS_10bfloat16_tEfNS_4arch4Sm90ELb1ELb0ELb1ELb0ELb0ELb0ELb0ELb1ELb1ELb1ELb1ELb0EEENS1_21CollectiveEpilogueFwdINS6_IJSA_SC_SB_EEES9_SE_SG_Li256ELb0ELb1ELb1ELb0EEENS1_19SingleTileSchedulerILb0ELb1ELb1ELi128EEEEEEEEEvNT_6ParamsE)
        /*0044*/ 	.word	0x00000018


	//----- nvinfo : EIATTR_REGCOUNT
	.align		4
.L_33:
        /*0048*/ 	.byte	0x04, 0x2f
        /*004a*/ 	.short	(.L_35 - .L_34)
	.align		4
.L_34:
        /*004c*/ 	.word	index@(_ZN7cutlass13device_kernelIN5flash11enable_sm90INS1_16FlashAttnFwdSm90INS1_25CollectiveMainloopFwdSm90ILi2EN4cute5tupleIJNS5_1CILi1EEES8_S8_EEENS6_IJNS7_ILi128EEENS7_ILi64EEENS7_ILi256EEEEEELi256ENS_10bfloat16_tEfNS_4arch4Sm90ELb0ELb1ELb1ELb1ELb0ELb1ELb0ELb1ELb1ELb1ELb1ELb0EEENS1_21CollectiveEpilogueFwdINS6_IJSA_SC_SB_EEES9_SE_SG_Li256ELb1ELb1ELb1ELb0EEENS1_36VarlenDynamicPersistentTileSchedulerILi128ELi64ELi256ELi128ELb1ELb1ELb1ELb1ELb0ELb1EEEEEEEEEvNT_6ParamsE)
        /*0050*/ 	.word	0x000000a8


	//----- nvinfo : EIATTR_FRAME_SIZE
	.align		4
.L_35:
        /*0054*/ 	.byte	0x04, 0x11
        /*0056*/ 	.short	(.L_37 - .L_36)
	.align		4
.L_36:
        /*0058*/ 	.word	index@(_ZN7cutlass13device_kernelIN5flash11enable_sm90INS1_16FlashAttnFwdSm90INS1_25CollectiveMainloopFwdSm90ILi2EN4cute5tupleIJNS5_1CILi1EEES8_S8_EEENS6_IJNS7_ILi128EEENS7_ILi64EEENS7_ILi256EEEEEELi256ENS_10bfloat16_tEfNS_4arch4Sm90ELb0ELb1ELb1ELb1ELb0ELb1ELb0ELb1ELb1ELb1ELb1ELb0EEENS1_21CollectiveEpilogueFwdINS6_IJSA_SC_SB_EEES9_SE_SG_Li256ELb1ELb1ELb1ELb0EEENS1_36VarlenDynamicPersistentTileSchedulerILi128ELi64ELi256ELi128ELb1ELb1ELb1ELb1ELb0ELb1EEEEEEEEEvNT_6ParamsE)
        /*005c*/ 	.word	0x000000a8


	//----- nvinfo : EIATTR_REGCOUNT
	.align		4
.L_37:
        /*0060*/ 	.byte	0x04, 0x2f
        /*0062*/ 	.short	(.L_39 - .L_38)
	.align		4
.L_38:
        /*0064*/ 	.word	index@(_ZN7cutlass13device_kernelIN5flash11enable_sm90INS1_16FlashAttnFwdSm90INS1_25CollectiveMainloopFwdSm90ILi2EN4cute5tupleIJNS5_1CILi1EEES8_S8_EEENS6_IJNS7_ILi128EEENS7_ILi64EEENS7_ILi256EEEEEELi256ENS_10bfloat16_tEfNS_4arch4Sm90ELb0ELb1ELb1ELb1ELb0ELb0ELb0ELb1ELb1ELb1ELb1ELb0EEENS1_21CollectiveEpilogueFwdINS6_IJSA_SC_SB_EEES9_SE_SG_Li256ELb1ELb1ELb1ELb0EEENS1_36VarlenDynamicPersistentTileSchedulerILi128ELi64ELi256ELi128ELb1ELb1ELb1ELb1ELb0ELb1EEEEEEEEEvNT_6ParamsE)
        /*0068*/ 	.word	0x000000a8


	//----- nvinfo : EIATTR_FRAME_SIZE
	.align		4
.L_39:
        /*006c*/ 	.byte	0x04, 0x11
        /*006e*/ 	.short	(.L_41 - .L_40)
	.align		4
.L_40:
        /*0070*/ 	.word	index@(_ZN7cutlass13device_kernelIN5flash11enable_sm90INS1_16FlashAttnFwdSm90INS1_25CollectiveMainloopFwdSm90ILi2EN4cute5tupleIJNS5_1CILi1EEES8_S8_EEENS6_IJNS7_ILi128EEENS7_ILi64EEENS7_ILi256EEEEEELi256ENS_10bfloat16_tEfNS_4arch4Sm90ELb0ELb1ELb1ELb1ELb0ELb0ELb0ELb1ELb1ELb1ELb1ELb0EEENS1_21CollectiveEpilogueFwdINS6_IJSA_SC_SB_EEES9_SE_SG_Li256ELb1ELb1ELb1ELb0EEENS1_36VarlenDynamicPersistentTileSchedulerILi128ELi64ELi256ELi128ELb1ELb1ELb1ELb1ELb0ELb1EEEEEEEEEvNT_6ParamsE)
        /*0074*/ 	.word	0x00000070


	//----- nvinfo : EIATTR_REGCOUNT
	.align		4
.L_41:
        /*0078*/ 	.byte	0x04, 0x2f
        /*007a*/ 	.short	(.L_43 - .L_42)
	.align		4
.L_42:
        /*007c*/ 	.word	index@(_ZN7cutlass13device_kernelIN5flash11enable_sm90INS1_16FlashAttnFwdSm90INS1_25CollectiveMainloopFwdSm90ILi2EN4cute5tupleIJNS5_1CILi1EEES8_S8_EEENS6_IJNS7_ILi128EEENS7_ILi64EEENS7_ILi256EEEEEELi256ENS_10bfloat16_tEfNS_4arch4Sm90ELb0ELb1ELb1ELb0ELb0ELb0ELb0ELb1ELb1ELb1ELb1ELb0EEENS1_21CollectiveEpilogueFwdINS6_IJSA_SC_SB_EEES9_SE_SG_Li256ELb0ELb1ELb1ELb0EEENS1_19SingleTileSchedulerILb0ELb1ELb1ELi128EEEEEEEEEvNT_6ParamsE)
        /*0080*/ 	.word	0x000000a8


	//----- nvinfo : EIATTR_FRAME_SIZE
	.align		4
.L_43:
        /*0084*/ 	.byte	0x04, 0x11
        /*0086*/ 	.short	(.L_45 - .L_44)
	.align		4
.L_44:
        /*0088*/ 	.word	index@(_ZN7cutlass13device_kernelIN5flash11enable_sm90INS1_16FlashAttnFwdSm90INS1_25CollectiveMainloopFwdSm90ILi2EN4cute5tupleIJNS5_1CILi1EEES8_S8_EEENS6_IJNS7_ILi128EEENS7_ILi64EEENS7_ILi256EEEEEELi256ENS_10bfloat16_tEfNS_4arch4Sm90ELb0ELb1ELb1ELb0ELb0ELb0ELb0ELb1ELb1ELb1ELb1ELb0EEENS1_21CollectiveEpilogueFwdINS6_IJSA_SC_SB_EEES9_SE_SG_Li256ELb0ELb1ELb1ELb0EEENS1_19SingleTileSchedulerILb0ELb1ELb1ELi128EEEEEEEEEvNT_6ParamsE)
        /*008c*/ 	.word	0x00000010


	//----- nvinfo : EIATTR_REGCOUNT
	.align		4
.L_45:
        /*0090*/ 	.byte	0x04, 0x2f
        /*0092*/ 	.short	(.L_47 - .L_46)
	.align		4
.L_46:
        /*0094*/ 	.word	index@(_ZN7cutlass13device_kernelIN5flash11enable_sm90INS1_16FlashAttnFwdSm90INS1_25CollectiveMainloopFwdSm90ILi2EN4cute5tupleIJNS5_1CILi1EEES8_S8_EEENS6_IJNS7_ILi128EEENS7_ILi80EEENS7_ILi256EEEEEELi256ENS_10bfloat16_tEfNS_4arch4Sm90ELb0ELb0ELb1ELb1ELb0ELb1ELb0ELb1ELb1ELb1ELb1ELb0EEENS1_21CollectiveEpilogueFwdINS6_IJSA_SC_SB_EEES9_SE_SG_Li256ELb1ELb1ELb1ELb0EEENS1_36VarlenDynamicPersistentTileSchedulerILi128ELi80ELi256ELi128ELb1ELb1ELb1ELb0ELb1ELb1EEEEEEEEEvNT_6ParamsE)
        /*0098*/ 	.word	0x000000a8


	//----- nvinfo : EIATTR_FRAME_SIZE
	.align		4
.L_47:
        /*009c*/ 	.byte	0x04, 0x11
        /*009e*/ 	.short	(.L_49 - .L_48)
	.align		4
.L_48:
        /*00a0*/ 	.word	index@(_ZN7cutlass13device_kernelIN5flash11enable_sm90INS1_16FlashAttnFwdSm90INS1_25CollectiveMainloopFwdSm90ILi2EN4cute5tupleIJNS5_1CILi1EEES8_S8_EEENS6_IJNS7_ILi128EEENS7_ILi80EEENS7_ILi256EEEEEELi256ENS_10bfloat16_tEfNS_4arch4Sm90ELb0ELb0ELb1ELb1ELb0ELb1ELb0ELb1ELb1ELb1ELb1ELb0EEENS1_21CollectiveEpilogueFwdINS6_IJSA_SC_SB_EEES9_SE_SG_Li256ELb1ELb1ELb1ELb0EEENS1_36VarlenDynamicPersistentTileSchedulerILi128ELi80ELi256ELi128ELb1ELb1ELb1ELb0ELb1ELb1EEEEEEEEEvNT_6ParamsE)
        /*00a4*/ 	.word	0x00000190


	//----- nvinfo : EIATTR_REGCOUNT
	.align		4
.L_49:
        /*00a8*/ 	.byte	0x04, 0x2f
        /*00aa*/ 	.short	(.L_51 - .L_50)
	.align		4
.L_50:
        /*00ac*/ 	.word	index@(_ZN7cutlass13device_kernelIN5flash11enable_sm90INS1_16FlashAttnFwdSm90INS1_25CollectiveMainloopFwdSm90ILi2EN4cute5tupleIJNS5_1CILi1EEES8_S8_EEENS6_IJNS7_ILi128EEENS7_ILi80EEENS7_ILi256EEEEEELi256ENS_10bfloat16_tEfNS_4arch4Sm90ELb0ELb0ELb1ELb1ELb0ELb0ELb0ELb1ELb1ELb1ELb1ELb0EEENS1_21CollectiveEpilogueFwdINS6_IJSA_SC_SB_EEES9_SE_SG_Li256ELb1ELb1ELb1ELb0EEENS1_36VarlenDynamicPersistentTileSchedulerILi128ELi80ELi256ELi128ELb1ELb1ELb1ELb0ELb1ELb1EEEEEEEEEvNT_6ParamsE)
        /*00b0*/ 	.word	0x000000a8


	//----- nvinfo : EIATTR_FRAME_SIZE
	.align		4
.L_51:
        /*00b4*/ 	.byte	0x04, 0x11
        /*00b6*/ 	.short	(.L_53 - .L_52)
	.align		4
.L_52:
        /*00b8*/ 	.word	index@(_ZN7cutlass13device_kernelIN5flash11enable_sm90INS1_16FlashAttnFwdSm90INS1_25CollectiveMainloopFwdSm90ILi2EN4cute5tupleIJNS5_1CILi1EEES8_S8_EEENS6_IJNS7_ILi128EEENS7_ILi80EEENS7_ILi256EEEEEELi256ENS_10bfloat16_tEfNS_4arch4Sm90ELb0ELb0ELb1ELb1ELb0ELb0ELb0ELb1ELb1ELb1ELb1ELb0EEENS1_21CollectiveEpilogueFwdINS6_IJSA_SC_SB_EEES9_SE_SG_Li256ELb1ELb1ELb1ELb0EEENS1_36VarlenDynamicPersistentTileSchedulerILi128ELi80ELi256ELi128ELb1ELb1ELb1ELb0ELb1ELb1EEEEEEEEEvNT_6ParamsE)
        /*00bc*/ 	.word	0x00000078


	//----- nvinfo : EIATTR_REGCOUNT
	.align		4
.L_53:
        /*00c0*/ 	.byte	0x04, 0x2f
        /*00c2*/ 	.short	(.L_55 - .L_54)
	.align		4
.L_54:
        /*00c4*/ 	.word	index@(_ZN7cutlass13device_kernelIN5flash11enable_sm90INS1_16FlashAttnFwdSm90INS1_25CollectiveMainloopFwdSm90ILi2EN4cute5tupleIJNS5_1CILi1EEES8_S8_EEENS6_IJNS7_ILi128EEENS7_ILi80EEENS7_ILi256EEEEEELi256ENS_10bfloat16_tEfNS_4arch4Sm90ELb0ELb0ELb1ELb0ELb0ELb0ELb0ELb1ELb1ELb1ELb1ELb0EEENS1_21CollectiveEpilogueFwdINS6_IJSA_SC_SB_EEES9_SE_SG_Li256ELb0ELb1ELb1ELb0EEENS1_19SingleTileSchedulerILb0ELb1ELb1ELi128EEEEEEEEEvNT_6ParamsE)
        /*00c8*/ 	.word	0x000000a8


	//----- nvinfo : EIATTR_FRAME_SIZE
	.align		4
.L_55:
        /*00cc*/ 	.byte	0x04, 0x11
        /*00ce*/ 	.short	(.L_57 - .L_56)
	.align		4
.L_56:
        /*00d0*/ 	.word	index@(_ZN7cutlass13device_kernelIN5flash11enable_sm90INS1_16FlashAttnFwdSm90INS1_25CollectiveMainloopFwdSm90ILi2EN4cute5tupleIJNS5_1CILi1EEES8_S8_EEENS6_IJNS7_ILi128EEENS7_ILi80EEENS7_ILi256EEEEEELi256ENS_10bfloat16_tEfNS_4arch4Sm90ELb0ELb0ELb1ELb0ELb0ELb0ELb0ELb1ELb1ELb1ELb1ELb0EEENS1_21CollectiveEpilogueFwdINS6_IJSA_SC_SB_EEES9_SE_SG_Li256ELb0ELb1ELb1ELb0EEENS1_19SingleTileSchedulerILb0ELb1ELb1ELi128EEEEEEEEEvNT_6ParamsE)
        /*00d4*/ 	.word	0x00000018


	//----- nvinfo : EIATTR_MIN_STACK_SIZE
	.align		4
.L_57:
        /*00d8*/ 	.byte	0x04, 0x12
        /*00da*/ 	.short	(.L_59 - .L_58)
	.align		4
.L_58:
        /*00dc*/ 	.word	index@(_ZN7cutlass13device_kernelIN5flash11enable_sm90INS1_16FlashAttnFwdSm90INS1_25CollectiveMainloopFwdSm90ILi2EN4cute5tupleIJNS5_1CILi1EEES8_S8_EEENS6_IJNS7_ILi128EEENS7_ILi80EEENS7_ILi256EEEEEELi256ENS_10bfloat16_tEfNS_4arch4Sm90ELb0ELb0ELb1ELb0ELb0ELb0ELb0ELb1ELb1ELb1ELb1ELb0EEENS1_21CollectiveEpilogueFwdINS6_IJSA_SC_SB_EEES9_SE_SG_Li256ELb0ELb1ELb1ELb0EEENS1_19SingleTileSchedulerILb0ELb1ELb1ELi128EEEEEEEEEvNT_6ParamsE)
        /*00e0*/ 	.word	0x00000018


	//----- nvinfo : EIATTR_MIN_STACK_SIZE
	.align		4
.L_59:
        /*00e4*/ 	.byte	0x04, 0x12
        /*00e6*/ 	.short	(.L_61 - .L_60)
	.align		4
.L_60:
        /*00e8*/ 	.word	index@(_ZN7cutlass13device_kernelIN5flash11enable_sm90INS1_16FlashAttnFwdSm90INS1_25CollectiveMainloopFwdSm90ILi2EN4cute5tupleIJNS5_1CILi1EEES8_S8_EEENS6_IJNS7_ILi128EEENS7_ILi80EEENS7_ILi256EEEEEELi256ENS_10bfloat16_tEfNS_4arch4Sm90ELb0ELb0ELb1ELb1ELb0ELb0ELb0ELb1ELb1ELb1ELb1ELb0EEENS1_21CollectiveEpilogueFwdINS6_IJSA_SC_SB_EEES9_SE_SG_Li256ELb1ELb1ELb1ELb0EEENS1_36VarlenDynamicPersistentTileSchedulerILi128ELi80ELi256ELi128ELb1ELb1ELb1ELb0ELb1ELb1EEEEEEEEEvNT_6ParamsE)
        /*00ec*/ 	.word	0x00000078


	//----- nvinfo : EIATTR_MIN_STACK_SIZE
	.align		4
.L_61:
        /*00f0*/ 	.byte	0x04, 0x12
        /*00f2*/ 	.short	(.L_63 - .L_62)
	.align		4
.L_62:
        /*00f4*/ 	.word	index@(_ZN7cutlass13device_kernelIN5flash11enable_sm90INS1_16FlashAttnFwdSm90INS1_25CollectiveMainloopFwdSm90ILi2EN4cute5tupleIJNS5_1CILi1EEES8_S8_EEENS6_IJNS7_ILi128EEENS7_ILi80EEENS7_ILi256EEEEEELi256ENS_10bfloat16_tEfNS_4arch4Sm90ELb0ELb0ELb1ELb1ELb0ELb1ELb0ELb1ELb1ELb1ELb1ELb0EEENS1_21CollectiveEpilogueFwdINS6_IJSA_SC_SB_EEES9_SE_SG_Li256ELb1ELb1ELb1ELb0EEENS1_36VarlenDynamicPersistentTileSchedulerILi128ELi80ELi256ELi128ELb1ELb1ELb1ELb0ELb1ELb1EEEEEEEEEvNT_6ParamsE)
        /*00f8*/ 	.word	0x00000190


	//----- nvinfo : EIATTR_MIN_STACK_SIZE
	.align		4
.L_63:
        /*00fc*/ 	.byte	0x04, 0x12
        /*00fe*/ 	.short	(.L_65 - .L_64)
	.align		4
.L_64:
        /*0100*/ 	.word	index@(_ZN7cutlass13device_kernelIN5flash11enable_sm90INS1_16FlashAttnFwdSm90INS1_25CollectiveMainloopFwdSm90ILi2EN4cute5tupleIJNS5_1CILi1EEES8_S8_EEENS6_IJNS7_ILi128EEENS7_ILi64EEENS7_ILi256EEEEEELi256ENS_10bfloat16_tEfNS_4arch4Sm90ELb0ELb1ELb1ELb0ELb0ELb0ELb0ELb1ELb1ELb1ELb1ELb0EEENS1_21CollectiveEpilogueFwdINS6_IJSA_SC_SB_EEES9_SE_SG_Li256ELb0ELb1ELb1ELb0EEENS1_19SingleTileSchedulerILb0ELb1ELb1ELi128EEEEEEEEEvNT_6ParamsE)
        /*0104*/ 	.word	0x00000010


	//----- nvinfo : EIATTR_MIN_STACK_SIZE
	.align		4
.L_65:
        /*0108*/ 	.byte	0x04, 0x12
        /*010a*/ 	.short	(.L_67 - .L_66)
	.align		4
.L_66:
        /*010c*/ 	.word	index@(_ZN7cutlass13device_kernelIN5flash11enable_sm90INS1_16FlashAttnFwdSm90INS1_25CollectiveMainloopFwdSm90ILi2EN4cute5tupleIJNS5_1CILi1EEES8_S8_EEENS6_IJNS7_ILi128EEENS7_ILi64EEENS7_ILi256EEEEEELi256ENS_10bfloat16_tEfNS_4arch4Sm90ELb0ELb1ELb1ELb1ELb0ELb0ELb0ELb1ELb1ELb1ELb1ELb0EEENS1_21CollectiveEpilogueFwdINS6_IJSA_SC_SB_EEES9_SE_SG_Li256ELb1ELb1ELb1ELb0EEENS1_36VarlenDynamicPersistentTileSchedulerILi128ELi64ELi256ELi128ELb1ELb1ELb1ELb1ELb0ELb1EEEEEEEEEvNT_6ParamsE)
        /*0110*/ 	.word	0x00000070


	//----- nvinfo : EIATTR_MIN_STACK_SIZE
	.align		4
.L_67:
        /*0114*/ 	.byte	0x04, 0x12
        /*0116*/ 	.short	(.L_69 - .L_68)
	.align		4
.L_68:
        /*0118*/ 	.word	index@(_ZN7cutlass13device_kernelIN5flash11enable_sm90INS1_16FlashAttnFwdSm90INS1_25CollectiveMainloopFwdSm90ILi2EN4cute5tupleIJNS5_1CILi1EEES8_S8_EEENS6_IJNS7_ILi128EEENS7_ILi64EEENS7_ILi256EEEEEELi256ENS_10bfloat16_tEfNS_4arch4Sm90ELb0ELb1ELb1ELb1ELb0ELb1ELb0ELb1ELb1ELb1ELb1ELb0EEENS1_21CollectiveEpilogueFwdINS6_IJSA_SC_SB_EEES9_SE_SG_Li256ELb1ELb1ELb1ELb0EEENS1_36VarlenDynamicPersistentTileSchedulerILi128ELi64ELi256ELi128ELb1ELb1ELb1ELb1ELb0ELb1EEEEEEEEEvNT_6ParamsE)
        /*011c*/ 	.word	0x000000a8


	//----- nvinfo : EIATTR_MIN_STACK_SIZE
	.align		4
.L_69:
        /*0120*/ 	.byte	0x04, 0x12
        /*0122*/ 	.short	(.L_71 - .L_70)
	.align		4
.L_70:
        /*0124*/ 	.word	index@(_ZN7cutlass13device_kernelIN5flash11enable_sm90INS1_16FlashAttnFwdSm90INS1_25CollectiveMainloopFwdSm90ILi2EN4cute5tupleIJNS5_1CILi1EEES8_S8_EEENS6_IJNS7_ILi128EEENS7_ILi80EEENS7_ILi256EEEEEELi256ENS_10bfloat16_tEfNS_4arch4Sm90ELb1ELb0ELb1ELb0ELb0ELb0ELb0ELb1ELb1ELb1ELb1ELb0EEENS1_21CollectiveEpilogueFwdINS6_IJSA_SC_SB_EEES9_SE_SG_Li256ELb0ELb1ELb1ELb0EEENS1_19SingleTileSchedulerILb0ELb1ELb1ELi128EEEEEEEEEvNT_6ParamsE)
        /*0128*/ 	.word	0x00000018


	//----- nvinfo : EIATTR_MIN_STACK_SIZE
	.align		4
.L_71:
        /*012c*/ 	.byte	0x04, 0x12
        /*012e*/ 	.short	(.L_73 - .L_72)
	.align		4
.L_72:
        /*0130*/ 	.word	index@(_ZN7cutlass13device_kernelIN5flash11enable_sm90INS1_16FlashAttnFwdSm90INS1_25CollectiveMainloopFwdSm90ILi2EN4cute5tupleIJNS5_1CILi1EEES8_S8_EEENS6_IJNS7_ILi128EEENS7_ILi80EEENS7_ILi256EEEEEELi256ENS_10bfloat16_tEfNS_4arch4Sm90ELb1ELb0ELb1ELb1ELb0ELb0ELb0ELb1ELb1ELb1ELb1ELb0EEENS1_21CollectiveEpilogueFwdINS6_IJSA_SC_SB_EEES9_SE_SG_Li256ELb1ELb1ELb1ELb0EEENS1_36VarlenDynamicPersistentTileSchedulerILi128ELi80ELi256ELi128ELb1ELb1ELb1ELb1ELb1ELb1EEEEEEEEEvNT_6ParamsE)
        /*0134*/ 	.word	0x00000070


	//----- nvinfo : EIATTR_MIN_STACK_SIZE
	.align		4
.L_73:
        /*0138*/ 	.byte	0x04, 0x12
        /*013a*/ 	.short	(.L_75 - .L_74)
	.align		4
.L_74:
        /*013c*/ 	.word	index@(_ZN7cutlass13device_kernelIN5flash11enable_sm90INS1_16FlashAttnFwdSm90INS1_25CollectiveMainloopFwdSm90ILi2EN4cute5tupleIJNS5_1CILi1EEES8_S8_EEENS6_IJNS7_ILi128EEENS7_ILi80EEENS7_ILi256EEEEEELi256ENS_10bfloat16_tEfNS_4arch4Sm90ELb1ELb0ELb1ELb1ELb0ELb1ELb0ELb1ELb1ELb1ELb1ELb0EEENS1_21CollectiveEpilogueFwdINS6_IJSA_SC_SB_EEES9_SE_SG_Li256ELb1ELb1ELb1ELb0EEENS1_36VarlenDynamicPersistentTileSchedulerILi128ELi80ELi256ELi128ELb1ELb1ELb1ELb1ELb1ELb1EEEEEEEEEvNT_6ParamsE)
        /*0140*/ 	.word	0x000000c0
.L_75:


//--------------------- .nv.compat                --------------------------
	.section	.nv.compat,"",@"SHT_CUDA_COMPAT_INFO"
	.align	4
        /*0000*/ 	.byte	0x02, 0x09, 0x01, 0x00, 0x02, 0x02, 0x04, 0x00, 0x02, 0x05, 0x05, 0x00, 0x03, 0x07, 0x01, 0x01
        /*0010*/ 	.byte	0x02, 0x03, 0x01, 0x00, 0x02, 0x06, 0x01, 0x00, 0x04, 0x0b, 0x08, 0x00, 0x00, 0x00, 0x00, 0x00
        /*0020*/ 	.byte	0x00, 0x00, 0x00, 0x00


//--------------------- .nv.info._ZN7cutlass13device_kernelIN5flash11enable_sm90INS1_16FlashAttnFwdSm90INS1_25CollectiveMainloopFwdSm90ILi2EN4cute5tupleIJNS5_1CILi1EEES8_S8_EEENS6_IJNS7_ILi128EEENS7_ILi80EEENS7_ILi256EEEEEELi256ENS_10bfloat16_tEfNS_4arch4Sm90ELb0ELb0ELb1ELb0ELb0ELb0ELb0ELb1ELb1ELb1ELb1ELb0EEENS1_21CollectiveEpilogueFwdINS6_IJSA_SC_SB_EEES9_SE_SG_Li256ELb0ELb1ELb1ELb0EEENS1_19SingleTileSchedulerILb0ELb1ELb1ELi128EEEEEEEEEvNT_6ParamsE --------------------------
	.section	.nv.info._ZN7cutlass13device_kernelIN5flash11enable_sm90INS1_16FlashAttnFwdSm90INS1_25CollectiveMainloopFwdSm90ILi2EN4cute5tupleIJNS5_1CILi1EEES8_S8_EEENS6_IJNS7_ILi128EEENS7_ILi80EEENS7_ILi256EEEEEELi256ENS_10bfloat16_tEfNS_4arch4Sm90ELb0ELb0ELb1ELb0ELb0ELb0ELb0ELb1ELb1ELb1ELb1ELb0EEENS1_21CollectiveEpilogueFwdINS6_IJSA_SC_SB_EEES9_SE_SG_Li256ELb0ELb1ELb1ELb0EEENS1_19SingleTileSchedulerILb0ELb1ELb1ELi128EEEEEEEEEvNT_6ParamsE,"",@"SHT_CUDA_INFO"
	.sectionflags	@""
	.align	4


	//----- nvinfo : EIATTR_CUDA_API_VERSION
	.align		4
        /*0000*/ 	.byte	0x04, 0x37
        /*0002*/ 	.short	(.L_77 - .L_76)
.L_76:
        /*0004*/ 	.word	0x00000082


	//----- nvinfo : EIATTR_KPARAM_INFO
	.align		4
.L_77:
        /*0008*/ 	.byte	0x04, 0x17
        /*000a*/ 	.short	(.L_79 - .L_78)
.L_78:
        /*000c*/ 	.word	0x00000000
        /*0010*/ 	.short	0x0000
        /*0012*/ 	.short	0x0070
        /*0014*/ 	.byte	0x00, 0xf0, 0x01, 0x28


	//----- nvinfo : EIATTR_SPARSE_MMA_MASK
	.align		4
.L_79:
        /*0018*/ 	.byte	0x03, 0x50
        /*001a*/ 	.short	0x0000


	//----- nvinfo : EIATTR_MAXREG_COUNT
	.align		4
        /*001c*/ 	.byte	0x03, 0x1b
        /*001e*/ 	.short	0x00a8


	//----- nvinfo : EIATTR_NUM_BARRIERS
	.align		4
        /*0020*/ 	.byte	0x02, 0x4c
        /*0022*/ 	.byte	0x09
	.zero		1


	//----- nvinfo : EIATTR_EXTERNS
	.align		4
        /*0024*/ 	.byte	0x04, 0x0f
        /*0026*/ 	.short	(.L_81 - .L_80)


	//   ....[0]....
	.align		4
.L_80:
        /*0028*/ 	.word	index@(__assertfail)


	//----- nvinfo : EIATTR_ANNOTATIONS
	.align		4
.L_81:
        /*002c*/ 	.byte	0x04, 0x55
        /*002e*/ 	.short	(.L_83 - .L_82)


	//   ....[0]....
.L_82:
        /*0030*/ 	.word	0x00000001
        /*0034*/ 	.byte	0x30, 0x09, 0x00, 0x00, 0x01, 0x00, 0x00, 0x00, 0x10, 0x14, 0x00, 0x00, 0x01, 0x00, 0x00, 0x00
        /* <DEDUP_REMOVED lines=9> */
        /*00d4*/ 	.byte	0x50, 0x11, 0x01, 0x00, 0x01, 0x00, 0x00, 0x00, 0x00, 0x18, 0x01, 0x00


	//----- nvinfo : EIATTR_MERCURY_ISA_VERSION
	.align		4
.L_83:
        /*00e0*/ 	.byte	0x03, 0x5f
        /*00e2*/ 	.short	0x0101


	//----- nvinfo : EIATTR_INT_WARP_WIDE_INSTR_OFFSETS
	.align		4
        /*00e4*/ 	.byte	0x04, 0x31
        /*00e6*/ 	.short	(.L_85 - .L_84)


	//   ....[0]....
.L_84:
        /*00e8*/ 	.word	0x00000120


	//   ....[1]....
        /*00ec*/ 	.word	0x00000160


	//   ....[2]....
        /*00f0*/ 	.word	0x00000220


	//----- nvinfo : EIATTR_COOP_GROUP_MASK_REGIDS
	.align		4
.L_85:
        /*00f4*/ 	.byte	0x04, 0x29
        /*00f6*/ 	.short	(.L_87 - .L_86)


	//   ....[0]....
.L_86:
        /*00f8*/ 	.word	0xffffffff


	//   ....[1]....
        /*00fc*/ 	.word	0xffffffff


	//   ....[2]....
        /*0100*/ 	.word	0xffffffff


	//   ....[3]....
        /*0104*/ 	.word	0xffffffff


	//   ....[4]....
        /*0108*/ 	.word	0xffffffff


	//   ....[5]....
        /*010c*/ 	.word	0xffffffff


	//   ....[6]....
        /*0110*/ 	.word	0xffffffff


	//   ....[7]....
        /*0114*/ 	.word	0xffffffff


	//   ....[8]....
        /*0118*/ 	.word	0xffffffff


	//   ....[9]....
        /*011c*/ 	.word	0xffffffff


	//   ....[10]....
        /*0120*/ 	.word	0xffffffff


	//   ....[11]....
        /*0124*/ 	.word	0xffffffff


	//   ....[12]....
        /*0128*/ 	.word	0xffffffff


	//   ....[13]....
        /*012c*/ 	.word	0xffffffff


	//   ....[14]....
        /*0130*/ 	.word	0xffffffff


	//   ....[15]....
        /*0134*/ 	.word	0xffffffff


	//   ....[16]....
        /*0138*/ 	.word	0xffffffff


	//   ....[17]....
        /*013c*/ 	.word	0xffffffff


	//   ....[18]....
        /*0140*/ 	.word	0xffffffff


	//   ....[19]....
        /*0144*/ 	.word	0xffffffff


	//   ....[20]....
        /*0148*/ 	.word	0xffffffff


	//   ....[21]....
        /*014c*/ 	.word	0xffffffff


	//   ....[22]....
        /*0150*/ 	.word	0xffffffff


	//   ....[23]....
        /*0154*/ 	.word	0xffffffff


	//   ....[24]....
        /*0158*/ 	.word	0xffffffff


	//   ....[25]....
        /*015c*/ 	.word	0xffffffff


	//   ....[26]....
        /*0160*/ 	.word	0xffffffff


	//   ....[27]....
        /*0164*/ 	.word	0xffffffff


	//   ....[28]....
        /*0168*/ 	.word	0xffffffff


	//   ....[29]....
        /*016c*/ 	.word	0xffffffff


	//   ....[30]....
        /*0170*/ 	.word	0xffffffff


	//   ....[31]....
        /*0174*/ 	.word	0xffffffff


	//   ....[32]....
        /*0178*/ 	.word	0xffffffff


	//   ....[33]....
        /*017c*/ 	.word	0xffffffff


	//   ....[34]....
        /*0180*/ 	.word	0xffffffff


	//   ....[35]....
        /*0184*/ 	.word	0xffffffff


	//   ....[36]....
        /*0188*/ 	.word	0xffffffff


	//   ....[37]....
        /*018c*/ 	.word	0xffffffff


	//   ....[38]....
        /*0190*/ 	.word	0xffffffff


	//   ....[39]....
        /*0194*/ 	.word	0xffffffff


	//   ....[40]....
        /*0198*/ 	.word	0xffffffff


	//   ....[41]....
        /*019c*/ 	.word	0xffffffff


	//   ....[42]....
        /*01a0*/ 	.word	0xffffffff


	//   ....[43]....
        /*01a4*/ 	.word	0xffffffff


	//   ....[44]....
        /*01a8*/ 	.word	0xffffffff


	//   ....[45]....
        /*01ac*/ 	.word	0xffffffff


	//   ....[46]....
        /*01b0*/ 	.word	0xffffffff


	//   ....[47]....
        /*01b4*/ 	.word	0x0500000f


	//   ....[48]....
        /*01b8*/ 	.word	0x0500000f


	//   ....[49]....
        /*01bc*/ 	.word	0x0500000f


	//   ....[50]....
        /*01c0*/ 	.word	0x0500000f


	//   ....[51]....
        /*01c4*/ 	.word	0x0500000f


	//   ....[52]....
        /*01c8*/ 	.word	0x0500000f


	//   ....[53]....
        /*01cc*/ 	.word	0x0500000f


	//   ....[54]....
        /*01d0*/ 	.word	0x0500000f


	//   ....[55]....
        /*01d4*/ 	.word	0x0500000f


	//   ....[56]....
        /*01d8*/ 	.word	0x0500000f


	//   ....[57]....
        /*01dc*/ 	.word	0x0500000f


	//   ....[58]....
        /*01e0*/ 	.word	0x0500000f


	//   ....[59]....
        /*01e4*/ 	.word	0x0500000f


	//   ....[60]....
        /*01e8*/ 	.word	0x0500000f


	//   ....[61]....
        /*01ec*/ 	.word	0x0500000f


	//   ....[62]....
        /*01f0*/ 	.word	0x0500000f


	//   ....[63]....
        /*01f4*/ 	.word	0x0500000f


	//   ....[64]....
        /*01f8*/ 	.word	0x0500000f


	//----- nvinfo : EIATTR_COOP_GROUP_INSTR_OFFSETS
	.align		4
.L_87:
        /*01fc*/ 	.byte	0x04, 0x28
        /*01fe*/ 	.short	(.L_89 - .L_88)


	//   ....[0]....
.L_88:
        /*0200*/ 	.word	0x00000060


	//   ....[1]....
        /*0204*/ 	.word	0x00000130


	//   ....[2]....
        /*0208*/ 	.word	0x00000230


	//   ....[3]....
        /*020c*/ 	.word	0x000003a0


	//   ....[4]....
        /*0210*/ 	.word	0x00000500


	//   ....[5]....
        /*0214*/ 	.word	0x00000620


	//   ....[6]....
        /*0218*/ 	.word	0x00000780


	//   ....[7]....
        /*021c*/ 	.word	0x00001230


	//   ....[8]....
        /*0220*/ 	.word	0x000046c0


	//   ....[9]....
        /*0224*/ 	.word	0x00004730


	//   ....[10]....
        /*0228*/ 	.word	0x00004a60


	//   ....[11]....
        /*022c*/ 	.word	0x00004ae0


	//   ....[12]....
        /*0230*/ 	.word	0x00008db0


	//   ....[13]....
        /*0234*/ 	.word	0x00008e10


	//   ....[14]....
        /*0238*/ 	.word	0x00008e70


	//   ....[15]....
        /*023c*/ 	.word	0x00008f80


	//   ....[16]....
        /*0240*/ 	.word	0x0000a1b0


	//   ....[17]....
        /*0244*/ 	.word	0x0000a1d0


	//   ....[18]....
        /*0248*/ 	.word	0x0000a260


	//   ....[19]....
        /*024c*/ 	.word	0x0000a2a0


	//   ....[20]....
        /*0250*/ 	.word	0x0000b4a0


	//   ....[21]....
        /*0254*/ 	.word	0x0000b500


	//   ....[22]....
        /*0258*/ 	.word	0x0000b540


	//   ....[23]....
        /*025c*/ 	.word	0x0000b580


	//   ....[24]....
        /*0260*/ 	.word	0x0000b590


	//   ....[25]....
        /*0264*/ 	.word	0x0000b5c0


	//   ....[26]....
        /*0268*/ 	.word	0x0000c230


	//   ....[27]....
        /*026c*/ 	.word	0x0000c240


	//   ....[28]....
        /*0270*/ 	.word	0x0000d270


	//   ....[29]....
        /*0274*/ 	.word	0x0000dc80


	//   ....[30]....
        /*0278*/ 	.word	0x0000e700


	//   ....[31]....
        /*027c*/ 	.word	0x0000e710


	//   ....[32]....
        /*0280*/ 	.word	0x0000e720


	//   ....[33]....
        /*0284*/ 	.word	0x0000e740


	//   ....[34]....
        /*0288*/ 	.word	0x0000e810


	//   ....[35]....
        /*028c*/ 	.word	0x0000e830


	//   ....[36]....
        /*0290*/ 	.word	0x0000e8b0


	//   ....[37]....
        /*0294*/ 	.word	0x0000e8d0


	//   ....[38]....
        /*0298*/ 	.word	0x0000e950


	//   ....[39]....
        /*029c*/ 	.word	0x0000e970


	//   ....[40]....
        /*02a0*/ 	.word	0x0000e9f0


	//   ....[41]....
        /*02a4*/ 	.word	0x0000ea10


	//   ....[42]....
        /*02a8*/ 	.word	0x0000ea90


	//   ....[43]....
        /*02ac*/ 	.word	0x0000eab0


	//   ....[44]....
        /*02b0*/ 	.word	0x0000eb30


	//   ....[45]....
        /*02b4*/ 	.word	0x0000eb40


	//   ....[46]....
        /*02b8*/ 	.word	0x00011790


	//   ....[47]....
        /*02bc*/ 	.word	0x00011c50


	//   ....[48]....
        /*02c0*/ 	.word	0x00011dd0


	//   ....[49]....
        /*02c4*/ 	.word	0x00011e20


	//   ....[50]....
        /*02c8*/ 	.word	0x00011f90


	//   ....[51]....
        /*02cc*/ 	.word	0x00012000


	//   ....[52]....
        /*02d0*/ 	.word	0x00012100


	//   ....[53]....
        /*02d4*/ 	.word	0x00012170


	//   ....[54]....
        /*02d8*/ 	.word	0x00012270


	//   ....[55]....
        /*02dc*/ 	.word	0x000122e0


	//   ....[56]....
        /*02e0*/ 	.word	0x000123e0


	//   ....[57]....
        /*02e4*/ 	.word	0x00012450


	//   ....[58]....
        /*02e8*/ 	.word	0x00012550


	//   ....[59]....
        /*02ec*/ 	.word	0x000125c0


	//   ....[60]....
        /*02f0*/ 	.word	0x000126c0


	//   ....[61]....
        /*02f4*/ 	.word	0x00012720


	//   ....[62]....
        /*02f8*/ 	.word	0x00012810


	//   ....[63]....
        /*02fc*/ 	.word	0x00012860


	//   ....[64]....
        /*0300*/ 	.word	0x00012c60


	//----- nvinfo : EIATTR_REG_RECONFIG
	.align		4
.L_89:
        /*0304*/ 	.byte	0x01, 0x54
	.zero		2


	//----- nvinfo : EIATTR_SYSCALL_OFFSETS
	.align		4
        /*0308*/ 	.byte	0x04, 0x46
        /*030a*/ 	.short	(.L_91 - .L_90)


	//   ....[0]....
.L_90:
        /*030c*/ 	.word	0x00001400


	//   ....[1]....
        /*0310*/ 	.word	0x0000d900


	//   ....[2]....
        /*0314*/ 	.word	0x0000da40


	//   ....[3]....
        /*0318*/ 	.word	0x0000db30


	//   ....[4]....
        /*031c*/ 	.word	0x0000e2e0


	//----- nvinfo : EIATTR_MBARRIER_INSTR_OFFSETS
	.align		4
.L_91:
        /*0320*/ 	.byte	0x04, 0x39
        /*0322*/ 	.short	(.L_93 - .L_92)


	//   ....[0]....
.L_92:
        /*0324*/ 	.word	0x00000250
        /*0328*/ 	.word	0x000000ff
        /*032c*/ 	.word	0x00038800
        /*0330*/ 	.short	0x0100
        /*0332*/ 	.byte	0x08
	.zero		1


	//   ....[1]....
        /*0334*/ 	.word	0x00000260
        /*0338*/ 	.word	0x000000ff
        /*033c*/ 	.word	0x00038820
        /*0340*/ 	.short	0x0100
        /*0342*/ 	.byte	0x08
	.zero		1


	//   ....[2]....
        /*0344*/ 	.word	0x00000350
        /*0348*/ 	.word	0x000000ff
        /*034c*/ 	.word	0x00038830
        /*0350*/ 	.short	0x0100
        /*0352*/ 	.byte	0x08
	.zero		1


	//   ....[3]....
        /*0354*/ 	.word	0x00000360
        /*0358*/ 	.word	0x000000ff
        /*035c*/ 	.word	0x00038840
        /*0360*/ 	.short	0x0100
        /*0362*/ 	.byte	0x08
	.zero		1


	//   ....[4]....
        /*0364*/ 	.word	0x00000370
        /*0368*/ 	.word	0x000000ff
        /*036c*/ 	.word	0x00038838
        /*0370*/ 	.short	0x0100
        /*0372*/ 	.byte	0x08
	.zero		1


	//   ....[5]....
        /*0374*/ 	.word	0x00000380
        /*0378*/ 	.word	0x000000ff
        /*037c*/ 	.word	0x00038848
        /*0380*/ 	.short	0x0100
        /*0382*/ 	.byte	0x08
	.zero		1


	//   ....[6]....
        /*0384*/ 	.word	0x000004b0
        /*0388*/ 	.word	0x000000ff
        /*038c*/ 	.word	0x00038850
        /*0390*/ 	.short	0x0100
        /*0392*/ 	.byte	0x08
	.zero		1


	//   ....[7]....
        /*0394*/ 	.word	0x000004c0
        /*0398*/ 	.word	0x000000ff
        /*039c*/ 	.word	0x00038860
        /*03a0*/ 	.short	0x0100
        /*03a2*/ 	.byte	0x08
	.zero		1


	//   ....[8]....
        /*03a4*/ 	.word	0x000004d0
        /*03a8*/ 	.word	0x000000ff
        /*03ac*/ 	.word	0x00038858
        /*03b0*/ 	.short	0x0100
        /*03b2*/ 	.byte	0x08
	.zero		1


	//   ....[9]....
        /*03b4*/ 	.word	0x000004e0
        /*03b8*/ 	.word	0x000000ff
        /*03bc*/ 	.word	0x00038868
        /*03c0*/ 	.short	0x0100
        /*03c2*/ 	.byte	0x08
	.zero		1


	//   ....[10]....
        /*03c4*/ 	.word	0x000005d0
        /*03c8*/ 	.word	0x000000ff
        /*03cc*/ 	.word	0x00038870
        /*03d0*/ 	.short	0x0100
        /*03d2*/ 	.byte	0x06
	.zero		1


	//   ....[11]....
        /*03d4*/ 	.word	0x000005e0
        /*03d8*/ 	.word	0x000000ff
        /*03dc*/ 	.word	0x00038880
        /*03e0*/ 	.short	0x0100
        /*03e2*/ 	.byte	0x06
	.zero		1


	//   ....[12]....
        /*03e4*/ 	.word	0x000005f0
        /*03e8*/ 	.word	0x000000ff
        /*03ec*/ 	.word	0x00038878
        /*03f0*/ 	.short	0x0100
        /*03f2*/ 	.byte	0x06
	.zero		1


	//   ....[13]....
        /*03f4*/ 	.word	0x00000600
        /*03f8*/ 	.word	0x000000ff
        /*03fc*/ 	.word	0x00038888
        /*0400*/ 	.short	0x0100
        /*0402*/ 	.byte	0x06
	.zero		1


	//   ....[14]....
        /*0404*/ 	.word	0x00000730
        /*0408*/ 	.word	0x000000ff
        /*040c*/ 	.word	0x00038890
        /*0410*/ 	.short	0x0100
        /*0412*/ 	.byte	0x08
	.zero		1


	//   ....[15]....
        /*0414*/ 	.word	0x00000740
        /*0418*/ 	.word	0x000000ff
        /*041c*/ 	.word	0x000388a0
        /*0420*/ 	.short	0x0100
        /*0422*/ 	.byte	0x08
	.zero		1


	//   ....[16]....
        /*0424*/ 	.word	0x00000750
        /*0428*/ 	.word	0x000000ff
        /*042c*/ 	.word	0x00038898
        /*0430*/ 	.short	0x0100
        /*0432*/ 	.byte	0x08
	.zero		1


	//   ....[17]....
        /*0434*/ 	.word	0x00000760
        /*0438*/ 	.word	0x000000ff
        /*043c*/ 	.word	0x000388a8
        /*0440*/ 	.short	0x0100
        /*0442*/ 	.byte	0x08
	.zero		1


	//   ....[18]....
        /*0444*/ 	.word	0x00000890
        /*0448*/ 	.word	0x000000ff
        /*044c*/ 	.word	0x000388b0
        /*0450*/ 	.short	0x0100
        /*0452*/ 	.byte	0x08
	.zero		1


	//   ....[19]....
        /*0454*/ 	.word	0x000008a0
        /*0458*/ 	.word	0x000000ff
        /*045c*/ 	.word	0x000388c0
        /*0460*/ 	.short	0x0100
        /*0462*/ 	.byte	0x08
	.zero		1


	//   ....[20]....
        /*0464*/ 	.word	0x000008b0
        /*0468*/ 	.word	0x000000ff
        /*046c*/ 	.word	0x000388b8
        /*0470*/ 	.short	0x0100
        /*0472*/ 	.byte	0x08
	.zero		1


	//   ....[21]....
        /*0474*/ 	.word	0x000008c0
        /*0478*/ 	.word	0x000000ff
        /*047c*/ 	.word	0x000388c8
        /*0480*/ 	.short	0x0100
        /*0482*/ 	.byte	0x08
	.zero		1


	//   ....[22]....
        /*0484*/ 	.word	0x00001440
        /*0488*/ 	.word	0x000000ff
        /*048c*/ 	.word	0x00038800
        /*0490*/ 	.short	0x010a
        /*0492*/ 	.byte	0x04
	.zero		1


	//   ....[23]....
        /*0494*/ 	.word	0x000014b0
        /*0498*/ 	.word	0x000000ff
        /*049c*/ 	.word	0x00038830
        /*04a0*/ 	.short	0x010a
        /*04a2*/ 	.byte	0x04
	.zero		1


	//   ....[24]....
        /*04a4*/ 	.word	0x00001540
        /*04a8*/ 	.word	0x000000ff
        /*04ac*/ 	.word	0x00038830
        /*04b0*/ 	.short	0x010a
        /*04b2*/ 	.byte	0x04
	.zero		1


	//   ....[25]....
        /*04b4*/ 	.word	0x00005010
        /*04b8*/ 	.word	0x00000000
        /*04bc*/ 	.word	0x00000000
        /*04c0*/ 	.short	0x0101
        /*04c2*/ 	.byte	0x3f
	.zero		1


	//   ....[26]....
        /*04c4*/ 	.word	0x00005a90
        /*04c8*/ 	.word	0x000000ff
        /*04cc*/ 	.word	0x00038830
        /*04d0*/ 	.short	0x010a
        /*04d2*/ 	.byte	0x06
	.zero		1


	//   ....[27]....
        /*04d4*/ 	.word	0x00005ae0
        /*04d8*/ 	.word	0x000000ff
        /*04dc*/ 	.word	0x00038830
        /*04e0*/ 	.short	0x010a
        /*04e2*/ 	.byte	0x06
	.zero		1


	//   ....[28]....
        /*04e4*/ 	.word	0x000083e0
        /*04e8*/ 	.word	0x000000ff
        /*04ec*/ 	.word	0x00038850
        /*04f0*/ 	.short	0x010a
        /*04f2*/ 	.byte	0x07
	.zero		1


	//   ....[29]....
        /*04f4*/ 	.word	0x00008420
        /*04f8*/ 	.word	0x000000ff
        /*04fc*/ 	.word	0x00038850
        /*0500*/ 	.short	0x010a
        /*0502*/ 	.byte	0x07
	.zero		1


	//   ....[30]....
        /*0504*/ 	.word	0x00009490
        /*0508*/ 	.word	0x0000009d
        /*050c*/ 	.word	0x00000000
        /*0510*/ 	.short	0x0101
        /*0512*/ 	.byte	0x3f
	.zero		1


	//   ....[31]....
        /*0514*/ 	.word	0x000094f0
        /*0518*/ 	.word	0x000000a1
        /*051c*/ 	.word	0x00000000
        /*0520*/ 	.short	0x0101
        /*0522*/ 	.byte	0x3f
	.zero		1


	//   ....[32]....
        /*0524*/ 	.word	0x0000a110
        /*0528*/ 	.word	0x0000000b
        /*052c*/ 	.word	0x00038850
        /*0530*/ 	.short	0x010a
        /*0532*/ 	.byte	0x3f
	.zero		1


	//   ....[33]....
        /*0534*/ 	.word	0x0000a150
        /*0538*/ 	.word	0x0000000b
        /*053c*/ 	.word	0x00038850
        /*0540*/ 	.short	0x010a
        /*0542*/ 	.byte	0x3f
	.zero		1


	//   ....[34]....
        /*0544*/ 	.word	0x0000a550
        /*0548*/ 	.word	0x0000000b
        /*054c*/ 	.word	0x00000000
        /*0550*/ 	.short	0x0101
        /*0552*/ 	.byte	0x3f
	.zero		1


	//   ....[35]....
        /*0554*/ 	.word	0x0000b5a0
        /*0558*/ 	.word	0x000000ff
        /*055c*/ 	.word	0x00000000
        /*0560*/ 	.short	0x0101
        /*0562*/ 	.byte	0x04
	.zero		1


	//   ....[36]....
        /*0564*/ 	.word	0x0000de90
        /*0568*/ 	.word	0x000000ff
        /*056c*/ 	.word	0x00038840
        /*0570*/ 	.short	0x010a
        /*0572*/ 	.byte	0x26
	.zero		1


	//   ....[37]....
        /*0574*/ 	.word	0x0000ecc0
        /*0578*/ 	.word	0x000000ff
        /*057c*/ 	.word	0x00038800
        /*0580*/ 	.short	0x0107
        /*0582*/ 	.byte	0x26
	.zero		1


	//   ....[38]....
        /*0584*/ 	.word	0x0000ed30
        /*0588*/ 	.word	0x000000ff
        /*058c*/ 	.word	0x00038800
        /*0590*/ 	.short	0x0101
        /*0592*/ 	.byte	0x26
	.zero		1


	//   ....[39]....
        /*0594*/ 	.word	0x0000ed50
        /*0598*/ 	.word	0x000000ff
        /*059c*/ 	.word	0x00038820
        /*05a0*/ 	.short	0x010a
        /*05a2*/ 	.byte	0x26
	.zero		1


	//   ....[40]....
        /*05a4*/ 	.word	0x0000f140
        /*05a8*/ 	.word	0x000000ff
        /*05ac*/ 	.word	0x00038848
        /*05b0*/ 	.short	0x010a
        /*05b2*/ 	.byte	0x26
	.zero		1


	//   ....[41]....
        /*05b4*/ 	.word	0x0000f5e0
        /*05b8*/ 	.word	0x000000ff
        /*05bc*/ 	.word	0x00038860
        /*05c0*/ 	.short	0x010a
        /*05c2*/ 	.byte	0x26
	.zero		1


	//   ....[42]....
        /*05c4*/ 	.word	0x0000fc90
        /*05c8*/ 	.word	0x000000ff
        /*05cc*/ 	.word	0x00038840
        /*05d0*/ 	.short	0x010a
        /*05d2*/ 	.byte	0x26
	.zero		1


	//   ....[43]....
        /*05d4*/ 	.word	0x00010130
        /*05d8*/ 	.word	0x000000ff
        /*05dc*/ 	.word	0x00038868
        /*05e0*/ 	.short	0x010a
        /*05e2*/ 	.byte	0x26
	.zero		1


	//   ....[44]....
        /*05e4*/ 	.word	0x00010830
        /*05e8*/ 	.word	0x000000ff
        /*05ec*/ 	.word	0x00038848
        /*05f0*/ 	.short	0x010a
        /*05f2*/ 	.byte	0x26
	.zero		1


	//   ....[45]....
        /*05f4*/ 	.word	0x00010cb0
        /*05f8*/ 	.word	0x000000ff
        /*05fc*/ 	.word	0x00038860
        /*0600*/ 	.short	0x010a
        /*0602*/ 	.byte	0x26
	.zero		1


	//   ....[46]....
        /*0604*/ 	.word	0x000111f0
        /*0608*/ 	.word	0x00000003
        /*060c*/ 	.word	0x00038860
        /*0610*/ 	.short	0x010a
        /*0612*/ 	.byte	0x3f
	.zero		1


	//   ....[47]....
        /*0614*/ 	.word	0x00011720
        /*0618*/ 	.word	0x00000002
        /*061c*/ 	.word	0x00038820
        /*0620*/ 	.short	0x010a
        /*0622*/ 	.byte	0x3f
	.zero		1


	//   ....[48]....
        /*0624*/ 	.word	0x000118a0
        /*0628*/ 	.word	0x00000006
        /*062c*/ 	.word	0x00000000
        /*0630*/ 	.short	0x010a
        /*0632*/ 	.byte	0x3f
	.zero		1


	//   ....[49]....
        /*0634*/ 	.word	0x00011910
        /*0638*/ 	.word	0x00000003
        /*063c*/ 	.word	0x00000000
        /*0640*/ 	.short	0x010a
        /*0642*/ 	.byte	0x3f
	.zero		1


	//   ....[50]....
        /*0644*/ 	.word	0x00011970
        /*0648*/ 	.word	0x00000000
        /*064c*/ 	.word	0x00000000
        /*0650*/ 	.short	0x010a
        /*0652*/ 	.byte	0x3f
	.zero		1


	//   ....[51]....
        /*0654*/ 	.word	0x000119a0
        /*0658*/ 	.word	0x00000003
        /*065c*/ 	.word	0x00000000
        /*0660*/ 	.short	0x010a
        /*0662*/ 	.byte	0x3f
	.zero		1


	//   ....[52]....
        /*0664*/ 	.word	0x00011a20
        /*0668*/ 	.word	0x00000003
        /*066c*/ 	.word	0x00038800
        /*0670*/ 	.short	0x010a
        /*0672*/ 	.byte	0x3f
	.zero		1


	//   ....[53]....
        /*0674*/ 	.word	0x00011a90
        /*0678*/ 	.word	0x00000003
        /*067c*/ 	.word	0x00038830
        /*0680*/ 	.short	0x010a
        /*0682*/ 	.byte	0x3f
	.zero		1


	//   ....[54]....
        /*0684*/ 	.word	0x00011b00
        /*0688*/ 	.word	0x00000007
        /*068c*/ 	.word	0x00038830
        /*0690*/ 	.short	0x010a
        /*0692*/ 	.byte	0x3f
	.zero		1


	//   ....[55]....
        /*0694*/ 	.word	0x00011b60
        /*0698*/ 	.word	0x00000003
        /*069c*/ 	.word	0x00038850
        /*06a0*/ 	.short	0x010a
        /*06a2*/ 	.byte	0x3f
	.zero		1


	//   ....[56]....
        /*06a4*/ 	.word	0x00011bb0
        /*06a8*/ 	.word	0x0000000b
        /*06ac*/ 	.word	0x00038850
        /*06b0*/ 	.short	0x010a
        /*06b2*/ 	.byte	0x3f
	.zero		1


	//   ....[57]....
        /*06b4*/ 	.word	0x00011d10
        /*06b8*/ 	.word	0x00000003
        /*06bc*/ 	.word	0x00038840
        /*06c0*/ 	.short	0x010a
        /*06c2*/ 	.byte	0x3f
	.zero		1


	//   ....[58]....
        /*06c4*/ 	.word	0x000128a0
        /*06c8*/ 	.word	0x00000003
        /*06cc*/ 	.word	0x00038820
        /*06d0*/ 	.short	0x010a
        /*06d2*/ 	.byte	0x3f
	.zero		1


	//   ....[59]....
        /*06d4*/ 	.word	0x00012900
        /*06d8*/ 	.word	0x00000003
        /*06dc*/ 	.word	0x00038848
        /*06e0*/ 	.short	0x010a
        /*06e2*/ 	.byte	0x3f
	.zero		1


	//   ....[60]....
        /*06e4*/ 	.word	0x00012960
        /*06e8*/ 	.word	0x00000003
        /*06ec*/ 	.word	0x00038860
        /*06f0*/ 	.short	0x010a
        /*06f2*/ 	.byte	0x3f
	.zero		1


	//   ....[61]....
        /*06f4*/ 	.word	0x000129c0
        /*06f8*/ 	.word	0x00000003
        /*06fc*/ 	.word	0x00038840
        /*0700*/ 	.short	0x010a
        /*0702*/ 	.byte	0x3f
	.zero		1


	//   ....[62]....
        /*0704*/ 	.word	0x00012a20
        /*0708*/ 	.word	0x00000003
        /*070c*/ 	.word	0x00038868
        /*0710*/ 	.short	0x010a
        /*0712*/ 	.byte	0x3f
	.zero		1


	//   ....[63]....
        /*0714*/ 	.word	0x00012a80
        /*0718*/ 	.word	0x00000003
        /*071c*/ 	.word	0x00038848
        /*0720*/ 	.short	0x010a
        /*0722*/ 	.byte	0x3f
	.zero		1


	//   ....[64]....
        /*0724*/ 	.word	0x00012ae0
        /*0728*/ 	.word	0x00000003
        /*072c*/ 	.word	0x00038860
        /*0730*/ 	.short	0x010a
        /*0732*/ 	.byte	0x3f
	.zero		1


	//   ....[65]....
        /*0734*/ 	.word	0x00012b30
        /*0738*/ 	.word	0x00000003
        /*073c*/ 	.word	0x00038860
        /*0740*/ 	.short	0x010a
        /*0742*/ 	.byte	0x3f
	.zero		1


	//   ....[66]....
        /*0744*/ 	.word	0x00012b80
        /*0748*/ 	.word	0x00000002
        /*074c*/ 	.word	0x00038820
        /*0750*/ 	.short	0x010a
        /*0752*/ 	.byte	0x3f
	.zero		1


	//   ....[67]....
        /*0754*/ 	.word	0x00012d20
        /*0758*/ 	.word	0x00000006
        /*075c*/ 	.word	0x00000000
        /*0760*/ 	.short	0x010a
        /*0762*/ 	.byte	0x3f
	.zero		1


	//   ....[68]....
        /*0764*/ 	.word	0x00012d70
        /*0768*/ 	.word	0x00000003
        /*076c*/ 	.word	0x00000000
        /*0770*/ 	.short	0x010a
        /*0772*/ 	.byte	0x3f
	.zero		1


	//   ....[69]....
        /*0774*/ 	.word	0x00012dc0
        /*0778*/ 	.word	0x00000000
        /*077c*/ 	.word	0x00000000
        /*0780*/ 	.short	0x010a
        /*0782*/ 	.byte	0x3f
	.zero		1


	//----- nvinfo : EIATTR_NUM_MBARRIERS
	.align		4
.L_93:
        /*0784*/ 	.byte	0x03, 0x38
        /*0786*/ 	.short	0x0016


	//----- nvinfo : EIATTR_EXIT_INSTR_OFFSETS
	.align		4
        /*0788*/ 	.byte	0x04, 0x1c
        /*078a*/ 	.short	(.L_95 - .L_94)


	//   ....[0]....
.L_94:
        /*078c*/ 	.word	0x000119f0


	//----- nvinfo : EIATTR_MAX_THREADS
	.align		4
.L_95:
        /*0790*/ 	.byte	0x04, 0x05
        /*0792*/ 	.short	(.L_97 - .L_96)
.L_96:
        /*0794*/ 	.word	0x00000180
        /*0798*/ 	.word	0x00000001
        /*079c*/ 	.word	0x00000001


	//----- nvinfo : EIATTR_CRS_STACK_SIZE
	.align		4
.L_97:
        /*07a0*/ 	.byte	0x04, 0x1e
        /*07a2*/ 	.short	(.L_99 - .L_98)
.L_98:
        /*07a4*/ 	.word	0x00000000


	//----- nvinfo : EIATTR_CBANK_PARAM_SIZE
	.align		4
.L_99:
        /*07a8*/ 	.byte	0x03, 0x19
        /*07aa*/ 	.short	0x0a70


	//----- nvinfo : EIATTR_PARAM_CBANK
	.align		4
        /*07ac*/ 	.byte	0x04, 0x0a
        /*07ae*/ 	.short	(.L_101 - .L_100)
	.align		4
.L_100:
        /*07b0*/ 	.word	index@(.nv.constant0._ZN7cutlass13device_kernelIN5flash11enable_sm90INS1_16FlashAttnFwdSm90INS1_25CollectiveMainloopFwdSm90ILi2EN4cute5tupleIJNS5_1CILi1EEES8_S8_EEENS6_IJNS7_ILi128EEENS7_ILi80EEENS7_ILi256EEEEEELi256ENS_10bfloat16_tEfNS_4arch4Sm90ELb0ELb0ELb1ELb0ELb0ELb0ELb0ELb1ELb1ELb1ELb1ELb0EEENS1_21CollectiveEpilogueFwdINS6_IJSA_SC_SB_EEES9_SE_SG_Li256ELb0ELb1ELb1ELb0EEENS1_19SingleTileSchedulerILb0ELb1ELb1ELi128EEEEEEEEEvNT_6ParamsE)
        /*07b4*/ 	.short	0x0210
        /*07b6*/ 	.short	0x0a70


	//----- nvinfo : EIATTR_SW_WAR
	.align		4
.L_101:
        /*07b8*/ 	.byte	0x04, 0x36
        /*07ba*/ 	.short	(.L_103 - .L_102)
.L_102:
        /*07bc*/ 	.word	0x00000008
.L_103:


//--------------------- .nv.info._ZN7cutlass13device_kernelIN5flash11enable_sm90INS1_16FlashAttnFwdSm90INS1_25CollectiveMainloopFwdSm90ILi2EN4cute5tupleIJNS5_1CILi1EEES8_S8_EEENS6_IJNS7_ILi128EEENS7_ILi80EEENS7_ILi256EEEEEELi256ENS_10bfloat16_tEfNS_4arch4Sm90ELb0ELb0ELb1ELb1ELb0ELb0ELb0ELb1ELb1ELb1ELb1ELb0EEENS1_21CollectiveEpilogueFwdINS6_IJSA_SC_SB_EEES9_SE_SG_Li256ELb1ELb1ELb1ELb0EEENS1_36VarlenDynamicPersistentTileSchedulerILi128ELi80ELi256ELi128ELb1ELb1ELb1ELb0ELb1ELb1EEEEEEEEEvNT_6ParamsE --------------------------
	.section	.nv.info._ZN7cutlass13device_kernelIN5flash11enable_sm90INS1_16FlashAttnFwdSm90INS1_25CollectiveMainloopFwdSm90ILi2EN4cute5tupleIJNS5_1CILi1EEES8_S8_EEENS6_IJNS7_ILi128EEENS7_ILi80EEENS7_ILi256EEEEEELi256ENS_10bfloat16_tEfNS_4arch4Sm90ELb0ELb0ELb1ELb1ELb0ELb0ELb0ELb1ELb1ELb1ELb1ELb0EEENS1_21CollectiveEpilogueFwdINS6_IJSA_SC_SB_EEES9_SE_SG_Li256ELb1ELb1ELb1ELb0EEENS1_36VarlenDynamicPersistentTileSchedulerILi128ELi80ELi256ELi128ELb1ELb1ELb1ELb0ELb1ELb1EEEEEEEEEvNT_6ParamsE,"",@"SHT_CUDA_INFO"
	.sectionflags	@""
	.align	4


	//----- nvinfo : EIATTR_CUDA_API_VERSION
	.align		4
        /*0000*/ 	.byte	0x04, 0x37
        /*0002*/ 	.short	(.L_105 - .L_104)
.L_104:
        /*0004*/ 	.word	0x00000082


	//----- nvinfo : EIATTR_KPARAM_INFO
	.align		4
.L_105:
        /*0008*/ 	.byte	0x04, 0x17
        /*000a*/ 	.short	(.L_107 - .L_106)
.L_106:
        /*000c*/ 	.word	0x00000000
        /*0010*/ 	.short	0x0000
        /*0012*/ 	.short	0x0070
        /*0014*/ 	.byte	0x00, 0xf0, 0x01, 0x2a


	//----- nvinfo : EIATTR_SPARSE_MMA_MASK
	.align		4
.L_107:
        /*0018*/ 	.byte	0x03, 0x50
        /*001a*/ 	.short	0x0000


	//----- nvinfo : EIATTR_MAXREG_COUNT
	.align		4
        /*001c*/ 	.byte	0x03, 0x1b
        /*001e*/ 	.short	0x00a8


	//----- nvinfo : EIATTR_NUM_BARRIERS
	.align		4
        /*0020*/ 	.byte	0x02, 0x4c
        /*0022*/ 	.byte	0x09
	.zero		1


	//----- nvinfo : EIATTR_EXTERNS
	.align		4
        /*0024*/ 	.byte	0x04, 0x0f
        /*0026*/ 	.short	(.L_109 - .L_108)


	//   ....[0]....
	.align		4
.L_108:
        /*0028*/ 	.word	index@(__assertfail)


	//----- nvinfo : EIATTR_ANNOTATIONS
	.align		4
.L_109:
        /*002c*/ 	.byte	0x04, 0x55
        /*002e*/ 	.short	(.L_111 - .L_110)


	//   ....[0]....
.L_110:
        /* <DEDUP_REMOVED lines=81> */


	//----- nvinfo : EIATTR_MERCURY_ISA_VERSION
	.align		4
.L_111:
        /*0530*/ 	.byte	0x03, 0x5f
        /*0532*/ 	.short	0x0101


	//----- nvinfo : EIATTR_UNUSED_LOAD_BYTE_OFFSET
	.align		4
        /*0534*/ 	.byte	0x04, 0x44
        /*0536*/ 	.short	(.L_113 - .L_112)


	//   ....[0]....
.L_112:
        /*0538*/ 	.word	0x00000a10
        /*053c*/ 	.word	0x0000fff0


	//   ....[1]....
        /*0540*/ 	.word	0x0000bc40
        /*0544*/ 	.word	0x0000fff0


	//----- nvinfo : EIATTR_INT_WARP_WIDE_INSTR_OFFSETS
	.align		4
.L_113:
        /*0548*/ 	.byte	0x04, 0x31
        /*054a*/ 	.short	(.L_115 - .L_114)


	//   ....[0]....
.L_114:
        /*054c*/ 	.word	0x00000130


	//   ....[1]....
        /*0550*/ 	.word	0x00000170


	//   ....[2]....
        /*0554*/ 	.word	0x000001e0


	//   ....[3]....
        /*0558*/ 	.word	0x000095b0


	//   ....[4]....
        /*055c*/ 	.word	0x00011f10


	//   ....[5]....
        /*0560*/ 	.word	0x00011fb0


	//   ....[6]....
        /*0564*/ 	.word	0x00016400


	//   ....[7]....
        /*0568*/ 	.word	0x00016470


	//----- nvinfo : EIATTR_COOP_GROUP_MASK_REGIDS
	.align		4
.L_115:
        /*056c*/ 	.byte	0x04, 0x29
        /*056e*/ 	.short	(.L_117 - .L_116)


	//   ....[0]....
.L_116:
        /*0570*/ 	.word	0xffffffff


	//   ....[1]....
        /*0574*/ 	.word	0xffffffff


	//   ....[2]....
        /*0578*/ 	.word	0xffffffff


	//   ....[3]....
        /*057c*/ 	.word	0xffffffff


	//   ....[4]....
        /*0580*/ 	.word	0xffffffff


	//   ....[5]....
        /*0584*/ 	.word	0xffffffff


	//   ....[6]....
        /*0588*/ 	.word	0xffffffff


	//   ....[7]....
        /*058c*/ 	.word	0xffffffff


	//   ....[8]....
        /*0590*/ 	.word	0xffffffff


	//   ....[9]....
        /*0594*/ 	.word	0xffffffff


	//   ....[10]....
        /*0598*/ 	.word	0xffffffff


	//   ....[11]....
        /*059c*/ 	.word	0xffffffff


	//   ....[12]....
        /*05a0*/ 	.word	0xffffffff


	//   ....[13]....
        /*05a4*/ 	.word	0xffffffff


	//   ....[14]....
        /*05a8*/ 	.word	0xffffffff


	//   ....[15]....
        /*05ac*/ 	.word	0xffffffff


	//   ....[16]....
        /*05b0*/ 	.word	0xffffffff


	//   ....[17]....
        /*05b4*/ 	.word	0xffffffff


	//   ....[18]....
        /*05b8*/ 	.word	0xffffffff


	//   ....[19]....
        /*05bc*/ 	.word	0xffffffff


	//   ....[20]....
        /*05c0*/ 	.word	0xffffffff


	//   ....[21]....
        /*05c4*/ 	.word	0xffffffff


	//   ....[22]....
        /*05c8*/ 	.word	0xffffffff


	//   ....[23]....
        /*05cc*/ 	.word	0xffffffff


	//   ....[24]....
        /*05d0*/ 	.word	0xffffffff


	//   ....[25]....
        /*05d4*/ 	.word	0xffffffff


	//   ....[26]....
        /*05d8*/ 	.word	0xffffffff


	//   ....[27]....
        /*05dc*/ 	.word	0xffffffff


	//   ....[28]....
        /*05e0*/ 	.word	0xffffffff


	//   ....[29]....
        /*05e4*/ 	.word	0xffffffff


	//   ....[30]....
        /*05e8*/ 	.word	0xffffffff


	//   ....[31]....
        /*05ec*/ 	.word	0xffffffff


	//   ....[32]....
        /*05f0*/ 	.word	0xffffffff


	//   ....[33]....
        /*05f4*/ 	.word	0xffffffff


	//   ....[34]....
        /*05f8*/ 	.word	0xffffffff


	//   ....[35]....
        /*05fc*/ 	.word	0xffffffff


	//   ....[36]....
        /*0600*/ 	.word	0xffffffff


	//   ....[37]....
        /*0604*/ 	.word	0xffffffff


	//   ....[38]....
        /*0608*/ 	.word	0xffffffff


	//   ....[39]....
        /*060c*/ 	.word	0xffffffff


	//   ....[40]....
        /*0610*/ 	.word	0xffffffff


	//   ....[41]....
        /*0614*/ 	.word	0xffffffff


	//   ....[42]....
        /*0618*/ 	.word	0xffffffff


	//   ....[43]....
        /*061c*/ 	.word	0xffffffff


	//   ....[44]....
        /*0620*/ 	.word	0xffffffff


	//   ....[45]....
        /*0624*/ 	.word	0xffffffff


	//   ....[46]....
        /*0628*/ 	.word	0xffffffff


	//   ....[47]....
        /*062c*/ 	.word	0xffffffff


	//   ....[48]....
        /*0630*/ 	.word	0xffffffff


	//   ....[49]....
        /*0634*/ 	.word	0xffffffff


	//   ....[50]....
        /*0638*/ 	.word	0xffffffff


	//   ....[51]....
        /*063c*/ 	.word	0xffffffff


	//   ....[52]....
        /*0640*/ 	.word	0xffffffff


	//   ....[53]....
        /*0644*/ 	.word	0xffffffff


	//   ....[54]....
        /*0648*/ 	.word	0xffffffff


	//   ....[55]....
        /*064c*/ 	.word	0xffffffff


	//   ....[56]....
        /*0650*/ 	.word	0xffffffff


	//   ....[57]....
        /*0654*/ 	.word	0xffffffff


	//   ....[58]....
        /*0658*/ 	.word	0xffffffff


	//   ....[59]....
        /*065c*/ 	.word	0xffffffff


	//   ....[60]....
        /*0660*/ 	.word	0xffffffff


	//   ....[61]....
        /*0664*/ 	.word	0xffffffff


	//   ....[62]....
        /*0668*/ 	.word	0xffffffff


	//   ....[63]....
        /*066c*/ 	.word	0xffffffff


	//   ....[64]....
        /*0670*/ 	.word	0xffffffff


	//   ....[65]....
        /*0674*/ 	.word	0xffffffff


	//   ....[66]....
        /*0678*/ 	.word	0xffffffff


	//   ....[67]....
        /*067c*/ 	.word	0xffffffff


	//   ....[68]....
        /*0680*/ 	.word	0xffffffff


	//   ....[69]....
        /*0684*/ 	.word	0xffffffff


	//   ....[70]....
        /*0688*/ 	.word	0xffffffff


	//   ....[71]....
        /*068c*/ 	.word	0xffffffff


	//   ....[72]....
        /*0690*/ 	.word	0xffffffff


	//   ....[73]....
        /*0694*/ 	.word	0xffffffff


	//   ....[74]....
        /*0698*/ 	.word	0xffffffff


	//   ....[75]....
        /*069c*/ 	.word	0xffffffff


	//   ....[76]....
        /*06a0*/ 	.word	0xffffffff


	//   ....[77]....
        /*06a4*/ 	.word	0xffffffff


	//   ....[78]....
        /*06a8*/ 	.word	0xffffffff


	//   ....[79]....
        /*06ac*/ 	.word	0xffffffff


	//   ....[80]....
        /*06b0*/ 	.word	0xffffffff


	//   ....[81]....
        /*06b4*/ 	.word	0xffffffff


	//   ....[82]....
        /*06b8*/ 	.word	0xffffffff


	//   ....[83]....
        /*06bc*/ 	.word	0xffffffff


	//   ....[84]....
        /*06c0*/ 	.word	0xffffffff


	//   ....[85]....
        /*06c4*/ 	.word	0xffffffff


	//   ....[86]....
        /*06c8*/ 	.word	0xffffffff


	//   ....[87]....
        /*06cc*/ 	.word	0xffffffff


	//   ....[88]....
        /*06d0*/ 	.word	0xffffffff


	//   ....[89]....
        /*06d4*/ 	.word	0xffffffff


	//   ....[90]....
        /*06d8*/ 	.word	0xffffffff


	//   ....[91]....
        /*06dc*/ 	.word	0xffffffff


	//   ....[92]....
        /*06e0*/ 	.word	0xffffffff


	//   ....[93]....
        /*06e4*/ 	.word	0xffffffff


	//   ....[94]....
        /*06e8*/ 	.word	0xffffffff


	//   ....[95]....
        /*06ec*/ 	.word	0xffffffff


	//   ....[96]....
        /*06f0*/ 	.word	0xffffffff


	//   ....[97]....
        /*06f4*/ 	.word	0x0500000f


	//   ....[98]....
        /*06f8*/ 	.word	0x0500000f


	//   ....[99]....
        /*06fc*/ 	.word	0x0500000f


	//   ....[100]....
        /*0700*/ 	.word	0x0500000f


	//   ....[101]....
        /*0704*/ 	.word	0x0500000f


	//   ....[102]....
        /*0708*/ 	.word	0x0500000f


	//   ....[103]....
        /*070c*/ 	.word	0x0500000f


	//   ....[104]....
        /*0710*/ 	.word	0x0500000f


	//   ....[105]....
        /*0714*/ 	.word	0x0500000f


	//   ....[106]....
        /*0718*/ 	.word	0x0500000f


	//   ....[107]....
        /*071c*/ 	.word	0x0500000f


	//   ....[108]....
        /*0720*/ 	.word	0x0500000f


	//   ....[109]....
        /*0724*/ 	.word	0x0500000f


	//   ....[110]....
        /*0728*/ 	.word	0x0500000f


	//   ....[111]....
        /*072c*/ 	.word	0x0500000f


	//   ....[112]....
        /*0730*/ 	.word	0x0500000f


	//   ....[113]....
        /*0734*/ 	.word	0x0500000f


	//   ....[114]....
        /*0738*/ 	.word	0x0500000f


	//   ....[115]....
        /*073c*/ 	.word	0x0500000f


	//   ....[116]....
        /*0740*/ 	.word	0x0500000f


	//   ....[117]....
        /*0744*/ 	.word	0x0500000f


	//   ....[118]....
        /*0748*/ 	.word	0x0500000f


	//   ....[119]....
        /*074c*/ 	.word	0x0500000f


	//   ....[120]....
        /*0750*/ 	.word	0x0500000f


	//   ....[121]....
        /*0754*/ 	.word	0x0500000f


	//   ....[122]....
        /*0758*/ 	.word	0x0500000f


	//   ....[123]....
        /*075c*/ 	.word	0x0500000f


	//   ....[124]....
        /*0760*/ 	.word	0x0500000f


	//   ....[125]....
        /*0764*/ 	.word	0x0500000f


	//   ....[126]....
        /*0768*/ 	.word	0x0500000f


	//   ....[127]....
        /*076c*/ 	.word	0x0500000f


	//   ....[128]....
        /*0770*/ 	.word	0x0500000f


	//   ....[129]....
        /*0774*/ 	.word	0x0500000f


	//   ....[130]....
        /*0778*/ 	.word	0x0500000f


	//   ....[131]....
        /*077c*/ 	.word	0x0500000f


	//   ....[132]....
        /*0780*/ 	.word	0x0500000f


	//----- nvinfo : EIATTR_COOP_GROUP_INSTR_OFFSETS
	.align		4
.L_117:
        /*0784*/ 	.byte	0x04, 0x28
        /*0786*/ 	.short	(.L_119 - .L_118)


	//   ....[0]....
.L_118:
        /*0788*/ 	.word	0x00000060


	//   ....[1]....
        /*078c*/ 	.word	0x00000140


	//   ....[2]....
        /*0790*/ 	.word	0x00000190


	//   ....[3]....
        /*0794*/ 	.word	0x000003c0


	//   ....[4]....
        /*0798*/ 	.word	0x00000520


	//   ....[5]....
        /*079c*/ 	.word	0x00000640


	//   ....[6]....
        /*07a0*/ 	.word	0x000007a0


	//   ....[7]....
        /*07a4*/ 	.word	0x00001df0


	//   ....[8]....
        /*07a8*/ 	.word	0x00005520


	//   ....[9]....
        /*07ac*/ 	.word	0x00005590


	//   ....[10]....
        /*07b0*/ 	.word	0x00005930


	//   ....[11]....
        /*07b4*/ 	.word	0x000059a0


	//   ....[12]....
        /*07b8*/ 	.word	0x000097f0


	//   ....[13]....
        /*07bc*/ 	.word	0x00009850


	//   ....[14]....
        /*07c0*/ 	.word	0x00009de0


	//   ....[15]....
        /*07c4*/ 	.word	0x00009e40


	//   ....[16]....
        /*07c8*/ 	.word	0x0000af50


	//   ....[17]....
        /*07cc*/ 	.word	0x0000afe0


	//   ....[18]....
        /*07d0*/ 	.word	0x0000b230


	//   ....[19]....
        /*07d4*/ 	.word	0x0000b240


	//   ....[20]....
        /*07d8*/ 	.word	0x0000ce60


	//   ....[21]....
        /*07dc*/ 	.word	0x0000ce80


	//   ....[22]....
        /*07e0*/ 	.word	0x0000ce90


	//   ....[23]....
        /*07e4*/ 	.word	0x0000ceb0


	//   ....[24]....
        /*07e8*/ 	.word	0x0000d9c0


	//   ....[25]....
        /*07ec*/ 	.word	0x0000d9f0


	//   ....[26]....
        /*07f0*/ 	.word	0x0000db90


	//   ....[27]....
        /*07f4*/ 	.word	0x0000dbb0


	//   ....[28]....
        /*07f8*/ 	.word	0x0000dd00


	//   ....[29]....
        /*07fc*/ 	.word	0x0000dd20


	//   ....[30]....
        /*0800*/ 	.word	0x0000de80


	//   ....[31]....
        /*0804*/ 	.word	0x0000dea0


	//   ....[32]....
        /*0808*/ 	.word	0x0000e470


	//   ....[33]....
        /*080c*/ 	.word	0x0000e4b0


	//   ....[34]....
        /*0810*/ 	.word	0x0000ee20


	//   ....[35]....
        /*0814*/ 	.word	0x0000ee30


	//   ....[36]....
        /*0818*/ 	.word	0x000101e0


	//   ....[37]....
        /*081c*/ 	.word	0x00010210


	//   ....[38]....
        /*0820*/ 	.word	0x00010390


	//   ....[39]....
        /*0824*/ 	.word	0x000103b0


	//   ....[40]....
        /*0828*/ 	.word	0x00010500


	//   ....[41]....
        /*082c*/ 	.word	0x00010520


	//   ....[42]....
        /*0830*/ 	.word	0x00010680


	//   ....[43]....
        /*0834*/ 	.word	0x000106a0


	//   ....[44]....
        /*0838*/ 	.word	0x00010880


	//   ....[45]....
        /*083c*/ 	.word	0x00010ab0


	//   ....[46]....
        /*0840*/ 	.word	0x00010ae0


	//   ....[47]....
        /*0844*/ 	.word	0x00010b10


	//   ....[48]....
        /*0848*/ 	.word	0x00010b40


	//   ....[49]....
        /*084c*/ 	.word	0x00010b70


	//   ....[50]....
        /*0850*/ 	.word	0x00010ba0


	//   ....[51]....
        /*0854*/ 	.word	0x00010d50


	//   ....[52]....
        /*0858*/ 	.word	0x00010d80


	//   ....[53]....
        /*085c*/ 	.word	0x00010db0


	//   ....[54]....
        /*0860*/ 	.word	0x00010de0


	//   ....[55]....
        /*0864*/ 	.word	0x00010e10


	//   ....[56]....
        /*0868*/ 	.word	0x00010e40


	//   ....[57]....
        /*086c*/ 	.word	0x00010ed0


	//   ....[58]....
        /*0870*/ 	.word	0x00010f00


	//   ....[59]....
        /*0874*/ 	.word	0x00010f10


	//   ....[60]....
        /*0878*/ 	.word	0x00010fc0


	//   ....[61]....
        /*087c*/ 	.word	0x00012510


	//   ....[62]....
        /*0880*/ 	.word	0x00013150


	//   ....[63]....
        /*0884*/ 	.word	0x000131a0


	//   ....[64]....
        /*0888*/ 	.word	0x00013270


	//   ....[65]....
        /*088c*/ 	.word	0x00013280


	//   ....[66]....
        /*0890*/ 	.word	0x00013330


	//   ....[67]....
        /*0894*/ 	.word	0x00013340


	//   ....[68]....
        /*0898*/ 	.word	0x000133f0


	//   ....[69]....
        /*089c*/ 	.word	0x00013400


	//   ....[70]....
        /*08a0*/ 	.word	0x000134b0


	//   ....[71]....
        /*08a4*/ 	.word	0x000134c0


	//   ....[72]....
        /*08a8*/ 	.word	0x00013570


	//   ....[73]....
        /*08ac*/ 	.word	0x00013580


	//   ....[74]....
        /*08b0*/ 	.word	0x00013630


	//   ....[75]....
        /*08b4*/ 	.word	0x00013640


	//   ....[76]....
        /*08b8*/ 	.word	0x00013690


	//   ....[77]....
        /*08bc*/ 	.word	0x000136e0


	//   ....[78]....
        /*08c0*/ 	.word	0x00016d40


	//   ....[79]....
        /*08c4*/ 	.word	0x00016d70


	//   ....[80]....
        /*08c8*/ 	.word	0x00016dd0


	//   ....[81]....
        /*08cc*/ 	.word	0x00016e00


	//   ....[82]....
        /*08d0*/ 	.word	0x00016e30


	//   ....[83]....
        /*08d4*/ 	.word	0x00016e60


	//   ....[84]....
        /*08d8*/ 	.word	0x00016e90


	//   ....[85]....
        /*08dc*/ 	.word	0x00016ec0


	//   ....[86]....
        /*08e0*/ 	.word	0x00017090


	//   ....[87]....
        /*08e4*/ 	.word	0x000170c0


	//   ....[88]....
        /*08e8*/ 	.word	0x000170f0


	//   ....[89]....
        /*08ec*/ 	.word	0x00017120


	//   ....[90]....
        /*08f0*/ 	.word	0x00017150


	//   ....[91]....
        /*08f4*/ 	.word	0x00017180


	//   ....[92]....
        /*08f8*/ 	.word	0x00017240


	//   ....[93]....
        /*08fc*/ 	.word	0x00017260


	//   ....[94]....
        /*0900*/ 	.word	0x00017270


	//   ....[95]....
        /*0904*/ 	.word	0x000172d0


	//   ....[96]....
        /*0908*/ 	.word	0x000179f0


	//   ....[97]....
        /*090c*/ 	.word	0x00017ee0


	//   ....[98]....
        /*0910*/ 	.word	0x000180c0


	//   ....[99]....
        /*0914*/ 	.word	0x00018110


	//   ....[100]....
        /*0918*/ 	.word	0x00018250


	//   ....[101]....
        /*091c*/ 	.word	0x000182a0


	//   ....[102]....
        /*0920*/ 	.word	0x000183e0


	//   ....[103]....
        /*0924*/ 	.word	0x00018430


	//   ....[104]....
        /*0928*/ 	.word	0x00018570


	//   ....[105]....
        /*092c*/ 	.word	0x000185c0


	//   ....[106]....
        /*0930*/ 	.word	0x00018700


	//   ....[107]....
        /*0934*/ 	.word	0x00018750


	//   ....[108]....
        /*0938*/ 	.word	0x00018890


	//   ....[109]....
        /*093c*/ 	.word	0x000188e0


	//   ....[110]....
        /*0940*/ 	.word	0x00018a00


	//   ....[111]....
        /*0944*/ 	.word	0x00018a70


	//   ....[112]....
        /*0948*/ 	.word	0x00018b90


	//   ....[113]....
        /*094c*/ 	.word	0x00018be0


	//   ....[114]....
        /*0950*/ 	.word	0x00018f10


	//   ....[115]....
        /*0954*/ 	.word	0x00018fb0


	//   ....[116]....
        /*0958*/ 	.word	0x00019160


	//   ....[117]....
        /*095c*/ 	.word	0x000191e0


	//   ....[118]....
        /*0960*/ 	.word	0x00019260


	//   ....[119]....
        /*0964*/ 	.word	0x000192e0


	//   ....[120]....
        /*0968*/ 	.word	0x00019360


	//   ....[121]....
        /*096c*/ 	.word	0x000193f0


	//   ....[122]....
        /*0970*/ 	.word	0x00019490


	//   ....[123]....
        /*0974*/ 	.word	0x00019540


	//   ....[124]....
        /*0978*/ 	.word	0x000195c0


	//   ....[125]....
        /*097c*/ 	.word	0x00019640


	//   ....[126]....
        /*0980*/ 	.word	0x000196c0


	//   ....[127]....
        /*0984*/ 	.word	0x00019750


	//   ....[128]....
        /*0988*/ 	.word	0x000197d0


	//   ....[129]....
        /*098c*/ 	.word	0x00019870


	//   ....[130]....
        /*0990*/ 	.word	0x000198c0


	//   ....[131]....
        /*0994*/ 	.word	0x00019950


	//   ....[132]....
        /*0998*/ 	.word	0x00019a80


	//----- nvinfo : EIATTR_REG_RECONFIG
	.align		4
.L_119:
        /*099c*/ 	.byte	0x01, 0x54
	.zero		2


	//----- nvinfo : EIATTR_SYSCALL_OFFSETS
	.align		4
        /*09a0*/ 	.byte	0x04, 0x46
        /*09a2*/ 	.short	(.L_121 - .L_120)


	//   ....[0]....
.L_120:
        /*09a4*/ 	.word	0x00001f70


	//   ....[1]....
        /*09a8*/ 	.word	0x00012120


	//   ....[2]....
        /*09ac*/ 	.word	0x00012270


	//   ....[3]....
        /*09b0*/ 	.word	0x00012370


	//   ....[4]....
        /*09b4*/ 	.word	0x00012d00


	//----- nvinfo : EIATTR_MBARRIER_INSTR_OFFSETS
	.align		4
.L_121:
        /*09b8*/ 	.byte	0x04, 0x39
        /*09ba*/ 	.short	(.L_123 - .L_122)


	//   ....[0]....
.L_122:
        /*09bc*/ 	.word	0x00000270
        /*09c0*/ 	.word	0x000000ff
        /*09c4*/ 	.word	0x00038800
        /*09c8*/ 	.short	0x0100
        /*09ca*/ 	.byte	0x08
	.zero		1


	//   ....[1]....
        /*09cc*/ 	.word	0x00000280
        /*09d0*/ 	.word	0x000000ff
        /*09d4*/ 	.word	0x00038820
        /*09d8*/ 	.short	0x0100
        /*09da*/ 	.byte	0x08
	.zero		1


	//   ....[2]....
        /*09dc*/ 	.word	0x00000370
        /*09e0*/ 	.word	0x000000ff
        /*09e4*/ 	.word	0x00038830
        /*09e8*/ 	.short	0x0100
        /*09ea*/ 	.byte	0x08
	.zero		1


	//   ....[3]....
        /*09ec*/ 	.word	0x00000380
        /*09f0*/ 	.word	0x000000ff
        /*09f4*/ 	.word	0x00038840
        /*09f8*/ 	.short	0x0100
        /*09fa*/ 	.byte	0x08
	.zero		1


	//   ....[4]....
        /*09fc*/ 	.word	0x00000390
        /*0a00*/ 	.word	0x000000ff
        /*0a04*/ 	.word	0x00038838
        /*0a08*/ 	.short	0x0100
        /*0a0a*/ 	.byte	0x08
	.zero		1


	//   ....[5]....
        /*0a0c*/ 	.word	0x000003a0
        /*0a10*/ 	.word	0x000000ff
        /*0a14*/ 	.word	0x00038848
        /*0a18*/ 	.short	0x0100
        /*0a1a*/ 	.byte	0x08
	.zero		1


	//   ....[6]....
        /*0a1c*/ 	.word	0x000004d0
        /*0a20*/ 	.word	0x000000ff
        /*0a24*/ 	.word	0x00038850
        /*0a28*/ 	.short	0x0100
        /*0a2a*/ 	.byte	0x08
	.zero		1


	//   ....[7]....
        /*0a2c*/ 	.word	0x000004e0
        /*0a30*/ 	.word	0x000000ff
        /*0a34*/ 	.word	0x00038860
        /*0a38*/ 	.short	0x0100
        /*0a3a*/ 	.byte	0x08
	.zero		1


	//   ....[8]....
        /*0a3c*/ 	.word	0x000004f0
        /*0a40*/ 	.word	0x000000ff
        /*0a44*/ 	.word	0x00038858
        /*0a48*/ 	.short	0x0100
        /*0a4a*/ 	.byte	0x08
	.zero		1


	//   ....[9]....
        /*0a4c*/ 	.word	0x00000500
        /*0a50*/ 	.word	0x000000ff
        /*0a54*/ 	.word	0x00038868
        /*0a58*/ 	.short	0x0100
        /*0a5a*/ 	.byte	0x08
	.zero		1


	//   ....[10]....
        /*0a5c*/ 	.word	0x000005f0
        /*0a60*/ 	.word	0x000000ff
        /*0a64*/ 	.word	0x00038870
        /*0a68*/ 	.short	0x0100
        /*0a6a*/ 	.byte	0x06
	.zero		1


	//   ....[11]....
        /*0a6c*/ 	.word	0x00000600
        /*0a70*/ 	.word	0x000000ff
        /*0a74*/ 	.word	0x00038880
        /*0a78*/ 	.short	0x0100
        /*0a7a*/ 	.byte	0x06
	.zero		1


	//   ....[12]....
        /*0a7c*/ 	.word	0x00000610
        /*0a80*/ 	.word	0x000000ff
        /*0a84*/ 	.word	0x00038878
        /*0a88*/ 	.short	0x0100
        /*0a8a*/ 	.byte	0x06
	.zero		1


	//   ....[13]....
        /*0a8c*/ 	.word	0x00000620
        /*0a90*/ 	.word	0x000000ff
        /*0a94*/ 	.word	0x00038888
        /*0a98*/ 	.short	0x0100
        /*0a9a*/ 	.byte	0x06
	.zero		1


	//   ....[14]....
        /*0a9c*/ 	.word	0x00000750
        /*0aa0*/ 	.word	0x000000ff
        /*0aa4*/ 	.word	0x00038890
        /*0aa8*/ 	.short	0x0100
        /*0aaa*/ 	.byte	0x08
	.zero		1


	//   ....[15]....
        /*0aac*/ 	.word	0x00000760
        /*0ab0*/ 	.word	0x000000ff
        /*0ab4*/ 	.word	0x000388a0
        /*0ab8*/ 	.short	0x0100
        /*0aba*/ 	.byte	0x08
	.zero		1


	//   ....[16]....
        /*0abc*/ 	.word	0x00000770
        /*0ac0*/ 	.word	0x000000ff
        /*0ac4*/ 	.word	0x00038898
        /*0ac8*/ 	.short	0x0100
        /*0aca*/ 	.byte	0x08
	.zero		1


	//   ....[17]....
        /*0acc*/ 	.word	0x00000780
        /*0ad0*/ 	.word	0x000000ff
        /*0ad4*/ 	.word	0x000388a8
        /*0ad8*/ 	.short	0x0100
        /*0ada*/ 	.byte	0x08
	.zero		1


	//   ....[18]....
        /*0adc*/ 	.word	0x000008b0
        /*0ae0*/ 	.word	0x000000ff
        /*0ae4*/ 	.word	0x000388b0
        /*0ae8*/ 	.short	0x0100
        /*0aea*/ 	.byte	0x08
	.zero		1


	//   ....[19]....
        /*0aec*/ 	.word	0x000008c0
        /*0af0*/ 	.word	0x000000ff
        /*0af4*/ 	.word	0x000388c0
        /*0af8*/ 	.short	0x0100
        /*0afa*/ 	.byte	0x08
	.zero		1


	//   ....[20]....
        /*0afc*/ 	.word	0x000008d0
        /*0b00*/ 	.word	0x000000ff
        /*0b04*/ 	.word	0x000388b8
        /*0b08*/ 	.short	0x0100
        /*0b0a*/ 	.byte	0x08
	.zero		1


	//   ....[21]....
        /*0b0c*/ 	.word	0x000008e0
        /*0b10*/ 	.word	0x000000ff
        /*0b14*/ 	.word	0x000388c8
        /*0b18*/ 	.short	0x0100
        /*0b1a*/ 	.byte	0x08
	.zero		1


	//   ....[22]....
        /*0b1c*/ 	.word	0x00002030
        /*0b20*/ 	.word	0x00000005
        /*0b24*/ 	.word	0x00038800
        /*0b28*/ 	.short	0x010a
        /*0b2a*/ 	.byte	0x3f
	.zero		1


	//   ....[23]....
        /*0b2c*/ 	.word	0x000020d0
        /*0b30*/ 	.word	0x00000000
        /*0b34*/ 	.word	0x00038830
        /*0b38*/ 	.short	0x010a
        /*0b3a*/ 	.byte	0x3f
	.zero		1


	//   ....[24]....
        /*0b3c*/ 	.word	0x00002150
        /*0b40*/ 	.word	0x00000000
        /*0b44*/ 	.word	0x00038830
        /*0b48*/ 	.short	0x010a
        /*0b4a*/ 	.byte	0x3f
	.zero		1


	//   ....[25]....
        /*0b4c*/ 	.word	0x000052a0
        /*0b50*/ 	.word	0x00000000
        /*0b54*/ 	.word	0x00000000
        /*0b58*/ 	.short	0x0101
        /*0b5a*/ 	.byte	0x3f
	.zero		1


	//   ....[26]....
        /*0b5c*/ 	.word	0x00006840
        /*0b60*/ 	.word	0x000000ff
        /*0b64*/ 	.word	0x00038830
        /*0b68*/ 	.short	0x010a
        /*0b6a*/ 	.byte	0x3d
	.zero		1


	//   ....[27]....
        /*0b6c*/ 	.word	0x00006880
        /*0b70*/ 	.word	0x000000ff
        /*0b74*/ 	.word	0x00038830
        /*0b78*/ 	.short	0x010a
        /*0b7a*/ 	.byte	0x3d
	.zero		1


	//   ....[28]....
        /*0b7c*/ 	.word	0x00009140
        /*0b80*/ 	.word	0x000000ff
        /*0b84*/ 	.word	0x00038850
        /*0b88*/ 	.short	0x010a
        /*0b8a*/ 	.byte	0x06
	.zero		1


	//   ....[29]....
        /*0b8c*/ 	.word	0x00009180
        /*0b90*/ 	.word	0x000000ff
        /*0b94*/ 	.word	0x00038850
        /*0b98*/ 	.short	0x010a
        /*0b9a*/ 	.byte	0x06
	.zero		1


	//   ....[30]....
        /*0b9c*/ 	.word	0x0000a0e0
        /*0ba0*/ 	.word	0x000000ff
        /*0ba4*/ 	.word	0x00000000
        /*0ba8*/ 	.short	0x0101
        /*0baa*/ 	.byte	0x3d
	.zero		1


	//   ....[31]....
        /*0bac*/ 	.word	0x0000a140
        /*0bb0*/ 	.word	0x000000ff
        /*0bb4*/ 	.word	0x00000000
        /*0bb8*/ 	.short	0x0101
        /*0bba*/ 	.byte	0x06
	.zero		1


	//   ....[32]....
        /*0bbc*/ 	.word	0x0000ae80
        /*0bc0*/ 	.word	0x00000000
        /*0bc4*/ 	.word	0x00038850
        /*0bc8*/ 	.short	0x010a
        /*0bca*/ 	.byte	0x3f
	.zero		1


	//   ....[33]....
        /*0bcc*/ 	.word	0x0000aec0
        /*0bd0*/ 	.word	0x00000000
        /*0bd4*/ 	.word	0x00038850
        /*0bd8*/ 	.short	0x010a
        /*0bda*/ 	.byte	0x3f
	.zero		1


	//   ....[34]....
        /*0bdc*/ 	.word	0x0000b3e0
        /*0be0*/ 	.word	0x0000000b
        /*0be4*/ 	.word	0x00000000
        /*0be8*/ 	.short	0x0101
        /*0bea*/ 	.byte	0x3f
	.zero		1


	//   ....[35]....
        /*0bec*/ 	.word	0x0000d9d0
        /*0bf0*/ 	.word	0x000000ff
        /*0bf4*/ 	.word	0x00000000
        /*0bf8*/ 	.short	0x0101
        /*0bfa*/ 	.byte	0x08
	.zero		1


	//   ....[36]....
        /*0bfc*/ 	.word	0x0000e2b0
        /*0c00*/ 	.word	0x000000ff
        /*0c04*/ 	.word	0x00000000
        /*0c08*/ 	.short	0x0101
        /*0c0a*/ 	.byte	0x08
	.zero		1


	//   ....[37]....
        /*0c0c*/ 	.word	0x00012770
        /*0c10*/ 	.word	0x00000000
        /*0c14*/ 	.word	0x00038840
        /*0c18*/ 	.short	0x010a
        /*0c1a*/ 	.byte	0x3f
	.zero		1


	//   ....[38]....
        /*0c1c*/ 	.word	0x000137e0
        /*0c20*/ 	.word	0x00000012
        /*0c24*/ 	.word	0x00038800
        /*0c28*/ 	.short	0x0107
        /*0c2a*/ 	.byte	0x3f
	.zero		1


	//   ....[39]....
        /*0c2c*/ 	.word	0x000138f0
        /*0c30*/ 	.word	0x00000012
        /*0c34*/ 	.word	0x00038800
        /*0c38*/ 	.short	0x0101
        /*0c3a*/ 	.byte	0x3f
	.zero		1


	//   ....[40]....
        /*0c3c*/ 	.word	0x00013910
        /*0c40*/ 	.word	0x00000012
        /*0c44*/ 	.word	0x00038820
        /*0c48*/ 	.short	0x010a
        /*0c4a*/ 	.byte	0x3f
	.zero		1


	//   ....[41]....
        /*0c4c*/ 	.word	0x00013ce0
        /*0c50*/ 	.word	0x00000003
        /*0c54*/ 	.word	0x00038840
        /*0c58*/ 	.short	0x010a
        /*0c5a*/ 	.byte	0x3f
	.zero		1


	//   ....[42]....
        /*0c5c*/ 	.word	0x00014280
        /*0c60*/ 	.word	0x00000003
        /*0c64*/ 	.word	0x00000060
        /*0c68*/ 	.short	0x010a
        /*0c6a*/ 	.byte	0x3f
	.zero		1


	//   ....[43]....
        /*0c6c*/ 	.word	0x00014b00
        /*0c70*/ 	.word	0x00000003
        /*0c74*/ 	.word	0x00038840
        /*0c78*/ 	.short	0x010a
        /*0c7a*/ 	.byte	0x3f
	.zero		1


	//   ....[44]....
        /*0c7c*/ 	.word	0x000150a0
        /*0c80*/ 	.word	0x00000002
        /*0c84*/ 	.word	0x00000060
        /*0c88*/ 	.short	0x010a
        /*0c8a*/ 	.byte	0x3f
	.zero		1


	//   ....[45]....
        /*0c8c*/ 	.word	0x00015860
        /*0c90*/ 	.word	0x00000002
        /*0c94*/ 	.word	0x00038840
        /*0c98*/ 	.short	0x010a
        /*0c9a*/ 	.byte	0x3f
	.zero		1


	//   ....[46]....
        /*0c9c*/ 	.word	0x00015e00
        /*0ca0*/ 	.word	0x00000002
        /*0ca4*/ 	.word	0x00000060
        /*0ca8*/ 	.short	0x010a
        /*0caa*/ 	.byte	0x3f
	.zero		1


	//   ....[47]....
        /*0cac*/ 	.word	0x00016570
        /*0cb0*/ 	.word	0x00000000
        /*0cb4*/ 	.word	0x00038860
        /*0cb8*/ 	.short	0x010a
        /*0cba*/ 	.byte	0x3f
	.zero		1


	//   ....[48]....
        /*0cbc*/ 	.word	0x00017970
        /*0cc0*/ 	.word	0x00000000
        /*0cc4*/ 	.word	0x00038820
        /*0cc8*/ 	.short	0x010a
        /*0cca*/ 	.byte	0x3f
	.zero		1


	//   ....[49]....
        /*0ccc*/ 	.word	0x00017b80
        /*0cd0*/ 	.word	0x00000006
        /*0cd4*/ 	.word	0x00000000
        /*0cd8*/ 	.short	0x010a
        /*0cda*/ 	.byte	0x3f
	.zero		1


	//   ....[50]....
        /*0cdc*/ 	.word	0x00017bb0
        /*0ce0*/ 	.word	0x00000007
        /*0ce4*/ 	.word	0x00000000
        /*0ce8*/ 	.short	0x010a
        /*0cea*/ 	.byte	0x3f
	.zero		1


	//   ....[51]....
        /*0cec*/ 	.word	0x00017c10
        /*0cf0*/ 	.word	0x00000004
        /*0cf4*/ 	.word	0x00000000
        /*0cf8*/ 	.short	0x010a
        /*0cfa*/ 	.byte	0x3f
	.zero		1


	//   ....[52]....
        /*0cfc*/ 	.word	0x00017c40
        /*0d00*/ 	.word	0x00000003
        /*0d04*/ 	.word	0x00000000
        /*0d08*/ 	.short	0x010a
        /*0d0a*/ 	.byte	0x3f
	.zero		1


	//   ....[53]....
        /*0d0c*/ 	.word	0x00017ca0
        /*0d10*/ 	.word	0x00000005
        /*0d14*/ 	.word	0x00038800
        /*0d18*/ 	.short	0x010a
        /*0d1a*/ 	.byte	0x3f
	.zero		1


	//   ....[54]....
        /*0d1c*/ 	.word	0x00017cf0
        /*0d20*/ 	.word	0x00000000
        /*0d24*/ 	.word	0x00038830
        /*0d28*/ 	.short	0x010a
        /*0d2a*/ 	.byte	0x3f
	.zero		1


	//   ....[55]....
        /*0d2c*/ 	.word	0x00017d50
        /*0d30*/ 	.word	0x00000004
        /*0d34*/ 	.word	0x00038830
        /*0d38*/ 	.short	0x010a
        /*0d3a*/ 	.byte	0x3f
	.zero		1


	//   ....[56]....
        /*0d3c*/ 	.word	0x00017db0
        /*0d40*/ 	.word	0x00000002
        /*0d44*/ 	.word	0x00038850
        /*0d48*/ 	.short	0x010a
        /*0d4a*/ 	.byte	0x3f
	.zero		1


	//   ....[57]....
        /*0d4c*/ 	.word	0x00017e00
        /*0d50*/ 	.word	0x00000000
        /*0d54*/ 	.word	0x00038850
        /*0d58*/ 	.short	0x010a
        /*0d5a*/ 	.byte	0x3f
	.zero		1


	//   ....[58]....
        /*0d5c*/ 	.word	0x00017fa0
        /*0d60*/ 	.word	0x00000000
        /*0d64*/ 	.word	0x00038840
        /*0d68*/ 	.short	0x010a
        /*0d6a*/ 	.byte	0x3f
	.zero		1


	//   ....[59]....
        /*0d6c*/ 	.word	0x00018c20
        /*0d70*/ 	.word	0x00000012
        /*0d74*/ 	.word	0x00038820
        /*0d78*/ 	.short	0x010a
        /*0d7a*/ 	.byte	0x3f
	.zero		1


	//   ....[60]....
        /*0d7c*/ 	.word	0x00018c70
        /*0d80*/ 	.word	0x00000003
        /*0d84*/ 	.word	0x00038840
        /*0d88*/ 	.short	0x010a
        /*0d8a*/ 	.byte	0x3f
	.zero		1


	//   ....[61]....
        /*0d8c*/ 	.word	0x00018cc0
        /*0d90*/ 	.word	0x00000003
        /*0d94*/ 	.word	0x00000060
        /*0d98*/ 	.short	0x010a
        /*0d9a*/ 	.byte	0x3f
	.zero		1


	//   ....[62]....
        /*0d9c*/ 	.word	0x00018d10
        /*0da0*/ 	.word	0x00000003
        /*0da4*/ 	.word	0x00038840
        /*0da8*/ 	.short	0x010a
        /*0daa*/ 	.byte	0x3f
	.zero		1


	//   ....[63]....
        /*0dac*/ 	.word	0x00018d60
        /*0db0*/ 	.word	0x00000002
        /*0db4*/ 	.word	0x00000060
        /*0db8*/ 	.short	0x010a
        /*0dba*/ 	.byte	0x3f
	.zero		1


	//   ....[64]....
        /*0dbc*/ 	.word	0x00018db0
        /*0dc0*/ 	.word	0x00000002
        /*0dc4*/ 	.word	0x00038840
        /*0dc8*/ 	.short	0x010a
        /*0dca*/ 	.byte	0x3f
	.zero		1


	//   ....[65]....
        /*0dcc*/ 	.word	0x00018e00
        /*0dd0*/ 	.word	0x00000002
        /*0dd4*/ 	.word	0x00000060
        /*0dd8*/ 	.short	0x010a
        /*0dda*/ 	.byte	0x3f
	.zero		1


	//   ....[66]....
        /*0ddc*/ 	.word	0x00018e50
        /*0de0*/ 	.word	0x00000000
        /*0de4*/ 	.word	0x00038860
        /*0de8*/ 	.short	0x010a
        /*0dea*/ 	.byte	0x3f
	.zero		1


	//   ....[67]....
        /*0dec*/ 	.word	0x000199a0
        /*0df0*/ 	.word	0x00000000
        /*0df4*/ 	.word	0x00038820
        /*0df8*/ 	.short	0x010a
        /*0dfa*/ 	.byte	0x3f
	.zero		1


	//   ....[68]....
        /*0dfc*/ 	.word	0x00019b40
        /*0e00*/ 	.word	0x00000006
        /*0e04*/ 	.word	0x00000000
        /*0e08*/ 	.short	0x010a
        /*0e0a*/ 	.byte	0x3f
	.zero		1


	//   ....[69]....
        /*0e0c*/ 	.word	0x00019b90
        /*0e10*/ 	.word	0x00000007
        /*0e14*/ 	.word	0x00000000
        /*0e18*/ 	.short	0x010a
        /*0e1a*/ 	.byte	0x3f
	.zero		1


	//   ....[70]....
        /*0e1c*/ 	.word	0x00019be0
        /*0e20*/ 	.word	0x00000004
        /*0e24*/ 	.word	0x00000000
        /*0e28*/ 	.short	0x010a
        /*0e2a*/ 	.byte	0x3f
	.zero		1


	//----- nvinfo : EIATTR_NUM_MBARRIERS
	.align		4
.L_123:
        /*0e2c*/ 	.byte	0x03, 0x38
        /*0e2e*/ 	.short	0x0016


	//----- nvinfo : EIATTR_EXIT_INSTR_OFFSETS
	.align		4
        /*0e30*/ 	.byte	0x04, 0x1c
        /*0e32*/ 	.short	(.L_125 - .L_124)


	//   ....[0]....
.L_124:
        /*0e34*/ 	.word	0x00000a50


	//   ....[1]....
        /*0e38*/ 	.word	0x00010830


	//   ....[2]....
        /*0e3c*/ 	.word	0x00017c90


	//----- nvinfo : EIATTR_MAX_THREADS
	.align		4
.L_125:
        /*0e40*/ 	.byte	0x04, 0x05
        /*0e42*/ 	.short	(.L_127 - .L_126)
.L_126:
        /*0e44*/ 	.word	0x00000180
        /*0e48*/ 	.word	0x00000001
        /*0e4c*/ 	.word	0x00000001


	//----- nvinfo : EIATTR_CRS_STACK_SIZE
	.align		4
.L_127:
        /*0e50*/ 	.byte	0x04, 0x1e
        /*0e52*/ 	.short	(.L_129 - .L_128)
.L_128:
        /*0e54*/ 	.word	0x00000000


	//----- nvinfo : EIATTR_CBANK_PARAM_SIZE
	.align		4
.L_129:
        /*0e58*/ 	.byte	0x03, 0x19
        /*0e5a*/ 	.short	0x0af0


	//----- nvinfo : EIATTR_PARAM_CBANK
	.align		4
        /*0e5c*/ 	.byte	0x04, 0x0a
        /*0e5e*/ 	.short	(.L_131 - .L_130)
	.align		4
.L_130:
        /*0e60*/ 	.word	index@(.nv.constant0._ZN7cutlass13device_kernelIN5flash11enable_sm90INS1_16FlashAttnFwdSm90INS1_25CollectiveMainloopFwdSm90ILi2EN4cute5tupleIJNS5_1CILi1EEES8_S8_EEENS6_IJNS7_ILi128EEENS7_ILi80EEENS7_ILi256EEEEEELi256ENS_10bfloat16_tEfNS_4arch4Sm90ELb0ELb0ELb1ELb1ELb0ELb0ELb0ELb1ELb1ELb1ELb1ELb0EEENS1_21CollectiveEpilogueFwdINS6_IJSA_SC_SB_EEES9_SE_SG_Li256ELb1ELb1ELb1ELb0EEENS1_36VarlenDynamicPersistentTileSchedulerILi128ELi80ELi256ELi128ELb1ELb1ELb1ELb0ELb1ELb1EEEEEEEEEvNT_6ParamsE)
        /*0e64*/ 	.short	0x0210
        /*0e66*/ 	.short	0x0af0


	//----- nvinfo : EIATTR_SW_WAR
	.align		4
.L_131:
        /*0e68*/ 	.byte	0x04, 0x36
        /*0e6a*/ 	.short	(.L_133 - .L_132)
.L_132:
        /*0e6c*/ 	.word	0x00000008
.L_133:


//--------------------- .nv.info._ZN7cutlass13device_kernelIN5flash11enable_sm90INS1_16FlashAttnFwdSm90INS1_25CollectiveMainloopFwdSm90ILi2EN4cute5tupleIJNS5_1CILi1EEES8_S8_EEENS6_IJNS7_ILi128EEENS7_ILi80EEENS7_ILi256EEEEEELi256ENS_10bfloat16_tEfNS_4arch4Sm90ELb0ELb0ELb1ELb1ELb0ELb1ELb0ELb1ELb1ELb1ELb1ELb0EEENS1_21CollectiveEpilogueFwdINS6_IJSA_SC_SB_EEES9_SE_SG_Li256ELb1ELb1ELb1ELb0EEENS1_36VarlenDynamicPersistentTileSchedulerILi128ELi80ELi256ELi128ELb1ELb1ELb1ELb0ELb1ELb1EEEEEEEEEvNT_6ParamsE --------------------------
	.section	.nv.info._ZN7cutlass13device_kernelIN5flash11enable_sm90INS1_16FlashAttnFwdSm90INS1_25CollectiveMainloopFwdSm90ILi2EN4cute5tupleIJNS5_1CILi1EEES8_S8_EEENS6_IJNS7_ILi128EEENS7_ILi80EEENS7_ILi256EEEEEELi256ENS_10bfloat16_tEfNS_4arch4Sm90ELb0ELb0ELb1ELb1ELb0ELb1ELb0ELb1ELb1ELb1ELb1ELb0EEENS1_21CollectiveEpilogueFwdINS6_IJSA_SC_SB_EEES9_SE_SG_Li256ELb1ELb1ELb1ELb0EEENS1_36VarlenDynamicPersistentTileSchedulerILi128ELi80ELi256ELi128ELb1ELb1ELb1ELb0ELb1ELb1EEEEEEEEEvNT_6ParamsE,"",@"SHT_CUDA_INFO"
	.sectionflags	@""
	.align	4


	//----- nvinfo : EIATTR_CUDA_API_VERSION
	.align		4
        /*0000*/ 	.byte	0x04, 0x37
        /*0002*/ 	.short	(.L_135 - .L_134)
.L_134:
        /*0004*/ 	.word	0x00000082


	//----- nvinfo : EIATTR_KPARAM_INFO
	.align		4
.L_135:
        /*0008*/ 	.byte	0x04, 0x17
        /*000a*/ 	.short	(.L_137 - .L_136)
.L_136:
        /*000c*/ 	.word	0x00000000
        /*0010*/ 	.short	0x0000
        /*0012*/ 	.short	0x0070
        /*0014*/ 	.byte	0x00, 0xf0, 0x01, 0x2a


	//----- nvinfo : EIATTR_SPARSE_MMA_MASK
	.align		4
.L_137:
        /*0018*/ 	.byte	0x03, 0x50
        /*001a*/ 	.short	0x0000


	//----- nvinfo : EIATTR_MAXREG_COUNT
	.align		4
        /*001c*/ 	.byte	0x03, 0x1b
        /*001e*/ 	.short	0x00a8


	//----- nvinfo : EIATTR_NUM_BARRIERS
	.align		4
        /*0020*/ 	.byte	0x02, 0x4c
        /*0022*/ 	.byte	0x10
	.zero		1


	//----- nvinfo : EIATTR_EXTERNS
	.align		4
        /*0024*/ 	.byte	0x04, 0x0f
        /*0026*/ 	.short	(.L_139 - .L_138)


	//   ....[0]....
	.align		4
.L_138:
        /*0028*/ 	.word	index@(__assertfail)


	//----- nvinfo : EIATTR_ANNOTATIONS
	.align		4
.L_139:
        /*002c*/ 	.byte	0x04, 0x55
        /*002e*/ 	.short	(.L_141 - .L_140)


	//   ....[0]....
.L_140:
        /* <DEDUP_REMOVED lines=179> */


	//----- nvinfo : EIATTR_MERCURY_ISA_VERSION
	.align		4
.L_141:
        /*0b50*/ 	.byte	0x03, 0x5f
        /*0b52*/ 	.short	0x0101


	//----- nvinfo : EIATTR_UNUSED_LOAD_BYTE_OFFSET
	.align		4
        /*0b54*/ 	.byte	0x04, 0x44
        /*0b56*/ 	.short	(.L_143 - .L_142)


	//   ....[0]....
.L_142:
        /*0b58*/ 	.word	0x00000a80
        /*0b5c*/ 	.word	0x0000fff0


	//   ....[1]....
        /*0b60*/ 	.word	0x0001e960
        /*0b64*/ 	.word	0x0000fff0


	//----- nvinfo : EIATTR_INT_WARP_WIDE_INSTR_OFFSETS
	.align		4
.L_143:
        /*0b68*/ 	.byte	0x04, 0x31
        /*0b6a*/ 	.short	(.L_145 - .L_144)


	//   ....[0]....
.L_144:
        /*0b6c*/ 	.word	0x00000190


	//   ....[1]....
        /*0b70*/ 	.word	0x000001d0


	//   ....[2]....
        /*0b74*/ 	.word	0x00000240


	//   ....[3]....
        /*0b78*/ 	.word	0x00026590


	//   ....[4]....
        /*0b7c*/ 	.word	0x00026630


	//   ....[5]....
        /*0b80*/ 	.word	0x0002aac0


	//   ....[6]....
        /*0b84*/ 	.word	0x0002ab30


	//----- nvinfo : EIATTR_COOP_GROUP_MASK_REGIDS
	.align		4
.L_145:
        /*0b88*/ 	.byte	0x04, 0x29
        /*0b8a*/ 	.short	(.L_147 - .L_146)


	//   ....[0]....
.L_146:
        /*0b8c*/ 	.word	0xffffffff


	//   ....[1]....
        /*0b90*/ 	.word	0xffffffff


	//   ....[2]....
        /*0b94*/ 	.word	0xffffffff


	//   ....[3]....
        /*0b98*/ 	.word	0xffffffff


	//   ....[4]....
        /*0b9c*/ 	.word	0xffffffff


	//   ....[5]....
        /*0ba0*/ 	.word	0xffffffff


	//   ....[6]....
        /*0ba4*/ 	.word	0xffffffff


	//   ....[7]....
        /*0ba8*/ 	.word	0xffffffff


	//   ....[8]....
        /*0bac*/ 	.word	0xffffffff


	//   ....[9]....
        /*0bb0*/ 	.word	0xffffffff


	//   ....[10]....
        /*0bb4*/ 	.word	0xffffffff


	//   ....[11]....
        /*0bb8*/ 	.word	0xffffffff


	//   ....[12]....
        /*0bbc*/ 	.word	0xffffffff


	//   ....[13]....
        /*0bc0*/ 	.word	0xffffffff


	//   ....[14]....
        /*0bc4*/ 	.word	0xffffffff


	//   ....[15]....
        /*0bc8*/ 	.word	0xffffffff


	//   ....[16]....
        /*0bcc*/ 	.word	0xffffffff


	//   ....[17]....
        /*0bd0*/ 	.word	0xffffffff


	//   ....[18]....
        /*0bd4*/ 	.word	0xffffffff


	//   ....[19]....
        /*0bd8*/ 	.word	0xffffffff


	//   ....[20]....
        /*0bdc*/ 	.word	0xffffffff


	//   ....[21]....
        /*0be0*/ 	.word	0xffffffff


	//   ....[22]....
        /*0be4*/ 	.word	0xffffffff


	//   ....[23]....
        /*0be8*/ 	.word	0xffffffff


	//   ....[24]....
        /*0bec*/ 	.word	0xffffffff


	//   ....[25]....
        /*0bf0*/ 	.word	0xffffffff


	//   ....[26]....
        /*0bf4*/ 	.word	0xffffffff


	//   ....[27]....
        /*0bf8*/ 	.word	0xffffffff


	//   ....[28]....
        /*0bfc*/ 	.word	0xffffffff


	//   ....[29]....
        /*0c00*/ 	.word	0xffffffff


	//   ....[30]....
        /*0c04*/ 	.word	0xffffffff


	//   ....[31]....
        /*0c08*/ 	.word	0xffffffff


	//   ....[32]....
        /*0c0c*/ 	.word	0xffffffff


	//   ....[33]....
        /*0c10*/ 	.word	0xffffffff


	//   ....[34]....
        /*0c14*/ 	.word	0xffffffff


	//   ....[35]....
        /*0c18*/ 	.word	0xffffffff


	//   ....[36]....
        /*0c1c*/ 	.word	0xffffffff


	//   ....[37]....
        /*0c20*/ 	.word	0xffffffff


	//   ....[38]....
        /*0c24*/ 	.word	0xffffffff


	//   ....[39]....
        /*0c28*/ 	.word	0xffffffff


	//   ....[40]....
        /*0c2c*/ 	.word	0xffffffff


	//   ....[41]....
        /*0c30*/ 	.word	0xffffffff


	//   ....[42]....
        /*0c34*/ 	.word	0xffffffff


	//   ....[43]....
        /*0c38*/ 	.word	0xffffffff


	//   ....[44]....
        /*0c3c*/ 	.word	0xffffffff


	//   ....[45]....
        /*0c40*/ 	.word	0xffffffff


	//   ....[46]....
        /*0c44*/ 	.word	0xffffffff


	//   ....[47]....
        /*0c48*/ 	.word	0xffffffff


	//   ....[48]....
        /*0c4c*/ 	.word	0xffffffff


	//   ....[49]....
        /*0c50*/ 	.word	0xffffffff


	//   ....[50]....
        /*0c54*/ 	.word	0xffffffff


	//   ....[51]....
        /*0c58*/ 	.word	0xffffffff


	//   ....[52]....
        /*0c5c*/ 	.word	0xffffffff


	//   ....[53]....
        /*0c60*/ 	.word	0xffffffff


	//   ....[54]....
        /*0c64*/ 	.word	0xffffffff


	//   ....[55]....
        /*0c68*/ 	.word	0xffffffff


	//   ....[56]....
        /*0c6c*/ 	.word	0xffffffff


	//   ....[57]....
        /*0c70*/ 	.word	0xffffffff


	//   ....[58]....
        /*0c74*/ 	.word	0xffffffff


	//   ....[59]....
        /*0c78*/ 	.word	0xffffffff


	//   ....[60]....
        /*0c7c*/ 	.word	0xffffffff


	//   ....[61]....
        /*0c80*/ 	.word	0xffffffff


	//   ....[62]....
        /*0c84*/ 	.word	0xffffffff


	//   ....[63]....
        /*0c88*/ 	.word	0xffffffff


	//   ....[64]....
        /*0c8c*/ 	.word	0xffffffff


	//   ....[65]....
        /*0c90*/ 	.word	0xffffffff


	//   ....[66]....
        /*0c94*/ 	.word	0xffffffff


	//   ....[67]....
        /*0c98*/ 	.word	0xffffffff


	//   ....[68]....
        /*0c9c*/ 	.word	0xffffffff


	//   ....[69]....
        /*0ca0*/ 	.word	0xffffffff


	//   ....[70]....
        /*0ca4*/ 	.word	0xffffffff


	//   ....[71]....
        /*0ca8*/ 	.word	0xffffffff


	//   ....[72]....
        /*0cac*/ 	.word	0xffffffff


	//   ....[73]....
        /*0cb0*/ 	.word	0xffffffff


	//   ....[74]....
        /*0cb4*/ 	.word	0xffffffff


	//   ....[75]....
        /*0cb8*/ 	.word	0xffffffff


	//   ....[76]....
        /*0cbc*/ 	.word	0xffffffff


	//   ....[77]....
        /*0cc0*/ 	.word	0xffffffff


	//   ....[78]....
        /*0cc4*/ 	.word	0xffffffff


	//   ....[79]....
        /*0cc8*/ 	.word	0xffffffff


	//   ....[80]....
        /*0ccc*/ 	.word	0xffffffff


	//   ....[81]....
        /*0cd0*/ 	.word	0xffffffff


	//   ....[82]....
        /*0cd4*/ 	.word	0xffffffff


	//   ....[83]....
        /*0cd8*/ 	.word	0xffffffff


	//   ....[84]....
        /*0cdc*/ 	.word	0xffffffff


	//   ....[85]....
        /*0ce0*/ 	.word	0xffffffff


	//   ....[86]....
        /*0ce4*/ 	.word	0xffffffff


	//   ....[87]....
        /*0ce8*/ 	.word	0xffffffff


	//   ....[88]....
        /*0cec*/ 	.word	0xffffffff


	//   ....[89]....
        /*0cf0*/ 	.word	0xffffffff


	//   ....[90]....
        /*0cf4*/ 	.word	0xffffffff


	//   ....[91]....
        /*0cf8*/ 	.word	0xffffffff


	//   ....[92]....
        /*0cfc*/ 	.word	0xffffffff


	//   ....[93]....
        /*0d00*/ 	.word	0xffffffff


	//   ....[94]....
        /*0d04*/ 	.word	0xffffffff


	//   ....[95]....
        /*0d08*/ 	.word	0xffffffff


	//   ....[96]....
        /*0d0c*/ 	.word	0xffffffff


	//   ....[97]....
        /*0d10*/ 	.word	0xffffffff


	//   ....[98]....
        /*0d14*/ 	.word	0xffffffff


	//   ....[99]....
        /*0d18*/ 	.word	0xffffffff


	//   ....[100]....
        /*0d1c*/ 	.word	0xffffffff


	//   ....[101]....
        /*0d20*/ 	.word	0xffffffff


	//   ....[102]....
        /*0d24*/ 	.word	0xffffffff


	//   ....[103]....
        /*0d28*/ 	.word	0xffffffff


	//   ....[104]....
        /*0d2c*/ 	.word	0xffffffff


	//   ....[105]....
        /*0d30*/ 	.word	0xffffffff


	//   ....[106]....
        /*0d34*/ 	.word	0x0500000f


	//   ....[107]....
        /*0d38*/ 	.word	0x0500000f


	//   ....[108]....
        /*0d3c*/ 	.word	0x0500000f


	//   ....[109]....
        /*0d40*/ 	.word	0x0500000f


	//   ....[110]....
        /*0d44*/ 	.word	0x0500000f


	//   ....[111]....
        /*0d48*/ 	.word	0x0500000f


	//   ....[112]....
        /*0d4c*/ 	.word	0x0500000f


	//   ....[113]....
        /*0d50*/ 	.word	0x0500000f


	//   ....[114]....
        /*0d54*/ 	.word	0x0500000f


	//   ....[115]....
        /*0d58*/ 	.word	0x0500000f


	//   ....[116]....
        /*0d5c*/ 	.word	0x0500000f


	//   ....[117]....
        /*0d60*/ 	.word	0x0500000f


	//   ....[118]....
        /*0d64*/ 	.word	0x0500000f


	//   ....[119]....
        /*0d68*/ 	.word	0x0500000f


	//   ....[120]....
        /*0d6c*/ 	.word	0x0500000f


	//   ....[121]....
        /*0d70*/ 	.word	0x0500000f


	//   ....[122]....
        /*0d74*/ 	.word	0x0500000f


	//   ....[123]....
        /*0d78*/ 	.word	0x0500000f


	//   ....[124]....
        /*0d7c*/ 	.word	0x0500000f


	//   ....[125]....
        /*0d80*/ 	.word	0x0500000f


	//   ....[126]....
        /*0d84*/ 	.word	0x0500000f


	//   ....[127]....
        /*0d88*/ 	.word	0x0500000f


	//   ....[128]....
        /*0d8c*/ 	.word	0x0500000f


	//   ....[129]....
        /*0d90*/ 	.word	0x0500000f


	//   ....[130]....
        /*0d94*/ 	.word	0x0500000f


	//   ....[131]....
        /*0d98*/ 	.word	0x0500000f


	//   ....[132]....
        /*0d9c*/ 	.word	0x0500000f


	//   ....[133]....
        /*0da0*/ 	.word	0x0500000f


	//   ....[134]....
        /*0da4*/ 	.word	0x0500000f


	//   ....[135]....
        /*0da8*/ 	.word	0x0500000f


	//   ....[136]....
        /*0dac*/ 	.word	0x0500000f


	//   ....[137]....
        /*0db0*/ 	.word	0x0500000f


	//   ....[138]....
        /*0db4*/ 	.word	0x0500000f


	//   ....[139]....
        /*0db8*/ 	.word	0x0500000f


	//   ....[140]....
        /*0dbc*/ 	.word	0x0500000f


	//   ....[141]....
        /*0dc0*/ 	.word	0x0500000f


	//   ....[142]....
        /*0dc4*/ 	.word	0x0500000f


	//   ....[143]....
        /*0dc8*/ 	.word	0x0500000f


	//   ....[144]....
        /*0dcc*/ 	.word	0x0500000f


	//   ....[145]....
        /*0dd0*/ 	.word	0x0500000f


	//   ....[146]....
        /*0dd4*/ 	.word	0x0500000f


	//   ....[147]....
        /*0dd8*/ 	.word	0x0500000f


	//   ....[148]....
        /*0ddc*/ 	.word	0x0500000f


	//   ....[149]....
        /*0de0*/ 	.word	0x0500000f


	//   ....[150]....
        /*0de4*/ 	.word	0x0500000f


	//----- nvinfo : EIATTR_COOP_GROUP_INSTR_OFFSETS
	.align		4
.L_147:
        /*0de8*/ 	.byte	0x04, 0x28
        /*0dea*/ 	.short	(.L_149 - .L_148)


	//   ....[0]....
.L_148:
        /*0dec*/ 	.word	0x00000060


	//   ....[1]....
        /*0df0*/ 	.word	0x000001a0


	//   ....[2]....
        /*0df4*/ 	.word	0x000001f0


	//   ....[3]....
        /*0df8*/ 	.word	0x00000420


	//   ....[4]....
        /*0dfc*/ 	.word	0x00000580


	//   ....[5]....
        /*0e00*/ 	.word	0x000006a0


	//   ....[6]....
        /*0e04*/ 	.word	0x00000800


	//   ....[7]....
        /*0e08*/ 	.word	0x0000be30


	//   ....[8]....
        /*0e0c*/ 	.word	0x0000c3c0


	//   ....[9]....
        /*0e10*/ 	.word	0x0000c3d0


	//   ....[10]....
        /*0e14*/ 	.word	0x0000c3e0


	//   ....[11]....
        /*0e18*/ 	.word	0x0000c3f0


	//   ....[12]....
        /*0e1c*/ 	.word	0x0000f860


	//   ....[13]....
        /*0e20*/ 	.word	0x0000f870


	//   ....[14]....
        /*0e24*/ 	.word	0x0000f880


	//   ....[15]....
        /*0e28*/ 	.word	0x0000f890


	//   ....[16]....
        /*0e2c*/ 	.word	0x00016d90


	//   ....[17]....
        /*0e30*/ 	.word	0x00016db0


	//   ....[18]....
        /*0e34*/ 	.word	0x00017080


	//   ....[19]....
        /*0e38*/ 	.word	0x000170b0


	//   ....[20]....
        /*0e3c*/ 	.word	0x0001c7c0


	//   ....[21]....
        /*0e40*/ 	.word	0x0001c7e0


	//   ....[22]....
        /*0e44*/ 	.word	0x0001cb00


	//   ....[23]....
        /*0e48*/ 	.word	0x0001cb60


	//   ....[24]....
        /*0e4c*/ 	.word	0x0001dc70


	//   ....[25]....
        /*0e50*/ 	.word	0x0001ded0


	//   ....[26]....
        /*0e54*/ 	.word	0x0001df50


	//   ....[27]....
        /*0e58*/ 	.word	0x0001df60


	//   ....[28]....
        /*0e5c*/ 	.word	0x0001f9f0


	//   ....[29]....
        /*0e60*/ 	.word	0x0001fa10


	//   ....[30]....
        /*0e64*/ 	.word	0x0001fa20


	//   ....[31]....
        /*0e68*/ 	.word	0x0001fa30


	//   ....[32]....
        /*0e6c*/ 	.word	0x000204d0


	//   ....[33]....
        /*0e70*/ 	.word	0x000204f0


	//   ....[34]....
        /*0e74*/ 	.word	0x00020650


	//   ....[35]....
        /*0e78*/ 	.word	0x00020670


	//   ....[36]....
        /*0e7c*/ 	.word	0x000207c0


	//   ....[37]....
        /*0e80*/ 	.word	0x000207e0


	//   ....[38]....
        /*0e84*/ 	.word	0x00020940


	//   ....[39]....
        /*0e88*/ 	.word	0x00020960


	//   ....[40]....
        /*0e8c*/ 	.word	0x00021160


	//   ....[41]....
        /*0e90*/ 	.word	0x00021190


	//   ....[42]....
        /*0e94*/ 	.word	0x000219e0


	//   ....[43]....
        /*0e98*/ 	.word	0x000219f0


	//   ....[44]....
        /*0e9c*/ 	.word	0x00022b60


	//   ....[45]....
        /*0ea0*/ 	.word	0x00022b70


	//   ....[46]....
        /*0ea4*/ 	.word	0x00022ce0


	//   ....[47]....
        /*0ea8*/ 	.word	0x00022d00


	//   ....[48]....
        /*0eac*/ 	.word	0x00022e50


	//   ....[49]....
        /*0eb0*/ 	.word	0x00022e70


	//   ....[50]....
        /*0eb4*/ 	.word	0x00022fd0


	//   ....[51]....
        /*0eb8*/ 	.word	0x00022ff0


	//   ....[52]....
        /*0ebc*/ 	.word	0x000231d0


	//   ....[53]....
        /*0ec0*/ 	.word	0x00023410


	//   ....[54]....
        /*0ec4*/ 	.word	0x00023440


	//   ....[55]....
        /*0ec8*/ 	.word	0x00023470


	//   ....[56]....
        /*0ecc*/ 	.word	0x000234a0


	//   ....[57]....
        /*0ed0*/ 	.word	0x000234d0


	//   ....[58]....
        /*0ed4*/ 	.word	0x00023500


	//   ....[59]....
        /*0ed8*/ 	.word	0x000236b0


	//   ....[60]....
        /*0edc*/ 	.word	0x000236e0


	//   ....[61]....
        /*0ee0*/ 	.word	0x00023710


	//   ....[62]....
        /*0ee4*/ 	.word	0x00023740


	//   ....[63]....
        /*0ee8*/ 	.word	0x00023770


	//   ....[64]....
        /*0eec*/ 	.word	0x000237a0


	//   ....[65]....
        /*0ef0*/ 	.word	0x00023830


	//   ....[66]....
        /*0ef4*/ 	.word	0x00023860


	//   ....[67]....
        /*0ef8*/ 	.word	0x00023870


	//   ....[68]....
        /*0efc*/ 	.word	0x00023920


	//   ....[69]....
        /*0f00*/ 	.word	0x00024a00


	//   ....[70]....
        /*0f04*/ 	.word	0x00026b90


	//   ....[71]....
        /*0f08*/ 	.word	0x00027810


	//   ....[72]....
        /*0f0c*/ 	.word	0x00027860


	//   ....[73]....
        /*0f10*/ 	.word	0x00027930


	//   ....[74]....
        /*0f14*/ 	.word	0x00027940


	//   ....[75]....
        /*0f18*/ 	.word	0x000279f0


	//   ....[76]....
        /*0f1c*/ 	.word	0x00027a00


	//   ....[77]....
        /*0f20*/ 	.word	0x00027ab0


	//   ....[78]....
        /*0f24*/ 	.word	0x00027ac0


	//   ....[79]....
        /*0f28*/ 	.word	0x00027b70


	//   ....[80]....
        /*0f2c*/ 	.word	0x00027b80


	//   ....[81]....
        /*0f30*/ 	.word	0x00027c30


	//   ....[82]....
        /*0f34*/ 	.word	0x00027c40


	//   ....[83]....
        /*0f38*/ 	.word	0x00027cf0


	//   ....[84]....
        /*0f3c*/ 	.word	0x00027d00


	//   ....[85]....
        /*0f40*/ 	.word	0x00027d50


	//   ....[86]....
        /*0f44*/ 	.word	0x00027da0


	//   ....[87]....
        /*0f48*/ 	.word	0x0002b400


	//   ....[88]....
        /*0f4c*/ 	.word	0x0002b430


	//   ....[89]....
        /*0f50*/ 	.word	0x0002b490


	//   ....[90]....
        /*0f54*/ 	.word	0x0002b4c0


	//   ....[91]....
        /*0f58*/ 	.word	0x0002b4f0


	//   ....[92]....
        /*0f5c*/ 	.word	0x0002b520


	//   ....[93]....
        /*0f60*/ 	.word	0x0002b550


	//   ....[94]....
        /*0f64*/ 	.word	0x0002b580


	//   ....[95]....
        /*0f68*/ 	.word	0x0002b750


	//   ....[96]....
        /*0f6c*/ 	.word	0x0002b780


	//   ....[97]....
        /*0f70*/ 	.word	0x0002b7b0


	//   ....[98]....
        /*0f74*/ 	.word	0x0002b7e0


	//   ....[99]....
        /*0f78*/ 	.word	0x0002b810


	//   ....[100]....
        /*0f7c*/ 	.word	0x0002b840


	//   ....[101]....
        /*0f80*/ 	.word	0x0002b900


	//   ....[102]....
        /*0f84*/ 	.word	0x0002b920


	//   ....[103]....
        /*0f88*/ 	.word	0x0002b930


	//   ....[104]....
        /*0f8c*/ 	.word	0x0002b990


	//   ....[105]....
        /*0f90*/ 	.word	0x0002c0b0


	//   ....[106]....
        /*0f94*/ 	.word	0x0002c4d0


	//   ....[107]....
        /*0f98*/ 	.word	0x0002c560


	//   ....[108]....
        /*0f9c*/ 	.word	0x0002c5b0


	//   ....[109]....
        /*0fa0*/ 	.word	0x0002c600


	//   ....[110]....
        /*0fa4*/ 	.word	0x0002c6f0


	//   ....[111]....
        /*0fa8*/ 	.word	0x0002c780


	//   ....[112]....
        /*0fac*/ 	.word	0x0002c7d0


	//   ....[113]....
        /*0fb0*/ 	.word	0x0002c820


	//   ....[114]....
        /*0fb4*/ 	.word	0x0002ca80


	//   ....[115]....
        /*0fb8*/ 	.word	0x0002cd60


	//   ....[116]....
        /*0fbc*/ 	.word	0x0002cf40


	//   ....[117]....
        /*0fc0*/ 	.word	0x0002cf90


	//   ....[118]....
        /*0fc4*/ 	.word	0x0002d0d0


	//   ....[119]....
        /*0fc8*/ 	.word	0x0002d120


	//   ....[120]....
        /*0fcc*/ 	.word	0x0002d260


	//   ....[121]....
        /*0fd0*/ 	.word	0x0002d2b0


	//   ....[122]....
        /*0fd4*/ 	.word	0x0002d3f0


	//   ....[123]....
        /*0fd8*/ 	.word	0x0002d440


	//   ....[124]....
        /*0fdc*/ 	.word	0x0002d580


	//   ....[125]....
        /*0fe0*/ 	.word	0x0002d5d0


	//   ....[126]....
        /*0fe4*/ 	.word	0x0002d710


	//   ....[127]....
        /*0fe8*/ 	.word	0x0002d760


	//   ....[128]....
        /*0fec*/ 	.word	0x0002d880


	//   ....[129]....
        /*0ff0*/ 	.word	0x0002d8f0


	//   ....[130]....
        /*0ff4*/ 	.word	0x0002da10


	//   ....[131]....
        /*0ff8*/ 	.word	0x0002da60


	//   ....[132]....
        /*0ffc*/ 	.word	0x0002dd90


	//   ....[133]....
        /*1000*/ 	.word	0x0002de30


	//   ....[134]....
        /*1004*/ 	.word	0x0002dfe0


	//   ....[135]....
        /*1008*/ 	.word	0x0002e060


	//   ....[136]....
        /*100c*/ 	.word	0x0002e0e0


	//   ....[137]....
        /*1010*/ 	.word	0x0002e160


	//   ....[138]....
        /*1014*/ 	.word	0x0002e1e0


	//   ....[139]....
        /*1018*/ 	.word	0x0002e270


	//   ....[140]....
        /*101c*/ 	.word	0x0002e310


	//   ....[141]....
        /*1020*/ 	.word	0x0002e3c0


	//   ....[142]....
        /*1024*/ 	.word	0x0002e440


	//   ....[143]....
        /*1028*/ 	.word	0x0002e4c0


	//   ....[144]....
        /*102c*/ 	.word	0x0002e540


	//   ....[145]....
        /*1030*/ 	.word	0x0002e5d0


	//   ....[146]....
        /*1034*/ 	.word	0x0002e650


	//   ....[147]....
        /*1038*/ 	.word	0x0002e6f0


	//   ....[148]....
        /*103c*/ 	.word	0x0002e740


	//   ....[149]....
        /*1040*/ 	.word	0x0002e7d0


	//   ....[150]....
        /*1044*/ 	.word	0x0002e900


	//----- nvinfo : EIATTR_REG_RECONFIG
	.align		4
.L_149:
        /*1048*/ 	.byte	0x01, 0x54
	.zero		2


	//----- nvinfo : EIATTR_SYSCALL_OFFSETS
	.align		4
        /*104c*/ 	.byte	0x04, 0x46
        /*104e*/ 	.short	(.L_151 - .L_150)


	//   ....[0]....
.L_150:
        /*1050*/ 	.word	0x000023b0


	//   ....[1]....
        /*1054*/ 	.word	0x00002500


	//   ....[2]....
        /*1058*/ 	.word	0x0000bfc0


	//   ....[3]....
        /*105c*/ 	.word	0x0000c340


	//   ....[4]....
        /*1060*/ 	.word	0x000267a0


	//   ....[5]....
        /*1064*/ 	.word	0x000268f0


	//   ....[6]....
        /*1068*/ 	.word	0x000269e0


	//   ....[7]....
        /*106c*/ 	.word	0x000273c0


	//----- nvinfo : EIATTR_MBARRIER_INSTR_OFFSETS
	.align		4
.L_151:
        /*1070*/ 	.byte	0x04, 0x39
        /*1072*/ 	.short	(.L_153 - .L_152)


	//   ....[0]....
.L_152:
        /*1074*/ 	.word	0x000002d0
        /*1078*/ 	.word	0x000000ff
        /*107c*/ 	.word	0x00038800
        /*1080*/ 	.short	0x0100
        /*1082*/ 	.byte	0x08
	.zero		1


	//   ....[1]....
        /*1084*/ 	.word	0x000002e0
        /*1088*/ 	.word	0x000000ff
        /*108c*/ 	.word	0x00038820
        /*1090*/ 	.short	0x0100
        /*1092*/ 	.byte	0x08
	.zero		1


	//   ....[2]....
        /*1094*/ 	.word	0x000003d0
        /*1098*/ 	.word	0x000000ff
        /*109c*/ 	.word	0x00038830
        /*10a0*/ 	.short	0x0100
        /*10a2*/ 	.byte	0x08
	.zero		1


	//   ....[3]....
        /*10a4*/ 	.word	0x000003e0
        /*10a8*/ 	.word	0x000000ff
        /*10ac*/ 	.word	0x00038840
        /*10b0*/ 	.short	0x0100
        /*10b2*/ 	.byte	0x08
	.zero		1


	//   ....[4]....
        /*10b4*/ 	.word	0x000003f0
        /*10b8*/ 	.word	0x000000ff
        /*10bc*/ 	.word	0x00038838
        /*10c0*/ 	.short	0x0100
        /*10c2*/ 	.byte	0x08
	.zero		1


	//   ....[5]....
        /*10c4*/ 	.word	0x00000400
        /*10c8*/ 	.word	0x000000ff
        /*10cc*/ 	.word	0x00038848
        /*10d0*/ 	.short	0x0100
        /*10d2*/ 	.byte	0x08
	.zero		1


	//   ....[6]....
        /*10d4*/ 	.word	0x00000530
        /*10d8*/ 	.word	0x000000ff
        /*10dc*/ 	.word	0x00038850
        /*10e0*/ 	.short	0x0100
        /*10e2*/ 	.byte	0x08
	.zero		1


	//   ....[7]....
        /*10e4*/ 	.word	0x00000540
        /*10e8*/ 	.word	0x000000ff
        /*10ec*/ 	.word	0x00038860
        /*10f0*/ 	.short	0x0100
        /*10f2*/ 	.byte	0x08
	.zero		1


	//   ....[8]....
        /*10f4*/ 	.word	0x00000550
        /*10f8*/ 	.word	0x000000ff
        /*10fc*/ 	.word	0x00038858
        /*1100*/ 	.short	0x0100
        /*1102*/ 	.byte	0x08
	.zero		1


	//   ....[9]....
        /*1104*/ 	.word	0x00000560
        /*1108*/ 	.word	0x000000ff
        /*110c*/ 	.word	0x00038868
        /*1110*/ 	.short	0x0100
        /*1112*/ 	.byte	0x08
	.zero		1


	//   ....[10]....
        /*1114*/ 	.word	0x00000650
        /*1118*/ 	.word	0x000000ff
        /*111c*/ 	.word	0x00038870
        /*1120*/ 	.short	0x0100
        /*1122*/ 	.byte	0x06
	.zero		1


	//   ....[11]....
        /*1124*/ 	.word	0x00000660
        /*1128*/ 	.word	0x000000ff
        /*112c*/ 	.word	0x00038880
        /*1130*/ 	.short	0x0100
        /*1132*/ 	.byte	0x06
	.zero		1


	//   ....[12]....
        /*1134*/ 	.word	0x00000670
        /*1138*/ 	.word	0x000000ff
        /*113c*/ 	.word	0x00038878
        /*1140*/ 	.short	0x0100
        /*1142*/ 	.byte	0x06
	.zero		1


	//   ....[13]....
        /*1144*/ 	.word	0x00000680
        /*1148*/ 	.word	0x000000ff
        /*114c*/ 	.word	0x00038888
        /*1150*/ 	.short	0x0100
        /*1152*/ 	.byte	0x06
	.zero		1


	//   ....[14]....
        /*1154*/ 	.word	0x000007b0
        /*1158*/ 	.word	0x000000ff
        /*115c*/ 	.word	0x00038890
        /*1160*/ 	.short	0x0100
        /*1162*/ 	.byte	0x08
	.zero		1


	//   ....[15]....
        /*1164*/ 	.word	0x000007c0
        /*1168*/ 	.word	0x000000ff
        /*116c*/ 	.word	0x000388a0
        /*1170*/ 	.short	0x0100
        /*1172*/ 	.byte	0x08
	.zero		1


	//   ....[16]....
        /*1174*/ 	.word	0x000007d0
        /*1178*/ 	.word	0x000000ff
        /*117c*/ 	.word	0x00038898
        /*1180*/ 	.short	0x0100
        /*1182*/ 	.byte	0x08
	.zero		1


	//   ....[17]....
        /*1184*/ 	.word	0x000007e0
        /*1188*/ 	.word	0x000000ff
        /*118c*/ 	.word	0x000388a8
        /*1190*/ 	.short	0x0100
        /*1192*/ 	.byte	0x08
	.zero		1


	//   ....[18]....
        /*1194*/ 	.word	0x00000910
        /*1198*/ 	.word	0x000000ff
        /*119c*/ 	.word	0x000388b0
        /*11a0*/ 	.short	0x0100
        /*11a2*/ 	.byte	0x08
	.zero		1


	//   ....[19]....
        /*11a4*/ 	.word	0x00000920
        /*11a8*/ 	.word	0x000000ff
        /*11ac*/ 	.word	0x000388c0
        /*11b0*/ 	.short	0x0100
        /*11b2*/ 	.byte	0x08
	.zero		1


	//   ....[20]....
        /*11b4*/ 	.word	0x00000930
        /*11b8*/ 	.word	0x000000ff
        /*11bc*/ 	.word	0x000388b8
        /*11c0*/ 	.short	0x0100
        /*11c2*/ 	.byte	0x08
	.zero		1


	//   ....[21]....
        /*11c4*/ 	.word	0x00000940
        /*11c8*/ 	.word	0x000000ff
        /*11cc*/ 	.word	0x000388c8
        /*11d0*/ 	.short	0x0100
        /*11d2*/ 	.byte	0x08
	.zero		1


	//   ....[22]....
        /*11d4*/ 	.word	0x00004000
        /*11d8*/ 	.word	0x00000003
        /*11dc*/ 	.word	0x00038890
        /*11e0*/ 	.short	0x010a
        /*11e2*/ 	.byte	0x3f
	.zero		1


	//   ....[23]....
        /*11e4*/ 	.word	0x000077a0
        /*11e8*/ 	.word	0x00000003
        /*11ec*/ 	.word	0x00038890
        /*11f0*/ 	.short	0x010a
        /*11f2*/ 	.byte	0x3f
	.zero		1


	//   ....[24]....
        /*11f4*/ 	.word	0x0000ab80
        /*11f8*/ 	.word	0x00000003
        /*11fc*/ 	.word	0x00038890
        /*1200*/ 	.short	0x010a
        /*1202*/ 	.byte	0x3f
	.zero		1


	//   ....[25]....
        /*1204*/ 	.word	0x0000afd0
        /*1208*/ 	.word	0x00000024
        /*120c*/ 	.word	0x00000000
        /*1210*/ 	.short	0x0101
        /*1212*/ 	.byte	0x3f
	.zero		1


	//   ....[26]....
        /*1214*/ 	.word	0x0000b010
        /*1218*/ 	.word	0x00000003
        /*121c*/ 	.word	0x000388b0
        /*1220*/ 	.short	0x010a
        /*1222*/ 	.byte	0x3f
	.zero		1


	//   ....[27]....
        /*1224*/ 	.word	0x0000b650
        /*1228*/ 	.word	0x00000003
        /*122c*/ 	.word	0x00000000
        /*1230*/ 	.short	0x0101
        /*1232*/ 	.byte	0x3f
	.zero		1


	//   ....[28]....
        /*1234*/ 	.word	0x0000c040
        /*1238*/ 	.word	0x00000012
        /*123c*/ 	.word	0x00038800
        /*1240*/ 	.short	0x010a
        /*1242*/ 	.byte	0x3f
	.zero		1


	//   ....[29]....
        /*1244*/ 	.word	0x0000c090
        /*1248*/ 	.word	0x00000012
        /*124c*/ 	.word	0x00038800
        /*1250*/ 	.short	0x010a
        /*1252*/ 	.byte	0x3f
	.zero		1


	//   ....[30]....
        /*1254*/ 	.word	0x0000c870
        /*1258*/ 	.word	0x00000012
        /*125c*/ 	.word	0x00038800
        /*1260*/ 	.short	0x010a
        /*1262*/ 	.byte	0x3f
	.zero		1


	//   ....[31]....
        /*1264*/ 	.word	0x0000fbe0
        /*1268*/ 	.word	0x00000012
        /*126c*/ 	.word	0x00038800
        /*1270*/ 	.short	0x010a
        /*1272*/ 	.byte	0x3f
	.zero		1


	//   ....[32]....
        /*1274*/ 	.word	0x00013330
        /*1278*/ 	.word	0x00000000
        /*127c*/ 	.word	0x00038830
        /*1280*/ 	.short	0x010a
        /*1282*/ 	.byte	0x3f
	.zero		1


	//   ....[33]....
        /*1284*/ 	.word	0x000133b0
        /*1288*/ 	.word	0x00000000
        /*128c*/ 	.word	0x00038830
        /*1290*/ 	.short	0x010a
        /*1292*/ 	.byte	0x3f
	.zero		1


	//   ....[34]....
        /*1294*/ 	.word	0x00017630
        /*1298*/ 	.word	0x00000000
        /*129c*/ 	.word	0x00000000
        /*12a0*/ 	.short	0x0101
        /*12a2*/ 	.byte	0x3f
	.zero		1


	//   ....[35]....
        /*12a4*/ 	.word	0x000186a0
        /*12a8*/ 	.word	0x0000000b
        /*12ac*/ 	.word	0x00038830
        /*12b0*/ 	.short	0x010a
        /*12b2*/ 	.byte	0x3f
	.zero		1


	//   ....[36]....
        /*12b4*/ 	.word	0x00018720
        /*12b8*/ 	.word	0x0000000b
        /*12bc*/ 	.word	0x00038830
        /*12c0*/ 	.short	0x010a
        /*12c2*/ 	.byte	0x3f
	.zero		1


	//   ....[37]....
        /*12c4*/ 	.word	0x0001be40
        /*12c8*/ 	.word	0x00000009
        /*12cc*/ 	.word	0x00038850
        /*12d0*/ 	.short	0x010a
        /*12d2*/ 	.byte	0x3f
	.zero		1


	//   ....[38]....
        /*12d4*/ 	.word	0x0001be90
        /*12d8*/ 	.word	0x00000009
        /*12dc*/ 	.word	0x00038850
        /*12e0*/ 	.short	0x010a
        /*12e2*/ 	.byte	0x3f
	.zero		1


	//   ....[39]....
        /*12e4*/ 	.word	0x0001cdc0
        /*12e8*/ 	.word	0x0000009c
        /*12ec*/ 	.word	0x00000000
        /*12f0*/ 	.short	0x0101
        /*12f2*/ 	.byte	0x3f
	.zero		1


	//   ....[40]....
        /*12f4*/ 	.word	0x0001ce50
        /*12f8*/ 	.word	0x00000009
        /*12fc*/ 	.word	0x00000000
        /*1300*/ 	.short	0x0101
        /*1302*/ 	.byte	0x3f
	.zero		1


	//   ....[41]....
        /*1304*/ 	.word	0x0001dbc0
        /*1308*/ 	.word	0x00000000
        /*130c*/ 	.word	0x00038850
        /*1310*/ 	.short	0x010a
        /*1312*/ 	.byte	0x3f
	.zero		1


	//   ....[42]....
        /*1314*/ 	.word	0x0001dc10
        /*1318*/ 	.word	0x00000000
        /*131c*/ 	.word	0x00038850
        /*1320*/ 	.short	0x010a
        /*1322*/ 	.byte	0x3f
	.zero		1


	//   ....[43]....
        /*1324*/ 	.word	0x0001e110
        /*1328*/ 	.word	0x00000007
        /*132c*/ 	.word	0x00000000
        /*1330*/ 	.short	0x0101
        /*1332*/ 	.byte	0x3f
	.zero		1


	//   ....[44]....
        /*1334*/ 	.word	0x000204c0
        /*1338*/ 	.word	0x00000000
        /*133c*/ 	.word	0x00000000
        /*1340*/ 	.short	0x0101
        /*1342*/ 	.byte	0x3f
	.zero		1


	//   ....[45]....
        /*1344*/ 	.word	0x00021180
        /*1348*/ 	.word	0x0000005e
        /*134c*/ 	.word	0x00000000
        /*1350*/ 	.short	0x0101
        /*1352*/ 	.byte	0x3f
	.zero		1


	//   ....[46]....
        /*1354*/ 	.word	0x00024ae0
        /*1358*/ 	.word	0x00000012
        /*135c*/ 	.word	0x00038820
        /*1360*/ 	.short	0x010a
        /*1362*/ 	.byte	0x3f
	.zero		1


	//   ....[47]....
        /*1364*/ 	.word	0x00024bb0
        /*1368*/ 	.word	0x00000006
        /*136c*/ 	.word	0x000388a0
        /*1370*/ 	.short	0x010a
        /*1372*/ 	.byte	0x3f
	.zero		1


	//   ....[48]....
        /*1374*/ 	.word	0x000250f0
        /*1378*/ 	.word	0x00000006
        /*137c*/ 	.word	0x000388c0
        /*1380*/ 	.short	0x010a
        /*1382*/ 	.byte	0x3f
	.zero		1


	//   ....[49]....
        /*1384*/ 	.word	0x00025770
        /*1388*/ 	.word	0x00000006
        /*138c*/ 	.word	0x000388a0
        /*1390*/ 	.short	0x010a
        /*1392*/ 	.byte	0x3f
	.zero		1


	//   ....[50]....
        /*1394*/ 	.word	0x00025ca0
        /*1398*/ 	.word	0x00000006
        /*139c*/ 	.word	0x000388c0
        /*13a0*/ 	.short	0x010a
        /*13a2*/ 	.byte	0x3f
	.zero		1


	//   ....[51]....
        /*13a4*/ 	.word	0x00026e10
        /*13a8*/ 	.word	0x00000000
        /*13ac*/ 	.word	0x00038840
        /*13b0*/ 	.short	0x010a
        /*13b2*/ 	.byte	0x3f
	.zero		1


	//   ....[52]....
        /*13b4*/ 	.word	0x00027ea0
        /*13b8*/ 	.word	0x00000012
        /*13bc*/ 	.word	0x00038800
        /*13c0*/ 	.short	0x0107
        /*13c2*/ 	.byte	0x3f
	.zero		1


	//   ....[53]....
        /*13c4*/ 	.word	0x00027fb0
        /*13c8*/ 	.word	0x00000012
        /*13cc*/ 	.word	0x00038800
        /*13d0*/ 	.short	0x0101
        /*13d2*/ 	.byte	0x3f
	.zero		1


	//   ....[54]....
        /*13d4*/ 	.word	0x00027fd0
        /*13d8*/ 	.word	0x00000012
        /*13dc*/ 	.word	0x00038820
        /*13e0*/ 	.short	0x010a
        /*13e2*/ 	.byte	0x3f
	.zero		1


	//   ....[55]....
        /*13e4*/ 	.word	0x000283a0
        /*13e8*/ 	.word	0x00000003
        /*13ec*/ 	.word	0x00038840
        /*13f0*/ 	.short	0x010a
        /*13f2*/ 	.byte	0x3f
	.zero		1


	//   ....[56]....
        /*13f4*/ 	.word	0x00028940
        /*13f8*/ 	.word	0x00000003
        /*13fc*/ 	.word	0x00000060
        /*1400*/ 	.short	0x010a
        /*1402*/ 	.byte	0x3f
	.zero		1


	//   ....[57]....
        /*1404*/ 	.word	0x000291c0
        /*1408*/ 	.word	0x00000003
        /*140c*/ 	.word	0x00038840
        /*1410*/ 	.short	0x010a
        /*1412*/ 	.byte	0x3f
	.zero		1


	//   ....[58]....
        /*1414*/ 	.word	0x00029760
        /*1418*/ 	.word	0x00000002
        /*141c*/ 	.word	0x00000060
        /*1420*/ 	.short	0x010a
        /*1422*/ 	.byte	0x3f
	.zero		1


	//   ....[59]....
        /*1424*/ 	.word	0x00029f20
        /*1428*/ 	.word	0x00000002
        /*142c*/ 	.word	0x00038840
        /*1430*/ 	.short	0x010a
        /*1432*/ 	.byte	0x3f
	.zero		1


	//   ....[60]....
        /*1434*/ 	.word	0x0002a4c0
        /*1438*/ 	.word	0x00000002
        /*143c*/ 	.word	0x00000060
        /*1440*/ 	.short	0x010a
        /*1442*/ 	.byte	0x3f
	.zero		1


	//   ....[61]....
        /*1444*/ 	.word	0x0002ac30
        /*1448*/ 	.word	0x00000000
        /*144c*/ 	.word	0x00038860
        /*1450*/ 	.short	0x010a
        /*1452*/ 	.byte	0x3f
	.zero		1


	//   ....[62]....
        /*1454*/ 	.word	0x0002c030
        /*1458*/ 	.word	0x00000000
        /*145c*/ 	.word	0x00038820
        /*1460*/ 	.short	0x010a
        /*1462*/ 	.byte	0x3f
	.zero		1


	//   ....[63]....
        /*1464*/ 	.word	0x0002c210
        /*1468*/ 	.word	0x00000006
        /*146c*/ 	.word	0x00000000
        /*1470*/ 	.short	0x010a
        /*1472*/ 	.byte	0x3f
	.zero		1


	//   ....[64]....
        /*1474*/ 	.word	0x0002c240
        /*1478*/ 	.word	0x00000007
        /*147c*/ 	.word	0x00000000
        /*1480*/ 	.short	0x010a
        /*1482*/ 	.byte	0x3f
	.zero		1


	//   ....[65]....
        /*1484*/ 	.word	0x0002c2a0
        /*1488*/ 	.word	0x00000004
        /*148c*/ 	.word	0x00000000
        /*1490*/ 	.short	0x010a
        /*1492*/ 	.byte	0x3f
	.zero		1


	//   ....[66]....
        /*1494*/ 	.word	0x0002c2d0
        /*1498*/ 	.word	0x00000003
        /*149c*/ 	.word	0x00000000
        /*14a0*/ 	.short	0x010a
        /*14a2*/ 	.byte	0x3f
	.zero		1


	//   ....[67]....
        /*14a4*/ 	.word	0x0002c330
        /*14a8*/ 	.word	0x00000003
        /*14ac*/ 	.word	0x00038890
        /*14b0*/ 	.short	0x010a
        /*14b2*/ 	.byte	0x3f
	.zero		1


	//   ....[68]....
        /*14b4*/ 	.word	0x0002c380
        /*14b8*/ 	.word	0x00000003
        /*14bc*/ 	.word	0x00038890
        /*14c0*/ 	.short	0x010a
        /*14c2*/ 	.byte	0x3f
	.zero		1


	//   ....[69]....
        /*14c4*/ 	.word	0x0002c3d0
        /*14c8*/ 	.word	0x00000003
        /*14cc*/ 	.word	0x00038890
        /*14d0*/ 	.short	0x010a
        /*14d2*/ 	.byte	0x3f
	.zero		1


	//   ....[70]....
        /*14d4*/ 	.word	0x0002c420
        /*14d8*/ 	.word	0x00000003
        /*14dc*/ 	.word	0x000388b0
        /*14e0*/ 	.short	0x010a
        /*14e2*/ 	.byte	0x3f
	.zero		1


	//   ....[71]....
        /*14e4*/ 	.word	0x0002c640
        /*14e8*/ 	.word	0x00000012
        /*14ec*/ 	.word	0x00038800
        /*14f0*/ 	.short	0x010a
        /*14f2*/ 	.byte	0x3f
	.zero		1


	//   ....[72]....
        /*14f4*/ 	.word	0x0002c860
        /*14f8*/ 	.word	0x00000012
        /*14fc*/ 	.word	0x00038800
        /*1500*/ 	.short	0x010a
        /*1502*/ 	.byte	0x3f
	.zero		1


	//   ....[73]....
        /*1504*/ 	.word	0x0002c8b0
        /*1508*/ 	.word	0x00000000
        /*150c*/ 	.word	0x00038830
        /*1510*/ 	.short	0x010a
        /*1512*/ 	.byte	0x3f
	.zero		1


	//   ....[74]....
        /*1514*/ 	.word	0x0002c900
        /*1518*/ 	.word	0x0000000b
        /*151c*/ 	.word	0x00038830
        /*1520*/ 	.short	0x010a
        /*1522*/ 	.byte	0x3f
	.zero		1


	//   ....[75]....
        /*1524*/ 	.word	0x0002c950
        /*1528*/ 	.word	0x00000009
        /*152c*/ 	.word	0x00038850
        /*1530*/ 	.short	0x010a
        /*1532*/ 	.byte	0x3f
	.zero		1


	//   ....[76]....
        /*1534*/ 	.word	0x0002c9a0
        /*1538*/ 	.word	0x00000000
        /*153c*/ 	.word	0x00038850
        /*1540*/ 	.short	0x010a
        /*1542*/ 	.byte	0x3f
	.zero		1


	//   ....[77]....
        /*1544*/ 	.word	0x0002cb40
        /*1548*/ 	.word	0x00000012
        /*154c*/ 	.word	0x00038820
        /*1550*/ 	.short	0x010a
        /*1552*/ 	.byte	0x3f
	.zero		1


	//   ....[78]....
        /*1554*/ 	.word	0x0002cb90
        /*1558*/ 	.word	0x00000006
        /*155c*/ 	.word	0x000388a0
        /*1560*/ 	.short	0x010a
        /*1562*/ 	.byte	0x3f
	.zero		1


	//   ....[79]....
        /*1564*/ 	.word	0x0002cbe0
        /*1568*/ 	.word	0x00000006
        /*156c*/ 	.word	0x000388c0
        /*1570*/ 	.short	0x010a
        /*1572*/ 	.byte	0x3f
	.zero		1


	//   ....[80]....
        /*1574*/ 	.word	0x0002cc30
        /*1578*/ 	.word	0x00000006
        /*157c*/ 	.word	0x000388a0
        /*1580*/ 	.short	0x010a
        /*1582*/ 	.byte	0x3f
	.zero		1


	//   ....[81]....
        /*1584*/ 	.word	0x0002cc80
        /*1588*/ 	.word	0x00000006
        /*158c*/ 	.word	0x000388c0
        /*1590*/ 	.short	0x010a
        /*1592*/ 	.byte	0x3f
	.zero		1


	//   ....[82]....
        /*1594*/ 	.word	0x0002ce20
        /*1598*/ 	.word	0x00000000
        /*159c*/ 	.word	0x00038840
        /*15a0*/ 	.short	0x010a
        /*15a2*/ 	.byte	0x3f
	.zero		1


	//   ....[83]....
        /*15a4*/ 	.word	0x0002daa0
        /*15a8*/ 	.word	0x00000012
        /*15ac*/ 	.word	0x00038820
        /*15b0*/ 	.short	0x010a
        /*15b2*/ 	.byte	0x3f
	.zero		1


	//   ....[84]....
        /*15b4*/ 	.word	0x0002daf0
        /*15b8*/ 	.word	0x00000003
        /*15bc*/ 	.word	0x00038840
        /*15c0*/ 	.short	0x010a
        /*15c2*/ 	.byte	0x3f
	.zero		1


	//   ....[85]....
        /*15c4*/ 	.word	0x0002db40
        /*15c8*/ 	.word	0x00000003
        /*15cc*/ 	.word	0x00000060
        /*15d0*/ 	.short	0x010a
        /*15d2*/ 	.byte	0x3f
	.zero		1


	//   ....[86]....
        /*15d4*/ 	.word	0x0002db90
        /*15d8*/ 	.word	0x00000003
        /*15dc*/ 	.word	0x00038840
        /*15e0*/ 	.short	0x010a
        /*15e2*/ 	.byte	0x3f
	.zero		1


	//   ....[87]....
        /*15e4*/ 	.word	0x0002dbe0
        /*15e8*/ 	.word	0x00000002
        /*15ec*/ 	.word	0x00000060
        /*15f0*/ 	.short	0x010a
        /*15f2*/ 	.byte	0x3f
	.zero		1


	//   ....[88]....
        /*15f4*/ 	.word	0x0002dc30
        /*15f8*/ 	.word	0x00000002
        /*15fc*/ 	.word	0x00038840
        /*1600*/ 	.short	0x010a
        /*1602*/ 	.byte	0x3f
	.zero		1


	//   ....[89]....
        /*1604*/ 	.word	0x0002dc80
        /*1608*/ 	.word	0x00000002
        /*160c*/ 	.word	0x00000060
        /*1610*/ 	.short	0x010a
        /*1612*/ 	.byte	0x3f
	.zero		1


	//   ....[90]....
        /*1614*/ 	.word	0x0002dcd0
        /*1618*/ 	.word	0x00000000
        /*161c*/ 	.word	0x00038860
        /*1620*/ 	.short	0x010a
        /*1622*/ 	.byte	0x3f
	.zero		1


	//   ....[91]....
        /*1624*/ 	.word	0x0002e820
        /*1628*/ 	.word	0x00000000
        /*162c*/ 	.word	0x00038820
        /*1630*/ 	.short	0x010a
        /*1632*/ 	.byte	0x3f
	.zero		1


	//   ....[92]....
        /*1634*/ 	.word	0x0002e9c0
        /*1638*/ 	.word	0x00000006
        /*163c*/ 	.word	0x00000000
        /*1640*/ 	.short	0x010a
        /*1642*/ 	.byte	0x3f
	.zero		1


	//   ....[93]....
        /*1644*/ 	.word	0x0002ea10
        /*1648*/ 	.word	0x00000007
        /*164c*/ 	.word	0x00000000
        /*1650*/ 	.short	0x010a
        /*1652*/ 	.byte	0x3f
	.zero		1


	//   ....[94]....
        /*1654*/ 	.word	0x0002ea60
        /*1658*/ 	.word	0x00000004
        /*165c*/ 	.word	0x00000000
        /*1660*/ 	.short	0x010a
        /*1662*/ 	.byte	0x3f
	.zero		1


	//----- nvinfo : EIATTR_NUM_MBARRIERS
	.align		4
.L_153:
        /*1664*/ 	.byte	0x03, 0x38
        /*1666*/ 	.short	0x0016


	//----- nvinfo : EIATTR_EXIT_INSTR_OFFSETS
	.align		4
        /*1668*/ 	.byte	0x04, 0x1c
        /*166a*/ 	.short	(.L_155 - .L_154)


	//   ....[0]....
.L_154:
        /*166c*/ 	.word	0x0002c320


	//----- nvinfo : EIATTR_MAX_THREADS
	.align		4
.L_155:
        /*1670*/ 	.byte	0x04, 0x05
        /*1672*/ 	.short	(.L_157 - .L_156)
.L_156:
        /*1674*/ 	.word	0x00000180
        /*1678*/ 	.word	0x00000001
        /*167c*/ 	.word	0x00000001


	//----- nvinfo : EIATTR_CRS_STACK_SIZE
	.align		4
.L_157:
        /*1680*/ 	.byte	0x04, 0x1e
        /*1682*/ 	.short	(.L_159 - .L_158)
.L_158:
        /*1684*/ 	.word	0x00000000


	//----- nvinfo : EIATTR_CBANK_PARAM_SIZE
	.align		4
.L_159:
        /*1688*/ 	.byte	0x03, 0x19
        /*168a*/ 	.short	0x0af0


	//----- nvinfo : EIATTR_PARAM_CBANK
	.align		4
        /*168c*/ 	.byte	0x04, 0x0a
        /*168e*/ 	.short	(.L_161 - .L_160)
	.align		4
.L_160:
        /*1690*/ 	.word	index@(.nv.constant0._ZN7cutlass13device_kernelIN5flash11enable_sm90INS1_16FlashAttnFwdSm90INS1_25CollectiveMainloopFwdSm90ILi2EN4cute5tupleIJNS5_1CILi1EEES8_S8_EEENS6_IJNS7_ILi128EEENS7_ILi80EEENS7_ILi256EEEEEELi256ENS_10bfloat16_tEfNS_4arch4Sm90ELb0ELb0ELb1ELb1ELb0ELb1ELb0ELb1ELb1ELb1ELb1ELb0EEENS1_21CollectiveEpilogueFwdINS6_IJSA_SC_SB_EEES9_SE_SG_Li256ELb1ELb1ELb1ELb0EEENS1_36VarlenDynamicPersistentTileSchedulerILi128ELi80ELi256ELi128ELb1ELb1ELb1ELb0ELb1ELb1EEEEEEEEEvNT_6ParamsE)
        /*1694*/ 	.short	0x0210
        /*1696*/ 	.short	0x0af0


	//----- nvinfo : EIATTR_SW_WAR
	.align		4
.L_161:
        /*1698*/ 	.byte	0x04, 0x36
        /*169a*/ 	.short	(.L_163 - .L_162)
.L_162:
        /*169c*/ 	.word	0x00000008
.L_163:


//--------------------- .nv.info._ZN7cutlass13device_kernelIN5flash11enable_sm90INS1_16FlashAttnFwdSm90INS1_25CollectiveMainloopFwdSm90ILi2EN4cute5tupleIJNS5_1CILi1EEES8_S8_EEENS6_IJNS7_ILi128EEENS7_ILi64EEENS7_ILi256EEEEEELi256ENS_10bfloat16_tEfNS_4arch4Sm90ELb0ELb1ELb1ELb0ELb0ELb0ELb0ELb1ELb1ELb1ELb1ELb0EEENS1_21CollectiveEpilogueFwdINS6_IJSA_SC_SB_EEES9_SE_SG_Li256ELb0ELb1ELb1ELb0EEENS1_19SingleTileSchedulerILb0ELb1ELb1ELi128EEEEEEEEEvNT_6ParamsE --------------------------
	.section	.nv.info._ZN7cutlass13device_kernelIN5flash11enable_sm90INS1_16FlashAttnFwdSm90INS1_25CollectiveMainloopFwdSm90ILi2EN4cute5tupleIJNS5_1CILi1EEES8_S8_EEENS6_IJNS7_ILi128EEENS7_ILi64EEENS7_ILi256EEEEEELi256ENS_10bfloat16_tEfNS_4arch4Sm90ELb0ELb1ELb1ELb0ELb0ELb0ELb0ELb1ELb1ELb1ELb1ELb0EEENS1_21CollectiveEpilogueFwdINS6_IJSA_SC_SB_EEES9_SE_SG_Li256ELb0ELb1ELb1ELb0EEENS1_19SingleTileSchedulerILb0ELb1ELb1ELi128EEEEEEEEEvNT_6ParamsE,"",@"SHT_CUDA_INFO"
	.sectionflags	@""
	.align	4


	//----- nvinfo : EIATTR_CUDA_API_VERSION
	.align		4
        /*0000*/ 	.byte	0x04, 0x37
        /*0002*/ 	.short	(.L_165 - .L_164)
.L_164:
        /*0004*/ 	.word	0x00000082


	//----- nvinfo : EIATTR_KPARAM_INFO
	.align		4
.L_165:
        /*0008*/ 	.byte	0x04, 0x17
        /*000a*/ 	.short	(.L_167 - .L_166)
.L_166:
        /*000c*/ 	.word	0x00000000
        /*0010*/ 	.short	0x0000
        /*0012*/ 	.short	0x0070
        /*0014*/ 	.byte	0x00, 0xf0, 0x01, 0x28


	//----- nvinfo : EIATTR_SPARSE_MMA_MASK
	.align		4
.L_167:
        /*0018*/ 	.byte	0x03, 0x50
        /*001a*/ 	.short	0x0000


	//----- nvinfo : EIATTR_MAXREG_COUNT
	.align		4
        /*001c*/ 	.byte	0x03, 0x1b
        /*001e*/ 	.short	0x00a8


	//----- nvinfo : EIATTR_NUM_BARRIERS
	.align		4
        /*0020*/ 	.byte	0x02, 0x4c
        /*0022*/ 	.byte	0x09
	.zero		1


	//----- nvinfo : EIATTR_EXTERNS
	.align		4
        /*0024*/ 	.byte	0x04, 0x0f
        /*0026*/ 	.short	(.L_169 - .L_168)


	//   ....[0]....
	.align		4
.L_168:
        /*0028*/ 	.word	index@(__assertfail)


	//----- nvinfo : EIATTR_ANNOTATIONS
	.align		4
.L_169:
        /*002c*/ 	.byte	0x04, 0x55
        /*002e*/ 	.short	(.L_171 - .L_170)


	//   ....[0]....
.L_170:
        /* <DEDUP_REMOVED lines=10> */


	//----- nvinfo : EIATTR_MERCURY_ISA_VERSION
	.align		4
.L_171:
        /*00c0*/ 	.byte	0x03, 0x5f
        /*00c2*/ 	.short	0x0101


	//----- nvinfo : EIATTR_INT_WARP_WIDE_INSTR_OFFSETS
	.align		4
        /*00c4*/ 	.byte	0x04, 0x31
        /*00c6*/ 	.short	(.L_173 - .L_172)


	//   ....[0]....
.L_172:
        /*00c8*/ 	.word	0x00000130


	//   ....[1]....
        /*00cc*/ 	.word	0x00000170


	//   ....[2]....
        /*00d0*/ 	.word	0x000001e0


	//----- nvinfo : EIATTR_COOP_GROUP_MASK_REGIDS
	.align		4
.L_173:
        /*00d4*/ 	.byte	0x04, 0x29
        /*00d6*/ 	.short	(.L_175 - .L_174)


	//   ....[0]....
.L_174:
        /*00d8*/ 	.word	0xffffffff


	//   ....[1]....
        /*00dc*/ 	.word	0xffffffff


	//   ....[2]....
        /*00e0*/ 	.word	0xffffffff


	//   ....[3]....
        /*00e4*/ 	.word	0xffffffff


	//   ....[4]....
        /*00e8*/ 	.word	0xffffffff


	//   ....[5]....
        /*00ec*/ 	.word	0xffffffff


	//   ....[6]....
        /*00f0*/ 	.word	0xffffffff


	//   ....[7]....
        /*00f4*/ 	.word	0xffffffff


	//   ....[8]....
        /*00f8*/ 	.word	0xffffffff


	//   ....[9]....
        /*00fc*/ 	.word	0xffffffff


	//   ....[10]....
        /*0100*/ 	.word	0xffffffff


	//   ....[11]....
        /*0104*/ 	.word	0xffffffff


	//   ....[12]....
        /*0108*/ 	.word	0xffffffff


	//   ....[13]....
        /*010c*/ 	.word	0xffffffff


	//   ....[14]....
        /*0110*/ 	.word	0xffffffff


	//   ....[15]....
        /*0114*/ 	.word	0xffffffff


	//   ....[16]....
        /*0118*/ 	.word	0xffffffff


	//   ....[17]....
        /*011c*/ 	.word	0xffffffff


	//   ....[18]....
        /*0120*/ 	.word	0xffffffff


	//   ....[19]....
        /*0124*/ 	.word	0xffffffff


	//   ....[20]....
        /*0128*/ 	.word	0xffffffff


	//   ....[21]....
        /*012c*/ 	.word	0xffffffff


	//   ....[22]....
        /*0130*/ 	.word	0xffffffff


	//   ....[23]....
        /*0134*/ 	.word	0xffffffff


	//   ....[24]....
        /*0138*/ 	.word	0xffffffff


	//   ....[25]....
        /*013c*/ 	.word	0xffffffff


	//   ....[26]....
        /*0140*/ 	.word	0xffffffff


	//   ....[27]....
        /*0144*/ 	.word	0xffffffff


	//   ....[28]....
        /*0148*/ 	.word	0xffffffff


	//   ....[29]....
        /*014c*/ 	.word	0xffffffff


	//   ....[30]....
        /*0150*/ 	.word	0xffffffff


	//   ....[31]....
        /*0154*/ 	.word	0xffffffff


	//   ....[32]....
        /*0158*/ 	.word	0xffffffff


	//   ....[33]....
        /*015c*/ 	.word	0xffffffff


	//   ....[34]....
        /*0160*/ 	.word	0xffffffff


	//   ....[35]....
        /*0164*/ 	.word	0xffffffff


	//   ....[36]....
        /*0168*/ 	.word	0xffffffff


	//   ....[37]....
        /*016c*/ 	.word	0xffffffff


	//   ....[38]....
        /*0170*/ 	.word	0xffffffff


	//   ....[39]....
        /*0174*/ 	.word	0xffffffff


	//   ....[40]....
        /*0178*/ 	.word	0xffffffff


	//   ....[41]....
        /*017c*/ 	.word	0xffffffff


	//   ....[42]....
        /*0180*/ 	.word	0xffffffff


	//   ....[43]....
        /*0184*/ 	.word	0xffffffff


	//   ....[44]....
        /*0188*/ 	.word	0xffffffff


	//   ....[45]....
        /*018c*/ 	.word	0xffffffff


	//   ....[46]....
        /*0190*/ 	.word	0xffffffff


	//   ....[47]....
        /*0194*/ 	.word	0xffffffff


	//   ....[48]....
        /*0198*/ 	.word	0xffffffff


	//   ....[49]....
        /*019c*/ 	.word	0xffffffff


	//   ....[50]....
        /*01a0*/ 	.word	0xffffffff


	//   ....[51]....
        /*01a4*/ 	.word	0xffffffff


	//   ....[52]....
        /*01a8*/ 	.word	0xffffffff


	//   ....[53]....
        /*01ac*/ 	.word	0xffffffff


	//   ....[54]....
        /*01b0*/ 	.word	0xffffffff


	//   ....[55]....
        /*01b4*/ 	.word	0xffffffff


	//   ....[56]....
        /*01b8*/ 	.word	0xffffffff


	//   ....[57]....
        /*01bc*/ 	.word	0xffffffff


	//   ....[58]....
        /*01c0*/ 	.word	0xffffffff


	//   ....[59]....
        /*01c4*/ 	.word	0xffffffff


	//   ....[60]....
        /*01c8*/ 	.word	0xffffffff


	//   ....[61]....
        /*01cc*/ 	.word	0x0500000f


	//   ....[62]....
        /*01d0*/ 	.word	0x0500000f


	//   ....[63]....
        /*01d4*/ 	.word	0x0500000f


	//   ....[64]....
        /*01d8*/ 	.word	0x0500000f


	//   ....[65]....
        /*01dc*/ 	.word	0x0500000f


	//   ....[66]....
        /*01e0*/ 	.word	0x0500000f


	//   ....[67]....
        /*01e4*/ 	.word	0x0500000f


	//   ....[68]....
        /*01e8*/ 	.word	0x0500000f


	//   ....[69]....
        /*01ec*/ 	.word	0x0500000f


	//   ....[70]....
        /*01f0*/ 	.word	0x0500000f


	//   ....[71]....
        /*01f4*/ 	.word	0x0500000f


	//   ....[72]....
        /*01f8*/ 	.word	0x0500000f


	//   ....[73]....
        /*01fc*/ 	.word	0x0500000f


	//   ....[74]....
        /*0200*/ 	.word	0x0500000f


	//   ....[75]....
        /*0204*/ 	.word	0x0500000f


	//   ....[76]....
        /*0208*/ 	.word	0x0500000f


	//   ....[77]....
        /*020c*/ 	.word	0x0500000f


	//   ....[78]....
        /*0210*/ 	.word	0x0500000f


	//----- nvinfo : EIATTR_COOP_GROUP_INSTR_OFFSETS
	.align		4
.L_175:
        /*0214*/ 	.byte	0x04, 0x28
        /*0216*/ 	.short	(.L_177 - .L_176)


	//   ....[0]....
.L_176:
        /*0218*/ 	.word	0x00000060


	//   ....[1]....
        /*021c*/ 	.word	0x00000140


	//   ....[2]....
        /*0220*/ 	.word	0x00000190


	//   ....[3]....
        /*0224*/ 	.word	0x000003c0


	//   ....[4]....
        /*0228*/ 	.word	0x00000520


	//   ....[5]....
        /*022c*/ 	.word	0x00000640


	//   ....[6]....
        /*0230*/ 	.word	0x000007a0


	//   ....[7]....
        /*0234*/ 	.word	0x00001800


	//   ....[8]....
        /*0238*/ 	.word	0x00002810


	//   ....[9]....
        /*023c*/ 	.word	0x00002ed0


	//   ....[10]....
        /*0240*/ 	.word	0x000038c0


	//   ....[11]....
        /*0244*/ 	.word	0x00003920


	//   ....[12]....
        /*0248*/ 	.word	0x00004020


	//   ....[13]....
        /*024c*/ 	.word	0x00004080


	//   ....[14]....
        /*0250*/ 	.word	0x00006210


	//   ....[15]....
        /*0254*/ 	.word	0x000065c0


	//   ....[16]....
        /*0258*/ 	.word	0x00006c80


	//   ....[17]....
        /*025c*/ 	.word	0x00006d60


	//   ....[18]....
        /*0260*/ 	.word	0x00007120


	//   ....[19]....
        /*0264*/ 	.word	0x000071a0


	//   ....[20]....
        /*0268*/ 	.word	0x000090b0


	//   ....[21]....
        /*026c*/ 	.word	0x00009340


	//   ....[22]....
        /*0270*/ 	.word	0x00009560


	//   ....[23]....
        /*0274*/ 	.word	0x000095b0


	//   ....[24]....
        /*0278*/ 	.word	0x0000b240


	//   ....[25]....
        /*027c*/ 	.word	0x0000b6a0


	//   ....[26]....
        /*0280*/ 	.word	0x0000bd60


	//   ....[27]....
        /*0284*/ 	.word	0x0000be50


	//   ....[28]....
        /*0288*/ 	.word	0x0000c190


	//   ....[29]....
        /*028c*/ 	.word	0x0000c2b0


	//   ....[30]....
        /*0290*/ 	.word	0x0000d290


	//   ....[31]....
        /*0294*/ 	.word	0x0000d2c0


	//   ....[32]....
        /*0298*/ 	.word	0x0000d360


	//   ....[33]....
        /*029c*/ 	.word	0x0000d3d0


	//   ....[34]....
        /*02a0*/ 	.word	0x0000e600


	//   ....[35]....
        /*02a4*/ 	.word	0x0000e660


	//   ....[36]....
        /*02a8*/ 	.word	0x0000e6a0


	//   ....[37]....
        /*02ac*/ 	.word	0x0000e6d0


	//   ....[38]....
        /*02b0*/ 	.word	0x0000e710


	//   ....[39]....
        /*02b4*/ 	.word	0x0000e720


	//   ....[40]....
        /*02b8*/ 	.word	0x0000f390


	//   ....[41]....
        /*02bc*/ 	.word	0x0000f3a0


	//   ....[42]....
        /*02c0*/ 	.word	0x00010420


	//   ....[43]....
        /*02c4*/ 	.word	0x00011300


	//   ....[44]....
        /*02c8*/ 	.word	0x00011d40


	//   ....[45]....
        /*02cc*/ 	.word	0x00011d80


	//   ....[46]....
        /*02d0*/ 	.word	0x00011db0


	//   ....[47]....
        /*02d4*/ 	.word	0x00011dd0


	//   ....[48]....
        /*02d8*/ 	.word	0x00011e10


	//   ....[49]....
        /*02dc*/ 	.word	0x00011e90


	//   ....[50]....
        /*02e0*/ 	.word	0x00011ec0


	//   ....[51]....
        /*02e4*/ 	.word	0x00011f30


	//   ....[52]....
        /*02e8*/ 	.word	0x00011f60


	//   ....[53]....
        /*02ec*/ 	.word	0x00011fd0


	//   ....[54]....
        /*02f0*/ 	.word	0x00012000


	//   ....[55]....
        /*02f4*/ 	.word	0x00012070


	//   ....[56]....
        /*02f8*/ 	.word	0x000120a0


	//   ....[57]....
        /*02fc*/ 	.word	0x00012110


	//   ....[58]....
        /*0300*/ 	.word	0x00012140


	//   ....[59]....
        /*0304*/ 	.word	0x000121a0


	//   ....[60]....
        /*0308*/ 	.word	0x00014e10


	//   ....[61]....
        /*030c*/ 	.word	0x00015470


	//   ....[62]....
        /*0310*/ 	.word	0x000155e0


	//   ....[63]....
        /*0314*/ 	.word	0x00015640


	//   ....[64]....
        /*0318*/ 	.word	0x00015790


	//   ....[65]....
        /*031c*/ 	.word	0x00015800


	//   ....[66]....
        /*0320*/ 	.word	0x00015900


	//   ....[67]....
        /*0324*/ 	.word	0x00015970


	//   ....[68]....
        /*0328*/ 	.word	0x00015a70


	//   ....[69]....
        /*032c*/ 	.word	0x00015ae0


	//   ....[70]....
        /*0330*/ 	.word	0x00015be0


	//   ....[71]....
        /*0334*/ 	.word	0x00015c50


	//   ....[72]....
        /*0338*/ 	.word	0x00015d50


	//   ....[73]....
        /*033c*/ 	.word	0x00015dc0


	//   ....[74]....
        /*0340*/ 	.word	0x00015ec0


	//   ....[75]....
        /*0344*/ 	.word	0x00015f20


	//   ....[76]....
        /*0348*/ 	.word	0x00016010


	//   ....[77]....
        /*034c*/ 	.word	0x00016060


	//   ....[78]....
        /*0350*/ 	.word	0x00016460


	//----- nvinfo : EIATTR_REG_RECONFIG
	.align		4
.L_177:
        /*0354*/ 	.byte	0x01, 0x54
	.zero		2


	//----- nvinfo : EIATTR_SYSCALL_OFFSETS
	.align		4
        /*0358*/ 	.byte	0x04, 0x46
        /*035a*/ 	.short	(.L_179 - .L_178)


	//   ....[0]....
.L_178:
        /*035c*/ 	.word	0x000019d0


	//   ....[1]....
        /*0360*/ 	.word	0x00010f80


	//   ....[2]....
        /*0364*/ 	.word	0x000110c0


	//   ....[3]....
        /*0368*/ 	.word	0x000111b0


	//   ....[4]....
        /*036c*/ 	.word	0x00011970


	//----- nvinfo : EIATTR_MBARRIER_INSTR_OFFSETS
	.align		4
.L_179:
        /*0370*/ 	.byte	0x04, 0x39
        /*0372*/ 	.short	(.L_181 - .L_180)


	//   ....[0]....
.L_180:
        /*0374*/ 	.word	0x00000270
        /*0378*/ 	.word	0x000000ff
        /*037c*/ 	.word	0x00030800
        /*0380*/ 	.short	0x0100
        /*0382*/ 	.byte	0x08
	.zero		1


	//   ....[1]....
        /*0384*/ 	.word	0x00000280
        /*0388*/ 	.word	0x000000ff
        /*038c*/ 	.word	0x00030820
        /*0390*/ 	.short	0x0100
        /*0392*/ 	.byte	0x08
	.zero		1


	//   ....[2]....
        /*0394*/ 	.word	0x00000370
        /*0398*/ 	.word	0x000000ff
        /*039c*/ 	.word	0x00030830
        /*03a0*/ 	.short	0x0100
        /*03a2*/ 	.byte	0x08
	.zero		1


	//   ....[3]....
        /*03a4*/ 	.word	0x00000380
        /*03a8*/ 	.word	0x000000ff
        /*03ac*/ 	.word	0x00030840
        /*03b0*/ 	.short	0x0100
        /*03b2*/ 	.byte	0x08
	.zero		1


	//   ....[4]....
        /*03b4*/ 	.word	0x00000390
        /*03b8*/ 	.word	0x000000ff
        /*03bc*/ 	.word	0x00030838
        /*03c0*/ 	.short	0x0100
        /*03c2*/ 	.byte	0x08
	.zero		1


	//   ....[5]....
        /*03c4*/ 	.word	0x000003a0
        /*03c8*/ 	.word	0x000000ff
        /*03cc*/ 	.word	0x00030848
        /*03d0*/ 	.short	0x0100
        /*03d2*/ 	.byte	0x08
	.zero		1


	//   ....[6]....
        /*03d4*/ 	.word	0x000004d0
        /*03d8*/ 	.word	0x000000ff
        /*03dc*/ 	.word	0x00030850
        /*03e0*/ 	.short	0x0100
        /*03e2*/ 	.byte	0x08
	.zero		1


	//   ....[7]....
        /*03e4*/ 	.word	0x000004e0
        /*03e8*/ 	.word	0x000000ff
        /*03ec*/ 	.word	0x00030860
        /*03f0*/ 	.short	0x0100
        /*03f2*/ 	.byte	0x08
	.zero		1


	//   ....[8]....
        /*03f4*/ 	.word	0x000004f0
        /*03f8*/ 	.word	0x000000ff
        /*03fc*/ 	.word	0x00030858
        /*0400*/ 	.short	0x0100
        /*0402*/ 	.byte	0x08
	.zero		1


	//   ....[9]....
        /*0404*/ 	.word	0x00000500
        /*0408*/ 	.word	0x000000ff
        /*040c*/ 	.word	0x00030868
        /*0410*/ 	.short	0x0100
        /*0412*/ 	.byte	0x08
	.zero		1


	//   ....[10]....
        /*0414*/ 	.word	0x000005f0
        /*0418*/ 	.word	0x000000ff
        /*041c*/ 	.word	0x00030870
        /*0420*/ 	.short	0x0100
        /*0422*/ 	.byte	0x06
	.zero		1


	//   ....[11]....
        /*0424*/ 	.word	0x00000600
        /*0428*/ 	.word	0x000000ff
        /*042c*/ 	.word	0x00030880
        /*0430*/ 	.short	0x0100
        /*0432*/ 	.byte	0x06
	.zero		1


	//   ....[12]....
        /*0434*/ 	.word	0x00000610
        /*0438*/ 	.word	0x000000ff
        /*043c*/ 	.word	0x00030878
        /*0440*/ 	.short	0x0100
        /*0442*/ 	.byte	0x06
	.zero		1


	//   ....[13]....
        /*0444*/ 	.word	0x00000620
        /*0448*/ 	.word	0x000000ff
        /*044c*/ 	.word	0x00030888
        /*0450*/ 	.short	0x0100
        /*0452*/ 	.byte	0x06
	.zero		1


	//   ....[14]....
        /*0454*/ 	.word	0x00000750
        /*0458*/ 	.word	0x000000ff
        /*045c*/ 	.word	0x00030890
        /*0460*/ 	.short	0x0100
        /*0462*/ 	.byte	0x08
	.zero		1


	//   ....[15]....
        /*0464*/ 	.word	0x00000760
        /*0468*/ 	.word	0x000000ff
        /*046c*/ 	.word	0x000308a0
        /*0470*/ 	.short	0x0100
        /*0472*/ 	.byte	0x08
	.zero		1


	//   ....[16]....
        /*0474*/ 	.word	0x00000770
        /*0478*/ 	.word	0x000000ff
        /*047c*/ 	.word	0x00030898
        /*0480*/ 	.short	0x0100
        /*0482*/ 	.byte	0x08
	.zero		1


	//   ....[17]....
        /*0484*/ 	.word	0x00000780
        /*0488*/ 	.word	0x000000ff
        /*048c*/ 	.word	0x000308a8
        /*0490*/ 	.short	0x0100
        /*0492*/ 	.byte	0x08
	.zero		1


	//   ....[18]....
        /*0494*/ 	.word	0x000008b0
        /*0498*/ 	.word	0x000000ff
        /*049c*/ 	.word	0x000308b0
        /*04a0*/ 	.short	0x0100
        /*04a2*/ 	.byte	0x08
	.zero		1


	//   ....[19]....
        /*04a4*/ 	.word	0x000008c0
        /*04a8*/ 	.word	0x000000ff
        /*04ac*/ 	.word	0x000308c0
        /*04b0*/ 	.short	0x0100
        /*04b2*/ 	.byte	0x08
	.zero		1


	//   ....[20]....
        /*04b4*/ 	.word	0x000008d0
        /*04b8*/ 	.word	0x000000ff
        /*04bc*/ 	.word	0x000308b8
        /*04c0*/ 	.short	0x0100
        /*04c2*/ 	.byte	0x08
	.zero		1


	//   ....[21]....
        /*04c4*/ 	.word	0x000008e0
        /*04c8*/ 	.word	0x000000ff
        /*04cc*/ 	.word	0x000308c8
        /*04d0*/ 	.short	0x0100
        /*04d2*/ 	.byte	0x08
	.zero		1


	//   ....[22]....
        /*04d4*/ 	.word	0x00001a00
        /*04d8*/ 	.word	0x000000ff
        /*04dc*/ 	.word	0x00030800
        /*04e0*/ 	.short	0x010a
        /*04e2*/ 	.byte	0x04
	.zero		1


	//   ....[23]....
        /*04e4*/ 	.word	0x00001aa0
        /*04e8*/ 	.word	0x000000ff
        /*04ec*/ 	.word	0x00030830
        /*04f0*/ 	.short	0x010a
        /*04f2*/ 	.byte	0x04
	.zero		1


	//   ....[24]....
        /*04f4*/ 	.word	0x00001b40
        /*04f8*/ 	.word	0x000000ff
        /*04fc*/ 	.word	0x00030830
        /*0500*/ 	.short	0x010a
        /*0502*/ 	.byte	0x04
	.zero		1


	//   ....[25]....
        /*0504*/ 	.word	0x00002b10
        /*0508*/ 	.word	0x00000000
        /*050c*/ 	.word	0x00000000
        /*0510*/ 	.short	0x0101
        /*0512*/ 	.byte	0x3f
	.zero		1


	//   ....[26]....
        /*0514*/ 	.word	0x00004ca0
        /*0518*/ 	.word	0x000000ff
        /*051c*/ 	.word	0x00030830
        /*0520*/ 	.short	0x010a
        /*0522*/ 	.byte	0x3d
	.zero		1


	//   ....[27]....
        /*0524*/ 	.word	0x00004ce0
        /*0528*/ 	.word	0x000000ff
        /*052c*/ 	.word	0x00030830
        /*0530*/ 	.short	0x010a
        /*0532*/ 	.byte	0x3d
	.zero		1


	//   ....[28]....
        /*0534*/ 	.word	0x00005b80
        /*0538*/ 	.word	0x000000ff
        /*053c*/ 	.word	0x00030850
        /*0540*/ 	.short	0x010a
        /*0542*/ 	.byte	0x0e
	.zero		1


	//   ....[29]....
        /*0544*/ 	.word	0x00005bc0
        /*0548*/ 	.word	0x000000ff
        /*054c*/ 	.word	0x00030850
        /*0550*/ 	.short	0x010a
        /*0552*/ 	.byte	0x0e
	.zero		1


	//   ....[30]....
        /*0554*/ 	.word	0x00006260
        /*0558*/ 	.word	0x000000a7
        /*055c*/ 	.word	0x00000000
        /*0560*/ 	.short	0x0101
        /*0562*/ 	.byte	0x3f
	.zero		1


	//   ....[31]....
        /*0564*/ 	.word	0x000074b0
        /*0568*/ 	.word	0x00000099
        /*056c*/ 	.word	0x00000000
        /*0570*/ 	.short	0x0101
        /*0572*/ 	.byte	0x3f
	.zero		1


	//   ....[32]....
        /*0574*/ 	.word	0x00007cd0
        /*0578*/ 	.word	0x000000ff
        /*057c*/ 	.word	0x00030830
        /*0580*/ 	.short	0x010a
        /*0582*/ 	.byte	0x3c
	.zero		1


	//   ....[33]....
        /*0584*/ 	.word	0x00007d10
        /*0588*/ 	.word	0x000000ff
        /*058c*/ 	.word	0x00030830
        /*0590*/ 	.short	0x010a
        /*0592*/ 	.byte	0x3c
	.zero		1


	//   ....[34]....
        /*0594*/ 	.word	0x00008b30
        /*0598*/ 	.word	0x000000ff
        /*059c*/ 	.word	0x00030850
        /*05a0*/ 	.short	0x010a
        /*05a2*/ 	.byte	0x0e
	.zero		1


	//   ....[35]....
        /*05a4*/ 	.word	0x00008b70
        /*05a8*/ 	.word	0x000000ff
        /*05ac*/ 	.word	0x00030850
        /*05b0*/ 	.short	0x010a
        /*05b2*/ 	.byte	0x0e
	.zero		1


	//   ....[36]....
        /*05b4*/ 	.word	0x000099f0
        /*05b8*/ 	.word	0x00000017
        /*05bc*/ 	.word	0x00000000
        /*05c0*/ 	.short	0x0101
        /*05c2*/ 	.byte	0x3f
	.zero		1


	//   ....[37]....
        /*05c4*/ 	.word	0x00009a70
        /*05c8*/ 	.word	0x00000098
        /*05cc*/ 	.word	0x00000000
        /*05d0*/ 	.short	0x0101
        /*05d2*/ 	.byte	0x3f
	.zero		1


	//   ....[38]....
        /*05d4*/ 	.word	0x00009e30
        /*05d8*/ 	.word	0x000000ff
        /*05dc*/ 	.word	0x00030830
        /*05e0*/ 	.short	0x010a
        /*05e2*/ 	.byte	0x3d
	.zero		1


	//   ....[39]....
        /*05e4*/ 	.word	0x00009e70
        /*05e8*/ 	.word	0x000000ff
        /*05ec*/ 	.word	0x00030830
        /*05f0*/ 	.short	0x010a
        /*05f2*/ 	.byte	0x3d
	.zero		1


	//   ....[40]....
        /*05f4*/ 	.word	0x0000aca0
        /*05f8*/ 	.word	0x000000ff
        /*05fc*/ 	.word	0x00030850
        /*0600*/ 	.short	0x010a
        /*0602*/ 	.byte	0x0e
	.zero		1


	//   ....[41]....
        /*0604*/ 	.word	0x0000ace0
        /*0608*/ 	.word	0x000000ff
        /*060c*/ 	.word	0x00030850
        /*0610*/ 	.short	0x010a
        /*0612*/ 	.byte	0x0e
	.zero		1


	//   ....[42]....
        /*0614*/ 	.word	0x0000b300
        /*0618*/ 	.word	0x000000a7
        /*061c*/ 	.word	0x00000000
        /*0620*/ 	.short	0x0101
        /*0622*/ 	.byte	0x3f
	.zero		1


	//   ....[43]....
        /*0624*/ 	.word	0x0000c630
        /*0628*/ 	.word	0x0000009b
        /*062c*/ 	.word	0x00000000
        /*0630*/ 	.short	0x0101
        /*0632*/ 	.byte	0x3f
	.zero		1


	//   ....[44]....
        /*0634*/ 	.word	0x0000d200
        /*0638*/ 	.word	0x000000ff
        /*063c*/ 	.word	0x00030850
        /*0640*/ 	.short	0x010a
        /*0642*/ 	.byte	0x07
	.zero		1


	//   ....[45]....
        /*0644*/ 	.word	0x0000d240
        /*0648*/ 	.word	0x000000ff
        /*064c*/ 	.word	0x00030850
        /*0650*/ 	.short	0x010a
        /*0652*/ 	.byte	0x07
	.zero		1


	//   ....[46]....
        /*0654*/ 	.word	0x0000d630
        /*0658*/ 	.word	0x00000009
        /*065c*/ 	.word	0x00000000
        /*0660*/ 	.short	0x0101
        /*0662*/ 	.byte	0x3f
	.zero		1


	//   ....[47]....
        /*0664*/ 	.word	0x0000e740
        /*0668*/ 	.word	0x000000ff
        /*066c*/ 	.word	0x00000000
        /*0670*/ 	.short	0x0101
        /*0672*/ 	.byte	0x04
	.zero		1


	//   ....[48]....
        /*0674*/ 	.word	0x00011520
        /*0678*/ 	.word	0x000000ff
        /*067c*/ 	.word	0x00030840
        /*0680*/ 	.short	0x010a
        /*0682*/ 	.byte	0x26
	.zero		1


	//   ....[49]....
        /*0684*/ 	.word	0x00012320
        /*0688*/ 	.word	0x000000ff
        /*068c*/ 	.word	0x00030800
        /*0690*/ 	.short	0x0107
        /*0692*/ 	.byte	0x26
	.zero		1


	//   ....[50]....
        /*0694*/ 	.word	0x00012390
        /*0698*/ 	.word	0x000000ff
        /*069c*/ 	.word	0x00030800
        /*06a0*/ 	.short	0x0101
        /*06a2*/ 	.byte	0x26
	.zero		1


	//   ....[51]....
        /*06a4*/ 	.word	0x000123a0
        /*06a8*/ 	.word	0x000000ff
        /*06ac*/ 	.word	0x00030820
        /*06b0*/ 	.short	0x010a
        /*06b2*/ 	.byte	0x26
	.zero		1


	//   ....[52]....
        /*06b4*/ 	.word	0x000127c0
        /*06b8*/ 	.word	0x000000ff
        /*06bc*/ 	.word	0x00030848
        /*06c0*/ 	.short	0x010a
        /*06c2*/ 	.byte	0x26
	.zero		1


	//   ....[53]....
        /*06c4*/ 	.word	0x00012c60
        /*06c8*/ 	.word	0x000000ff
        /*06cc*/ 	.word	0x00030860
        /*06d0*/ 	.short	0x010a
        /*06d2*/ 	.byte	0x26
	.zero		1


	//   ....[54]....
        /*06d4*/ 	.word	0x00013310
        /*06d8*/ 	.word	0x000000ff
        /*06dc*/ 	.word	0x00030840
        /*06e0*/ 	.short	0x010a
        /*06e2*/ 	.byte	0x26
	.zero		1


	//   ....[55]....
        /*06e4*/ 	.word	0x000137b0
        /*06e8*/ 	.word	0x000000ff
        /*06ec*/ 	.word	0x00030868
        /*06f0*/ 	.short	0x010a
        /*06f2*/ 	.byte	0x26
	.zero		1


	//   ....[56]....
        /*06f4*/ 	.word	0x00013eb0
        /*06f8*/ 	.word	0x000000ff
        /*06fc*/ 	.word	0x00030848
        /*0700*/ 	.short	0x010a
        /*0702*/ 	.byte	0x26
	.zero		1


	//   ....[57]....
        /*0704*/ 	.word	0x00014330
        /*0708*/ 	.word	0x000000ff
        /*070c*/ 	.word	0x00030860
        /*0710*/ 	.short	0x010a
        /*0712*/ 	.byte	0x26
	.zero		1


	//   ....[58]....
        /*0714*/ 	.word	0x00014870
        /*0718*/ 	.word	0x00000003
        /*071c*/ 	.word	0x00030860
        /*0720*/ 	.short	0x010a
        /*0722*/ 	.byte	0x3f
	.zero		1


	//   ....[59]....
        /*0724*/ 	.word	0x00014da0
        /*0728*/ 	.word	0x00000002
        /*072c*/ 	.word	0x00030820
        /*0730*/ 	.short	0x010a
        /*0732*/ 	.byte	0x3f
	.zero		1


	//   ....[60]....
        /*0734*/ 	.word	0x00014f40
        /*0738*/ 	.word	0x00000006
        /*073c*/ 	.word	0x00000000
        /*0740*/ 	.short	0x010a
        /*0742*/ 	.byte	0x3f
	.zero		1


	//   ....[61]....
        /*0744*/ 	.word	0x00014fb0
        /*0748*/ 	.word	0x00000003
        /*074c*/ 	.word	0x00000000
        /*0750*/ 	.short	0x010a
        /*0752*/ 	.byte	0x3f
	.zero		1


	//   ....[62]....
        /*0754*/ 	.word	0x00015010
        /*0758*/ 	.word	0x00000000
        /*075c*/ 	.word	0x00000000
        /*0760*/ 	.short	0x010a
        /*0762*/ 	.byte	0x3f
	.zero		1


	//   ....[63]....
        /*0764*/ 	.word	0x00015040
        /*0768*/ 	.word	0x00000003
        /*076c*/ 	.word	0x00000000
        /*0770*/ 	.short	0x010a
        /*0772*/ 	.byte	0x3f
	.zero		1


	//   ....[64]....
        /*0774*/ 	.word	0x000150c0
        /*0778*/ 	.word	0x00000003
        /*077c*/ 	.word	0x00030800
        /*0780*/ 	.short	0x010a
        /*0782*/ 	.byte	0x3f
	.zero		1


	//   ....[65]....
        /*0784*/ 	.word	0x00015130
        /*0788*/ 	.word	0x00000003
        /*078c*/ 	.word	0x00030830
        /*0790*/ 	.short	0x010a
        /*0792*/ 	.byte	0x3f
	.zero		1


	//   ....[66]....
        /*0794*/ 	.word	0x00015190
        /*0798*/ 	.word	0x00000099
        /*079c*/ 	.word	0x00030830
        /*07a0*/ 	.short	0x010a
        /*07a2*/ 	.byte	0x3f
	.zero		1


	//   ....[67]....
        /*07a4*/ 	.word	0x000151f0
        /*07a8*/ 	.word	0x000000c9
        /*07ac*/ 	.word	0x00030850
        /*07b0*/ 	.short	0x010a
        /*07b2*/ 	.byte	0x3f
	.zero		1


	//   ....[68]....
        /*07b4*/ 	.word	0x00015250
        /*07b8*/ 	.word	0x00000004
        /*07bc*/ 	.word	0x00030830
        /*07c0*/ 	.short	0x010a
        /*07c2*/ 	.byte	0x3f
	.zero		1


	//   ....[69]....
        /*07c4*/ 	.word	0x000152b0
        /*07c8*/ 	.word	0x00000003
        /*07cc*/ 	.word	0x00030850
        /*07d0*/ 	.short	0x010a
        /*07d2*/ 	.byte	0x3f
	.zero		1


	//   ....[70]....
        /*07d4*/ 	.word	0x00015310
        /*07d8*/ 	.word	0x00000004
        /*07dc*/ 	.word	0x00030830
        /*07e0*/ 	.short	0x010a
        /*07e2*/ 	.byte	0x3f
	.zero		1


	//   ....[71]....
        /*07e4*/ 	.word	0x00015370
        /*07e8*/ 	.word	0x00000003
        /*07ec*/ 	.word	0x00030850
        /*07f0*/ 	.short	0x010a
        /*07f2*/ 	.byte	0x3f
	.zero		1


	//   ....[72]....
        /*07f4*/ 	.word	0x000153d0
        /*07f8*/ 	.word	0x00000005
        /*07fc*/ 	.word	0x00030850
        /*0800*/ 	.short	0x010a
        /*0802*/ 	.byte	0x3f
	.zero		1


	//   ....[73]....
        /*0804*/ 	.word	0x00015530
        /*0808*/ 	.word	0x00000003
        /*080c*/ 	.word	0x00030840
        /*0810*/ 	.short	0x010a
        /*0812*/ 	.byte	0x3f
	.zero		1


	//   ....[74]....
        /*0814*/ 	.word	0x000160a0
        /*0818*/ 	.word	0x00000003
        /*081c*/ 	.word	0x00030820
        /*0820*/ 	.short	0x010a
        /*0822*/ 	.byte	0x3f
	.zero		1


	//   ....[75]....
        /*0824*/ 	.word	0x00016100
        /*0828*/ 	.word	0x00000003
        /*082c*/ 	.word	0x00030848
        /*0830*/ 	.short	0x010a
        /*0832*/ 	.byte	0x3f
	.zero		1


	//   ....[76]....
        /*0834*/ 	.word	0x00016160
        /*0838*/ 	.word	0x00000003
        /*083c*/ 	.word	0x00030860
        /*0840*/ 	.short	0x010a
        /*0842*/ 	.byte	0x3f
	.zero		1


	//   ....[77]....
        /*0844*/ 	.word	0x000161c0
        /*0848*/ 	.word	0x00000003
        /*084c*/ 	.word	0x00030840
        /*0850*/ 	.short	0x010a
        /*0852*/ 	.byte	0x3f
	.zero		1


	//   ....[78]....
        /*0854*/ 	.word	0x00016220
        /*0858*/ 	.word	0x00000003
        /*085c*/ 	.word	0x00030868
        /*0860*/ 	.short	0x010a
        /*0862*/ 	.byte	0x3f
	.zero		1


	//   ....[79]....
        /*0864*/ 	.word	0x00016280
        /*0868*/ 	.word	0x00000003
        /*086c*/ 	.word	0x00030848
        /*0870*/ 	.short	0x010a
        /*0872*/ 	.byte	0x3f
	.zero		1


	//   ....[80]....
        /*0874*/ 	.word	0x000162e0
        /*0878*/ 	.word	0x00000003
        /*087c*/ 	.word	0x00030860
        /*0880*/ 	.short	0x010a
        /*0882*/ 	.byte	0x3f
	.zero		1


	//   ....[81]....
        /*0884*/ 	.word	0x00016330
        /*0888*/ 	.word	0x00000003
        /*088c*/ 	.word	0x00030860
        /*0890*/ 	.short	0x010a
        /*0892*/ 	.byte	0x3f
	.zero		1


	//   ....[82]....
        /*0894*/ 	.word	0x00016380
        /*0898*/ 	.word	0x00000002
        /*089c*/ 	.word	0x00030820
        /*08a0*/ 	.short	0x010a
        /*08a2*/ 	.byte	0x3f
	.zero		1


	//   ....[83]....
        /*08a4*/ 	.word	0x00016520
        /*08a8*/ 	.word	0x00000006
        /*08ac*/ 	.word	0x00000000
        /*08b0*/ 	.short	0x010a
        /*08b2*/ 	.byte	0x3f
	.zero		1


	//   ....[84]....
        /*08b4*/ 	.word	0x00016570
        /*08b8*/ 	.word	0x00000003
        /*08bc*/ 	.word	0x00000000
        /*08c0*/ 	.short	0x010a
        /*08c2*/ 	.byte	0x3f
	.zero		1


	//   ....[85]....
        /*08c4*/ 	.word	0x000165c0
        /*08c8*/ 	.word	0x00000000
        /*08cc*/ 	.word	0x00000000
        /*08d0*/ 	.short	0x010a
        /*08d2*/ 	.byte	0x3f
	.zero		1


	//----- nvinfo : EIATTR_NUM_MBARRIERS
	.align		4
.L_181:
        /*08d4*/ 	.byte	0x03, 0x38
        /*08d6*/ 	.short	0x0016


	//----- nvinfo : EIATTR_EXIT_INSTR_OFFSETS
	.align		4
        /*08d8*/ 	.byte	0x04, 0x1c
        /*08da*/ 	.short	(.L_183 - .L_182)


	//   ....[0]....
.L_182:
        /*08dc*/ 	.word	0x00015090


	//----- nvinfo : EIATTR_MAX_THREADS
	.align		4
.L_183:
        /*08e0*/ 	.byte	0x04, 0x05
        /*08e2*/ 	.short	(.L_185 - .L_184)
.L_184:
        /*08e4*/ 	.word	0x00000180
        /*08e8*/ 	.word	0x00000001
        /*08ec*/ 	.word	0x00000001


	//----- nvinfo : EIATTR_CRS_STACK_SIZE
	.align		4
.L_185:
        /*08f0*/ 	.byte	0x04, 0x1e
        /*08f2*/ 	.short	(.L_187 - .L_186)
.L_186:
        /*08f4*/ 	.word	0x00000000


	//----- nvinfo : EIATTR_CBANK_PARAM_SIZE
	.align		4
.L_187:
        /*08f8*/ 	.byte	0x03, 0x19
        /*08fa*/ 	.short	0x0a70


	//----- nvinfo : EIATTR_PARAM_CBANK
	.align		4
        /*08fc*/ 	.byte	0x04, 0x0a
        /*08fe*/ 	.short	(.L_189 - .L_188)
	.align		4
.L_188:
        /*0900*/ 	.word	index@(.nv.constant0._ZN7cutlass13device_kernelIN5flash11enable_sm90INS1_16FlashAttnFwdSm90INS1_25CollectiveMainloopFwdSm90ILi2EN4cute5tupleIJNS5_1CILi1EEES8_S8_EEENS6_IJNS7_ILi128EEENS7_ILi64EEENS7_ILi256EEEEEELi256ENS_10bfloat16_tEfNS_4arch4Sm90ELb0ELb1ELb1ELb0ELb0ELb0ELb0ELb1ELb1ELb1ELb1ELb0EEENS1_21CollectiveEpilogueFwdINS6_IJSA_SC_SB_EEES9_SE_SG_Li256ELb0ELb1ELb1ELb0EEENS1_19SingleTileSchedulerILb0ELb1ELb1ELi128EEEEEEEEEvNT_6ParamsE)
        /*0904*/ 	.short	0x0210
        /*0906*/ 	.short	0x0a70


	//----- nvinfo : EIATTR_SW_WAR
	.align		4
.L_189:
        /*0908*/ 	.byte	0x04, 0x36
        /*090a*/ 	.short	(.L_191 - .L_190)
.L_190:
        /*090c*/ 	.word	0x00000008
.L_191:


//--------------------- .nv.info._ZN7cutlass13device_kernelIN5flash11enable_sm90INS1_16FlashAttnFwdSm90INS1_25CollectiveMainloopFwdSm90ILi2EN4cute5tupleIJNS5_1CILi1EEES8_S8_EEENS6_IJNS7_ILi128EEENS7_ILi64EEENS7_ILi256EEEEEELi256ENS_10bfloat16_tEfNS_4arch4Sm90ELb0ELb1ELb1ELb1ELb0ELb0ELb0ELb1ELb1ELb1ELb1ELb0EEENS1_21CollectiveEpilogueFwdINS6_IJSA_SC_SB_EEES9_SE_SG_Li256ELb1ELb1ELb1ELb0EEENS1_36VarlenDynamicPersistentTileSchedulerILi128ELi64ELi256ELi128ELb1ELb1ELb1ELb1ELb0ELb1EEEEEEEEEvNT_6ParamsE --------------------------
	.section	.nv.info._ZN7cutlass13device_kernelIN5flash11enable_sm90INS1_16FlashAttnFwdSm90INS1_25CollectiveMainloopFwdSm90ILi2EN4cute5tupleIJNS5_1CILi1EEES8_S8_EEENS6_IJNS7_ILi128EEENS7_ILi64EEENS7_ILi256EEEEEELi256ENS_10bfloat16_tEfNS_4arch4Sm90ELb0ELb1ELb1ELb1ELb0ELb0ELb0ELb1ELb1ELb1ELb1ELb0EEENS1_21CollectiveEpilogueFwdINS6_IJSA_SC_SB_EEES9_SE_SG_Li256ELb1ELb1ELb1ELb0EEENS1_36VarlenDynamicPersistentTileSchedulerILi128ELi64ELi256ELi128ELb1ELb1ELb1ELb1ELb0ELb1EEEEEEEEEvNT_6ParamsE,"",@"SHT_CUDA_INFO"
	.sectionflags	@""
	.align	4


	//----- nvinfo : EIATTR_CUDA_API_VERSION
	.align		4
        /*0000*/ 	.byte	0x04, 0x37
        /*0002*/ 	.short	(.L_193 - .L_192)
.L_192:
        /*0004*/ 	.word	0x00000082


	//----- nvinfo : EIATTR_KPARAM_INFO
	.align		4
.L_193:
        /*0008*/ 	.byte	0x04, 0x17
        /*000a*/ 	.short	(.L_195 - .L_194)
.L_194:
        /*000c*/ 	.word	0x00000000
        /*0010*/ 	.short	0x0000
        /*0012*/ 	.short	0x0070
        /*0014*/ 	.byte	0x00, 0xf0, 0x01, 0x2a


	//----- nvinfo : EIATTR_SPARSE_MMA_MASK
	.align		4
.L_195:
        /*0018*/ 	.byte	0x03, 0x50
        /*001a*/ 	.short	0x0000


	//----- nvinfo : EIATTR_MAXREG_COUNT
	.align		4
        /*001c*/ 	.byte	0x03, 0x1b
        /*001e*/ 	.short	0x00a8


	//----- nvinfo : EIATTR_NUM_BARRIERS
	.align		4
        /*0020*/ 	.byte	0x02, 0x4c
        /*0022*/ 	.byte	0x09
	.zero		1


	//----- nvinfo : EIATTR_EXTERNS
	.align		4
        /*0024*/ 	.byte	0x04, 0x0f
        /*0026*/ 	.short	(.L_197 - .L_196)


	//   ....[0]....
	.align		4
.L_196:
        /*0028*/ 	.word	index@(__assertfail)


	//----- nvinfo : EIATTR_ANNOTATIONS
	.align		4
.L_197:
        /*002c*/ 	.byte	0x04, 0x55
        /*002e*/ 	.short	(.L_199 - .L_198)


	//   ....[0]....
.L_198:
        /* <DEDUP_REMOVED lines=74> */
        /*04c4*/ 	.byte	0x30, 0xca, 0x01, 0x00


	//----- nvinfo : EIATTR_MERCURY_ISA_VERSION
	.align		4
.L_199:
        /*04c8*/ 	.byte	0x03, 0x5f
        /*04ca*/ 	.short	0x0101


	//----- nvinfo : EIATTR_UNUSED_LOAD_BYTE_OFFSET
	.align		4
        /*04cc*/ 	.byte	0x04, 0x44
        /*04ce*/ 	.short	(.L_201 - .L_200)


	//   ....[0]....
.L_200:
        /*04d0*/ 	.word	0x00000a10
        /*04d4*/ 	.word	0x0000fff0


	//   ....[1]....
        /*04d8*/ 	.word	0x0000e0f0
        /*04dc*/ 	.word	0x0000fff0


	//----- nvinfo : EIATTR_INT_WARP_WIDE_INSTR_OFFSETS
	.align		4
.L_201:
        /*04e0*/ 	.byte	0x04, 0x31
        /*04e2*/ 	.short	(.L_203 - .L_202)


	//   ....[0]....
.L_202:
        /*04e4*/ 	.word	0x00000130


	//   ....[1]....
        /*04e8*/ 	.word	0x00000170


	//   ....[2]....
        /*04ec*/ 	.word	0x000001e0


	//   ....[3]....
        /*04f0*/ 	.word	0x00014a10


	//   ....[4]....
        /*04f4*/ 	.word	0x00014ab0


	//   ....[5]....
        /*04f8*/ 	.word	0x00018f40


	//   ....[6]....
        /*04fc*/ 	.word	0x00018fb0


	//----- nvinfo : EIATTR_COOP_GROUP_MASK_REGIDS
	.align		4
.L_203:
        /*0500*/ 	.byte	0x04, 0x29
        /*0502*/ 	.short	(.L_205 - .L_204)


	//   ....[0]....
.L_204:
        /*0504*/ 	.word	0xffffffff


	//   ....[1]....
        /*0508*/ 	.word	0xffffffff


	//   ....[2]....
        /*050c*/ 	.word	0xffffffff


	//   ....[3]....
        /*0510*/ 	.word	0xffffffff


	//   ....[4]....
        /*0514*/ 	.word	0xffffffff


	//   ....[5]....
        /*0518*/ 	.word	0xffffffff


	//   ....[6]....
        /*051c*/ 	.word	0xffffffff


	//   ....[7]....
        /*0520*/ 	.word	0xffffffff


	//   ....[8]....
        /*0524*/ 	.word	0xffffffff


	//   ....[9]....
        /*0528*/ 	.word	0xffffffff


	//   ....[10]....
        /*052c*/ 	.word	0xffffffff


	//   ....[11]....
        /*0530*/ 	.word	0xffffffff


	//   ....[12]....
        /*0534*/ 	.word	0xffffffff


	//   ....[13]....
        /*0538*/ 	.word	0xffffffff


	//   ....[14]....
        /*053c*/ 	.word	0xffffffff


	//   ....[15]....
        /*0540*/ 	.word	0xffffffff


	//   ....[16]....
        /*0544*/ 	.word	0xffffffff


	//   ....[17]....
        /*0548*/ 	.word	0xffffffff


	//   ....[18]....
        /*054c*/ 	.word	0xffffffff


	//   ....[19]....
        /*0550*/ 	.word	0xffffffff


	//   ....[20]....
        /*0554*/ 	.word	0xffffffff


	//   ....[21]....
        /*0558*/ 	.word	0xffffffff


	//   ....[22]....
        /*055c*/ 	.word	0xffffffff


	//   ....[23]....
        /*0560*/ 	.word	0xffffffff


	//   ....[24]....
        /*0564*/ 	.word	0xffffffff


	//   ....[25]....
        /*0568*/ 	.word	0xffffffff


	//   ....[26]....
        /*056c*/ 	.word	0xffffffff


	//   ....[27]....
        /*0570*/ 	.word	0xffffffff


	//   ....[28]....
        /*0574*/ 	.word	0xffffffff


	//   ....[29]....
        /*0578*/ 	.word	0xffffffff


	//   ....[30]....
        /*057c*/ 	.word	0xffffffff


	//   ....[31]....
        /*0580*/ 	.word	0xffffffff


	//   ....[32]....
        /*0584*/ 	.word	0xffffffff


	//   ....[33]....
        /*0588*/ 	.word	0xffffffff


	//   ....[34]....
        /*058c*/ 	.word	0xffffffff


	//   ....[35]....
        /*0590*/ 	.word	0xffffffff


	//   ....[36]....
        /*0594*/ 	.word	0xffffffff


	//   ....[37]....
        /*0598*/ 	.word	0xffffffff


	//   ....[38]....
        /*059c*/ 	.word	0xffffffff


	//   ....[39]....
        /*05a0*/ 	.word	0xffffffff


	//   ....[40]....
        /*05a4*/ 	.word	0xffffffff


	//   ....[41]....
        /*05a8*/ 	.word	0xffffffff


	//   ....[42]....
        /*05ac*/ 	.word	0xffffffff


	//   ....[43]....
        /*05b0*/ 	.word	0xffffffff


	//   ....[44]....
        /*05b4*/ 	.word	0xffffffff


	//   ....[45]....
        /*05b8*/ 	.word	0xffffffff


	//   ....[46]....
        /*05bc*/ 	.word	0xffffffff


	//   ....[47]....
        /*05c0*/ 	.word	0xffffffff


	//   ....[48]....
        /*05c4*/ 	.word	0xffffffff


	//   ....[49]....
        /*05c8*/ 	.word	0xffffffff


	//   ....[50]....
        /*05cc*/ 	.word	0xffffffff


	//   ....[51]....
        /*05d0*/ 	.word	0xffffffff


	//   ....[52]....
        /*05d4*/ 	.word	0xffffffff


	//   ....[53]....
        /*05d8*/ 	.word	0xffffffff


	//   ....[54]....
        /*05dc*/ 	.word	0xffffffff


	//   ....[55]....
        /*05e0*/ 	.word	0xffffffff


	//   ....[56]....
        /*05e4*/ 	.word	0xffffffff


	//   ....[57]....
        /*05e8*/ 	.word	0xffffffff


	//   ....[58]....
        /*05ec*/ 	.word	0xffffffff


	//   ....[59]....
        /*05f0*/ 	.word	0xffffffff


	//   ....[60]....
        /*05f4*/ 	.word	0xffffffff


	//   ....[61]....
        /*05f8*/ 	.word	0xffffffff


	//   ....[62]....
        /*05fc*/ 	.word	0xffffffff


	//   ....[63]....
        /*0600*/ 	.word	0xffffffff


	//   ....[64]....
        /*0604*/ 	.word	0xffffffff


	//   ....[65]....
        /*0608*/ 	.word	0xffffffff


	//   ....[66]....
        /*060c*/ 	.word	0xffffffff


	//   ....[67]....
        /*0610*/ 	.word	0xffffffff


	//   ....[68]....
        /*0614*/ 	.word	0xffffffff


	//   ....[69]....
        /*0618*/ 	.word	0xffffffff


	//   ....[70]....
        /*061c*/ 	.word	0xffffffff


	//   ....[71]....
        /*0620*/ 	.word	0xffffffff


	//   ....[72]....
        /*0624*/ 	.word	0xffffffff


	//   ....[73]....
        /*0628*/ 	.word	0xffffffff


	//   ....[74]....
        /*062c*/ 	.word	0xffffffff


	//   ....[75]....
        /*0630*/ 	.word	0xffffffff


	//   ....[76]....
        /*0634*/ 	.word	0xffffffff


	//   ....[77]....
        /*0638*/ 	.word	0xffffffff


	//   ....[78]....
        /*063c*/ 	.word	0xffffffff


	//   ....[79]....
        /*0640*/ 	.word	0xffffffff


	//   ....[80]....
        /*0644*/ 	.word	0xffffffff


	//   ....[81]....
        /*0648*/ 	.word	0xffffffff


	//   ....[82]....
        /*064c*/ 	.word	0xffffffff


	//   ....[83]....
        /*0650*/ 	.word	0xffffffff


	//   ....[84]....
        /*0654*/ 	.word	0xffffffff


	//   ....[85]....
        /*0658*/ 	.word	0xffffffff


	//   ....[86]....
        /*065c*/ 	.word	0xffffffff


	//   ....[87]....
        /*0660*/ 	.word	0xffffffff


	//   ....[88]....
        /*0664*/ 	.word	0xffffffff


	//   ....[89]....
        /*0668*/ 	.word	0xffffffff


	//   ....[90]....
        /*066c*/ 	.word	0xffffffff


	//   ....[91]....
        /*0670*/ 	.word	0xffffffff


	//   ....[92]....
        /*0674*/ 	.word	0xffffffff


	//   ....[93]....
        /*0678*/ 	.word	0xffffffff


	//   ....[94]....
        /*067c*/ 	.word	0xffffffff


	//   ....[95]....
        /*0680*/ 	.word	0xffffffff


	//   ....[96]....
        /*0684*/ 	.word	0xffffffff


	//   ....[97]....
        /*0688*/ 	.word	0xffffffff


	//   ....[98]....
        /*068c*/ 	.word	0xffffffff


	//   ....[99]....
        /*0690*/ 	.word	0xffffffff


	//   ....[100]....
        /*0694*/ 	.word	0xffffffff


	//   ....[101]....
        /*0698*/ 	.word	0xffffffff


	//   ....[102]....
        /*069c*/ 	.word	0xffffffff


	//   ....[103]....
        /*06a0*/ 	.word	0xffffffff


	//   ....[104]....
        /*06a4*/ 	.word	0xffffffff


	//   ....[105]....
        /*06a8*/ 	.word	0xffffffff


	//   ....[106]....
        /*06ac*/ 	.word	0xffffffff


	//   ....[107]....
        /*06b0*/ 	.word	0xffffffff


	//   ....[108]....
        /*06b4*/ 	.word	0xffffffff


	//   ....[109]....
        /*06b8*/ 	.word	0xffffffff


	//   ....[110]....
        /*06bc*/ 	.word	0xffffffff


	//   ....[111]....
        /*06c0*/ 	.word	0x0500000f


	//   ....[112]....
        /*06c4*/ 	.word	0x0500000f


	//   ....[113]....
        /*06c8*/ 	.word	0x0500000f


	//   ....[114]....
        /*06cc*/ 	.word	0x0500000f


	//   ....[115]....
        /*06d0*/ 	.word	0x0500000f


	//   ....[116]....
        /*06d4*/ 	.word	0x0500000f


	//   ....[117]....
        /*06d8*/ 	.word	0x0500000f


	//   ....[118]....
        /*06dc*/ 	.word	0x0500000f


	//   ....[119]....
        /*06e0*/ 	.word	0x0500000f


	//   ....[120]....
        /*06e4*/ 	.word	0x0500000f


	//   ....[121]....
        /*06e8*/ 	.word	0x0500000f


	//   ....[122]....
        /*06ec*/ 	.word	0x0500000f


	//   ....[123]....
        /*06f0*/ 	.word	0x0500000f


	//   ....[124]....
        /*06f4*/ 	.word	0x0500000f


	//   ....[125]....
        /*06f8*/ 	.word	0x0500000f


	//   ....[126]....
        /*06fc*/ 	.word	0x0500000f


	//   ....[127]....
        /*0700*/ 	.word	0x0500000f


	//   ....[128]....
        /*0704*/ 	.word	0x0500000f


	//   ....[129]....
        /*0708*/ 	.word	0x0500000f


	//   ....[130]....
        /*070c*/ 	.word	0x0500000f


	//   ....[131]....
        /*0710*/ 	.word	0x0500000f


	//   ....[132]....
        /*0714*/ 	.word	0x0500000f


	//   ....[133]....
        /*0718*/ 	.word	0x0500000f


	//   ....[134]....
        /*071c*/ 	.word	0x0500000f


	//   ....[135]....
        /*0720*/ 	.word	0x0500000f


	//   ....[136]....
        /*0724*/ 	.word	0x0500000f


	//   ....[137]....
        /*0728*/ 	.word	0x0500000f


	//   ....[138]....
        /*072c*/ 	.word	0x0500000f


	//   ....[139]....
        /*0730*/ 	.word	0x0500000f


	//   ....[140]....
        /*0734*/ 	.word	0x0500000f


	//   ....[141]....
        /*0738*/ 	.word	0x0500000f


	//   ....[142]....
        /*073c*/ 	.word	0x0500000f


	//   ....[143]....
        /*0740*/ 	.word	0x0500000f


	//   ....[144]....
        /*0744*/ 	.word	0x0500000f


	//   ....[145]....
        /*0748*/ 	.word	0x0500000f


	//   ....[146]....
        /*074c*/ 	.word	0x0500000f


	//----- nvinfo : EIATTR_COOP_GROUP_INSTR_OFFSETS
	.align		4
.L_205:
        /*0750*/ 	.byte	0x04, 0x28
        /*0752*/ 	.short	(.L_207 - .L_206)


	//   ....[0]....
.L_206:
        /*0754*/ 	.word	0x00000060


	//   ....[1]....
        /*0758*/ 	.word	0x00000140


	//   ....[2]....
        /*075c*/ 	.word	0x00000190


	//   ....[3]....
        /*0760*/ 	.word	0x000003c0


	//   ....[4]....
        /*0764*/ 	.word	0x00000520


	//   ....[5]....
        /*0768*/ 	.word	0x00000640


	//   ....[6]....
        /*076c*/ 	.word	0x000007a0


	//   ....[7]....
        /*0770*/ 	.word	0x00002330


	//   ....[8]....
        /*0774*/ 	.word	0x00002dd0


	//   ....[9]....
        /*0778*/ 	.word	0x00003690


	//   ....[10]....
        /*077c*/ 	.word	0x00004060


	//   ....[11]....
        /*0780*/ 	.word	0x00004170


	//   ....[12]....
        /*0784*/ 	.word	0x000044a0


	//   ....[13]....
        /*0788*/ 	.word	0x00004520


	//   ....[14]....
        /*078c*/ 	.word	0x00006720


	//   ....[15]....
        /*0790*/ 	.word	0x00006970


	//   ....[16]....
        /*0794*/ 	.word	0x00007070


	//   ....[17]....
        /*0798*/ 	.word	0x00007170


	//   ....[18]....
        /*079c*/ 	.word	0x00007470


	//   ....[19]....
        /*07a0*/ 	.word	0x00007520


	//   ....[20]....
        /*07a4*/ 	.word	0x00009400


	//   ....[21]....
        /*07a8*/ 	.word	0x00009480


	//   ....[22]....
        /*07ac*/ 	.word	0x000099e0


	//   ....[23]....
        /*07b0*/ 	.word	0x00009a10


	//   ....[24]....
        /*07b4*/ 	.word	0x0000b590


	//   ....[25]....
        /*07b8*/ 	.word	0x0000b8b0


	//   ....[26]....
        /*07bc*/ 	.word	0x0000c1c0


	//   ....[27]....
        /*07c0*/ 	.word	0x0000c2b0


	//   ....[28]....
        /*07c4*/ 	.word	0x0000c2c0


	//   ....[29]....
        /*07c8*/ 	.word	0x0000c2f0


	//   ....[30]....
        /*07cc*/ 	.word	0x0000d480


	//   ....[31]....
        /*07d0*/ 	.word	0x0000d4c0


	//   ....[32]....
        /*07d4*/ 	.word	0x0000d620


	//   ....[33]....
        /*07d8*/ 	.word	0x0000d640


	//   ....[34]....
        /*07dc*/ 	.word	0x0000f2d0


	//   ....[35]....
        /*07e0*/ 	.word	0x0000f2e0


	//   ....[36]....
        /*07e4*/ 	.word	0x0000f2f0


	//   ....[37]....
        /*07e8*/ 	.word	0x0000f300


	//   ....[38]....
        /*07ec*/ 	.word	0x0000fdd0


	//   ....[39]....
        /*07f0*/ 	.word	0x0000fe00


	//   ....[40]....
        /*07f4*/ 	.word	0x0000ffa0


	//   ....[41]....
        /*07f8*/ 	.word	0x0000ffc0


	//   ....[42]....
        /*07fc*/ 	.word	0x00010110


	//   ....[43]....
        /*0800*/ 	.word	0x00010130


	//   ....[44]....
        /*0804*/ 	.word	0x00010290


	//   ....[45]....
        /*0808*/ 	.word	0x000102b0


	//   ....[46]....
        /*080c*/ 	.word	0x00010850


	//   ....[47]....
        /*0810*/ 	.word	0x00010880


	//   ....[48]....
        /*0814*/ 	.word	0x00011180


	//   ....[49]....
        /*0818*/ 	.word	0x00011190


	//   ....[50]....
        /*081c*/ 	.word	0x000124c0


	//   ....[51]....
        /*0820*/ 	.word	0x000124f0


	//   ....[52]....
        /*0824*/ 	.word	0x00012670


	//   ....[53]....
        /*0828*/ 	.word	0x00012690


	//   ....[54]....
        /*082c*/ 	.word	0x000127e0


	//   ....[55]....
        /*0830*/ 	.word	0x00012800


	//   ....[56]....
        /*0834*/ 	.word	0x00012960


	//   ....[57]....
        /*0838*/ 	.word	0x00012980


	//   ....[58]....
        /*083c*/ 	.word	0x00012b70


	//   ....[59]....
        /*0840*/ 	.word	0x00012db0


	//   ....[60]....
        /*0844*/ 	.word	0x00012de0


	//   ....[61]....
        /*0848*/ 	.word	0x00012e10


	//   ....[62]....
        /*084c*/ 	.word	0x00012e40


	//   ....[63]....
        /*0850*/ 	.word	0x00012e70


	//   ....[64]....
        /*0854*/ 	.word	0x00012ea0


	//   ....[65]....
        /*0858*/ 	.word	0x00013050


	//   ....[66]....
        /*085c*/ 	.word	0x00013080


	//   ....[67]....
        /*0860*/ 	.word	0x000130b0


	//   ....[68]....
        /*0864*/ 	.word	0x000130e0


	//   ....[69]....
        /*0868*/ 	.word	0x00013110


	//   ....[70]....
        /*086c*/ 	.word	0x00013140


	//   ....[71]....
        /*0870*/ 	.word	0x000131e0


	//   ....[72]....
        /*0874*/ 	.word	0x00013210


	//   ....[73]....
        /*0878*/ 	.word	0x00013220


	//   ....[74]....
        /*087c*/ 	.word	0x00013250


	//   ....[75]....
        /*0880*/ 	.word	0x00015000


	//   ....[76]....
        /*0884*/ 	.word	0x00015c60


	//   ....[77]....
        /*0888*/ 	.word	0x00015c80


	//   ....[78]....
        /*088c*/ 	.word	0x00015d60


	//   ....[79]....
        /*0890*/ 	.word	0x00015d70


	//   ....[80]....
        /*0894*/ 	.word	0x00015e20


	//   ....[81]....
        /*0898*/ 	.word	0x00015e30


	//   ....[82]....
        /*089c*/ 	.word	0x00015ee0


	//   ....[83]....
        /*08a0*/ 	.word	0x00015ef0


	//   ....[84]....
        /*08a4*/ 	.word	0x00015fa0


	//   ....[85]....
        /*08a8*/ 	.word	0x00015fb0


	//   ....[86]....
        /*08ac*/ 	.word	0x00016060


	//   ....[87]....
        /*08b0*/ 	.word	0x00016070


	//   ....[88]....
        /*08b4*/ 	.word	0x00016120


	//   ....[89]....
        /*08b8*/ 	.word	0x00016130


	//   ....[90]....
        /*08bc*/ 	.word	0x00016180


	//   ....[91]....
        /*08c0*/ 	.word	0x000161d0


	//   ....[92]....
        /*08c4*/ 	.word	0x00019870


	//   ....[93]....
        /*08c8*/ 	.word	0x000198a0


	//   ....[94]....
        /*08cc*/ 	.word	0x00019900


	//   ....[95]....
        /*08d0*/ 	.word	0x00019930


	//   ....[96]....
        /*08d4*/ 	.word	0x00019960


	//   ....[97]....
        /*08d8*/ 	.word	0x00019990


	//   ....[98]....
        /*08dc*/ 	.word	0x000199c0


	//   ....[99]....
        /*08e0*/ 	.word	0x000199f0


	//   ....[100]....
        /*08e4*/ 	.word	0x00019bc0


	//   ....[101]....
        /*08e8*/ 	.word	0x00019bf0


	//   ....[102]....
        /*08ec*/ 	.word	0x00019c20


	//   ....[103]....
        /*08f0*/ 	.word	0x00019c50


	//   ....[104]....
        /*08f4*/ 	.word	0x00019c80


	//   ....[105]....
        /*08f8*/ 	.word	0x00019cb0


	//   ....[106]....
        /*08fc*/ 	.word	0x00019d80


	//   ....[107]....
        /*0900*/ 	.word	0x00019da0


	//   ....[108]....
        /*0904*/ 	.word	0x00019db0


	//   ....[109]....
        /*0908*/ 	.word	0x00019e30


	//   ....[110]....
        /*090c*/ 	.word	0x0001a980


	//   ....[111]....
        /*0910*/ 	.word	0x0001b010


	//   ....[112]....
        /*0914*/ 	.word	0x0001b1f0


	//   ....[113]....
        /*0918*/ 	.word	0x0001b240


	//   ....[114]....
        /*091c*/ 	.word	0x0001b380


	//   ....[115]....
        /*0920*/ 	.word	0x0001b3d0


	//   ....[116]....
        /*0924*/ 	.word	0x0001b510


	//   ....[117]....
        /*0928*/ 	.word	0x0001b560


	//   ....[118]....
        /*092c*/ 	.word	0x0001b6a0


	//   ....[119]....
        /*0930*/ 	.word	0x0001b6f0


	//   ....[120]....
        /*0934*/ 	.word	0x0001b830


	//   ....[121]....
        /*0938*/ 	.word	0x0001b880


	//   ....[122]....
        /*093c*/ 	.word	0x0001b9c0


	//   ....[123]....
        /*0940*/ 	.word	0x0001ba10


	//   ....[124]....
        /*0944*/ 	.word	0x0001bb30


	//   ....[125]....
        /*0948*/ 	.word	0x0001bba0


	//   ....[126]....
        /*094c*/ 	.word	0x0001bcc0


	//   ....[127]....
        /*0950*/ 	.word	0x0001bd10


	//   ....[128]....
        /*0954*/ 	.word	0x0001c040


	//   ....[129]....
        /*0958*/ 	.word	0x0001c0e0


	//   ....[130]....
        /*095c*/ 	.word	0x0001c280


	//   ....[131]....
        /*0960*/ 	.word	0x0001c300


	//   ....[132]....
        /*0964*/ 	.word	0x0001c380


	//   ....[133]....
        /*0968*/ 	.word	0x0001c400


	//   ....[134]....
        /*096c*/ 	.word	0x0001c480


	//   ....[135]....
        /*0970*/ 	.word	0x0001c510


	//   ....[136]....
        /*0974*/ 	.word	0x0001c5b0


	//   ....[137]....
        /*0978*/ 	.word	0x0001c660


	//   ....[138]....
        /*097c*/ 	.word	0x0001c6e0


	//   ....[139]....
        /*0980*/ 	.word	0x0001c760


	//   ....[140]....
        /*0984*/ 	.word	0x0001c7e0


	//   ....[141]....
        /*0988*/ 	.word	0x0001c870


	//   ....[142]....
        /*098c*/ 	.word	0x0001c8f0


	//   ....[143]....
        /*0990*/ 	.word	0x0001c9a0


	//   ....[144]....
        /*0994*/ 	.word	0x0001c9f0


	//   ....[145]....
        /*0998*/ 	.word	0x0001cab0


	//   ....[146]....
        /*099c*/ 	.word	0x0001cbe0


	//----- nvinfo : EIATTR_REG_RECONFIG
	.align		4
.L_207:
        /*09a0*/ 	.byte	0x01, 0x54
	.zero		2


	//----- nvinfo : EIATTR_SYSCALL_OFFSETS
	.align		4
        /*09a4*/ 	.byte	0x04, 0x46
        /*09a6*/ 	.short	(.L_209 - .L_208)


	//   ....[0]....
.L_208:
        /*09a8*/ 	.word	0x000024b0


	//   ....[1]....
        /*09ac*/ 	.word	0x00014c20


	//   ....[2]....
        /*09b0*/ 	.word	0x00014d70


	//   ....[3]....
        /*09b4*/ 	.word	0x00014e60


	//   ....[4]....
        /*09b8*/ 	.word	0x000157a0


	//----- nvinfo : EIATTR_MBARRIER_INSTR_OFFSETS
	.align		4
.L_209:
        /*09bc*/ 	.byte	0x04, 0x39
        /*09be*/ 	.short	(.L_211 - .L_210)


	//   ....[0]....
.L_210:
        /*09c0*/ 	.word	0x00000270
        /*09c4*/ 	.word	0x000000ff
        /*09c8*/ 	.word	0x00030800
        /*09cc*/ 	.short	0x0100
        /*09ce*/ 	.byte	0x08
	.zero		1


	//   ....[1]....
        /*09d0*/ 	.word	0x00000280
        /*09d4*/ 	.word	0x000000ff
        /*09d8*/ 	.word	0x00030820
        /*09dc*/ 	.short	0x0100
        /*09de*/ 	.byte	0x08
	.zero		1


	//   ....[2]....
        /*09e0*/ 	.word	0x00000370
        /*09e4*/ 	.word	0x000000ff
        /*09e8*/ 	.word	0x00030830
        /*09ec*/ 	.short	0x0100
        /*09ee*/ 	.byte	0x08
	.zero		1


	//   ....[3]....
        /*09f0*/ 	.word	0x00000380
        /*09f4*/ 	.word	0x000000ff
        /*09f8*/ 	.word	0x00030840
        /*09fc*/ 	.short	0x0100
        /*09fe*/ 	.byte	0x08
	.zero		1


	//   ....[4]....
        /*0a00*/ 	.word	0x00000390
        /*0a04*/ 	.word	0x000000ff
        /*0a08*/ 	.word	0x00030838
        /*0a0c*/ 	.short	0x0100
        /*0a0e*/ 	.byte	0x08
	.zero		1


	//   ....[5]....
        /*0a10*/ 	.word	0x000003a0
        /*0a14*/ 	.word	0x000000ff
        /*0a18*/ 	.word	0x00030848
        /*0a1c*/ 	.short	0x0100
        /*0a1e*/ 	.byte	0x08
	.zero		1


	//   ....[6]....
        /*0a20*/ 	.word	0x000004d0
        /*0a24*/ 	.word	0x000000ff
        /*0a28*/ 	.word	0x00030850
        /*0a2c*/ 	.short	0x0100
        /*0a2e*/ 	.byte	0x08
	.zero		1


	//   ....[7]....
        /*0a30*/ 	.word	0x000004e0
        /*0a34*/ 	.word	0x000000ff
        /*0a38*/ 	.word	0x00030860
        /*0a3c*/ 	.short	0x0100
        /*0a3e*/ 	.byte	0x08
	.zero		1


	//   ....[8]....
        /*0a40*/ 	.word	0x000004f0
        /*0a44*/ 	.word	0x000000ff
        /*0a48*/ 	.word	0x00030858
        /*0a4c*/ 	.short	0x0100
        /*0a4e*/ 	.byte	0x08
	.zero		1


	//   ....[9]....
        /*0a50*/ 	.word	0x00000500
        /*0a54*/ 	.word	0x000000ff
        /*0a58*/ 	.word	0x00030868
        /*0a5c*/ 	.short	0x0100
        /*0a5e*/ 	.byte	0x08
	.zero		1


	//   ....[10]....
        /*0a60*/ 	.word	0x000005f0
        /*0a64*/ 	.word	0x000000ff
        /*0a68*/ 	.word	0x00030870
        /*0a6c*/ 	.short	0x0100
        /*0a6e*/ 	.byte	0x06
	.zero		1


	//   ....[11]....
        /*0a70*/ 	.word	0x00000600
        /*0a74*/ 	.word	0x000000ff
        /*0a78*/ 	.word	0x00030880
        /*0a7c*/ 	.short	0x0100
        /*0a7e*/ 	.byte	0x06
	.zero		1


	//   ....[12]....
        /*0a80*/ 	.word	0x00000610
        /*0a84*/ 	.word	0x000000ff
        /*0a88*/ 	.word	0x00030878
        /*0a8c*/ 	.short	0x0100
        /*0a8e*/ 	.byte	0x06
	.zero		1


	//   ....[13]....
        /*0a90*/ 	.word	0x00000620
        /*0a94*/ 	.word	0x000000ff
        /*0a98*/ 	.word	0x00030888
        /*0a9c*/ 	.short	0x0100
        /*0a9e*/ 	.byte	0x06
	.zero		1


	//   ....[14]....
        /*0aa0*/ 	.word	0x00000750
        /*0aa4*/ 	.word	0x000000ff
        /*0aa8*/ 	.word	0x00030890
        /*0aac*/ 	.short	0x0100
        /*0aae*/ 	.byte	0x08
	.zero		1


	//   ....[15]....
        /*0ab0*/ 	.word	0x00000760
        /*0ab4*/ 	.word	0x000000ff
        /*0ab8*/ 	.word	0x000308a0
        /*0abc*/ 	.short	0x0100
        /*0abe*/ 	.byte	0x08
	.zero		1


	//   ....[16]....
        /*0ac0*/ 	.word	0x00000770
        /*0ac4*/ 	.word	0x000000ff
        /*0ac8*/ 	.word	0x00030898
        /*0acc*/ 	.short	0x0100
        /*0ace*/ 	.byte	0x08
	.zero		1


	//   ....[17]....
        /*0ad0*/ 	.word	0x00000780
        /*0ad4*/ 	.word	0x000000ff
        /*0ad8*/ 	.word	0x000308a8
        /*0adc*/ 	.short	0x0100
        /*0ade*/ 	.byte	0x08
	.zero		1


	//   ....[18]....
        /*0ae0*/ 	.word	0x000008b0
        /*0ae4*/ 	.word	0x000000ff
        /*0ae8*/ 	.word	0x000308b0
        /*0aec*/ 	.short	0x0100
        /*0aee*/ 	.byte	0x08
	.zero		1


	//   ....[19]....
        /*0af0*/ 	.word	0x000008c0
        /*0af4*/ 	.word	0x000000ff
        /*0af8*/ 	.word	0x000308c0
        /*0afc*/ 	.short	0x0100
        /*0afe*/ 	.byte	0x08
	.zero		1


	//   ....[20]....
        /*0b00*/ 	.word	0x000008d0
        /*0b04*/ 	.word	0x000000ff
        /*0b08*/ 	.word	0x000308b8
        /*0b0c*/ 	.short	0x0100
        /*0b0e*/ 	.byte	0x08
	.zero		1


	//   ....[21]....
        /*0b10*/ 	.word	0x000008e0
        /*0b14*/ 	.word	0x000000ff
        /*0b18*/ 	.word	0x000308c8
        /*0b1c*/ 	.short	0x0100
        /*0b1e*/ 	.byte	0x08
	.zero		1


	//   ....[22]....
        /*0b20*/ 	.word	0x00002530
        /*0b24*/ 	.word	0x000000ff
        /*0b28*/ 	.word	0x00030800
        /*0b2c*/ 	.short	0x010a
        /*0b2e*/ 	.byte	0x25
	.zero		1


	//   ....[23]....
        /*0b30*/ 	.word	0x000025e0
        /*0b34*/ 	.word	0x0000000f
        /*0b38*/ 	.word	0x00030830
        /*0b3c*/ 	.short	0x010a
        /*0b3e*/ 	.byte	0x3f
	.zero		1


	//   ....[24]....
        /*0b40*/ 	.word	0x00002650
        /*0b44*/ 	.word	0x0000000f
        /*0b48*/ 	.word	0x00030830
        /*0b4c*/ 	.short	0x010a
        /*0b4e*/ 	.byte	0x3f
	.zero		1


	//   ....[25]....
        /*0b50*/ 	.word	0x00003250
        /*0b54*/ 	.word	0x00000002
        /*0b58*/ 	.word	0x00000000
        /*0b5c*/ 	.short	0x0101
        /*0b5e*/ 	.byte	0x3f
	.zero		1


	//   ....[26]....
        /*0b60*/ 	.word	0x000051b0
        /*0b64*/ 	.word	0x000000ff
        /*0b68*/ 	.word	0x00030830
        /*0b6c*/ 	.short	0x010a
        /*0b6e*/ 	.byte	0x05
	.zero		1


	//   ....[27]....
        /*0b70*/ 	.word	0x00005210
        /*0b74*/ 	.word	0x000000ff
        /*0b78*/ 	.word	0x00030830
        /*0b7c*/ 	.short	0x010a
        /*0b7e*/ 	.byte	0x05
	.zero		1


	//   ....[28]....
        /*0b80*/ 	.word	0x00006060
        /*0b84*/ 	.word	0x000000ff
        /*0b88*/ 	.word	0x00030850
        /*0b8c*/ 	.short	0x010a
        /*0b8e*/ 	.byte	0x0e
	.zero		1


	//   ....[29]....
        /*0b90*/ 	.word	0x000060a0
        /*0b94*/ 	.word	0x000000ff
        /*0b98*/ 	.word	0x00030850
        /*0b9c*/ 	.short	0x010a
        /*0b9e*/ 	.byte	0x0e
	.zero		1


	//   ....[30]....
        /*0ba0*/ 	.word	0x00006750
        /*0ba4*/ 	.word	0x00000098
        /*0ba8*/ 	.word	0x00000000
        /*0bac*/ 	.short	0x0101
        /*0bae*/ 	.byte	0x3f
	.zero		1


	//   ....[31]....
        /*0bb0*/ 	.word	0x000076f0
        /*0bb4*/ 	.word	0x00000000
        /*0bb8*/ 	.word	0x00000000
        /*0bbc*/ 	.short	0x0101
        /*0bbe*/ 	.byte	0x3f
	.zero		1


	//   ....[32]....
        /*0bc0*/ 	.word	0x00008010
        /*0bc4*/ 	.word	0x000000ff
        /*0bc8*/ 	.word	0x00030830
        /*0bcc*/ 	.short	0x010a
        /*0bce*/ 	.byte	0x06
	.zero		1


	//   ....[33]....
        /*0bd0*/ 	.word	0x00008070
        /*0bd4*/ 	.word	0x000000ff
        /*0bd8*/ 	.word	0x00030830
        /*0bdc*/ 	.short	0x010a
        /*0bde*/ 	.byte	0x06
	.zero		1


	//   ....[34]....
        /*0be0*/ 	.word	0x00008ec0
        /*0be4*/ 	.word	0x000000ff
        /*0be8*/ 	.word	0x00030850
        /*0bec*/ 	.short	0x010a
        /*0bee*/ 	.byte	0x0a
	.zero		1


	//   ....[35]....
        /*0bf0*/ 	.word	0x00008f00
        /*0bf4*/ 	.word	0x000000ff
        /*0bf8*/ 	.word	0x00030850
        /*0bfc*/ 	.short	0x010a
        /*0bfe*/ 	.byte	0x0a
	.zero		1


	//   ....[36]....
        /*0c00*/ 	.word	0x00009bb0
        /*0c04*/ 	.word	0x0000009a
        /*0c08*/ 	.word	0x00000000
        /*0c0c*/ 	.short	0x0101
        /*0c0e*/ 	.byte	0x3f
	.zero		1


	//   ....[37]....
        /*0c10*/ 	.word	0x00009c90
        /*0c14*/ 	.word	0x0000009e
        /*0c18*/ 	.word	0x00000000
        /*0c1c*/ 	.short	0x0101
        /*0c1e*/ 	.byte	0x3f
	.zero		1


	//   ....[38]....
        /*0c20*/ 	.word	0x0000a110
        /*0c24*/ 	.word	0x000000ff
        /*0c28*/ 	.word	0x00030830
        /*0c2c*/ 	.short	0x010a
        /*0c2e*/ 	.byte	0x06
	.zero		1


	//   ....[39]....
        /*0c30*/ 	.word	0x0000a170
        /*0c34*/ 	.word	0x000000ff
        /*0c38*/ 	.word	0x00030830
        /*0c3c*/ 	.short	0x010a
        /*0c3e*/ 	.byte	0x06
	.zero		1


	//   ....[40]....
        /*0c40*/ 	.word	0x0000afc0
        /*0c44*/ 	.word	0x000000ff
        /*0c48*/ 	.word	0x00030850
        /*0c4c*/ 	.short	0x010a
        /*0c4e*/ 	.byte	0x0a
	.zero		1


	//   ....[41]....
        /*0c50*/ 	.word	0x0000b000
        /*0c54*/ 	.word	0x000000ff
        /*0c58*/ 	.word	0x00030850
        /*0c5c*/ 	.short	0x010a
        /*0c5e*/ 	.byte	0x0a
	.zero		1


	//   ....[42]....
        /*0c60*/ 	.word	0x0000b630
        /*0c64*/ 	.word	0x00000002
        /*0c68*/ 	.word	0x00000000
        /*0c6c*/ 	.short	0x0101
        /*0c6e*/ 	.byte	0x3f
	.zero		1


	//   ....[43]....
        /*0c70*/ 	.word	0x0000c5b0
        /*0c74*/ 	.word	0x00000000
        /*0c78*/ 	.word	0x00000000
        /*0c7c*/ 	.short	0x0101
        /*0c7e*/ 	.byte	0x3f
	.zero		1


	//   ....[44]....
        /*0c80*/ 	.word	0x0000d3f0
        /*0c84*/ 	.word	0x000000ff
        /*0c88*/ 	.word	0x00030850
        /*0c8c*/ 	.short	0x010a
        /*0c8e*/ 	.byte	0x05
	.zero		1


	//   ....[45]....
        /*0c90*/ 	.word	0x0000d430
        /*0c94*/ 	.word	0x000000ff
        /*0c98*/ 	.word	0x00030850
        /*0c9c*/ 	.short	0x010a
        /*0c9e*/ 	.byte	0x05
	.zero		1


	//   ....[46]....
        /*0ca0*/ 	.word	0x0000d890
        /*0ca4*/ 	.word	0x0000000a
        /*0ca8*/ 	.word	0x00000000
        /*0cac*/ 	.short	0x0101
        /*0cae*/ 	.byte	0x3f
	.zero		1


	//   ....[47]....
        /*0cb0*/ 	.word	0x0000fde0
        /*0cb4*/ 	.word	0x000000ff
        /*0cb8*/ 	.word	0x00000000
        /*0cbc*/ 	.short	0x0101
        /*0cbe*/ 	.byte	0x08
	.zero		1


	//   ....[48]....
        /*0cc0*/ 	.word	0x000106c0
        /*0cc4*/ 	.word	0x000000ff
        /*0cc8*/ 	.word	0x00000000
        /*0ccc*/ 	.short	0x0101
        /*0cce*/ 	.byte	0x08
	.zero		1


	//   ....[49]....
        /*0cd0*/ 	.word	0x00015280
        /*0cd4*/ 	.word	0x00000000
        /*0cd8*/ 	.word	0x00030840
        /*0cdc*/ 	.short	0x010a
        /*0cde*/ 	.byte	0x3f
	.zero		1


	//   ....[50]....
        /*0ce0*/ 	.word	0x000162d0
        /*0ce4*/ 	.word	0x00000012
        /*0ce8*/ 	.word	0x00030800
        /*0cec*/ 	.short	0x0107
        /*0cee*/ 	.byte	0x3f
	.zero		1


	//   ....[51]....
        /*0cf0*/ 	.word	0x000163e0
        /*0cf4*/ 	.word	0x00000012
        /*0cf8*/ 	.word	0x00030800
        /*0cfc*/ 	.short	0x0101
        /*0cfe*/ 	.byte	0x3f
	.zero		1


	//   ....[52]....
        /*0d00*/ 	.word	0x00016400
        /*0d04*/ 	.word	0x00000012
        /*0d08*/ 	.word	0x00030820
        /*0d0c*/ 	.short	0x010a
        /*0d0e*/ 	.byte	0x3f
	.zero		1


	//   ....[53]....
        /*0d10*/ 	.word	0x00016830
        /*0d14*/ 	.word	0x00000003
        /*0d18*/ 	.word	0x00030840
        /*0d1c*/ 	.short	0x010a
        /*0d1e*/ 	.byte	0x3f
	.zero		1


	//   ....[54]....
        /*0d20*/ 	.word	0x00016dd0
        /*0d24*/ 	.word	0x00000003
        /*0d28*/ 	.word	0x00000060
        /*0d2c*/ 	.short	0x010a
        /*0d2e*/ 	.byte	0x3f
	.zero		1


	//   ....[55]....
        /*0d30*/ 	.word	0x00017640
        /*0d34*/ 	.word	0x00000003
        /*0d38*/ 	.word	0x00030840
        /*0d3c*/ 	.short	0x010a
        /*0d3e*/ 	.byte	0x3f
	.zero		1


	//   ....[56]....
        /*0d40*/ 	.word	0x00017be0
        /*0d44*/ 	.word	0x00000002
        /*0d48*/ 	.word	0x00000060
        /*0d4c*/ 	.short	0x010a
        /*0d4e*/ 	.byte	0x3f
	.zero		1


	//   ....[57]....
        /*0d50*/ 	.word	0x000183a0
        /*0d54*/ 	.word	0x00000002
        /*0d58*/ 	.word	0x00030840
        /*0d5c*/ 	.short	0x010a
        /*0d5e*/ 	.byte	0x3f
	.zero		1


	//   ....[58]....
        /*0d60*/ 	.word	0x00018940
        /*0d64*/ 	.word	0x00000002
        /*0d68*/ 	.word	0x00000060
        /*0d6c*/ 	.short	0x010a
        /*0d6e*/ 	.byte	0x3f
	.zero		1


	//   ....[59]....
        /*0d70*/ 	.word	0x000190b0
        /*0d74*/ 	.word	0x00000000
        /*0d78*/ 	.word	0x00030860
        /*0d7c*/ 	.short	0x010a
        /*0d7e*/ 	.byte	0x3f
	.zero		1


	//   ....[60]....
        /*0d80*/ 	.word	0x0001a900
        /*0d84*/ 	.word	0x00000000
        /*0d88*/ 	.word	0x00030820
        /*0d8c*/ 	.short	0x010a
        /*0d8e*/ 	.byte	0x3f
	.zero		1


	//   ....[61]....
        /*0d90*/ 	.word	0x0001ab10
        /*0d94*/ 	.word	0x00000006
        /*0d98*/ 	.word	0x00000000
        /*0d9c*/ 	.short	0x010a
        /*0d9e*/ 	.byte	0x3f
	.zero		1


	//   ....[62]....
        /*0da0*/ 	.word	0x0001ab40
        /*0da4*/ 	.word	0x00000007
        /*0da8*/ 	.word	0x00000000
        /*0dac*/ 	.short	0x010a
        /*0dae*/ 	.byte	0x3f
	.zero		1


	//   ....[63]....
        /*0db0*/ 	.word	0x0001aba0
        /*0db4*/ 	.word	0x00000004
        /*0db8*/ 	.word	0x00000000
        /*0dbc*/ 	.short	0x010a
        /*0dbe*/ 	.byte	0x3f
	.zero		1


	//   ....[64]....
        /*0dc0*/ 	.word	0x0001abd0
        /*0dc4*/ 	.word	0x00000003
        /*0dc8*/ 	.word	0x00000000
        /*0dcc*/ 	.short	0x010a
        /*0dce*/ 	.byte	0x3f
	.zero		1


	//   ....[65]....
        /*0dd0*/ 	.word	0x0001ac40
        /*0dd4*/ 	.word	0x00000003
        /*0dd8*/ 	.word	0x00030800
        /*0ddc*/ 	.short	0x010a
        /*0dde*/ 	.byte	0x3f
	.zero		1


	//   ....[66]....
        /*0de0*/ 	.word	0x0001ac90
        /*0de4*/ 	.word	0x0000000f
        /*0de8*/ 	.word	0x00030830
        /*0dec*/ 	.short	0x010a
        /*0dee*/ 	.byte	0x3f
	.zero		1


	//   ....[67]....
        /*0df0*/ 	.word	0x0001acf0
        /*0df4*/ 	.word	0x0000009a
        /*0df8*/ 	.word	0x00030830
        /*0dfc*/ 	.short	0x010a
        /*0dfe*/ 	.byte	0x3f
	.zero		1


	//   ....[68]....
        /*0e00*/ 	.word	0x0001ad50
        /*0e04*/ 	.word	0x00000015
        /*0e08*/ 	.word	0x00030850
        /*0e0c*/ 	.short	0x010a
        /*0e0e*/ 	.byte	0x3f
	.zero		1


	//   ....[69]....
        /*0e10*/ 	.word	0x0001adb0
        /*0e14*/ 	.word	0x00000003
        /*0e18*/ 	.word	0x00030830
        /*0e1c*/ 	.short	0x010a
        /*0e1e*/ 	.byte	0x3f
	.zero		1


	//   ....[70]....
        /*0e20*/ 	.word	0x0001ae10
        /*0e24*/ 	.word	0x00000002
        /*0e28*/ 	.word	0x00030850
        /*0e2c*/ 	.short	0x010a
        /*0e2e*/ 	.byte	0x3f
	.zero		1


	//   ....[71]....
        /*0e30*/ 	.word	0x0001ae70
        /*0e34*/ 	.word	0x00000003
        /*0e38*/ 	.word	0x00030830
        /*0e3c*/ 	.short	0x010a
        /*0e3e*/ 	.byte	0x3f
	.zero		1


	//   ....[72]....
        /*0e40*/ 	.word	0x0001aed0
        /*0e44*/ 	.word	0x00000002
        /*0e48*/ 	.word	0x00030850
        /*0e4c*/ 	.short	0x010a
        /*0e4e*/ 	.byte	0x3f
	.zero		1


	//   ....[73]....
        /*0e50*/ 	.word	0x0001af30
        /*0e54*/ 	.word	0x00000005
        /*0e58*/ 	.word	0x00030850
        /*0e5c*/ 	.short	0x010a
        /*0e5e*/ 	.byte	0x3f
	.zero		1


	//   ....[74]....
        /*0e60*/ 	.word	0x0001b0d0
        /*0e64*/ 	.word	0x00000000
        /*0e68*/ 	.word	0x00030840
        /*0e6c*/ 	.short	0x010a
        /*0e6e*/ 	.byte	0x3f
	.zero		1


	//   ....[75]....
        /*0e70*/ 	.word	0x0001bd50
        /*0e74*/ 	.word	0x00000012
        /*0e78*/ 	.word	0x00030820
        /*0e7c*/ 	.short	0x010a
        /*0e7e*/ 	.byte	0x3f
	.zero		1


	//   ....[76]....
        /*0e80*/ 	.word	0x0001bda0
        /*0e84*/ 	.word	0x00000003
        /*0e88*/ 	.word	0x00030840
        /*0e8c*/ 	.short	0x010a
        /*0e8e*/ 	.byte	0x3f
	.zero		1


	//   ....[77]....
        /*0e90*/ 	.word	0x0001bdf0
        /*0e94*/ 	.word	0x00000003
        /*0e98*/ 	.word	0x00000060
        /*0e9c*/ 	.short	0x010a
        /*0e9e*/ 	.byte	0x3f
	.zero		1


	//   ....[78]....
        /*0ea0*/ 	.word	0x0001be40
        /*0ea4*/ 	.word	0x00000003
        /*0ea8*/ 	.word	0x00030840
        /*0eac*/ 	.short	0x010a
        /*0eae*/ 	.byte	0x3f
	.zero		1


	//   ....[79]....
        /*0eb0*/ 	.word	0x0001be90
        /*0eb4*/ 	.word	0x00000002
        /*0eb8*/ 	.word	0x00000060
        /*0ebc*/ 	.short	0x010a
        /*0ebe*/ 	.byte	0x3f
	.zero		1


	//   ....[80]....
        /*0ec0*/ 	.word	0x0001bee0
        /*0ec4*/ 	.word	0x00000002
        /*0ec8*/ 	.word	0x00030840
        /*0ecc*/ 	.short	0x010a
        /*0ece*/ 	.byte	0x3f
	.zero		1


	//   ....[81]....
        /*0ed0*/ 	.word	0x0001bf30
        /*0ed4*/ 	.word	0x00000002
        /*0ed8*/ 	.word	0x00000060
        /*0edc*/ 	.short	0x010a
        /*0ede*/ 	.byte	0x3f
	.zero		1


	//   ....[82]....
        /*0ee0*/ 	.word	0x0001bf80
        /*0ee4*/ 	.word	0x00000000
        /*0ee8*/ 	.word	0x00030860
        /*0eec*/ 	.short	0x010a
        /*0eee*/ 	.byte	0x3f
	.zero		1


	//   ....[83]....
        /*0ef0*/ 	.word	0x0001cb00
        /*0ef4*/ 	.word	0x00000000
        /*0ef8*/ 	.word	0x00030820
        /*0efc*/ 	.short	0x010a
        /*0efe*/ 	.byte	0x3f
	.zero		1


	//   ....[84]....
        /*0f00*/ 	.word	0x0001cca0
        /*0f04*/ 	.word	0x00000006
        /*0f08*/ 	.word	0x00000000
        /*0f0c*/ 	.short	0x010a
        /*0f0e*/ 	.byte	0x3f
	.zero		1


	//   ....[85]....
        /*0f10*/ 	.word	0x0001ccf0
        /*0f14*/ 	.word	0x00000007
        /*0f18*/ 	.word	0x00000000
        /*0f1c*/ 	.short	0x010a
        /*0f1e*/ 	.byte	0x3f
	.zero		1


	//   ....[86]....
        /*0f20*/ 	.word	0x0001cd40
        /*0f24*/ 	.word	0x00000004
        /*0f28*/ 	.word	0x00000000
        /*0f2c*/ 	.short	0x010a
        /*0f2e*/ 	.byte	0x3f
	.zero		1


	//----- nvinfo : EIATTR_NUM_MBARRIERS
	.align		4
.L_211:
        /*0f30*/ 	.byte	0x03, 0x38
        /*0f32*/ 	.short	0x0016


	//----- nvinfo : EIATTR_EXIT_INSTR_OFFSETS
	.align		4
        /*0f34*/ 	.byte	0x04, 0x1c
        /*0f36*/ 	.short	(.L_213 - .L_212)


	//   ....[0]....
.L_212:
        /*0f38*/ 	.word	0x00000a50


	//   ....[1]....
        /*0f3c*/ 	.word	0x00012b10


	//   ....[2]....
        /*0f40*/ 	.word	0x0001ac20


	//----- nvinfo : EIATTR_MAX_THREADS
	.align		4
.L_213:
        /*0f44*/ 	.byte	0x04, 0x05
        /*0f46*/ 	.short	(.L_215 - .L_214)
.L_214:
        /*0f48*/ 	.word	0x00000180
        /*0f4c*/ 	.word	0x00000001
        /*0f50*/ 	.word	0x00000001


	//----- nvinfo : EIATTR_CRS_STACK_SIZE
	.align		4
.L_215:
        /*0f54*/ 	.byte	0x04, 0x1e
        /*0f56*/ 	.short	(.L_217 - .L_216)
.L_216:
        /*0f58*/ 	.word	0x00000000


	//----- nvinfo : EIATTR_CBANK_PARAM_SIZE
	.align		4
.L_217:
        /*0f5c*/ 	.byte	0x03, 0x19
        /*0f5e*/ 	.short	0x0af0


	//----- nvinfo : EIATTR_PARAM_CBANK
	.align		4
        /*0f60*/ 	.byte	0x04, 0x0a
        /*0f62*/ 	.short	(.L_219 - .L_218)
	.align		4
.L_218:
        /*0f64*/ 	.word	index@(.nv.constant0._ZN7cutlass13device_kernelIN5flash11enable_sm90INS1_16FlashAttnFwdSm90INS1_25CollectiveMainloopFwdSm90ILi2EN4cute5tupleIJNS5_1CILi1EEES8_S8_EEENS6_IJNS7_ILi128EEENS7_ILi64EEENS7_ILi256EEEEEELi256ENS_10bfloat16_tEfNS_4arch4Sm90ELb0ELb1ELb1ELb1ELb0ELb0ELb0ELb1ELb1ELb1ELb1ELb0EEENS1_21CollectiveEpilogueFwdINS6_IJSA_SC_SB_EEES9_SE_SG_Li256ELb1ELb1ELb1ELb0EEENS1_36VarlenDynamicPersistentTileSchedulerILi128ELi64ELi256ELi128ELb1ELb1ELb1ELb1ELb0ELb1EEEEEEEEEvNT_6ParamsE)
        /*0f68*/ 	.short	0x0210
        /*0f6a*/ 	.short	0x0af0


	//----- nvinfo : EIATTR_SW_WAR
	.align		4
.L_219:
        /*0f6c*/ 	.byte	0x04, 0x36
        /*0f6e*/ 	.short	(.L_221 - .L_220)
.L_220:
        /*0f70*/ 	.word	0x00000008
.L_221:


//--------------------- .nv.info._ZN7cutlass13device_kernelIN5flash11enable_sm90INS1_16FlashAttnFwdSm90INS1_25CollectiveMainloopFwdSm90ILi2EN4cute5tupleIJNS5_1CILi1EEES8_S8_EEENS6_IJNS7_ILi128EEENS7_ILi64EEENS7_ILi256EEEEEELi256ENS_10bfloat16_tEfNS_4arch4Sm90ELb0ELb1ELb1ELb1ELb0ELb1ELb0ELb1ELb1ELb1ELb1ELb0EEENS1_21CollectiveEpilogueFwdINS6_IJSA_SC_SB_EEES9_SE_SG_Li256ELb1ELb1ELb1ELb0EEENS1_36VarlenDynamicPersistentTileSchedulerILi128ELi64ELi256ELi128ELb1ELb1ELb1ELb1ELb0ELb1EEEEEEEEEvNT_6ParamsE --------------------------
	.section	.nv.info._ZN7cutlass13device_kernelIN5flash11enable_sm90INS1_16FlashAttnFwdSm90INS1_25CollectiveMainloopFwdSm90ILi2EN4cute5tupleIJNS5_1CILi1EEES8_S8_EEENS6_IJNS7_ILi128EEENS7_ILi64EEENS7_ILi256EEEEEELi256ENS_10bfloat16_tEfNS_4arch4Sm90ELb0ELb1ELb1ELb1ELb0ELb1ELb0ELb1ELb1ELb1ELb1ELb0EEENS1_21CollectiveEpilogueFwdINS6_IJSA_SC_SB_EEES9_SE_SG_Li256ELb1ELb1ELb1ELb0EEENS1_36VarlenDynamicPersistentTileSchedulerILi128ELi64ELi256ELi128ELb1ELb1ELb1ELb1ELb0ELb1EEEEEEEEEvNT_6ParamsE,"",@"SHT_CUDA_INFO"
	.sectionflags	@""
	.align	4


	//----- nvinfo : EIATTR_CUDA_API_VERSION
	.align		4
        /*0000*/ 	.byte	0x04, 0x37
        /*0002*/ 	.short	(.L_223 - .L_222)
.L_222:
        /*0004*/ 	.word	0x00000082


	//----- nvinfo : EIATTR_KPARAM_INFO
	.align		4
.L_223:
        /*0008*/ 	.byte	0x04, 0x17
        /*000a*/ 	.short	(.L_225 - .L_224)
.L_224:
        /*000c*/ 	.word	0x00000000
        /*0010*/ 	.short	0x0000
        /*0012*/ 	.short	0x0070
        /*0014*/ 	.byte	0x00, 0xf0, 0x01, 0x2a


	//----- nvinfo : EIATTR_SPARSE_MMA_MASK
	.align		4
.L_225:
        /*0018*/ 	.byte	0x03, 0x50
        /*001a*/ 	.short	0x0000


	//----- nvinfo : EIATTR_MAXREG_COUNT
	.align		4
        /*001c*/ 	.byte	0x03, 0x1b
        /*001e*/ 	.short	0x00a8


	//----- nvinfo : EIATTR_NUM_BARRIERS
	.align		4
        /*0020*/ 	.byte	0x02, 0x4c
        /*0022*/ 	.byte	0x10
	.zero		1


	//----- nvinfo : EIATTR_EXTERNS
	.align		4
        /*0024*/ 	.byte	0x04, 0x0f
        /*0026*/ 	.short	(.L_227 - .L_226)


	//   ....[0]....
	.align		4
.L_226:
        /*0028*/ 	.word	index@(__assertfail)


	//----- nvinfo : EIATTR_ANNOTATIONS
	.align		4
.L_227:
        /*002c*/ 	.byte	0x04, 0x55
        /*002e*/ 	.short	(.L_229 - .L_228)


	//   ....[0]....
.L_228:
        /* <DEDUP_REMOVED lines=160> */


	//----- nvinfo : EIATTR_MERCURY_ISA_VERSION
	.align		4
.L_229:
        /*0a18*/ 	.byte	0x03, 0x5f
        /*0a1a*/ 	.short	0x0101


	//----- nvinfo : EIATTR_UNUSED_LOAD_BYTE_OFFSET
	.align		4
        /*0a1c*/ 	.byte	0x04, 0x44
        /*0a1e*/ 	.short	(.L_231 - .L_230)


	//   ....[0]....
.L_230:
        /*0a20*/ 	.word	0x00000aa0
        /*0a24*/ 	.word	0x0000fff0


	//   ....[1]....
        /*0a28*/ 	.word	0x00020790
        /*0a2c*/ 	.word	0x0000fff0


	//----- nvinfo : EIATTR_INT_WARP_WIDE_INSTR_OFFSETS
	.align		4
.L_231:
        /*0a30*/ 	.byte	0x04, 0x31
        /*0a32*/ 	.short	(.L_233 - .L_232)


	//   ....[0]....
.L_232:
        /*0a34*/ 	.word	0x00000190


	//   ....[1]....
        /*0a38*/ 	.word	0x000001d0


	//   ....[2]....
        /*0a3c*/ 	.word	0x00000240


	//   ....[3]....
        /*0a40*/ 	.word	0x00029260


	//   ....[4]....
        /*0a44*/ 	.word	0x00029300


	//   ....[5]....
        /*0a48*/ 	.word	0x0002d790


	//   ....[6]....
        /*0a4c*/ 	.word	0x0002d800


	//----- nvinfo : EIATTR_COOP_GROUP_MASK_REGIDS
	.align		4
.L_233:
        /*0a50*/ 	.byte	0x04, 0x29
        /*0a52*/ 	.short	(.L_235 - .L_234)


	//   ....[0]....
.L_234:
        /*0a54*/ 	.word	0xffffffff


	//   ....[1]....
        /*0a58*/ 	.word	0xffffffff


	//   ....[2]....
        /*0a5c*/ 	.word	0xffffffff


	//   ....[3]....
        /*0a60*/ 	.word	0xffffffff


	//   ....[4]....
        /*0a64*/ 	.word	0xffffffff


	//   ....[5]....
        /*0a68*/ 	.word	0xffffffff


	//   ....[6]....
        /*0a6c*/ 	.word	0xffffffff


	//   ....[7]....
        /*0a70*/ 	.word	0xffffffff


	//   ....[8]....
        /*0a74*/ 	.word	0xffffffff


	//   ....[9]....
        /*0a78*/ 	.word	0xffffffff


	//   ....[10]....
        /*0a7c*/ 	.word	0xffffffff


	//   ....[11]....
        /*0a80*/ 	.word	0xffffffff


	//   ....[12]....
        /*0a84*/ 	.word	0xffffffff


	//   ....[13]....
        /*0a88*/ 	.word	0xffffffff


	//   ....[14]....
        /*0a8c*/ 	.word	0xffffffff


	//   ....[15]....
        /*0a90*/ 	.word	0xffffffff


	//   ....[16]....
        /*0a94*/ 	.word	0xffffffff


	//   ....[17]....
        /*0a98*/ 	.word	0xffffffff


	//   ....[18]....
        /*0a9c*/ 	.word	0xffffffff


	//   ....[19]....
        /*0aa0*/ 	.word	0xffffffff


	//   ....[20]....
        /*0aa4*/ 	.word	0xffffffff


	//   ....[21]....
        /*0aa8*/ 	.word	0xffffffff


	//   ....[22]....
        /*0aac*/ 	.word	0xffffffff


	//   ....[23]....
        /*0ab0*/ 	.word	0xffffffff


	//   ....[24]....
        /*0ab4*/ 	.word	0xffffffff


	//   ....[25]....
        /*0ab8*/ 	.word	0xffffffff


	//   ....[26]....
        /*0abc*/ 	.word	0xffffffff


	//   ....[27]....
        /*0ac0*/ 	.word	0xffffffff


	//   ....[28]....
        /*0ac4*/ 	.word	0xffffffff


	//   ....[29]....
        /*0ac8*/ 	.word	0xffffffff


	//   ....[30]....
        /*0acc*/ 	.word	0xffffffff


	//   ....[31]....
        /*0ad0*/ 	.word	0xffffffff


	//   ....[32]....
        /*0ad4*/ 	.word	0xffffffff


	//   ....[33]....
        /*0ad8*/ 	.word	0xffffffff


	//   ....[34]....
        /*0adc*/ 	.word	0xffffffff


	//   ....[35]....
        /*0ae0*/ 	.word	0xffffffff


	//   ....[36]....
        /*0ae4*/ 	.word	0xffffffff


	//   ....[37]....
        /*0ae8*/ 	.word	0xffffffff


	//   ....[38]....
        /*0aec*/ 	.word	0xffffffff


	//   ....[39]....
        /*0af0*/ 	.word	0xffffffff


	//   ....[40]....
        /*0af4*/ 	.word	0xffffffff


	//   ....[41]....
        /*0af8*/ 	.word	0xffffffff


	//   ....[42]....
        /*0afc*/ 	.word	0xffffffff


	//   ....[43]....
        /*0b00*/ 	.word	0xffffffff


	//   ....[44]....
        /*0b04*/ 	.word	0xffffffff


	//   ....[45]....
        /*0b08*/ 	.word	0xffffffff


	//   ....[46]....
        /*0b0c*/ 	.word	0xffffffff


	//   ....[47]....
        /*0b10*/ 	.word	0xffffffff


	//   ....[48]....
        /*0b14*/ 	.word	0xffffffff


	//   ....[49]....
        /*0b18*/ 	.word	0xffffffff


	//   ....[50]....
        /*0b1c*/ 	.word	0xffffffff


	//   ....[51]....
        /*0b20*/ 	.word	0xffffffff


	//   ....[52]....
        /*0b24*/ 	.word	0xffffffff


	//   ....[53]....
        /*0b28*/ 	.word	0xffffffff


	//   ....[54]....
        /*0b2c*/ 	.word	0xffffffff


	//   ....[55]....
        /*0b30*/ 	.word	0xffffffff


	//   ....[56]....
        /*0b34*/ 	.word	0xffffffff


	//   ....[57]....
        /*0b38*/ 	.word	0xffffffff


	//   ....[58]....
        /*0b3c*/ 	.word	0xffffffff


	//   ....[59]....
        /*0b40*/ 	.word	0xffffffff


	//   ....[60]....
        /*0b44*/ 	.word	0xffffffff


	//   ....[61]....
        /*0b48*/ 	.word	0xffffffff


	//   ....[62]....
        /*0b4c*/ 	.word	0xffffffff


	//   ....[63]....
        /*0b50*/ 	.word	0xffffffff


	//   ....[64]....
        /*0b54*/ 	.word	0xffffffff


	//   ....[65]....
        /*0b58*/ 	.word	0xffffffff


	//   ....[66]....
        /*0b5c*/ 	.word	0xffffffff


	//   ....[67]....
        /*0b60*/ 	.word	0xffffffff


	//   ....[68]....
        /*0b64*/ 	.word	0xffffffff


	//   ....[69]....
        /*0b68*/ 	.word	0xffffffff


	//   ....[70]....
        /*0b6c*/ 	.word	0xffffffff


	//   ....[71]....
        /*0b70*/ 	.word	0xffffffff


	//   ....[72]....
        /*0b74*/ 	.word	0xffffffff


	//   ....[73]....
        /*0b78*/ 	.word	0xffffffff


	//   ....[74]....
        /*0b7c*/ 	.word	0xffffffff


	//   ....[75]....
        /*0b80*/ 	.word	0xffffffff


	//   ....[76]....
        /*0b84*/ 	.word	0xffffffff


	//   ....[77]....
        /*0b88*/ 	.word	0xffffffff


	//   ....[78]....
        /*0b8c*/ 	.word	0xffffffff


	//   ....[79]....
        /*0b90*/ 	.word	0xffffffff


	//   ....[80]....
        /*0b94*/ 	.word	0xffffffff


	//   ....[81]....
        /*0b98*/ 	.word	0xffffffff


	//   ....[82]....
        /*0b9c*/ 	.word	0xffffffff


	//   ....[83]....
        /*0ba0*/ 	.word	0xffffffff


	//   ....[84]....
        /*0ba4*/ 	.word	0xffffffff


	//   ....[85]....
        /*0ba8*/ 	.word	0xffffffff


	//   ....[86]....
        /*0bac*/ 	.word	0xffffffff


	//   ....[87]....
        /*0bb0*/ 	.word	0xffffffff


	//   ....[88]....
        /*0bb4*/ 	.word	0xffffffff


	//   ....[89]....
        /*0bb8*/ 	.word	0xffffffff


	//   ....[90]....
        /*0bbc*/ 	.word	0xffffffff


	//   ....[91]....
        /*0bc0*/ 	.word	0xffffffff


	//   ....[92]....
        /*0bc4*/ 	.word	0xffffffff


	//   ....[93]....
        /*0bc8*/ 	.word	0xffffffff


	//   ....[94]....
        /*0bcc*/ 	.word	0xffffffff


	//   ....[95]....
        /*0bd0*/ 	.word	0xffffffff


	//   ....[96]....
        /*0bd4*/ 	.word	0xffffffff


	//   ....[97]....
        /*0bd8*/ 	.word	0xffffffff


	//   ....[98]....
        /*0bdc*/ 	.word	0xffffffff


	//   ....[99]....
        /*0be0*/ 	.word	0xffffffff


	//   ....[100]....
        /*0be4*/ 	.word	0xffffffff


	//   ....[101]....
        /*0be8*/ 	.word	0xffffffff


	//   ....[102]....
        /*0bec*/ 	.word	0xffffffff


	//   ....[103]....
        /*0bf0*/ 	.word	0xffffffff


	//   ....[104]....
        /*0bf4*/ 	.word	0xffffffff


	//   ....[105]....
        /*0bf8*/ 	.word	0xffffffff


	//   ....[106]....
        /*0bfc*/ 	.word	0xffffffff


	//   ....[107]....
        /*0c00*/ 	.word	0xffffffff


	//   ....[108]....
        /*0c04*/ 	.word	0xffffffff


	//   ....[109]....
        /*0c08*/ 	.word	0xffffffff


	//   ....[110]....
        /*0c0c*/ 	.word	0xffffffff


	//   ....[111]....
        /*0c10*/ 	.word	0xffffffff


	//   ....[112]....
        /*0c14*/ 	.word	0xffffffff


	//   ....[113]....
        /*0c18*/ 	.word	0xffffffff


	//   ....[114]....
        /*0c1c*/ 	.word	0xffffffff


	//   ....[115]....
        /*0c20*/ 	.word	0xffffffff


	//   ....[116]....
        /*0c24*/ 	.word	0xffffffff


	//   ....[117]....
        /*0c28*/ 	.word	0xffffffff


	//   ....[118]....
        /*0c2c*/ 	.word	0xffffffff


	//   ....[119]....
        /*0c30*/ 	.word	0xffffffff


	//   ....[120]....
        /*0c34*/ 	.word	0xffffffff


	//   ....[121]....
        /*0c38*/ 	.word	0xffffffff


	//   ....[122]....
        /*0c3c*/ 	.word	0xffffffff


	//   ....[123]....
        /*0c40*/ 	.word	0xffffffff


	//   ....[124]....
        /*0c44*/ 	.word	0xffffffff


	//   ....[125]....
        /*0c48*/ 	.word	0xffffffff


	//   ....[126]....
        /*0c4c*/ 	.word	0xffffffff


	//   ....[127]....
        /*0c50*/ 	.word	0xffffffff


	//   ....[128]....
        /*0c54*/ 	.word	0xffffffff


	//   ....[129]....
        /*0c58*/ 	.word	0xffffffff


	//   ....[130]....
        /*0c5c*/ 	.word	0xffffffff


	//   ....[131]....
        /*0c60*/ 	.word	0xffffffff


	//   ....[132]....
        /*0c64*/ 	.word	0xffffffff


	//   ....[133]....
        /*0c68*/ 	.word	0xffffffff


	//   ....[134]....
        /*0c6c*/ 	.word	0xffffffff


	//   ....[135]....
        /*0c70*/ 	.word	0xffffffff


	//   ....[136]....
        /*0c74*/ 	.word	0xffffffff


	//   ....[137]....
        /*0c78*/ 	.word	0xffffffff


	//   ....[138]....
        /*0c7c*/ 	.word	0xffffffff


	//   ....[139]....
        /*0c80*/ 	.word	0xffffffff


	//   ....[140]....
        /*0c84*/ 	.word	0xffffffff


	//   ....[141]....
        /*0c88*/ 	.word	0xffffffff


	//   ....[142]....
        /*0c8c*/ 	.word	0xffffffff


	//   ....[143]....
        /*0c90*/ 	.word	0xffffffff


	//   ....[144]....
        /*0c94*/ 	.word	0x0500000f


	//   ....[145]....
        /*0c98*/ 	.word	0x0500000f


	//   ....[146]....
        /*0c9c*/ 	.word	0x0500000f


	//   ....[147]....
        /*0ca0*/ 	.word	0x0500000f


	//   ....[148]....
        /*0ca4*/ 	.word	0x0500000f


	//   ....[149]....
        /*0ca8*/ 	.word	0x0500000f


	//   ....[150]....
        /*0cac*/ 	.word	0x0500000f


	//   ....[151]....
        /*0cb0*/ 	.word	0x0500000f


	//   ....[152]....
        /*0cb4*/ 	.word	0x0500000f


	//   ....[153]....
        /*0cb8*/ 	.word	0x0500000f


	//   ....[154]....
        /*0cbc*/ 	.word	0x0500000f


	//   ....[155]....
        /*0cc0*/ 	.word	0x0500000f


	//   ....[156]....
        /*0cc4*/ 	.word	0x0500000f


	//   ....[157]....
        /*0cc8*/ 	.word	0x0500000f


	//   ....[158]....
        /*0ccc*/ 	.word	0x0500000f


	//   ....[159]....
        /*0cd0*/ 	.word	0x0500000f


	//   ....[160]....
        /*0cd4*/ 	.word	0x0500000f


	//   ....[161]....
        /*0cd8*/ 	.word	0x0500000f


	//   ....[162]....
        /*0cdc*/ 	.word	0x0500000f


	//   ....[163]....
        /*0ce0*/ 	.word	0x0500000f


	//   ....[164]....
        /*0ce4*/ 	.word	0x0500000f


	//   ....[165]....
        /*0ce8*/ 	.word	0x0500000f


	//   ....[166]....
        /*0cec*/ 	.word	0x0500000f


	//   ....[167]....
        /*0cf0*/ 	.word	0x0500000f


	//   ....[168]....
        /*0cf4*/ 	.word	0x0500000f


	//   ....[169]....
        /*0cf8*/ 	.word	0x0500000f


	//   ....[170]....
        /*0cfc*/ 	.word	0x0500000f


	//   ....[171]....
        /*0d00*/ 	.word	0x0500000f


	//   ....[172]....
        /*0d04*/ 	.word	0x0500000f


	//   ....[173]....
        /*0d08*/ 	.word	0x0500000f


	//   ....[174]....
        /*0d0c*/ 	.word	0x0500000f


	//   ....[175]....
        /*0d10*/ 	.word	0x0500000f


	//   ....[176]....
        /*0d14*/ 	.word	0x0500000f


	//   ....[177]....
        /*0d18*/ 	.word	0x0500000f


	//   ....[178]....
        /*0d1c*/ 	.word	0x0500000f


	//   ....[179]....
        /*0d20*/ 	.word	0x0500000f


	//   ....[180]....
        /*0d24*/ 	.word	0x0500000f


	//   ....[181]....
        /*0d28*/ 	.word	0x0500000f


	//   ....[182]....
        /*0d2c*/ 	.word	0x0500000f


	//   ....[183]....
        /*0d30*/ 	.word	0x0500000f


	//   ....[184]....
        /*0d34*/ 	.word	0x0500000f


	//   ....[185]....
        /*0d38*/ 	.word	0x0500000f


	//   ....[186]....
        /*0d3c*/ 	.word	0x0500000f


	//   ....[187]....
        /*0d40*/ 	.word	0x0500000f


	//   ....[188]....
        /*0d44*/ 	.word	0x0500000f


	//   ....[189]....
        /*0d48*/ 	.word	0x0500000f


	//   ....[190]....
        /*0d4c*/ 	.word	0x0500000f


	//   ....[191]....
        /*0d50*/ 	.word	0x0500000f


	//   ....[192]....
        /*0d54*/ 	.word	0x0500000f


	//   ....[193]....
        /*0d58*/ 	.word	0x0500000f


	//   ....[194]....
        /*0d5c*/ 	.word	0x0500000f


	//   ....[195]....
        /*0d60*/ 	.word	0x0500000f


	//   ....[196]....
        /*0d64*/ 	.word	0x0500000f


	//   ....[197]....
        /*0d68*/ 	.word	0x0500000f


	//   ....[198]....
        /*0d6c*/ 	.word	0x0500000f


	//   ....[199]....
        /*0d70*/ 	.word	0x0500000f


	//   ....[200]....
        /*0d74*/ 	.word	0x0500000f


	//   ....[201]....
        /*0d78*/ 	.word	0x0500000f


	//   ....[202]....
        /*0d7c*/ 	.word	0x0500000f


	//   ....[203]....
        /*0d80*/ 	.word	0x0500000f


	//   ....[204]....
        /*0d84*/ 	.word	0x0500000f


	//   ....[205]....
        /*0d88*/ 	.word	0x0500000f


	//   ....[206]....
        /*0d8c*/ 	.word	0x0500000f


	//   ....[207]....
        /*0d90*/ 	.word	0x0500000f


	//   ....[208]....
        /*0d94*/ 	.word	0x0500000f


	//   ....[209]....
        /*0d98*/ 	.word	0x0500000f


	//   ....[210]....
        /*0d9c*/ 	.word	0x0500000f


	//   ....[211]....
        /*0da0*/ 	.word	0x0500000f


	//   ....[212]....
        /*0da4*/ 	.word	0x0500000f


	//----- nvinfo : EIATTR_COOP_GROUP_INSTR_OFFSETS
	.align		4
.L_235:
        /*0da8*/ 	.byte	0x04, 0x28
        /*0daa*/ 	.short	(.L_237 - .L_236)


	//   ....[0]....
.L_236:
        /*0dac*/ 	.word	0x00000060


	//   ....[1]....
        /*0db0*/ 	.word	0x000001a0


	//   ....[2]....
        /*0db4*/ 	.word	0x000001f0


	//   ....[3]....
        /*0db8*/ 	.word	0x00000420


	//   ....[4]....
        /*0dbc*/ 	.word	0x00000580


	//   ....[5]....
        /*0dc0*/ 	.word	0x000006a0


	//   ....[6]....
        /*0dc4*/ 	.word	0x00000800


	//   ....[7]....
        /*0dc8*/ 	.word	0x00009da0


	//   ....[8]....
        /*0dcc*/ 	.word	0x0000a4c0


	//   ....[9]....
        /*0dd0*/ 	.word	0x0000a4d0


	//   ....[10]....
        /*0dd4*/ 	.word	0x0000a4e0


	//   ....[11]....
        /*0dd8*/ 	.word	0x0000a4f0


	//   ....[12]....
        /*0ddc*/ 	.word	0x0000aab0


	//   ....[13]....
        /*0de0*/ 	.word	0x0000aac0


	//   ....[14]....
        /*0de4*/ 	.word	0x0000aad0


	//   ....[15]....
        /*0de8*/ 	.word	0x0000aae0


	//   ....[16]....
        /*0dec*/ 	.word	0x0000b060


	//   ....[17]....
        /*0df0*/ 	.word	0x0000b070


	//   ....[18]....
        /*0df4*/ 	.word	0x0000b080


	//   ....[19]....
        /*0df8*/ 	.word	0x0000b090


	//   ....[20]....
        /*0dfc*/ 	.word	0x0000b630


	//   ....[21]....
        /*0e00*/ 	.word	0x0000b640


	//   ....[22]....
        /*0e04*/ 	.word	0x0000b650


	//   ....[23]....
        /*0e08*/ 	.word	0x0000b660


	//   ....[24]....
        /*0e0c*/ 	.word	0x0000f140


	//   ....[25]....
        /*0e10*/ 	.word	0x0000f150


	//   ....[26]....
        /*0e14*/ 	.word	0x0000f160


	//   ....[27]....
        /*0e18*/ 	.word	0x0000f170


	//   ....[28]....
        /*0e1c*/ 	.word	0x0000f620


	//   ....[29]....
        /*0e20*/ 	.word	0x0000f630


	//   ....[30]....
        /*0e24*/ 	.word	0x0000f640


	//   ....[31]....
        /*0e28*/ 	.word	0x0000f650


	//   ....[32]....
        /*0e2c*/ 	.word	0x0000fa90


	//   ....[33]....
        /*0e30*/ 	.word	0x0000faa0


	//   ....[34]....
        /*0e34*/ 	.word	0x0000fab0


	//   ....[35]....
        /*0e38*/ 	.word	0x0000fac0


	//   ....[36]....
        /*0e3c*/ 	.word	0x0000ff20


	//   ....[37]....
        /*0e40*/ 	.word	0x0000ff30


	//   ....[38]....
        /*0e44*/ 	.word	0x0000ff40


	//   ....[39]....
        /*0e48*/ 	.word	0x0000ff50


	//   ....[40]....
        /*0e4c*/ 	.word	0x00014dc0


	//   ....[41]....
        /*0e50*/ 	.word	0x00015670


	//   ....[42]....
        /*0e54*/ 	.word	0x00015af0


	//   ....[43]....
        /*0e58*/ 	.word	0x00015ba0


	//   ....[44]....
        /*0e5c*/ 	.word	0x00015ff0


	//   ....[45]....
        /*0e60*/ 	.word	0x00016050


	//   ....[46]....
        /*0e64*/ 	.word	0x00018330


	//   ....[47]....
        /*0e68*/ 	.word	0x00018830


	//   ....[48]....
        /*0e6c*/ 	.word	0x00018f90


	//   ....[49]....
        /*0e70*/ 	.word	0x00019010


	//   ....[50]....
        /*0e74*/ 	.word	0x000194a0


	//   ....[51]....
        /*0e78*/ 	.word	0x00019510


	//   ....[52]....
        /*0e7c*/ 	.word	0x0001b6a0


	//   ....[53]....
        /*0e80*/ 	.word	0x0001b730


	//   ....[54]....
        /*0e84*/ 	.word	0x0001bb70


	//   ....[55]....
        /*0e88*/ 	.word	0x0001bc00


	//   ....[56]....
        /*0e8c*/ 	.word	0x0001da00


	//   ....[57]....
        /*0e90*/ 	.word	0x0001df10


	//   ....[58]....
        /*0e94*/ 	.word	0x0001e680


	//   ....[59]....
        /*0e98*/ 	.word	0x0001e6f0


	//   ....[60]....
        /*0e9c*/ 	.word	0x0001eb90


	//   ....[61]....
        /*0ea0*/ 	.word	0x0001ec10


	//   ....[62]....
        /*0ea4*/ 	.word	0x0001fb40


	//   ....[63]....
        /*0ea8*/ 	.word	0x0001fd60


	//   ....[64]....
        /*0eac*/ 	.word	0x0001fd90


	//   ....[65]....
        /*0eb0*/ 	.word	0x0001fda0


	//   ....[66]....
        /*0eb4*/ 	.word	0x00021850


	//   ....[67]....
        /*0eb8*/ 	.word	0x00021860


	//   ....[68]....
        /*0ebc*/ 	.word	0x00021870


	//   ....[69]....
        /*0ec0*/ 	.word	0x00021880


	//   ....[70]....
        /*0ec4*/ 	.word	0x00022310


	//   ....[71]....
        /*0ec8*/ 	.word	0x00022330


	//   ....[72]....
        /*0ecc*/ 	.word	0x00022480


	//   ....[73]....
        /*0ed0*/ 	.word	0x000224a0


	//   ....[74]....
        /*0ed4*/ 	.word	0x000225f0


	//   ....[75]....
        /*0ed8*/ 	.word	0x00022610


	//   ....[76]....
        /*0edc*/ 	.word	0x00022770


	//   ....[77]....
        /*0ee0*/ 	.word	0x00022790


	//   ....[78]....
        /*0ee4*/ 	.word	0x00022dc0


	//   ....[79]....
        /*0ee8*/ 	.word	0x00022e00


	//   ....[80]....
        /*0eec*/ 	.word	0x00023a10


	//   ....[81]....
        /*0ef0*/ 	.word	0x00023a20


	//   ....[82]....
        /*0ef4*/ 	.word	0x00024bc0


	//   ....[83]....
        /*0ef8*/ 	.word	0x00024bd0


	//   ....[84]....
        /*0efc*/ 	.word	0x00024d30


	//   ....[85]....
        /*0f00*/ 	.word	0x00024d50


	//   ....[86]....
        /*0f04*/ 	.word	0x00024ea0


	//   ....[87]....
        /*0f08*/ 	.word	0x00024ec0


	//   ....[88]....
        /*0f0c*/ 	.word	0x00025020


	//   ....[89]....
        /*0f10*/ 	.word	0x00025040


	//   ....[90]....
        /*0f14*/ 	.word	0x00025220


	//   ....[91]....
        /*0f18*/ 	.word	0x00025460


	//   ....[92]....
        /*0f1c*/ 	.word	0x00025490


	//   ....[93]....
        /*0f20*/ 	.word	0x000254c0


	//   ....[94]....
        /*0f24*/ 	.word	0x000254f0


	//   ....[95]....
        /*0f28*/ 	.word	0x00025520


	//   ....[96]....
        /*0f2c*/ 	.word	0x00025550


	//   ....[97]....
        /*0f30*/ 	.word	0x00025700


	//   ....[98]....
        /*0f34*/ 	.word	0x00025730


	//   ....[99]....
        /*0f38*/ 	.word	0x00025760


	//   ....[100]....
        /*0f3c*/ 	.word	0x00025790


	//   ....[101]....
        /*0f40*/ 	.word	0x000257c0


	//   ....[102]....
        /*0f44*/ 	.word	0x000257f0


	//   ....[103]....
        /*0f48*/ 	.word	0x00025890


	//   ....[104]....
        /*0f4c*/ 	.word	0x000258c0


	//   ....[105]....
        /*0f50*/ 	.word	0x000258d0


	//   ....[106]....
        /*0f54*/ 	.word	0x00025900


	//   ....[107]....
        /*0f58*/ 	.word	0x00027230


	//   ....[108]....
        /*0f5c*/ 	.word	0x00029850


	//   ....[109]....
        /*0f60*/ 	.word	0x0002a4b0


	//   ....[110]....
        /*0f64*/ 	.word	0x0002a4d0


	//   ....[111]....
        /*0f68*/ 	.word	0x0002a5b0


	//   ....[112]....
        /*0f6c*/ 	.word	0x0002a5c0


	//   ....[113]....
        /*0f70*/ 	.word	0x0002a670


	//   ....[114]....
        /*0f74*/ 	.word	0x0002a680


	//   ....[115]....
        /*0f78*/ 	.word	0x0002a730


	//   ....[116]....
        /*0f7c*/ 	.word	0x0002a740


	//   ....[117]....
        /*0f80*/ 	.word	0x0002a7f0


	//   ....[118]....
        /*0f84*/ 	.word	0x0002a800


	//   ....[119]....
        /*0f88*/ 	.word	0x0002a8b0


	//   ....[120]....
        /*0f8c*/ 	.word	0x0002a8c0


	//   ....[121]....
        /*0f90*/ 	.word	0x0002a970


	//   ....[122]....
        /*0f94*/ 	.word	0x0002a980


	//   ....[123]....
        /*0f98*/ 	.word	0x0002a9d0


	//   ....[124]....
        /*0f9c*/ 	.word	0x0002aa20


	//   ....[125]....
        /*0fa0*/ 	.word	0x0002e0d0


	//   ....[126]....
        /*0fa4*/ 	.word	0x0002e100


	//   ....[127]....
        /*0fa8*/ 	.word	0x0002e160


	//   ....[128]....
        /*0fac*/ 	.word	0x0002e190


	//   ....[129]....
        /*0fb0*/ 	.word	0x0002e1c0


	//   ....[130]....
        /*0fb4*/ 	.word	0x0002e1f0


	//   ....[131]....
        /*0fb8*/ 	.word	0x0002e220


	//   ....[132]....
        /*0fbc*/ 	.word	0x0002e250


	//   ....[133]....
        /*0fc0*/ 	.word	0x0002e420


	//   ....[134]....
        /*0fc4*/ 	.word	0x0002e450


	//   ....[135]....
        /*0fc8*/ 	.word	0x0002e480


	//   ....[136]....
        /*0fcc*/ 	.word	0x0002e4b0


	//   ....[137]....
        /*0fd0*/ 	.word	0x0002e4e0


	//   ....[138]....
        /*0fd4*/ 	.word	0x0002e510


	//   ....[139]....
        /*0fd8*/ 	.word	0x0002e5e0


	//   ....[140]....
        /*0fdc*/ 	.word	0x0002e600


	//   ....[141]....
        /*0fe0*/ 	.word	0x0002e610


	//   ....[142]....
        /*0fe4*/ 	.word	0x0002e690


	//   ....[143]....
        /*0fe8*/ 	.word	0x0002f1e0


	//   ....[144]....
        /*0fec*/ 	.word	0x0002f620


	//   ....[145]....
        /*0ff0*/ 	.word	0x0002f6b0


	//   ....[146]....
        /*0ff4*/ 	.word	0x0002f700


	//   ....[147]....
        /*0ff8*/ 	.word	0x0002f750


	//   ....[148]....
        /*0ffc*/ 	.word	0x0002f7f0


	//   ....[149]....
        /*1000*/ 	.word	0x0002f880


	//   ....[150]....
        /*1004*/ 	.word	0x0002f8d0


	//   ....[151]....
        /*1008*/ 	.word	0x0002f920


	//   ....[152]....
        /*100c*/ 	.word	0x0002f9c0


	//   ....[153]....
        /*1010*/ 	.word	0x0002fa50


	//   ....[154]....
        /*1014*/ 	.word	0x0002faa0


	//   ....[155]....
        /*1018*/ 	.word	0x0002faf0


	//   ....[156]....
        /*101c*/ 	.word	0x0002fb90


	//   ....[157]....
        /*1020*/ 	.word	0x0002fc20


	//   ....[158]....
        /*1024*/ 	.word	0x0002fc70


	//   ....[159]....
        /*1028*/ 	.word	0x0002fcc0


	//   ....[160]....
        /*102c*/ 	.word	0x0002fdb0


	//   ....[161]....
        /*1030*/ 	.word	0x0002fe40


	//   ....[162]....
        /*1034*/ 	.word	0x0002fe90


	//   ....[163]....
        /*1038*/ 	.word	0x0002fee0


	//   ....[164]....
        /*103c*/ 	.word	0x0002ff70


	//   ....[165]....
        /*1040*/ 	.word	0x00030000


	//   ....[166]....
        /*1044*/ 	.word	0x00030050


	//   ....[167]....
        /*1048*/ 	.word	0x000300a0


	//   ....[168]....
        /*104c*/ 	.word	0x00030130


	//   ....[169]....
        /*1050*/ 	.word	0x000301c0


	//   ....[170]....
        /*1054*/ 	.word	0x00030210


	//   ....[171]....
        /*1058*/ 	.word	0x00030260


	//   ....[172]....
        /*105c*/ 	.word	0x000302f0


	//   ....[173]....
        /*1060*/ 	.word	0x00030380


	//   ....[174]....
        /*1064*/ 	.word	0x000303d0


	//   ....[175]....
        /*1068*/ 	.word	0x00030420


	//   ....[176]....
        /*106c*/ 	.word	0x000307c0


	//   ....[177]....
        /*1070*/ 	.word	0x00030aa0


	//   ....[178]....
        /*1074*/ 	.word	0x00030c80


	//   ....[179]....
        /*1078*/ 	.word	0x00030cd0


	//   ....[180]....
        /*107c*/ 	.word	0x00030e10


	//   ....[181]....
        /*1080*/ 	.word	0x00030e60


	//   ....[182]....
        /*1084*/ 	.word	0x00030fa0


	//   ....[183]....
        /*1088*/ 	.word	0x00030ff0


	//   ....[184]....
        /*108c*/ 	.word	0x00031130


	//   ....[185]....
        /*1090*/ 	.word	0x00031180


	//   ....[186]....
        /*1094*/ 	.word	0x000312c0


	//   ....[187]....
        /*1098*/ 	.word	0x00031310


	//   ....[188]....
        /*109c*/ 	.word	0x00031450


	//   ....[189]....
        /*10a0*/ 	.word	0x000314a0


	//   ....[190]....
        /*10a4*/ 	.word	0x000315c0


	//   ....[191]....
        /*10a8*/ 	.word	0x00031630


	//   ....[192]....
        /*10ac*/ 	.word	0x00031750


	//   ....[193]....
        /*10b0*/ 	.word	0x000317a0


	//   ....[194]....
        /*10b4*/ 	.word	0x00031ad0


	//   ....[195]....
        /*10b8*/ 	.word	0x00031b70


	//   ....[196]....
        /*10bc*/ 	.word	0x00031d20


	//   ....[197]....
        /*10c0*/ 	.word	0x00031da0


	//   ....[198]....
        /*10c4*/ 	.word	0x00031e20


	//   ....[199]....
        /*10c8*/ 	.word	0x00031ea0


	//   ....[200]....
        /*10cc*/ 	.word	0x00031f20


	//   ....[201]....
        /*10d0*/ 	.word	0x00031fb0


	//   ....[202]....
        /*10d4*/ 	.word	0x00032050


	//   ....[203]....
        /*10d8*/ 	.word	0x00032100


	//   ....[204]....
        /*10dc*/ 	.word	0x00032180


	//   ....[205]....
        /*10e0*/ 	.word	0x00032200


	//   ....[206]....
        /*10e4*/ 	.word	0x00032280


	//   ....[207]....
        /*10e8*/ 	.word	0x00032310


	//   ....[208]....
        /*10ec*/ 	.word	0x00032390


	//   ....[209]....
        /*10f0*/ 	.word	0x00032440


	//   ....[210]....
        /*10f4*/ 	.word	0x00032490


	//   ....[211]....
        /*10f8*/ 	.word	0x00032550


	//   ....[212]....
        /*10fc*/ 	.word	0x00032680


	//----- nvinfo : EIATTR_REG_RECONFIG
	.align		4
.L_237:
        /*1100*/ 	.byte	0x01, 0x54
	.zero		2


	//----- nvinfo : EIATTR_SYSCALL_OFFSETS
	.align		4
        /*1104*/ 	.byte	0x04, 0x46
        /*1106*/ 	.short	(.L_239 - .L_238)


	//   ....[0]....
.L_238:
        /*1108*/ 	.word	0x000027a0


	//   ....[1]....
        /*110c*/ 	.word	0x000028f0


	//   ....[2]....
        /*1110*/ 	.word	0x00009f40


	//   ....[3]....
        /*1114*/ 	.word	0x0000a260


	//   ....[4]....
        /*1118*/ 	.word	0x00029470


	//   ....[5]....
        /*111c*/ 	.word	0x000295c0


	//   ....[6]....
        /*1120*/ 	.word	0x000296b0


	//   ....[7]....
        /*1124*/ 	.word	0x00029ff0


	//----- nvinfo : EIATTR_MBARRIER_INSTR_OFFSETS
	.align		4
.L_239:
        /*1128*/ 	.byte	0x04, 0x39
        /*112a*/ 	.short	(.L_241 - .L_240)


	//   ....[0]....
.L_240:
        /*112c*/ 	.word	0x000002d0
        /*1130*/ 	.word	0x000000ff
        /*1134*/ 	.word	0x00030800
        /*1138*/ 	.short	0x0100
        /*113a*/ 	.byte	0x08
	.zero		1


	//   ....[1]....
        /*113c*/ 	.word	0x000002e0
        /*1140*/ 	.word	0x000000ff
        /*1144*/ 	.word	0x00030820
        /*1148*/ 	.short	0x0100
        /*114a*/ 	.byte	0x08
	.zero		1


	//   ....[2]....
        /*114c*/ 	.word	0x000003d0
        /*1150*/ 	.word	0x000000ff
        /*1154*/ 	.word	0x00030830
        /*1158*/ 	.short	0x0100
        /*115a*/ 	.byte	0x08
	.zero		1


	//   ....[3]....
        /*115c*/ 	.word	0x000003e0
        /*1160*/ 	.word	0x000000ff
        /*1164*/ 	.word	0x00030840
        /*1168*/ 	.short	0x0100
        /*116a*/ 	.byte	0x08
	.zero		1


	//   ....[4]....
        /*116c*/ 	.word	0x000003f0
        /*1170*/ 	.word	0x000000ff
        /*1174*/ 	.word	0x00030838
        /*1178*/ 	.short	0x0100
        /*117a*/ 	.byte	0x08
	.zero		1


	//   ....[5]....
        /*117c*/ 	.word	0x00000400
        /*1180*/ 	.word	0x000000ff
        /*1184*/ 	.word	0x00030848
        /*1188*/ 	.short	0x0100
        /*118a*/ 	.byte	0x08
	.zero		1


	//   ....[6]....
        /*118c*/ 	.word	0x00000530
        /*1190*/ 	.word	0x000000ff
        /*1194*/ 	.word	0x00030850
        /*1198*/ 	.short	0x0100
        /*119a*/ 	.byte	0x08
	.zero		1


	//   ....[7]....
        /*119c*/ 	.word	0x00000540
        /*11a0*/ 	.word	0x000000ff
        /*11a4*/ 	.word	0x00030860
        /*11a8*/ 	.short	0x0100
        /*11aa*/ 	.byte	0x08
	.zero		1


	//   ....[8]....
        /*11ac*/ 	.word	0x00000550
        /*11b0*/ 	.word	0x000000ff
        /*11b4*/ 	.word	0x00030858
        /*11b8*/ 	.short	0x0100
        /*11ba*/ 	.byte	0x08
	.zero		1


	//   ....[9]....
        /*11bc*/ 	.word	0x00000560
        /*11c0*/ 	.word	0x000000ff
        /*11c4*/ 	.word	0x00030868
        /*11c8*/ 	.short	0x0100
        /*11ca*/ 	.byte	0x08
	.zero		1


	//   ....[10]....
        /*11cc*/ 	.word	0x00000650
        /*11d0*/ 	.word	0x000000ff
        /*11d4*/ 	.word	0x00030870
        /*11d8*/ 	.short	0x0100
        /*11da*/ 	.byte	0x06
	.zero		1


	//   ....[11]....
        /*11dc*/ 	.word	0x00000660
        /*11e0*/ 	.word	0x000000ff
        /*11e4*/ 	.word	0x00030880
        /*11e8*/ 	.short	0x0100
        /*11ea*/ 	.byte	0x06
	.zero		1


	//   ....[12]....
        /*11ec*/ 	.word	0x00000670
        /*11f0*/ 	.word	0x000000ff
        /*11f4*/ 	.word	0x00030878
        /*11f8*/ 	.short	0x0100
        /*11fa*/ 	.byte	0x06
	.zero		1


	//   ....[13]....
        /*11fc*/ 	.word	0x00000680
        /*1200*/ 	.word	0x000000ff
        /*1204*/ 	.word	0x00030888
        /*1208*/ 	.short	0x0100
        /*120a*/ 	.byte	0x06
	.zero		1


	//   ....[14]....
        /*120c*/ 	.word	0x000007b0
        /*1210*/ 	.word	0x000000ff
        /*1214*/ 	.word	0x00030890
        /*1218*/ 	.short	0x0100
        /*121a*/ 	.byte	0x08
	.zero		1


	//   ....[15]....
        /*121c*/ 	.word	0x000007c0
        /*1220*/ 	.word	0x000000ff
        /*1224*/ 	.word	0x000308a0
        /*1228*/ 	.short	0x0100
        /*122a*/ 	.byte	0x08
	.zero		1


	//   ....[16]....
        /*122c*/ 	.word	0x000007d0
        /*1230*/ 	.word	0x000000ff
        /*1234*/ 	.word	0x00030898
        /*1238*/ 	.short	0x0100
        /*123a*/ 	.byte	0x08
	.zero		1


	//   ....[17]....
        /*123c*/ 	.word	0x000007e0
        /*1240*/ 	.word	0x000000ff
        /*1244*/ 	.word	0x000308a8
        /*1248*/ 	.short	0x0100
        /*124a*/ 	.byte	0x08
	.zero		1


	//   ....[18]....
        /*124c*/ 	.word	0x00000910
        /*1250*/ 	.word	0x000000ff
        /*1254*/ 	.word	0x000308b0
        /*1258*/ 	.short	0x0100
        /*125a*/ 	.byte	0x08
	.zero		1


	//   ....[19]....
        /*125c*/ 	.word	0x00000920
        /*1260*/ 	.word	0x000000ff
        /*1264*/ 	.word	0x000308c0
        /*1268*/ 	.short	0x0100
        /*126a*/ 	.byte	0x08
	.zero		1


	//   ....[20]....
        /*126c*/ 	.word	0x00000930
        /*1270*/ 	.word	0x000000ff
        /*1274*/ 	.word	0x000308b8
        /*1278*/ 	.short	0x0100
        /*127a*/ 	.byte	0x08
	.zero		1


	//   ....[21]....
        /*127c*/ 	.word	0x00000940
        /*1280*/ 	.word	0x000000ff
        /*1284*/ 	.word	0x000308c8
        /*1288*/ 	.short	0x0100
        /*128a*/ 	.byte	0x08
	.zero		1


	//   ....[22]....
        /*128c*/ 	.word	0x00003f40
        /*1290*/ 	.word	0x00000063
        /*1294*/ 	.word	0x00030890
        /*1298*/ 	.short	0x010a
        /*129a*/ 	.byte	0x3f
	.zero		1


	//   ....[23]....
        /*129c*/ 	.word	0x00006400
        /*12a0*/ 	.word	0x00000063
        /*12a4*/ 	.word	0x00030890
        /*12a8*/ 	.short	0x010a
        /*12aa*/ 	.byte	0x3f
	.zero		1


	//   ....[24]....
        /*12ac*/ 	.word	0x00008850
        /*12b0*/ 	.word	0x00000063
        /*12b4*/ 	.word	0x00030890
        /*12b8*/ 	.short	0x010a
        /*12ba*/ 	.byte	0x3f
	.zero		1


	//   ....[25]....
        /*12bc*/ 	.word	0x00008b90
        /*12c0*/ 	.word	0x00000024
        /*12c4*/ 	.word	0x00000000
        /*12c8*/ 	.short	0x0101
        /*12ca*/ 	.byte	0x3f
	.zero		1


	//   ....[26]....
        /*12cc*/ 	.word	0x00008bd0
        /*12d0*/ 	.word	0x00000063
        /*12d4*/ 	.word	0x000308b0
        /*12d8*/ 	.short	0x010a
        /*12da*/ 	.byte	0x3f
	.zero		1


	//   ....[27]....
        /*12dc*/ 	.word	0x00009190
        /*12e0*/ 	.word	0x00000063
        /*12e4*/ 	.word	0x00000000
        /*12e8*/ 	.short	0x0101
        /*12ea*/ 	.byte	0x3f
	.zero		1


	//   ....[28]....
        /*12ec*/ 	.word	0x00009fe0
        /*12f0*/ 	.word	0x00000010
        /*12f4*/ 	.word	0x00030800
        /*12f8*/ 	.short	0x010a
        /*12fa*/ 	.byte	0x3f
	.zero		1


	//   ....[29]....
        /*12fc*/ 	.word	0x0000a030
        /*1300*/ 	.word	0x00000010
        /*1304*/ 	.word	0x00030800
        /*1308*/ 	.short	0x010a
        /*130a*/ 	.byte	0x3f
	.zero		1


	//   ....[30]....
        /*130c*/ 	.word	0x0000ba90
        /*1310*/ 	.word	0x00000010
        /*1314*/ 	.word	0x00030800
        /*1318*/ 	.short	0x010a
        /*131a*/ 	.byte	0x3f
	.zero		1


	//   ....[31]....
        /*131c*/ 	.word	0x00010260
        /*1320*/ 	.word	0x00000010
        /*1324*/ 	.word	0x00030800
        /*1328*/ 	.short	0x010a
        /*132a*/ 	.byte	0x3f
	.zero		1


	//   ....[32]....
        /*132c*/ 	.word	0x00013ec0
        /*1330*/ 	.word	0x00000000
        /*1334*/ 	.word	0x00030830
        /*1338*/ 	.short	0x010a
        /*133a*/ 	.byte	0x3f
	.zero		1


	//   ....[33]....
        /*133c*/ 	.word	0x00013f30
        /*1340*/ 	.word	0x00000000
        /*1344*/ 	.word	0x00030830
        /*1348*/ 	.short	0x010a
        /*134a*/ 	.byte	0x3f
	.zero		1


	//   ....[34]....
        /*134c*/ 	.word	0x00014da0
        /*1350*/ 	.word	0x00000002
        /*1354*/ 	.word	0x00000000
        /*1358*/ 	.short	0x0101
        /*135a*/ 	.byte	0x3f
	.zero		1


	//   ....[35]....
        /*135c*/ 	.word	0x00016cf0
        /*1360*/ 	.word	0x00000002
        /*1364*/ 	.word	0x00030830
        /*1368*/ 	.short	0x010a
        /*136a*/ 	.byte	0x3f
	.zero		1


	//   ....[36]....
        /*136c*/ 	.word	0x00016d70
        /*1370*/ 	.word	0x00000002
        /*1374*/ 	.word	0x00030830
        /*1378*/ 	.short	0x010a
        /*137a*/ 	.byte	0x3f
	.zero		1


	//   ....[37]....
        /*137c*/ 	.word	0x00017e90
        /*1380*/ 	.word	0x00000000
        /*1384*/ 	.word	0x00030850
        /*1388*/ 	.short	0x010a
        /*138a*/ 	.byte	0x3f
	.zero		1


	//   ....[38]....
        /*138c*/ 	.word	0x00017ee0
        /*1390*/ 	.word	0x00000000
        /*1394*/ 	.word	0x00030850
        /*1398*/ 	.short	0x010a
        /*139a*/ 	.byte	0x3f
	.zero		1


	//   ....[39]....
        /*139c*/ 	.word	0x000183c0
        /*13a0*/ 	.word	0x00000002
        /*13a4*/ 	.word	0x00000000
        /*13a8*/ 	.short	0x0101
        /*13aa*/ 	.byte	0x3f
	.zero		1


	//   ....[40]....
        /*13ac*/ 	.word	0x00018d60
        /*13b0*/ 	.word	0x00000000
        /*13b4*/ 	.word	0x00000000
        /*13b8*/ 	.short	0x0101
        /*13ba*/ 	.byte	0x3f
	.zero		1


	//   ....[41]....
        /*13bc*/ 	.word	0x00019f20
        /*13c0*/ 	.word	0x00000002
        /*13c4*/ 	.word	0x00030830
        /*13c8*/ 	.short	0x010a
        /*13ca*/ 	.byte	0x3f
	.zero		1


	//   ....[42]....
        /*13cc*/ 	.word	0x00019fa0
        /*13d0*/ 	.word	0x00000002
        /*13d4*/ 	.word	0x00030830
        /*13d8*/ 	.short	0x010a
        /*13da*/ 	.byte	0x3f
	.zero		1


	//   ....[43]....
        /*13dc*/ 	.word	0x0001b0c0
        /*13e0*/ 	.word	0x000000e7
        /*13e4*/ 	.word	0x00030850
        /*13e8*/ 	.short	0x010a
        /*13ea*/ 	.byte	0x3f
	.zero		1


	//   ....[44]....
        /*13ec*/ 	.word	0x0001b110
        /*13f0*/ 	.word	0x000000e7
        /*13f4*/ 	.word	0x00030850
        /*13f8*/ 	.short	0x010a
        /*13fa*/ 	.byte	0x3f
	.zero		1


	//   ....[45]....
        /*13fc*/ 	.word	0x0001bd90
        /*1400*/ 	.word	0x0000009a
        /*1404*/ 	.word	0x00000000
        /*1408*/ 	.short	0x0101
        /*140a*/ 	.byte	0x3f
	.zero		1


	//   ....[46]....
        /*140c*/ 	.word	0x0001be10
        /*1410*/ 	.word	0x000000e7
        /*1414*/ 	.word	0x00000000
        /*1418*/ 	.short	0x0101
        /*141a*/ 	.byte	0x3f
	.zero		1


	//   ....[47]....
        /*141c*/ 	.word	0x0001c3d0
        /*1420*/ 	.word	0x00000002
        /*1424*/ 	.word	0x00030830
        /*1428*/ 	.short	0x010a
        /*142a*/ 	.byte	0x3f
	.zero		1


	//   ....[48]....
        /*142c*/ 	.word	0x0001c450
        /*1430*/ 	.word	0x00000002
        /*1434*/ 	.word	0x00030830
        /*1438*/ 	.short	0x010a
        /*143a*/ 	.byte	0x3f
	.zero		1


	//   ....[49]....
        /*143c*/ 	.word	0x0001d570
        /*1440*/ 	.word	0x00000000
        /*1444*/ 	.word	0x00030850
        /*1448*/ 	.short	0x010a
        /*144a*/ 	.byte	0x3f
	.zero		1


	//   ....[50]....
        /*144c*/ 	.word	0x0001d5c0
        /*1450*/ 	.word	0x00000000
        /*1454*/ 	.word	0x00030850
        /*1458*/ 	.short	0x010a
        /*145a*/ 	.byte	0x3f
	.zero		1


	//   ....[51]....
        /*145c*/ 	.word	0x0001d980
        /*1460*/ 	.word	0x00000004
        /*1464*/ 	.word	0x00000000
        /*1468*/ 	.short	0x0101
        /*146a*/ 	.byte	0x3f
	.zero		1


	//   ....[52]....
        /*146c*/ 	.word	0x0001e450
        /*1470*/ 	.word	0x00000000
        /*1474*/ 	.word	0x00000000
        /*1478*/ 	.short	0x0101
        /*147a*/ 	.byte	0x3f
	.zero		1


	//   ....[53]....
        /*147c*/ 	.word	0x0001fa60
        /*1480*/ 	.word	0x00000005
        /*1484*/ 	.word	0x00030850
        /*1488*/ 	.short	0x010a
        /*148a*/ 	.byte	0x3f
	.zero		1


	//   ....[54]....
        /*148c*/ 	.word	0x0001fab0
        /*1490*/ 	.word	0x00000005
        /*1494*/ 	.word	0x00030850
        /*1498*/ 	.short	0x010a
        /*149a*/ 	.byte	0x3f
	.zero		1


	//   ....[55]....
        /*149c*/ 	.word	0x0001ff20
        /*14a0*/ 	.word	0x00000005
        /*14a4*/ 	.word	0x00000000
        /*14a8*/ 	.short	0x0101
        /*14aa*/ 	.byte	0x3f
	.zero		1


	//   ....[56]....
        /*14ac*/ 	.word	0x00022320
        /*14b0*/ 	.word	0x00000000
        /*14b4*/ 	.word	0x00000000
        /*14b8*/ 	.short	0x0101
        /*14ba*/ 	.byte	0x3f
	.zero		1


	//   ....[57]....
        /*14bc*/ 	.word	0x00022e20
        /*14c0*/ 	.word	0x00000006
        /*14c4*/ 	.word	0x00000000
        /*14c8*/ 	.short	0x0101
        /*14ca*/ 	.byte	0x3f
	.zero		1


	//   ....[58]....
        /*14cc*/ 	.word	0x00027310
        /*14d0*/ 	.word	0x00000012
        /*14d4*/ 	.word	0x00030820
        /*14d8*/ 	.short	0x010a
        /*14da*/ 	.byte	0x3f
	.zero		1


	//   ....[59]....
        /*14dc*/ 	.word	0x000273e0
        /*14e0*/ 	.word	0x00000007
        /*14e4*/ 	.word	0x000308a0
        /*14e8*/ 	.short	0x010a
        /*14ea*/ 	.byte	0x3f
	.zero		1


	//   ....[60]....
        /*14ec*/ 	.word	0x00027930
        /*14f0*/ 	.word	0x00000007
        /*14f4*/ 	.word	0x000308c0
        /*14f8*/ 	.short	0x010a
        /*14fa*/ 	.byte	0x3f
	.zero		1


	//   ....[61]....
        /*14fc*/ 	.word	0x00027fe0
        /*1500*/ 	.word	0x00000008
        /*1504*/ 	.word	0x000308a0
        /*1508*/ 	.short	0x010a
        /*150a*/ 	.byte	0x3f
	.zero		1


	//   ....[62]....
        /*150c*/ 	.word	0x00028510
        /*1510*/ 	.word	0x00000008
        /*1514*/ 	.word	0x000308c0
        /*1518*/ 	.short	0x010a
        /*151a*/ 	.byte	0x3f
	.zero		1


	//   ....[63]....
        /*151c*/ 	.word	0x00029ad0
        /*1520*/ 	.word	0x00000000
        /*1524*/ 	.word	0x00030840
        /*1528*/ 	.short	0x010a
        /*152a*/ 	.byte	0x3f
	.zero		1


	//   ....[64]....
        /*152c*/ 	.word	0x0002ab20
        /*1530*/ 	.word	0x00000012
        /*1534*/ 	.word	0x00030800
        /*1538*/ 	.short	0x0107
        /*153a*/ 	.byte	0x3f
	.zero		1


	//   ....[65]....
        /*153c*/ 	.word	0x0002ac30
        /*1540*/ 	.word	0x00000012
        /*1544*/ 	.word	0x00030800
        /*1548*/ 	.short	0x0101
        /*154a*/ 	.byte	0x3f
	.zero		1


	//   ....[66]....
        /*154c*/ 	.word	0x0002ac50
        /*1550*/ 	.word	0x00000012
        /*1554*/ 	.word	0x00030820
        /*1558*/ 	.short	0x010a
        /*155a*/ 	.byte	0x3f
	.zero		1


	//   ....[67]....
        /*155c*/ 	.word	0x0002b080
        /*1560*/ 	.word	0x00000003
        /*1564*/ 	.word	0x00030840
        /*1568*/ 	.short	0x010a
        /*156a*/ 	.byte	0x3f
	.zero		1


	//   ....[68]....
        /*156c*/ 	.word	0x0002b620
        /*1570*/ 	.word	0x00000003
        /*1574*/ 	.word	0x00000060
        /*1578*/ 	.short	0x010a
        /*157a*/ 	.byte	0x3f
	.zero		1


	//   ....[69]....
        /*157c*/ 	.word	0x0002be90
        /*1580*/ 	.word	0x00000003
        /*1584*/ 	.word	0x00030840
        /*1588*/ 	.short	0x010a
        /*158a*/ 	.byte	0x3f
	.zero		1


	//   ....[70]....
        /*158c*/ 	.word	0x0002c430
        /*1590*/ 	.word	0x00000002
        /*1594*/ 	.word	0x00000060
        /*1598*/ 	.short	0x010a
        /*159a*/ 	.byte	0x3f
	.zero		1


	//   ....[71]....
        /*159c*/ 	.word	0x0002cbf0
        /*15a0*/ 	.word	0x00000002
        /*15a4*/ 	.word	0x00030840
        /*15a8*/ 	.short	0x010a
        /*15aa*/ 	.byte	0x3f
	.zero		1


	//   ....[72]....
        /*15ac*/ 	.word	0x0002d190
        /*15b0*/ 	.word	0x00000002
        /*15b4*/ 	.word	0x00000060
        /*15b8*/ 	.short	0x010a
        /*15ba*/ 	.byte	0x3f
	.zero		1


	//   ....[73]....
        /*15bc*/ 	.word	0x0002d900
        /*15c0*/ 	.word	0x00000000
        /*15c4*/ 	.word	0x00030860
        /*15c8*/ 	.short	0x010a
        /*15ca*/ 	.byte	0x3f
	.zero		1


	//   ....[74]....
        /*15cc*/ 	.word	0x0002f160
        /*15d0*/ 	.word	0x00000000
        /*15d4*/ 	.word	0x00030820
        /*15d8*/ 	.short	0x010a
        /*15da*/ 	.byte	0x3f
	.zero		1


	//   ....[75]....
        /*15dc*/ 	.word	0x0002f360
        /*15e0*/ 	.word	0x00000006
        /*15e4*/ 	.word	0x00000000
        /*15e8*/ 	.short	0x010a
        /*15ea*/ 	.byte	0x3f
	.zero		1


	//   ....[76]....
        /*15ec*/ 	.word	0x0002f390
        /*15f0*/ 	.word	0x00000007
        /*15f4*/ 	.word	0x00000000
        /*15f8*/ 	.short	0x010a
        /*15fa*/ 	.byte	0x3f
	.zero		1


	//   ....[77]....
        /*15fc*/ 	.word	0x0002f3f0
        /*1600*/ 	.word	0x00000004
        /*1604*/ 	.word	0x00000000
        /*1608*/ 	.short	0x010a
        /*160a*/ 	.byte	0x3f
	.zero		1


	//   ....[78]....
        /*160c*/ 	.word	0x0002f420
        /*1610*/ 	.word	0x00000003
        /*1614*/ 	.word	0x00000000
        /*1618*/ 	.short	0x010a
        /*161a*/ 	.byte	0x3f
	.zero		1


	//   ....[79]....
        /*161c*/ 	.word	0x0002f480
        /*1620*/ 	.word	0x00000063
        /*1624*/ 	.word	0x00030890
        /*1628*/ 	.short	0x010a
        /*162a*/ 	.byte	0x3f
	.zero		1


	//   ....[80]....
        /*162c*/ 	.word	0x0002f4d0
        /*1630*/ 	.word	0x00000063
        /*1634*/ 	.word	0x00030890
        /*1638*/ 	.short	0x010a
        /*163a*/ 	.byte	0x3f
	.zero		1


	//   ....[81]....
        /*163c*/ 	.word	0x0002f520
        /*1640*/ 	.word	0x00000063
        /*1644*/ 	.word	0x00030890
        /*1648*/ 	.short	0x010a
        /*164a*/ 	.byte	0x3f
	.zero		1


	//   ....[82]....
        /*164c*/ 	.word	0x0002f570
        /*1650*/ 	.word	0x00000063
        /*1654*/ 	.word	0x000308b0
        /*1658*/ 	.short	0x010a
        /*165a*/ 	.byte	0x3f
	.zero		1


	//   ....[83]....
        /*165c*/ 	.word	0x0002fd00
        /*1660*/ 	.word	0x00000010
        /*1664*/ 	.word	0x00030800
        /*1668*/ 	.short	0x010a
        /*166a*/ 	.byte	0x3f
	.zero		1


	//   ....[84]....
        /*166c*/ 	.word	0x00030460
        /*1670*/ 	.word	0x00000010
        /*1674*/ 	.word	0x00030800
        /*1678*/ 	.short	0x010a
        /*167a*/ 	.byte	0x3f
	.zero		1


	//   ....[85]....
        /*167c*/ 	.word	0x000304b0
        /*1680*/ 	.word	0x00000000
        /*1684*/ 	.word	0x00030830
        /*1688*/ 	.short	0x010a
        /*168a*/ 	.byte	0x3f
	.zero		1


	//   ....[86]....
        /*168c*/ 	.word	0x00030500
        /*1690*/ 	.word	0x00000002
        /*1694*/ 	.word	0x00030830
        /*1698*/ 	.short	0x010a
        /*169a*/ 	.byte	0x3f
	.zero		1


	//   ....[87]....
        /*169c*/ 	.word	0x00030550
        /*16a0*/ 	.word	0x00000000
        /*16a4*/ 	.word	0x00030850
        /*16a8*/ 	.short	0x010a
        /*16aa*/ 	.byte	0x3f
	.zero		1


	//   ....[88]....
        /*16ac*/ 	.word	0x000305a0
        /*16b0*/ 	.word	0x00000002
        /*16b4*/ 	.word	0x00030830
        /*16b8*/ 	.short	0x010a
        /*16ba*/ 	.byte	0x3f
	.zero		1


	//   ....[89]....
        /*16bc*/ 	.word	0x000305f0
        /*16c0*/ 	.word	0x000000e7
        /*16c4*/ 	.word	0x00030850
        /*16c8*/ 	.short	0x010a
        /*16ca*/ 	.byte	0x3f
	.zero		1


	//   ....[90]....
        /*16cc*/ 	.word	0x00030640
        /*16d0*/ 	.word	0x00000002
        /*16d4*/ 	.word	0x00030830
        /*16d8*/ 	.short	0x010a
        /*16da*/ 	.byte	0x3f
	.zero		1


	//   ....[91]....
        /*16dc*/ 	.word	0x00030690
        /*16e0*/ 	.word	0x00000000
        /*16e4*/ 	.word	0x00030850
        /*16e8*/ 	.short	0x010a
        /*16ea*/ 	.byte	0x3f
	.zero		1


	//   ....[92]....
        /*16ec*/ 	.word	0x000306e0
        /*16f0*/ 	.word	0x00000005
        /*16f4*/ 	.word	0x00030850
        /*16f8*/ 	.short	0x010a
        /*16fa*/ 	.byte	0x3f
	.zero		1


	//   ....[93]....
        /*16fc*/ 	.word	0x00030880
        /*1700*/ 	.word	0x00000012
        /*1704*/ 	.word	0x00030820
        /*1708*/ 	.short	0x010a
        /*170a*/ 	.byte	0x3f
	.zero		1


	//   ....[94]....
        /*170c*/ 	.word	0x000308d0
        /*1710*/ 	.word	0x00000007
        /*1714*/ 	.word	0x000308a0
        /*1718*/ 	.short	0x010a
        /*171a*/ 	.byte	0x3f
	.zero		1


	//   ....[95]....
        /*171c*/ 	.word	0x00030920
        /*1720*/ 	.word	0x00000007
        /*1724*/ 	.word	0x000308c0
        /*1728*/ 	.short	0x010a
        /*172a*/ 	.byte	0x3f
	.zero		1


	//   ....[96]....
        /*172c*/ 	.word	0x00030970
        /*1730*/ 	.word	0x00000008
        /*1734*/ 	.word	0x000308a0
        /*1738*/ 	.short	0x010a
        /*173a*/ 	.byte	0x3f
	.zero		1


	//   ....[97]....
        /*173c*/ 	.word	0x000309c0
        /*1740*/ 	.word	0x00000008
        /*1744*/ 	.word	0x000308c0
        /*1748*/ 	.short	0x010a
        /*174a*/ 	.byte	0x3f
	.zero		1


	//   ....[98]....
        /*174c*/ 	.word	0x00030b60
        /*1750*/ 	.word	0x00000000
        /*1754*/ 	.word	0x00030840
        /*1758*/ 	.short	0x010a
        /*175a*/ 	.byte	0x3f
	.zero		1


	//   ....[99]....
        /*175c*/ 	.word	0x000317e0
        /*1760*/ 	.word	0x00000012
        /*1764*/ 	.word	0x00030820
        /*1768*/ 	.short	0x010a
        /*176a*/ 	.byte	0x3f
	.zero		1


	//   ....[100]....
        /*176c*/ 	.word	0x00031830
        /*1770*/ 	.word	0x00000003
        /*1774*/ 	.word	0x00030840
        /*1778*/ 	.short	0x010a
        /*177a*/ 	.byte	0x3f
	.zero		1


	//   ....[101]....
        /*177c*/ 	.word	0x00031880
        /*1780*/ 	.word	0x00000003
        /*1784*/ 	.word	0x00000060
        /*1788*/ 	.short	0x010a
        /*178a*/ 	.byte	0x3f
	.zero		1


	//   ....[102]....
        /*178c*/ 	.word	0x000318d0
        /*1790*/ 	.word	0x00000003
        /*1794*/ 	.word	0x00030840
        /*1798*/ 	.short	0x010a
        /*179a*/ 	.byte	0x3f
	.zero		1


	//   ....[103]....
        /*179c*/ 	.word	0x00031920
        /*17a0*/ 	.word	0x00000002
        /*17a4*/ 	.word	0x00000060
        /*17a8*/ 	.short	0x010a
        /*17aa*/ 	.byte	0x3f
	.zero		1


	//   ....[104]....
        /*17ac*/ 	.word	0x00031970
        /*17b0*/ 	.word	0x00000002
        /*17b4*/ 	.word	0x00030840
        /*17b8*/ 	.short	0x010a
        /*17ba*/ 	.byte	0x3f
	.zero		1


	//   ....[105]....
        /*17bc*/ 	.word	0x000319c0
        /*17c0*/ 	.word	0x00000002
        /*17c4*/ 	.word	0x00000060
        /*17c8*/ 	.short	0x010a
        /*17ca*/ 	.byte	0x3f
	.zero		1


	//   ....[106]....
        /*17cc*/ 	.word	0x00031a10
        /*17d0*/ 	.word	0x00000000
        /*17d4*/ 	.word	0x00030860
        /*17d8*/ 	.short	0x010a
        /*17da*/ 	.byte	0x3f
	.zero		1


	//   ....[107]....
        /*17dc*/ 	.word	0x000325a0
        /*17e0*/ 	.word	0x00000000
        /*17e4*/ 	.word	0x00030820
        /*17e8*/ 	.short	0x010a
        /*17ea*/ 	.byte	0x3f
	.zero		1


	//   ....[108]....
        /*17ec*/ 	.word	0x00032740
        /*17f0*/ 	.word	0x00000006
        /*17f4*/ 	.word	0x00000000
        /*17f8*/ 	.short	0x010a
        /*17fa*/ 	.byte	0x3f
	.zero		1


	//   ....[109]....
        /*17fc*/ 	.word	0x00032790
        /*1800*/ 	.word	0x00000007
        /*1804*/ 	.word	0x00000000
        /*1808*/ 	.short	0x010a
        /*180a*/ 	.byte	0x3f
	.zero		1


	//   ....[110]....
        /*180c*/ 	.word	0x000327e0
        /*1810*/ 	.word	0x00000004
        /*1814*/ 	.word	0x00000000
        /*1818*/ 	.short	0x010a
        /*181a*/ 	.byte	0x3f
	.zero		1


	//----- nvinfo : EIATTR_NUM_MBARRIERS
	.align		4
.L_241:
        /*181c*/ 	.byte	0x03, 0x38
        /*181e*/ 	.short	0x0016


	//----- nvinfo : EIATTR_EXIT_INSTR_OFFSETS
	.align		4
        /*1820*/ 	.byte	0x04, 0x1c
        /*1822*/ 	.short	(.L_243 - .L_242)


	//   ....[0]....
.L_242:
        /*1824*/ 	.word	0x0002f470


	//----- nvinfo : EIATTR_MAX_THREADS
	.align		4
.L_243:
        /*1828*/ 	.byte	0x04, 0x05
        /*182a*/ 	.short	(.L_245 - .L_244)
.L_244:
        /*182c*/ 	.word	0x00000180
        /*1830*/ 	.word	0x00000001
        /*1834*/ 	.word	0x00000001


	//----- nvinfo : EIATTR_CRS_STACK_SIZE
	.align		4
.L_245:
        /*1838*/ 	.byte	0x04, 0x1e
        /*183a*/ 	.short	(.L_247 - .L_246)
.L_246:
        /*183c*/ 	.word	0x00000000


	//----- nvinfo : EIATTR_CBANK_PARAM_SIZE
	.align		4
.L_247:
        /*1840*/ 	.byte	0x03, 0x19
        /*1842*/ 	.short	0x0af0


	//----- nvinfo : EIATTR_PARAM_CBANK
	.align		4
        /*1844*/ 	.byte	0x04, 0x0a
        /*1846*/ 	.short	(.L_249 - .L_248)
	.align		4
.L_248:
        /*1848*/ 	.word	index@(.nv.constant0._ZN7cutlass13device_kernelIN5flash11enable_sm90INS1_16FlashAttnFwdSm90INS1_25CollectiveMainloopFwdSm90ILi2EN4cute5tupleIJNS5_1CILi1EEES8_S8_EEENS6_IJNS7_ILi128EEENS7_ILi64EEENS7_ILi256EEEEEELi256ENS_10bfloat16_tEfNS_4arch4Sm90ELb0ELb1ELb1ELb1ELb0ELb1ELb0ELb1ELb1ELb1ELb1ELb0EEENS1_21CollectiveEpilogueFwdINS6_IJSA_SC_SB_EEES9_SE_SG_Li256ELb1ELb1ELb1ELb0EEENS1_36VarlenDynamicPersistentTileSchedulerILi128ELi64ELi256ELi128ELb1ELb1ELb1ELb1ELb0ELb1EEEEEEEEEvNT_6ParamsE)
        /*184c*/ 	.short	0x0210
        /*184e*/ 	.short	0x0af0


	//----- nvinfo : EIATTR_SW_WAR
	.align		4
.L_249:
        /*1850*/ 	.byte	0x04, 0x36
        /*1852*/ 	.short	(.L_251 - .L_250)
.L_250:
        /*1854*/ 	.word	0x00000008
.L_251:


//--------------------- .nv.info._ZN7cutlass13device_kernelIN5flash11enable_sm90INS1_16FlashAttnFwdSm90INS1_25CollectiveMainloopFwdSm90ILi2EN4cute5tupleIJNS5_1CILi1EEES8_S8_EEENS6_IJNS7_ILi128EEENS7_ILi80EEENS7_ILi256EEEEEELi256ENS_10bfloat16_tEfNS_4arch4Sm90ELb1ELb0ELb1ELb0ELb0ELb0ELb0ELb1ELb1ELb1ELb1ELb0EEENS1_21CollectiveEpilogueFwdINS6_IJSA_SC_SB_EEES9_SE_SG_Li256ELb0ELb1ELb1ELb0EEENS1_19SingleTileSchedulerILb0ELb1ELb1ELi128EEEEEEEEEvNT_6ParamsE --------------------------
	.section	.nv.info._ZN7cutlass13device_kernelIN5flash11enable_sm90INS1_16FlashAttnFwdSm90INS1_25CollectiveMainloopFwdSm90ILi2EN4cute5tupleIJNS5_1CILi1EEES8_S8_EEENS6_IJNS7_ILi128EEENS7_ILi80EEENS7_ILi256EEEEEELi256ENS_10bfloat16_tEfNS_4arch4Sm90ELb1ELb0ELb1ELb0ELb0ELb0ELb0ELb1ELb1ELb1ELb1ELb0EEENS1_21CollectiveEpilogueFwdINS6_IJSA_SC_SB_EEES9_SE_SG_Li256ELb0ELb1ELb1ELb0EEENS1_19SingleTileSchedulerILb0ELb1ELb1ELi128EEEEEEEEEvNT_6ParamsE,"",@"SHT_CUDA_INFO"
	.sectionflags	@""
	.align	4


	//----- nvinfo : EIATTR_CUDA_API_VERSION
	.align		4
        /*0000*/ 	.byte	0x04, 0x37
        /*0002*/ 	.short	(.L_253 - .L_252)
.L_252:
        /*0004*/ 	.word	0x00000082


	//----- nvinfo : EIATTR_KPARAM_INFO
	.align		4
.L_253:
        /*0008*/ 	.byte	0x04, 0x17
        /*000a*/ 	.short	(.L_255 - .L_254)
.L_254:
        /*000c*/ 	.word	0x00000000
        /*0010*/ 	.short	0x0000
        /*0012*/ 	.short	0x0070
        /*0014*/ 	.byte	0x00, 0xf0, 0x01, 0x28


	//----- nvinfo : EIATTR_SPARSE_MMA_MASK
	.align		4
.L_255:
        /*0018*/ 	.byte	0x03, 0x50
        /*001a*/ 	.short	0x0000


	//----- nvinfo : EIATTR_MAXREG_COUNT
	.align		4
        /*001c*/ 	.byte	0x03, 0x1b
        /*001e*/ 	.short	0x00a8


	//----- nvinfo : EIATTR_NUM_BARRIERS
	.align		4
        /*0020*/ 	.byte	0x02, 0x4c
        /*0022*/ 	.byte	0x09
	.zero		1


	//----- nvinfo : EIATTR_EXTERNS
	.align		4
        /*0024*/ 	.byte	0x04, 0x0f
        /*0026*/ 	.short	(.L_257 - .L_256)


	//   ....[0]....
	.align		4
.L_256:
        /*0028*/ 	.word	index@(__assertfail)


	//----- nvinfo : EIATTR_ANNOTATIONS
	.align		4
.L_257:
        /*002c*/ 	.byte	0x04, 0x55
        /*002e*/ 	.short	(.L_259 - .L_258)


	//   ....[0]....
.L_258:
        /* <DEDUP_REMOVED lines=12> */


	//----- nvinfo : EIATTR_MERCURY_ISA_VERSION
	.align		4
.L_259:
        /*00e0*/ 	.byte	0x03, 0x5f
        /*00e2*/ 	.short	0x0101


	//----- nvinfo : EIATTR_INT_WARP_WIDE_INSTR_OFFSETS
	.align		4
        /*00e4*/ 	.byte	0x04, 0x31
        /*00e6*/ 	.short	(.L_261 - .L_260)


	//   ....[0]....
.L_260:
        /*00e8*/ 	.word	0x00000120


	//   ....[1]....
        /*00ec*/ 	.word	0x00000160


	//   ....[2]....
        /*00f0*/ 	.word	0x00000220


	//----- nvinfo : EIATTR_COOP_GROUP_MASK_REGIDS
	.align		4
.L_261:
        /*00f4*/ 	.byte	0x04, 0x29
        /*00f6*/ 	.short	(.L_263 - .L_262)


	//   ....[0]....
.L_262:
        /*00f8*/ 	.word	0xffffffff


	//   ....[1]....
        /*00fc*/ 	.word	0xffffffff


	//   ....[2]....
        /*0100*/ 	.word	0xffffffff


	//   ....[3]....
        /*0104*/ 	.word	0xffffffff


	//   ....[4]....
        /*0108*/ 	.word	0xffffffff


	//   ....[5]....
        /*010c*/ 	.word	0xffffffff


	//   ....[6]....
        /*0110*/ 	.word	0xffffffff


	//   ....[7]....
        /*0114*/ 	.word	0xffffffff


	//   ....[8]....
        /*0118*/ 	.word	0xffffffff


	//   ....[9]....
        /*011c*/ 	.word	0xffffffff


	//   ....[10]....
        /*0120*/ 	.word	0xffffffff


	//   ....[11]....
        /*0124*/ 	.word	0xffffffff


	//   ....[12]....
        /*0128*/ 	.word	0xffffffff


	//   ....[13]....
        /*012c*/ 	.word	0xffffffff


	//   ....[14]....
        /*0130*/ 	.word	0xffffffff


	//   ....[15]....
        /*0134*/ 	.word	0xffffffff


	//   ....[16]....
        /*0138*/ 	.word	0xffffffff


	//   ....[17]....
        /*013c*/ 	.word	0xffffffff


	//   ....[18]....
        /*0140*/ 	.word	0xffffffff


	//   ....[19]....
        /*0144*/ 	.word	0xffffffff


	//   ....[20]....
        /*0148*/ 	.word	0xffffffff


	//   ....[21]....
        /*014c*/ 	.word	0xffffffff


	//   ....[22]....
        /*0150*/ 	.word	0xffffffff


	//   ....[23]....
        /*0154*/ 	.word	0xffffffff


	//   ....[24]....
        /*0158*/ 	.word	0xffffffff


	//   ....[25]....
        /*015c*/ 	.word	0xffffffff


	//   ....[26]....
        /*0160*/ 	.word	0xffffffff


	//   ....[27]....
        /*0164*/ 	.word	0xffffffff


	//   ....[28]....
        /*0168*/ 	.word	0xffffffff


	//   ....[29]....
        /*016c*/ 	.word	0xffffffff


	//   ....[30]....
        /*0170*/ 	.word	0xffffffff


	//   ....[31]....
        /*0174*/ 	.word	0xffffffff


	//   ....[32]....
        /*0178*/ 	.word	0xffffffff


	//   ....[33]....
        /*017c*/ 	.word	0xffffffff


	//   ....[34]....
        /*0180*/ 	.word	0xffffffff


	//   ....[35]....
        /*0184*/ 	.word	0xffffffff


	//   ....[36]....
        /*0188*/ 	.word	0xffffffff


	//   ....[37]....
        /*018c*/ 	.word	0xffffffff


	//   ....[38]....
        /*0190*/ 	.word	0xffffffff


	//   ....[39]....
        /*0194*/ 	.word	0xffffffff


	//   ....[40]....
        /*0198*/ 	.word	0xffffffff


	//   ....[41]....
        /*019c*/ 	.word	0xffffffff


	//   ....[42]....
        /*01a0*/ 	.word	0xffffffff


	//   ....[43]....
        /*01a4*/ 	.word	0xffffffff


	//   ....[44]....
        /*01a8*/ 	.word	0xffffffff


	//   ....[45]....
        /*01ac*/ 	.word	0xffffffff


	//   ....[46]....
        /*01b0*/ 	.word	0xffffffff


	//   ....[47]....
        /*01b4*/ 	.word	0xffffffff


	//   ....[48]....
        /*01b8*/ 	.word	0xffffffff


	//   ....[49]....
        /*01bc*/ 	.word	0xffffffff


	//   ....[50]....
        /*01c0*/ 	.word	0xffffffff


	//   ....[51]....
        /*01c4*/ 	.word	0xffffffff


	//   ....[52]....
        /*01c8*/ 	.word	0xffffffff


	//   ....[53]....
        /*01cc*/ 	.word	0xffffffff


	//   ....[54]....
        /*01d0*/ 	.word	0xffffffff


	//   ....[55]....
        /*01d4*/ 	.word	0x0500000f


	//   ....[56]....
        /*01d8*/ 	.word	0x0500000f


	//   ....[57]....
        /*01dc*/ 	.word	0x0500000f


	//   ....[58]....
        /*01e0*/ 	.word	0x0500000f


	//   ....[59]....
        /*01e4*/ 	.word	0x0500000f


	//   ....[60]....
        /*01e8*/ 	.word	0x0500000f


	//   ....[61]....
        /*01ec*/ 	.word	0x0500000f


	//   ....[62]....
        /*01f0*/ 	.word	0x0500000f


	//   ....[63]....
        /*01f4*/ 	.word	0x0500000f


	//   ....[64]....
        /*01f8*/ 	.word	0x0500000f


	//   ....[65]....
        /*01fc*/ 	.word	0x0500000f


	//   ....[66]....
        /*0200*/ 	.word	0x0500000f


	//   ....[67]....
        /*0204*/ 	.word	0x0500000f


	//   ....[68]....
        /*0208*/ 	.word	0x0500000f


	//   ....[69]....
        /*020c*/ 	.word	0x0500000f


	//   ....[70]....
        /*0210*/ 	.word	0x0500000f


	//   ....[71]....
        /*0214*/ 	.word	0x0500000f


	//   ....[72]....
        /*0218*/ 	.word	0x0500000f


	//----- nvinfo : EIATTR_COOP_GROUP_INSTR_OFFSETS
	.align		4
.L_263:
        /*021c*/ 	.byte	0x04, 0x28
        /*021e*/ 	.short	(.L_265 - .L_264)


	//   ....[0]....
.L_264:
        /*0220*/ 	.word	0x00000060


	//   ....[1]....
        /*0224*/ 	.word	0x00000130


	//   ....[2]....
        /*0228*/ 	.word	0x00000230


	//   ....[3]....
        /*022c*/ 	.word	0x000003a0


	//   ....[4]....
        /*0230*/ 	.word	0x00000500


	//   ....[5]....
        /*0234*/ 	.word	0x00000620


	//   ....[6]....
        /*0238*/ 	.word	0x00000780


	//   ....[7]....
        /*023c*/ 	.word	0x00001350


	//   ....[8]....
        /*0240*/ 	.word	0x00001e60


	//   ....[9]....
        /*0244*/ 	.word	0x00004530


	//   ....[10]....
        /*0248*/ 	.word	0x00004580


	//   ....[11]....
        /*024c*/ 	.word	0x00004590


	//   ....[12]....
        /*0250*/ 	.word	0x00004ba0


	//   ....[13]....
        /*0254*/ 	.word	0x00004c10


	//   ....[14]....
        /*0258*/ 	.word	0x00008750


	//   ....[15]....
        /*025c*/ 	.word	0x00008760


	//   ....[16]....
        /*0260*/ 	.word	0x00008d50


	//   ....[17]....
        /*0264*/ 	.word	0x00008e50


	//   ....[18]....
        /*0268*/ 	.word	0x000092c0


	//   ....[19]....
        /*026c*/ 	.word	0x00009330


	//   ....[20]....
        /*0270*/ 	.word	0x0000d000


	//   ....[21]....
        /*0274*/ 	.word	0x0000d050


	//   ....[22]....
        /*0278*/ 	.word	0x0000d350


	//   ....[23]....
        /*027c*/ 	.word	0x0000d3e0


	//   ....[24]....
        /*0280*/ 	.word	0x0000e420


	//   ....[25]....
        /*0284*/ 	.word	0x0000e450


	//   ....[26]....
        /*0288*/ 	.word	0x0000e4e0


	//   ....[27]....
        /*028c*/ 	.word	0x0000e500


	//   ....[28]....
        /*0290*/ 	.word	0x0000f730


	//   ....[29]....
        /*0294*/ 	.word	0x0000f790


	//   ....[30]....
        /*0298*/ 	.word	0x0000f7d0


	//   ....[31]....
        /*029c*/ 	.word	0x0000f800


	//   ....[32]....
        /*02a0*/ 	.word	0x0000f840


	//   ....[33]....
        /*02a4*/ 	.word	0x0000f850


	//   ....[34]....
        /*02a8*/ 	.word	0x000104c0


	//   ....[35]....
        /*02ac*/ 	.word	0x000104d0


	//   ....[36]....
        /*02b0*/ 	.word	0x00011500


	//   ....[37]....
        /*02b4*/ 	.word	0x00012020


	//   ....[38]....
        /*02b8*/ 	.word	0x00012a70


	//   ....[39]....
        /*02bc*/ 	.word	0x00012ab0


	//   ....[40]....
        /*02c0*/ 	.word	0x00012ae0


	//   ....[41]....
        /*02c4*/ 	.word	0x00012b00


	//   ....[42]....
        /*02c8*/ 	.word	0x00012bb0


	//   ....[43]....
        /*02cc*/ 	.word	0x00012bd0


	//   ....[44]....
        /*02d0*/ 	.word	0x00012c50


	//   ....[45]....
        /*02d4*/ 	.word	0x00012c70


	//   ....[46]....
        /*02d8*/ 	.word	0x00012cf0


	//   ....[47]....
        /*02dc*/ 	.word	0x00012d10


	//   ....[48]....
        /*02e0*/ 	.word	0x00012d90


	//   ....[49]....
        /*02e4*/ 	.word	0x00012db0


	//   ....[50]....
        /*02e8*/ 	.word	0x00012e30


	//   ....[51]....
        /*02ec*/ 	.word	0x00012e50


	//   ....[52]....
        /*02f0*/ 	.word	0x00012ed0


	//   ....[53]....
        /*02f4*/ 	.word	0x00012ee0


	//   ....[54]....
        /*02f8*/ 	.word	0x00015b30


	//   ....[55]....
        /*02fc*/ 	.word	0x000160d0


	//   ....[56]....
        /*0300*/ 	.word	0x00016250


	//   ....[57]....
        /*0304*/ 	.word	0x000162a0


	//   ....[58]....
        /*0308*/ 	.word	0x00016410


	//   ....[59]....
        /*030c*/ 	.word	0x00016480


	//   ....[60]....
        /*0310*/ 	.word	0x00016580


	//   ....[61]....
        /*0314*/ 	.word	0x000165f0


	//   ....[62]....
        /*0318*/ 	.word	0x000166f0


	//   ....[63]....
        /*031c*/ 	.word	0x00016760


	//   ....[64]....
        /*0320*/ 	.word	0x00016860


	//   ....[65]....
        /*0324*/ 	.word	0x000168d0


	//   ....[66]....
        /*0328*/ 	.word	0x000169d0


	//   ....[67]....
        /*032c*/ 	.word	0x00016a40


	//   ....[68]....
        /*0330*/ 	.word	0x00016b40


	//   ....[69]....
        /*0334*/ 	.word	0x00016ba0


	//   ....[70]....
        /*0338*/ 	.word	0x00016c90


	//   ....[71]....
        /*033c*/ 	.word	0x00016ce0


	//   ....[72]....
        /*0340*/ 	.word	0x000170e0


	//----- nvinfo : EIATTR_REG_RECONFIG
	.align		4
.L_265:
        /*0344*/ 	.byte	0x01, 0x54
	.zero		2


	//----- nvinfo : EIATTR_SYSCALL_OFFSETS
	.align		4
        /*0348*/ 	.byte	0x04, 0x46
        /*034a*/ 	.short	(.L_267 - .L_266)


	//   ....[0]....
.L_266:
        /*034c*/ 	.word	0x00001520


	//   ....[1]....
        /*0350*/ 	.word	0x00011ca0


	//   ....[2]....
        /*0354*/ 	.word	0x00011de0


	//   ....[3]....
        /*0358*/ 	.word	0x00011ed0


	//   ....[4]....
        /*035c*/ 	.word	0x00012690


	//----- nvinfo : EIATTR_MBARRIER_INSTR_OFFSETS
	.align		4
.L_267:
        /*0360*/ 	.byte	0x04, 0x39
        /*0362*/ 	.short	(.L_269 - .L_268)


	//   ....[0]....
.L_268:
        /*0364*/ 	.word	0x00000250
        /*0368*/ 	.word	0x000000ff
        /*036c*/ 	.word	0x00038800
        /*0370*/ 	.short	0x0100
        /*0372*/ 	.byte	0x08
	.zero		1


	//   ....[1]....
        /*0374*/ 	.word	0x00000260
        /*0378*/ 	.word	0x000000ff
        /*037c*/ 	.word	0x00038820
        /*0380*/ 	.short	0x0100
        /*0382*/ 	.byte	0x08
	.zero		1


	//   ....[2]....
        /*0384*/ 	.word	0x00000350
        /*0388*/ 	.word	0x000000ff
        /*038c*/ 	.word	0x00038830
        /*0390*/ 	.short	0x0100
        /*0392*/ 	.byte	0x08
	.zero		1


	//   ....[3]....
        /*0394*/ 	.word	0x00000360
        /*0398*/ 	.word	0x000000ff
        /*039c*/ 	.word	0x00038840
        /*03a0*/ 	.short	0x0100
        /*03a2*/ 	.byte	0x08
	.zero		1


	//   ....[4]....
        /*03a4*/ 	.word	0x00000370
        /*03a8*/ 	.word	0x000000ff
        /*03ac*/ 	.word	0x00038838
        /*03b0*/ 	.short	0x0100
        /*03b2*/ 	.byte	0x08
	.zero		1


	//   ....[5]....
        /*03b4*/ 	.word	0x00000380
        /*03b8*/ 	.word	0x000000ff
        /*03bc*/ 	.word	0x00038848
        /*03c0*/ 	.short	0x0100
        /*03c2*/ 	.byte	0x08
	.zero		1


	//   ....[6]....
        /*03c4*/ 	.word	0x000004b0
        /*03c8*/ 	.word	0x000000ff
        /*03cc*/ 	.word	0x00038850
        /*03d0*/ 	.short	0x0100
        /*03d2*/ 	.byte	0x08
	.zero		1


	//   ....[7]....
        /*03d4*/ 	.word	0x000004c0
        /*03d8*/ 	.word	0x000000ff
        /*03dc*/ 	.word	0x00038860
        /*03e0*/ 	.short	0x0100
        /*03e2*/ 	.byte	0x08
	.zero		1


	//   ....[8]....
        /*03e4*/ 	.word	0x000004d0
        /*03e8*/ 	.word	0x000000ff
        /*03ec*/ 	.word	0x00038858
        /*03f0*/ 	.short	0x0100
        /*03f2*/ 	.byte	0x08
	.zero		1


	//   ....[9]....
        /*03f4*/ 	.word	0x000004e0
        /*03f8*/ 	.word	0x000000ff
        /*03fc*/ 	.word	0x00038868
        /*0400*/ 	.short	0x0100
        /*0402*/ 	.byte	0x08
	.zero		1


	//   ....[10]....
        /*0404*/ 	.word	0x000005d0
        /*0408*/ 	.word	0x000000ff
        /*040c*/ 	.word	0x00038870
        /*0410*/ 	.short	0x0100
        /*0412*/ 	.byte	0x06
	.zero		1


	//   ....[11]....
        /*0414*/ 	.word	0x000005e0
        /*0418*/ 	.word	0x000000ff
        /*041c*/ 	.word	0x00038880
        /*0420*/ 	.short	0x0100
        /*0422*/ 	.byte	0x06
	.zero		1


	//   ....[12]....
        /*0424*/ 	.word	0x000005f0
        /*0428*/ 	.word	0x000000ff
        /*042c*/ 	.word	0x00038878
        /*0430*/ 	.short	0x0100
        /*0432*/ 	.byte	0x06
	.zero		1


	//   ....[13]....
        /*0434*/ 	.word	0x00000600
        /*0438*/ 	.word	0x000000ff
        /*043c*/ 	.word	0x00038888
        /*0440*/ 	.short	0x0100
        /*0442*/ 	.byte	0x06
	.zero		1


	//   ....[14]....
        /*0444*/ 	.word	0x00000730
        /*0448*/ 	.word	0x000000ff
        /*044c*/ 	.word	0x00038890
        /*0450*/ 	.short	0x0100
        /*0452*/ 	.byte	0x08
	.zero		1


	//   ....[15]....
        /*0454*/ 	.word	0x00000740
        /*0458*/ 	.word	0x000000ff
        /*045c*/ 	.word	0x000388a0
        /*0460*/ 	.short	0x0100
        /*0462*/ 	.byte	0x08
	.zero		1


	//   ....[16]....
        /*0464*/ 	.word	0x00000750
        /*0468*/ 	.word	0x000000ff
        /*046c*/ 	.word	0x00038898
        /*0470*/ 	.short	0x0100
        /*0472*/ 	.byte	0x08
	.zero		1


	//   ....[17]....
        /*0474*/ 	.word	0x00000760
        /*0478*/ 	.word	0x000000ff
        /*047c*/ 	.word	0x000388a8
        /*0480*/ 	.short	0x0100
        /*0482*/ 	.byte	0x08
	.zero		1


	//   ....[18]....
        /*0484*/ 	.word	0x00000890
        /*0488*/ 	.word	0x000000ff
        /*048c*/ 	.word	0x000388b0
        /*0490*/ 	.short	0x0100
        /*0492*/ 	.byte	0x08
	.zero		1


	//   ....[19]....
        /*0494*/ 	.word	0x000008a0
        /*0498*/ 	.word	0x000000ff
        /*049c*/ 	.word	0x000388c0
        /*04a0*/ 	.short	0x0100
        /*04a2*/ 	.byte	0x08
	.zero		1


	//   ....[20]....
        /*04a4*/ 	.word	0x000008b0
        /*04a8*/ 	.word	0x000000ff
        /*04ac*/ 	.word	0x000388b8
        /*04b0*/ 	.short	0x0100
        /*04b2*/ 	.byte	0x08
	.zero		1


	//   ....[21]....
        /*04b4*/ 	.word	0x000008c0
        /*04b8*/ 	.word	0x000000ff
        /*04bc*/ 	.word	0x000388c8
        /*04c0*/ 	.short	0x0100
        /*04c2*/ 	.byte	0x08
	.zero		1


	//   ....[22]....
        /*04c4*/ 	.word	0x00001560
        /*04c8*/ 	.word	0x000000ff
        /*04cc*/ 	.word	0x00038800
        /*04d0*/ 	.short	0x010a
        /*04d2*/ 	.byte	0x04
	.zero		1


	//   ....[23]....
        /*04d4*/ 	.word	0x000015d0
        /*04d8*/ 	.word	0x000000ff
        /*04dc*/ 	.word	0x00038830
        /*04e0*/ 	.short	0x010a
        /*04e2*/ 	.byte	0x04
	.zero		1


	//   ....[24]....
        /*04e4*/ 	.word	0x00001670
        /*04e8*/ 	.word	0x000000ff
        /*04ec*/ 	.word	0x00038830
        /*04f0*/ 	.short	0x010a
        /*04f2*/ 	.byte	0x04
	.zero		1


	//   ....[25]....
        /*04f4*/ 	.word	0x00005010
        /*04f8*/ 	.word	0x00000000
        /*04fc*/ 	.word	0x00000000
        /*0500*/ 	.short	0x0101
        /*0502*/ 	.byte	0x3f
	.zero		1


	//   ....[26]....
        /*0504*/ 	.word	0x00005770
        /*0508*/ 	.word	0x000000ff
        /*050c*/ 	.word	0x00038830
        /*0510*/ 	.short	0x010a
        /*0512*/ 	.byte	0x06
	.zero		1


	//   ....[27]....
        /*0514*/ 	.word	0x000057c0
        /*0518*/ 	.word	0x000000ff
        /*051c*/ 	.word	0x00038830
        /*0520*/ 	.short	0x010a
        /*0522*/ 	.byte	0x06
	.zero		1


	//   ....[28]....
        /*0524*/ 	.word	0x000080b0
        /*0528*/ 	.word	0x000000ff
        /*052c*/ 	.word	0x00038850
        /*0530*/ 	.short	0x010a
        /*0532*/ 	.byte	0x07
	.zero		1


	//   ....[29]....
        /*0534*/ 	.word	0x000080f0
        /*0538*/ 	.word	0x000000ff
        /*053c*/ 	.word	0x00038850
        /*0540*/ 	.short	0x010a
        /*0542*/ 	.byte	0x07
	.zero		1


	//   ....[30]....
        /*0544*/ 	.word	0x00009770
        /*0548*/ 	.word	0x000000ab
        /*054c*/ 	.word	0x00000000
        /*0550*/ 	.short	0x0101
        /*0552*/ 	.byte	0x3f
	.zero		1


	//   ....[31]....
        /*0554*/ 	.word	0x000097c0
        /*0558*/ 	.word	0x000000af
        /*055c*/ 	.word	0x00000000
        /*0560*/ 	.short	0x0101
        /*0562*/ 	.byte	0x3f
	.zero		1


	//   ....[32]....
        /*0564*/ 	.word	0x00009d00
        /*0568*/ 	.word	0x000000ff
        /*056c*/ 	.word	0x00038830
        /*0570*/ 	.short	0x010a
        /*0572*/ 	.byte	0x06
	.zero		1


	//   ....[33]....
        /*0574*/ 	.word	0x00009d50
        /*0578*/ 	.word	0x000000ff
        /*057c*/ 	.word	0x00038830
        /*0580*/ 	.short	0x010a
        /*0582*/ 	.byte	0x06
	.zero		1


	//   ....[34]....
        /*0584*/ 	.word	0x0000c650
        /*0588*/ 	.word	0x000000ff
        /*058c*/ 	.word	0x00038850
        /*0590*/ 	.short	0x010a
        /*0592*/ 	.byte	0x0b
	.zero		1


	//   ....[35]....
        /*0594*/ 	.word	0x0000c690
        /*0598*/ 	.word	0x000000ff
        /*059c*/ 	.word	0x00038850
        /*05a0*/ 	.short	0x010a
        /*05a2*/ 	.byte	0x0b
	.zero		1


	//   ....[36]....
        /*05a4*/ 	.word	0x0000d710
        /*05a8*/ 	.word	0x00000099
        /*05ac*/ 	.word	0x00000000
        /*05b0*/ 	.short	0x0101
        /*05b2*/ 	.byte	0x3f
	.zero		1


	//   ....[37]....
        /*05b4*/ 	.word	0x0000d7e0
        /*05b8*/ 	.word	0x000000a4
        /*05bc*/ 	.word	0x00000000
        /*05c0*/ 	.short	0x0101
        /*05c2*/ 	.byte	0x3f
	.zero		1


	//   ....[38]....
        /*05c4*/ 	.word	0x0000e390
        /*05c8*/ 	.word	0x000000ff
        /*05cc*/ 	.word	0x00038850
        /*05d0*/ 	.short	0x010a
        /*05d2*/ 	.byte	0x05
	.zero		1


	//   ....[39]....
        /*05d4*/ 	.word	0x0000e3d0
        /*05d8*/ 	.word	0x000000ff
        /*05dc*/ 	.word	0x00038850
        /*05e0*/ 	.short	0x010a
        /*05e2*/ 	.byte	0x05
	.zero		1


	//   ....[40]....
        /*05e4*/ 	.word	0x0000e7e0
        /*05e8*/ 	.word	0x00000005
        /*05ec*/ 	.word	0x00000000
        /*05f0*/ 	.short	0x0101
        /*05f2*/ 	.byte	0x3f
	.zero		1


	//   ....[41]....
        /*05f4*/ 	.word	0x0000f870
        /*05f8*/ 	.word	0x000000ff
        /*05fc*/ 	.word	0x00000000
        /*0600*/ 	.short	0x0101
        /*0602*/ 	.byte	0x04
	.zero		1


	//   ....[42]....
        /*0604*/ 	.word	0x00012240
        /*0608*/ 	.word	0x000000ff
        /*060c*/ 	.word	0x00038840
        /*0610*/ 	.short	0x010a
        /*0612*/ 	.byte	0x26
	.zero		1


	//   ....[43]....
        /*0614*/ 	.word	0x00013060
        /*0618*/ 	.word	0x000000ff
        /*061c*/ 	.word	0x00038800
        /*0620*/ 	.short	0x0107
        /*0622*/ 	.byte	0x26
	.zero		1


	//   ....[44]....
        /*0624*/ 	.word	0x000130d0
        /*0628*/ 	.word	0x000000ff
        /*062c*/ 	.word	0x00038800
        /*0630*/ 	.short	0x0101
        /*0632*/ 	.byte	0x26
	.zero		1


	//   ....[45]....
        /*0634*/ 	.word	0x000130f0
        /*0638*/ 	.word	0x000000ff
        /*063c*/ 	.word	0x00038820
        /*0640*/ 	.short	0x010a
        /*0642*/ 	.byte	0x26
	.zero		1


	//   ....[46]....
        /*0644*/ 	.word	0x000134e0
        /*0648*/ 	.word	0x000000ff
        /*064c*/ 	.word	0x00038848
        /*0650*/ 	.short	0x010a
        /*0652*/ 	.byte	0x26
	.zero		1


	//   ....[47]....
        /*0654*/ 	.word	0x00013980
        /*0658*/ 	.word	0x000000ff
        /*065c*/ 	.word	0x00038860
        /*0660*/ 	.short	0x010a
        /*0662*/ 	.byte	0x26
	.zero		1


	//   ....[48]....
        /*0664*/ 	.word	0x00014030
        /*0668*/ 	.word	0x000000ff
        /*066c*/ 	.word	0x00038840
        /*0670*/ 	.short	0x010a
        /*0672*/ 	.byte	0x26
	.zero		1


	//   ....[49]....
        /*0674*/ 	.word	0x000144d0
        /*0678*/ 	.word	0x000000ff
        /*067c*/ 	.word	0x00038868
        /*0680*/ 	.short	0x010a
        /*0682*/ 	.byte	0x26
	.zero		1


	//   ....[50]....
        /*0684*/ 	.word	0x00014bd0
        /*0688*/ 	.word	0x000000ff
        /*068c*/ 	.word	0x00038848
        /*0690*/ 	.short	0x010a
        /*0692*/ 	.byte	0x26
	.zero		1


	//   ....[51]....
        /*0694*/ 	.word	0x00015050
        /*0698*/ 	.word	0x000000ff
        /*069c*/ 	.word	0x00038860
        /*06a0*/ 	.short	0x010a
        /*06a2*/ 	.byte	0x26
	.zero		1


	//   ....[52]....
        /*06a4*/ 	.word	0x00015590
        /*06a8*/ 	.word	0x00000003
        /*06ac*/ 	.word	0x00038860
        /*06b0*/ 	.short	0x010a
        /*06b2*/ 	.byte	0x3f
	.zero		1


	//   ....[53]....
        /*06b4*/ 	.word	0x00015ac0
        /*06b8*/ 	.word	0x00000002
        /*06bc*/ 	.word	0x00038820
        /*06c0*/ 	.short	0x010a
        /*06c2*/ 	.byte	0x3f
	.zero		1


	//   ....[54]....
        /*06c4*/ 	.word	0x00015c40
        /*06c8*/ 	.word	0x00000006
        /*06cc*/ 	.word	0x00000000
        /*06d0*/ 	.short	0x010a
        /*06d2*/ 	.byte	0x3f
	.zero		1


	//   ....[55]....
        /*06d4*/ 	.word	0x00015cb0
        /*06d8*/ 	.word	0x00000003
        /*06dc*/ 	.word	0x00000000
        /*06e0*/ 	.short	0x010a
        /*06e2*/ 	.byte	0x3f
	.zero		1


	//   ....[56]....
        /*06e4*/ 	.word	0x00015d10
        /*06e8*/ 	.word	0x00000000
        /*06ec*/ 	.word	0x00000000
        /*06f0*/ 	.short	0x010a
        /*06f2*/ 	.byte	0x3f
	.zero		1


	//   ....[57]....
        /*06f4*/ 	.word	0x00015d40
        /*06f8*/ 	.word	0x00000003
        /*06fc*/ 	.word	0x00000000
        /*0700*/ 	.short	0x010a
        /*0702*/ 	.byte	0x3f
	.zero		1


	//   ....[58]....
        /*0704*/ 	.word	0x00015dc0
        /*0708*/ 	.word	0x00000003
        /*070c*/ 	.word	0x00038800
        /*0710*/ 	.short	0x010a
        /*0712*/ 	.byte	0x3f
	.zero		1


	//   ....[59]....
        /*0714*/ 	.word	0x00015e30
        /*0718*/ 	.word	0x00000003
        /*071c*/ 	.word	0x00038830
        /*0720*/ 	.short	0x010a
        /*0722*/ 	.byte	0x3f
	.zero		1


	//   ....[60]....
        /*0724*/ 	.word	0x00015ea0
        /*0728*/ 	.word	0x00000006
        /*072c*/ 	.word	0x00038830
        /*0730*/ 	.short	0x010a
        /*0732*/ 	.byte	0x3f
	.zero		1


	//   ....[61]....
        /*0734*/ 	.word	0x00015f00
        /*0738*/ 	.word	0x00000003
        /*073c*/ 	.word	0x00038850
        /*0740*/ 	.short	0x010a
        /*0742*/ 	.byte	0x3f
	.zero		1


	//   ....[62]....
        /*0744*/ 	.word	0x00015f70
        /*0748*/ 	.word	0x00000006
        /*074c*/ 	.word	0x00038830
        /*0750*/ 	.short	0x010a
        /*0752*/ 	.byte	0x3f
	.zero		1


	//   ....[63]....
        /*0754*/ 	.word	0x00015fd0
        /*0758*/ 	.word	0x00000003
        /*075c*/ 	.word	0x00038850
        /*0760*/ 	.short	0x010a
        /*0762*/ 	.byte	0x3f
	.zero		1


	//   ....[64]....
        /*0764*/ 	.word	0x00016030
        /*0768*/ 	.word	0x00000005
        /*076c*/ 	.word	0x00038850
        /*0770*/ 	.short	0x010a
        /*0772*/ 	.byte	0x3f
	.zero		1


	//   ....[65]....
        /*0774*/ 	.word	0x00016190
        /*0778*/ 	.word	0x00000003
        /*077c*/ 	.word	0x00038840
        /*0780*/ 	.short	0x010a
        /*0782*/ 	.byte	0x3f
	.zero		1


	//   ....[66]....
        /*0784*/ 	.word	0x00016d20
        /*0788*/ 	.word	0x00000003
        /*078c*/ 	.word	0x00038820
        /*0790*/ 	.short	0x010a
        /*0792*/ 	.byte	0x3f
	.zero		1


	//   ....[67]....
        /*0794*/ 	.word	0x00016d80
        /*0798*/ 	.word	0x00000003
        /*079c*/ 	.word	0x00038848
        /*07a0*/ 	.short	0x010a
        /*07a2*/ 	.byte	0x3f
	.zero		1


	//   ....[68]....
        /*07a4*/ 	.word	0x00016de0
        /*07a8*/ 	.word	0x00000003
        /*07ac*/ 	.word	0x00038860
        /*07b0*/ 	.short	0x010a
        /*07b2*/ 	.byte	0x3f
	.zero		1


	//   ....[69]....
        /*07b4*/ 	.word	0x00016e40
        /*07b8*/ 	.word	0x00000003
        /*07bc*/ 	.word	0x00038840
        /*07c0*/ 	.short	0x010a
        /*07c2*/ 	.byte	0x3f
	.zero		1


	//   ....[70]....
        /*07c4*/ 	.word	0x00016ea0
        /*07c8*/ 	.word	0x00000003
        /*07cc*/ 	.word	0x00038868
        /*07d0*/ 	.short	0x010a
        /*07d2*/ 	.byte	0x3f
	.zero		1


	//   ....[71]....
        /*07d4*/ 	.word	0x00016f00
        /*07d8*/ 	.word	0x00000003
        /*07dc*/ 	.word	0x00038848
        /*07e0*/ 	.short	0x010a
        /*07e2*/ 	.byte	0x3f
	.zero		1


	//   ....[72]....
        /*07e4*/ 	.word	0x00016f60
        /*07e8*/ 	.word	0x00000003
        /*07ec*/ 	.word	0x00038860
        /*07f0*/ 	.short	0x010a
        /*07f2*/ 	.byte	0x3f
	.zero		1


	//   ....[73]....
        /*07f4*/ 	.word	0x00016fb0
        /*07f8*/ 	.word	0x00000003
        /*07fc*/ 	.word	0x00038860
        /*0800*/ 	.short	0x010a
        /*0802*/ 	.byte	0x3f
	.zero		1


	//   ....[74]....
        /*0804*/ 	.word	0x00017000
        /*0808*/ 	.word	0x00000002
        /*080c*/ 	.word	0x00038820
        /*0810*/ 	.short	0x010a
        /*0812*/ 	.byte	0x3f
	.zero		1


	//   ....[75]....
        /*0814*/ 	.word	0x000171a0
        /*0818*/ 	.word	0x00000006
        /*081c*/ 	.word	0x00000000
        /*0820*/ 	.short	0x010a
        /*0822*/ 	.byte	0x3f
	.zero		1


	//   ....[76]....
        /*0824*/ 	.word	0x000171f0
        /*0828*/ 	.word	0x00000003
        /*082c*/ 	.word	0x00000000
        /*0830*/ 	.short	0x010a
        /*0832*/ 	.byte	0x3f
	.zero		1


	//   ....[77]....
        /*0834*/ 	.word	0x00017240
        /*0838*/ 	.word	0x00000000
        /*083c*/ 	.word	0x00000000
        /*0840*/ 	.short	0x010a
        /*0842*/ 	.byte	0x3f
	.zero		1


	//----- nvinfo : EIATTR_NUM_MBARRIERS
	.align		4
.L_269:
        /*0844*/ 	.byte	0x03, 0x38
        /*0846*/ 	.short	0x0016


	//----- nvinfo : EIATTR_EXIT_INSTR_OFFSETS
	.align		4
        /*0848*/ 	.byte	0x04, 0x1c
        /*084a*/ 	.short	(.L_271 - .L_270)


	//   ....[0]....
.L_270:
        /*084c*/ 	.word	0x00015d90


	//----- nvinfo : EIATTR_MAX_THREADS
	.align		4
.L_271:
        /*0850*/ 	.byte	0x04, 0x05
        /*0852*/ 	.short	(.L_273 - .L_272)
.L_272:
        /*0854*/ 	.word	0x00000180
        /*0858*/ 	.word	0x00000001
        /*085c*/ 	.word	0x00000001


	//----- nvinfo : EIATTR_CRS_STACK_SIZE
	.align		4
.L_273:
        /*0860*/ 	.byte	0x04, 0x1e
        /*0862*/ 	.short	(.L_275 - .L_274)
.L_274:
        /*0864*/ 	.word	0x00000000


	//----- nvinfo : EIATTR_CBANK_PARAM_SIZE
	.align		4
.L_275:
        /*0868*/ 	.byte	0x03, 0x19
        /*086a*/ 	.short	0x0a70


	//----- nvinfo : EIATTR_PARAM_CBANK
	.align		4
        /*086c*/ 	.byte	0x04, 0x0a
        /*086e*/ 	.short	(.L_277 - .L_276)
	.align		4
.L_276:
        /*0870*/ 	.word	index@(.nv.constant0._ZN7cutlass13device_kernelIN5flash11enable_sm90INS1_16FlashAttnFwdSm90INS1_25CollectiveMainloopFwdSm90ILi2EN4cute5tupleIJNS5_1CILi1EEES8_S8_EEENS6_IJNS7_ILi128EEENS7_ILi80EEENS7_ILi256EEEEEELi256ENS_10bfloat16_tEfNS_4arch4Sm90ELb1ELb0ELb1ELb0ELb0ELb0ELb0ELb1ELb1ELb1ELb1ELb0EEENS1_21CollectiveEpilogueFwdINS6_IJSA_SC_SB_EEES9_SE_SG_Li256ELb0ELb1ELb1ELb0EEENS1_19SingleTileSchedulerILb0ELb1ELb1ELi128EEEEEEEEEvNT_6ParamsE)
        /*0874*/ 	.short	0x0210
        /*0876*/ 	.short	0x0a70


	//----- nvinfo : EIATTR_SW_WAR
	.align		4
.L_277:
        /*0878*/ 	.byte	0x04, 0x36
        /*087a*/ 	.short	(.L_279 - .L_278)
.L_278:
        /*087c*/ 	.word	0x00000008
.L_279:


//--------------------- .nv.info._ZN7cutlass13device_kernelIN5flash11enable_sm90INS1_16FlashAttnFwdSm90INS1_25CollectiveMainloopFwdSm90ILi2EN4cute5tupleIJNS5_1CILi1EEES8_S8_EEENS6_IJNS7_ILi128EEENS7_ILi80EEENS7_ILi256EEEEEELi256ENS_10bfloat16_tEfNS_4arch4Sm90ELb1ELb0ELb1ELb1ELb0ELb0ELb0ELb1ELb1ELb1ELb1ELb0EEENS1_21CollectiveEpilogueFwdINS6_IJSA_SC_SB_EEES9_SE_SG_Li256ELb1ELb1ELb1ELb0EEENS1_36VarlenDynamicPersistentTileSchedulerILi128ELi80ELi256ELi128ELb1ELb1ELb1ELb1ELb1ELb1EEEEEEEEEvNT_6ParamsE --------------------------
	.section	.nv.info._ZN7cutlass13device_kernelIN5flash11enable_sm90INS1_16FlashAttnFwdSm90INS1_25CollectiveMainloopFwdSm90ILi2EN4cute5tupleIJNS5_1CILi1EEES8_S8_EEENS6_IJNS7_ILi128EEENS7_ILi80EEENS7_ILi256EEEEEELi256ENS_10bfloat16_tEfNS_4arch4Sm90ELb1ELb0ELb1ELb1ELb0ELb0ELb0ELb1ELb1ELb1ELb1ELb0EEENS1_21CollectiveEpilogueFwdINS6_IJSA_SC_SB_EEES9_SE_SG_Li256ELb1ELb1ELb1ELb0EEENS1_36VarlenDynamicPersistentTileSchedulerILi128ELi80ELi256ELi128ELb1ELb1ELb1ELb1ELb1ELb1EEEEEEEEEvNT_6ParamsE,"",@"SHT_CUDA_INFO"
	.sectionflags	@""
	.align	4


	//----- nvinfo : EIATTR_CUDA_API_VERSION
	.align		4
        /*0000*/ 	.byte	0x04, 0x37
        /*0002*/ 	.short	(.L_281 - .L_280)
.L_280:
        /*0004*/ 	.word	0x00000082


	//----- nvinfo : EIATTR_KPARAM_INFO
	.align		4
.L_281:
        /*0008*/ 	.byte	0x04, 0x17
        /*000a*/ 	.short	(.L_283 - .L_282)
.L_282:
        /*000c*/ 	.word	0x00000000
        /*0010*/ 	.short	0x0000
        /*0012*/ 	.short	0x0070
        /*0014*/ 	.byte	0x00, 0xf0, 0x01, 0x2a


	//----- nvinfo : EIATTR_SPARSE_MMA_MASK
	.align		4
.L_283:
        /*0018*/ 	.byte	0x03, 0x50
        /*001a*/ 	.short	0x0000


	//----- nvinfo : EIATTR_MAXREG_COUNT
	.align		4
        /*001c*/ 	.byte	0x03, 0x1b
        /*001e*/ 	.short	0x00a8


	//----- nvinfo : EIATTR_NUM_BARRIERS
	.align		4
        /*0020*/ 	.byte	0x02, 0x4c
        /*0022*/ 	.byte	0x09
	.zero		1


	//----- nvinfo : EIATTR_EXTERNS
	.align		4
        /*0024*/ 	.byte	0x04, 0x0f
        /*0026*/ 	.short	(.L_285 - .L_284)


	//   ....[0]....
	.align		4
.L_284:
        /*0028*/ 	.word	index@(__assertfail)


	//----- nvinfo : EIATTR_ANNOTATIONS
	.align		4
.L_285:
        /*002c*/ 	.byte	0x04, 0x55
        /*002e*/ 	.short	(.L_287 - .L_286)


	//   ....[0]....
.L_286:
        /* <DEDUP_REMOVED lines=80> */


	//----- nvinfo : EIATTR_MERCURY_ISA_VERSION
	.align		4
.L_287:
        /*0520*/ 	.byte	0x03, 0x5f
        /*0522*/ 	.short	0x0101


	//----- nvinfo : EIATTR_UNUSED_LOAD_BYTE_OFFSET
	.align		4
        /*0524*/ 	.byte	0x04, 0x44
        /*0526*/ 	.short	(.L_289 - .L_288)


	//   ....[0]....
.L_288:
        /*0528*/ 	.word	0x00000a10
        /*052c*/ 	.word	0x0000fff0


	//   ....[1]....
        /*0530*/ 	.word	0x0000f840
        /*0534*/ 	.word	0x0000fff0


	//----- nvinfo : EIATTR_INT_WARP_WIDE_INSTR_OFFSETS
	.align		4
.L_289:
        /*0538*/ 	.byte	0x04, 0x31
        /*053a*/ 	.short	(.L_291 - .L_290)


	//   ....[0]....
.L_290:
        /*053c*/ 	.word	0x00000130


	//   ....[1]....
        /*0540*/ 	.word	0x00000170


	//   ....[2]....
        /*0544*/ 	.word	0x000001e0


	//   ....[3]....
        /*0548*/ 	.word	0x00016050


	//   ....[4]....
        /*054c*/ 	.word	0x000160f0


	//   ....[5]....
        /*0550*/ 	.word	0x0001a540


	//   ....[6]....
        /*0554*/ 	.word	0x0001a5b0


	//----- nvinfo : EIATTR_COOP_GROUP_MASK_REGIDS
	.align		4
.L_291:
        /*0558*/ 	.byte	0x04, 0x29
        /*055a*/ 	.short	(.L_293 - .L_292)


	//   ....[0]....
.L_292:
        /*055c*/ 	.word	0xffffffff


	//   ....[1]....
        /*0560*/ 	.word	0xffffffff


	//   ....[2]....
        /*0564*/ 	.word	0xffffffff


	//   ....[3]....
        /*0568*/ 	.word	0xffffffff


	//   ....[4]....
        /*056c*/ 	.word	0xffffffff


	//   ....[5]....
        /*0570*/ 	.word	0xffffffff


	//   ....[6]....
        /*0574*/ 	.word	0xffffffff


	//   ....[7]....
        /*0578*/ 	.word	0xffffffff


	//   ....[8]....
        /*057c*/ 	.word	0xffffffff


	//   ....[9]....
        /*0580*/ 	.word	0xffffffff


	//   ....[10]....
        /*0584*/ 	.word	0xffffffff


	//   ....[11]....
        /*0588*/ 	.word	0xffffffff


	//   ....[12]....
        /*058c*/ 	.word	0xffffffff


	//   ....[13]....
        /*0590*/ 	.word	0xffffffff


	//   ....[14]....
        /*0594*/ 	.word	0xffffffff


	//   ....[15]....
        /*0598*/ 	.word	0xffffffff


	//   ....[16]....
        /*059c*/ 	.word	0xffffffff


	//   ....[17]....
        /*05a0*/ 	.word	0xffffffff


	//   ....[18]....
        /*05a4*/ 	.word	0xffffffff


	//   ....[19]....
        /*05a8*/ 	.word	0xffffffff


	//   ....[20]....
        /*05ac*/ 	.word	0xffffffff


	//   ....[21]....
        /*05b0*/ 	.word	0xffffffff


	//   ....[22]....
        /*05b4*/ 	.word	0xffffffff


	//   ....[23]....
        /*05b8*/ 	.word	0xffffffff


	//   ....[24]....
        /*05bc*/ 	.word	0xffffffff


	//   ....[25]....
        /*05c0*/ 	.word	0xffffffff


	//   ....[26]....
        /*05c4*/ 	.word	0xffffffff


	//   ....[27]....
        /*05c8*/ 	.word	0xffffffff


	//   ....[28]....
        /*05cc*/ 	.word	0xffffffff


	//   ....[29]....
        /*05d0*/ 	.word	0xffffffff


	//   ....[30]....
        /*05d4*/ 	.word	0xffffffff


	//   ....[31]....
        /*05d8*/ 	.word	0xffffffff


	//   ....[32]....
        /*05dc*/ 	.word	0xffffffff


	//   ....[33]....
        /*05e0*/ 	.word	0xffffffff


	//   ....[34]....
        /*05e4*/ 	.word	0xffffffff


	//   ....[35]....
        /*05e8*/ 	.word	0xffffffff


	//   ....[36]....
        /*05ec*/ 	.word	0xffffffff


	//   ....[37]....
        /*05f0*/ 	.word	0xffffffff


	//   ....[38]....
        /*05f4*/ 	.word	0xffffffff


	//   ....[39]....
        /*05f8*/ 	.word	0xffffffff


	//   ....[40]....
        /*05fc*/ 	.word	0xffffffff


	//   ....[41]....
        /*0600*/ 	.word	0xffffffff


	//   ....[42]....
        /*0604*/ 	.word	0xffffffff


	//   ....[43]....
        /*0608*/ 	.word	0xffffffff


	//   ....[44]....
        /*060c*/ 	.word	0xffffffff


	//   ....[45]....
        /*0610*/ 	.word	0xffffffff


	//   ....[46]....
        /*0614*/ 	.word	0xffffffff


	//   ....[47]....
        /*0618*/ 	.word	0xffffffff


	//   ....[48]....
        /*061c*/ 	.word	0xffffffff


	//   ....[49]....
        /*0620*/ 	.word	0xffffffff


	//   ....[50]....
        /*0624*/ 	.word	0xffffffff


	//   ....[51]....
        /*0628*/ 	.word	0xffffffff


	//   ....[52]....
        /*062c*/ 	.word	0xffffffff


	//   ....[53]....
        /*0630*/ 	.word	0xffffffff


	//   ....[54]....
        /*0634*/ 	.word	0xffffffff


	//   ....[55]....
        /*0638*/ 	.word	0xffffffff


	//   ....[56]....
        /*063c*/ 	.word	0xffffffff


	//   ....[57]....
        /*0640*/ 	.word	0xffffffff


	//   ....[58]....
        /*0644*/ 	.word	0xffffffff


	//   ....[59]....
        /*0648*/ 	.word	0xffffffff


	//   ....[60]....
        /*064c*/ 	.word	0xffffffff


	//   ....[61]....
        /*0650*/ 	.word	0xffffffff


	//   ....[62]....
        /*0654*/ 	.word	0xffffffff


	//   ....[63]....
        /*0658*/ 	.word	0xffffffff


	//   ....[64]....
        /*065c*/ 	.word	0xffffffff


	//   ....[65]....
        /*0660*/ 	.word	0xffffffff


	//   ....[66]....
        /*0664*/ 	.word	0xffffffff


	//   ....[67]....
        /*0668*/ 	.word	0xffffffff


	//   ....[68]....
        /*066c*/ 	.word	0xffffffff


	//   ....[69]....
        /*0670*/ 	.word	0xffffffff


	//   ....[70]....
        /*0674*/ 	.word	0xffffffff


	//   ....[71]....
        /*0678*/ 	.word	0xffffffff


	//   ....[72]....
        /*067c*/ 	.word	0xffffffff


	//   ....[73]....
        /*0680*/ 	.word	0xffffffff


	//   ....[74]....
        /*0684*/ 	.word	0xffffffff


	//   ....[75]....
        /*0688*/ 	.word	0xffffffff


	//   ....[76]....
        /*068c*/ 	.word	0xffffffff


	//   ....[77]....
        /*0690*/ 	.word	0xffffffff


	//   ....[78]....
        /*0694*/ 	.word	0xffffffff


	//   ....[79]....
        /*0698*/ 	.word	0xffffffff


	//   ....[80]....
        /*069c*/ 	.word	0xffffffff


	//   ....[81]....
        /*06a0*/ 	.word	0xffffffff


	//   ....[82]....
        /*06a4*/ 	.word	0xffffffff


	//   ....[83]....
        /*06a8*/ 	.word	0xffffffff


	//   ....[84]....
        /*06ac*/ 	.word	0xffffffff


	//   ....[85]....
        /*06b0*/ 	.word	0xffffffff


	//   ....[86]....
        /*06b4*/ 	.word	0xffffffff


	//   ....[87]....
        /*06b8*/ 	.word	0xffffffff


	//   ....[88]....
        /*06bc*/ 	.word	0xffffffff


	//   ....[89]....
        /*06c0*/ 	.word	0xffffffff


	//   ....[90]....
        /*06c4*/ 	.word	0xffffffff


	//   ....[91]....
        /*06c8*/ 	.word	0xffffffff


	//   ....[92]....
        /*06cc*/ 	.word	0xffffffff


	//   ....[93]....
        /*06d0*/ 	.word	0xffffffff


	//   ....[94]....
        /*06d4*/ 	.word	0xffffffff


	//   ....[95]....
        /*06d8*/ 	.word	0xffffffff


	//   ....[96]....
        /*06dc*/ 	.word	0xffffffff


	//   ....[97]....
        /*06e0*/ 	.word	0xffffffff


	//   ....[98]....
        /*06e4*/ 	.word	0xffffffff


	//   ....[99]....
        /*06e8*/ 	.word	0xffffffff


	//   ....[100]....
        /*06ec*/ 	.word	0xffffffff


	//   ....[101]....
        /*06f0*/ 	.word	0xffffffff


	//   ....[102]....
        /*06f4*/ 	.word	0xffffffff


	//   ....[103]....
        /*06f8*/ 	.word	0xffffffff


	//   ....[104]....
        /*06fc*/ 	.word	0xffffffff


	//   ....[105]....
        /*0700*/ 	.word	0x0500000f


	//   ....[106]....
        /*0704*/ 	.word	0x0500000f


	//   ....[107]....
        /*0708*/ 	.word	0x0500000f


	//   ....[108]....
        /*070c*/ 	.word	0x0500000f


	//   ....[109]....
        /*0710*/ 	.word	0x0500000f


	//   ....[110]....
        /*0714*/ 	.word	0x0500000f


	//   ....[111]....
        /*0718*/ 	.word	0x0500000f


	//   ....[112]....
        /*071c*/ 	.word	0x0500000f


	//   ....[113]....
        /*0720*/ 	.word	0x0500000f


	//   ....[114]....
        /*0724*/ 	.word	0x0500000f


	//   ....[115]....
        /*0728*/ 	.word	0x0500000f


	//   ....[116]....
        /*072c*/ 	.word	0x0500000f


	//   ....[117]....
        /*0730*/ 	.word	0x0500000f


	//   ....[118]....
        /*0734*/ 	.word	0x0500000f


	//   ....[119]....
        /*0738*/ 	.word	0x0500000f


	//   ....[120]....
        /*073c*/ 	.word	0x0500000f


	//   ....[121]....
        /*0740*/ 	.word	0x0500000f


	//   ....[122]....
        /*0744*/ 	.word	0x0500000f


	//   ....[123]....
        /*0748*/ 	.word	0x0500000f


	//   ....[124]....
        /*074c*/ 	.word	0x0500000f


	//   ....[125]....
        /*0750*/ 	.word	0x0500000f


	//   ....[126]....
        /*0754*/ 	.word	0x0500000f


	//   ....[127]....
        /*0758*/ 	.word	0x0500000f


	//   ....[128]....
        /*075c*/ 	.word	0x0500000f


	//   ....[129]....
        /*0760*/ 	.word	0x0500000f


	//   ....[130]....
        /*0764*/ 	.word	0x0500000f


	//   ....[131]....
        /*0768*/ 	.word	0x0500000f


	//   ....[132]....
        /*076c*/ 	.word	0x0500000f


	//   ....[133]....
        /*0770*/ 	.word	0x0500000f


	//   ....[134]....
        /*0774*/ 	.word	0x0500000f


	//   ....[135]....
        /*0778*/ 	.word	0x0500000f


	//   ....[136]....
        /*077c*/ 	.word	0x0500000f


	//   ....[137]....
        /*0780*/ 	.word	0x0500000f


	//   ....[138]....
        /*0784*/ 	.word	0x0500000f


	//   ....[139]....
        /*0788*/ 	.word	0x0500000f


	//   ....[140]....
        /*078c*/ 	.word	0x0500000f


	//----- nvinfo : EIATTR_COOP_GROUP_INSTR_OFFSETS
	.align		4
.L_293:
        /*0790*/ 	.byte	0x04, 0x28
        /*0792*/ 	.short	(.L_295 - .L_294)


	//   ....[0]....
.L_294:
        /*0794*/ 	.word	0x00000060


	//   ....[1]....
        /*0798*/ 	.word	0x00000140


	//   ....[2]....
        /*079c*/ 	.word	0x00000190


	//   ....[3]....
        /*07a0*/ 	.word	0x000003c0


	//   ....[4]....
        /*07a4*/ 	.word	0x00000520


	//   ....[5]....
        /*07a8*/ 	.word	0x00000640


	//   ....[6]....
        /*07ac*/ 	.word	0x000007a0


	//   ....[7]....
        /*07b0*/ 	.word	0x00002110


	//   ....[8]....
        /*07b4*/ 	.word	0x00004ad0


	//   ....[9]....
        /*07b8*/ 	.word	0x00004af0


	//   ....[10]....
        /*07bc*/ 	.word	0x00005580


	//   ....[11]....
        /*07c0*/ 	.word	0x00005650


	//   ....[12]....
        /*07c4*/ 	.word	0x00005b50


	//   ....[13]....
        /*07c8*/ 	.word	0x00005bc0


	//   ....[14]....
        /*07cc*/ 	.word	0x00009180


	//   ....[15]....
        /*07d0*/ 	.word	0x00009710


	//   ....[16]....
        /*07d4*/ 	.word	0x00009730


	//   ....[17]....
        /*07d8*/ 	.word	0x000098e0


	//   ....[18]....
        /*07dc*/ 	.word	0x00009d60


	//   ....[19]....
        /*07e0*/ 	.word	0x00009de0


	//   ....[20]....
        /*07e4*/ 	.word	0x0000d390


	//   ....[21]....
        /*07e8*/ 	.word	0x0000d3f0


	//   ....[22]....
        /*07ec*/ 	.word	0x0000d8d0


	//   ....[23]....
        /*07f0*/ 	.word	0x0000d930


	//   ....[24]....
        /*07f4*/ 	.word	0x0000eb80


	//   ....[25]....
        /*07f8*/ 	.word	0x0000ebb0


	//   ....[26]....
        /*07fc*/ 	.word	0x0000ece0


	//   ....[27]....
        /*0800*/ 	.word	0x0000ecf0


	//   ....[28]....
        /*0804*/ 	.word	0x00010a20


	//   ....[29]....
        /*0808*/ 	.word	0x00010a40


	//   ....[30]....
        /*080c*/ 	.word	0x00010a50


	//   ....[31]....
        /*0810*/ 	.word	0x00010a60


	//   ....[32]....
        /*0814*/ 	.word	0x00011550


	//   ....[33]....
        /*0818*/ 	.word	0x00011580


	//   ....[34]....
        /*081c*/ 	.word	0x00011720


	//   ....[35]....
        /*0820*/ 	.word	0x00011740


	//   ....[36]....
        /*0824*/ 	.word	0x00011890


	//   ....[37]....
        /*0828*/ 	.word	0x000118b0


	//   ....[38]....
        /*082c*/ 	.word	0x00011a10


	//   ....[39]....
        /*0830*/ 	.word	0x00011a30


	//   ....[40]....
        /*0834*/ 	.word	0x00012000


	//   ....[41]....
        /*0838*/ 	.word	0x00012040


	//   ....[42]....
        /*083c*/ 	.word	0x00012a90


	//   ....[43]....
        /*0840*/ 	.word	0x00012aa0


	//   ....[44]....
        /*0844*/ 	.word	0x00013df0


	//   ....[45]....
        /*0848*/ 	.word	0x00013e20


	//   ....[46]....
        /*084c*/ 	.word	0x00013fa0


	//   ....[47]....
        /*0850*/ 	.word	0x00013fc0


	//   ....[48]....
        /*0854*/ 	.word	0x00014110


	//   ....[49]....
        /*0858*/ 	.word	0x00014130


	//   ....[50]....
        /*085c*/ 	.word	0x00014290


	//   ....[51]....
        /*0860*/ 	.word	0x000142b0


	//   ....[52]....
        /*0864*/ 	.word	0x00014490


	//   ....[53]....
        /*0868*/ 	.word	0x000146c0


	//   ....[54]....
        /*086c*/ 	.word	0x000146f0


	//   ....[55]....
        /*0870*/ 	.word	0x00014720


	//   ....[56]....
        /*0874*/ 	.word	0x00014750


	//   ....[57]....
        /*0878*/ 	.word	0x00014780


	//   ....[58]....
        /*087c*/ 	.word	0x000147b0


	//   ....[59]....
        /*0880*/ 	.word	0x00014960


	//   ....[60]....
        /*0884*/ 	.word	0x00014990


	//   ....[61]....
        /*0888*/ 	.word	0x000149c0


	//   ....[62]....
        /*088c*/ 	.word	0x000149f0


	//   ....[63]....
        /*0890*/ 	.word	0x00014a20


	//   ....[64]....
        /*0894*/ 	.word	0x00014a50


	//   ....[65]....
        /*0898*/ 	.word	0x00014af0


	//   ....[66]....
        /*089c*/ 	.word	0x00014b20


	//   ....[67]....
        /*08a0*/ 	.word	0x00014b30


	//   ....[68]....
        /*08a4*/ 	.word	0x00014b60


	//   ....[69]....
        /*08a8*/ 	.word	0x00016650


	//   ....[70]....
        /*08ac*/ 	.word	0x000172b0


	//   ....[71]....
        /*08b0*/ 	.word	0x000172d0


	//   ....[72]....
        /*08b4*/ 	.word	0x000173b0


	//   ....[73]....
        /*08b8*/ 	.word	0x000173c0


	//   ....[74]....
        /*08bc*/ 	.word	0x00017470


	//   ....[75]....
        /*08c0*/ 	.word	0x00017480


	//   ....[76]....
        /*08c4*/ 	.word	0x00017530


	//   ....[77]....
        /*08c8*/ 	.word	0x00017540


	//   ....[78]....
        /*08cc*/ 	.word	0x000175f0


	//   ....[79]....
        /*08d0*/ 	.word	0x00017600


	//   ....[80]....
        /*08d4*/ 	.word	0x000176b0


	//   ....[81]....
        /*08d8*/ 	.word	0x000176c0


	//   ....[82]....
        /*08dc*/ 	.word	0x00017770


	//   ....[83]....
        /*08e0*/ 	.word	0x00017780


	//   ....[84]....
        /*08e4*/ 	.word	0x000177d0


	//   ....[85]....
        /*08e8*/ 	.word	0x00017820


	//   ....[86]....
        /*08ec*/ 	.word	0x0001ae70


	//   ....[87]....
        /*08f0*/ 	.word	0x0001aea0


	//   ....[88]....
        /*08f4*/ 	.word	0x0001af00


	//   ....[89]....
        /*08f8*/ 	.word	0x0001af30


	//   ....[90]....
        /*08fc*/ 	.word	0x0001af60


	//   ....[91]....
        /*0900*/ 	.word	0x0001af90


	//   ....[92]....
        /*0904*/ 	.word	0x0001afc0


	//   ....[93]....
        /*0908*/ 	.word	0x0001aff0


	//   ....[94]....
        /*090c*/ 	.word	0x0001b1c0


	//   ....[95]....
        /*0910*/ 	.word	0x0001b1f0


	//   ....[96]....
        /*0914*/ 	.word	0x0001b220


	//   ....[97]....
        /*0918*/ 	.word	0x0001b250


	//   ....[98]....
        /*091c*/ 	.word	0x0001b280


	//   ....[99]....
        /*0920*/ 	.word	0x0001b2b0


	//   ....[100]....
        /*0924*/ 	.word	0x0001b380


	//   ....[101]....
        /*0928*/ 	.word	0x0001b3a0


	//   ....[102]....
        /*092c*/ 	.word	0x0001b3b0


	//   ....[103]....
        /*0930*/ 	.word	0x0001b430


	//   ....[104]....
        /*0934*/ 	.word	0x0001bf80


	//   ....[105]....
        /*0938*/ 	.word	0x0001c570


	//   ....[106]....
        /*093c*/ 	.word	0x0001c750


	//   ....[107]....
        /*0940*/ 	.word	0x0001c7a0


	//   ....[108]....
        /*0944*/ 	.word	0x0001c8e0


	//   ....[109]....
        /*0948*/ 	.word	0x0001c930


	//   ....[110]....
        /*094c*/ 	.word	0x0001ca70


	//   ....[111]....
        /*0950*/ 	.word	0x0001cac0


	//   ....[112]....
        /*0954*/ 	.word	0x0001cc00


	//   ....[113]....
        /*0958*/ 	.word	0x0001cc50


	//   ....[114]....
        /*095c*/ 	.word	0x0001cd90


	//   ....[115]....
        /*0960*/ 	.word	0x0001cde0


	//   ....[116]....
        /*0964*/ 	.word	0x0001cf20


	//   ....[117]....
        /*0968*/ 	.word	0x0001cf70


	//   ....[118]....
        /*096c*/ 	.word	0x0001d090


	//   ....[119]....
        /*0970*/ 	.word	0x0001d100


	//   ....[120]....
        /*0974*/ 	.word	0x0001d220


	//   ....[121]....
        /*0978*/ 	.word	0x0001d270


	//   ....[122]....
        /*097c*/ 	.word	0x0001d5a0


	//   ....[123]....
        /*0980*/ 	.word	0x0001d640


	//   ....[124]....
        /*0984*/ 	.word	0x0001d7e0


	//   ....[125]....
        /*0988*/ 	.word	0x0001d860


	//   ....[126]....
        /*098c*/ 	.word	0x0001d8e0


	//   ....[127]....
        /*0990*/ 	.word	0x0001d960


	//   ....[128]....
        /*0994*/ 	.word	0x0001d9e0


	//   ....[129]....
        /*0998*/ 	.word	0x0001da70


	//   ....[130]....
        /*099c*/ 	.word	0x0001db10


	//   ....[131]....
        /*09a0*/ 	.word	0x0001dbc0


	//   ....[132]....
        /*09a4*/ 	.word	0x0001dc40


	//   ....[133]....
        /*09a8*/ 	.word	0x0001dcc0


	//   ....[134]....
        /*09ac*/ 	.word	0x0001dd40


	//   ....[135]....
        /*09b0*/ 	.word	0x0001ddd0


	//   ....[136]....
        /*09b4*/ 	.word	0x0001de50


	//   ....[137]....
        /*09b8*/ 	.word	0x0001df00


	//   ....[138]....
        /*09bc*/ 	.word	0x0001df50


	//   ....[139]....
        /*09c0*/ 	.word	0x0001e010


	//   ....[140]....
        /*09c4*/ 	.word	0x0001e140


	//----- nvinfo : EIATTR_REG_RECONFIG
	.align		4
.L_295:
        /*09c8*/ 	.byte	0x01, 0x54
	.zero		2


	//----- nvinfo : EIATTR_SYSCALL_OFFSETS
	.align		4
        /*09cc*/ 	.byte	0x04, 0x46
        /*09ce*/ 	.short	(.L_297 - .L_296)


	//   ....[0]....
.L_296:
        /*09d0*/ 	.word	0x00002290


	//   ....[1]....
        /*09d4*/ 	.word	0x00016260


	//   ....[2]....
        /*09d8*/ 	.word	0x000163b0


	//   ....[3]....
        /*09dc*/ 	.word	0x000164b0


	//   ....[4]....
        /*09e0*/ 	.word	0x00016e40


	//----- nvinfo : EIATTR_MBARRIER_INSTR_OFFSETS
	.align		4
.L_297:
        /*09e4*/ 	.byte	0x04, 0x39
        /*09e6*/ 	.short	(.L_299 - .L_298)


	//   ....[0]....
.L_298:
        /*09e8*/ 	.word	0x00000270
        /*09ec*/ 	.word	0x000000ff
        /*09f0*/ 	.word	0x00038800
        /*09f4*/ 	.short	0x0100
        /*09f6*/ 	.byte	0x08
	.zero		1


	//   ....[1]....
        /*09f8*/ 	.word	0x00000280
        /*09fc*/ 	.word	0x000000ff
        /*0a00*/ 	.word	0x00038820
        /*0a04*/ 	.short	0x0100
        /*0a06*/ 	.byte	0x08
	.zero		1


	//   ....[2]....
        /*0a08*/ 	.word	0x00000370
        /*0a0c*/ 	.word	0x000000ff
        /*0a10*/ 	.word	0x00038830
        /*0a14*/ 	.short	0x0100
        /*0a16*/ 	.byte	0x08
	.zero		1


	//   ....[3]....
        /*0a18*/ 	.word	0x00000380
        /*0a1c*/ 	.word	0x000000ff
        /*0a20*/ 	.word	0x00038840
        /*0a24*/ 	.short	0x0100
        /*0a26*/ 	.byte	0x08
	.zero		1


	//   ....[4]....
        /*0a28*/ 	.word	0x00000390
        /*0a2c*/ 	.word	0x000000ff
        /*0a30*/ 	.word	0x00038838
        /*0a34*/ 	.short	0x0100
        /*0a36*/ 	.byte	0x08
	.zero		1


	//   ....[5]....
        /*0a38*/ 	.word	0x000003a0
        /*0a3c*/ 	.word	0x000000ff
        /*0a40*/ 	.word	0x00038848
        /*0a44*/ 	.short	0x0100
        /*0a46*/ 	.byte	0x08
	.zero		1


	//   ....[6]....
        /*0a48*/ 	.word	0x000004d0
        /*0a4c*/ 	.word	0x000000ff
        /*0a50*/ 	.word	0x00038850
        /*0a54*/ 	.short	0x0100
        /*0a56*/ 	.byte	0x08
	.zero		1


	//   ....[7]....
        /*0a58*/ 	.word	0x000004e0
        /*0a5c*/ 	.word	0x000000ff
        /*0a60*/ 	.word	0x00038860
        /*0a64*/ 	.short	0x0100
        /*0a66*/ 	.byte	0x08
	.zero		1


	//   ....[8]....
        /*0a68*/ 	.word	0x000004f0
        /*0a6c*/ 	.word	0x000000ff
        /*0a70*/ 	.word	0x00038858
        /*0a74*/ 	.short	0x0100
        /*0a76*/ 	.byte	0x08
	.zero		1


	//   ....[9]....
        /*0a78*/ 	.word	0x00000500
        /*0a7c*/ 	.word	0x000000ff
        /*0a80*/ 	.word	0x00038868
        /*0a84*/ 	.short	0x0100
        /*0a86*/ 	.byte	0x08
	.zero		1


	//   ....[10]....
        /*0a88*/ 	.word	0x000005f0
        /*0a8c*/ 	.word	0x000000ff
        /*0a90*/ 	.word	0x00038870
        /*0a94*/ 	.short	0x0100
        /*0a96*/ 	.byte	0x06
	.zero		1


	//   ....[11]....
        /*0a98*/ 	.word	0x00000600
        /*0a9c*/ 	.word	0x000000ff
        /*0aa0*/ 	.word	0x00038880
        /*0aa4*/ 	.short	0x0100
        /*0aa6*/ 	.byte	0x06
	.zero		1


	//   ....[12]....
        /*0aa8*/ 	.word	0x00000610
        /*0aac*/ 	.word	0x000000ff
        /*0ab0*/ 	.word	0x00038878
        /*0ab4*/ 	.short	0x0100
        /*0ab6*/ 	.byte	0x06
	.zero		1


	//   ....[13]....
        /*0ab8*/ 	.word	0x00000620
        /*0abc*/ 	.word	0x000000ff
        /*0ac0*/ 	.word	0x00038888
        /*0ac4*/ 	.short	0x0100
        /*0ac6*/ 	.byte	0x06
	.zero		1


	//   ....[14]....
        /*0ac8*/ 	.word	0x00000750
        /*0acc*/ 	.word	0x000000ff
        /*0ad0*/ 	.word	0x00038890
        /*0ad4*/ 	.short	0x0100
        /*0ad6*/ 	.byte	0x08
	.zero		1


	//   ....[15]....
        /*0ad8*/ 	.word	0x00000760
        /*0adc*/ 	.word	0x000000ff
        /*0ae0*/ 	.word	0x000388a0
        /*0ae4*/ 	.short	0x0100
        /*0ae6*/ 	.byte	0x08
	.zero		1


	//   ....[16]....
        /*0ae8*/ 	.word	0x00000770
        /*0aec*/ 	.word	0x000000ff
        /*0af0*/ 	.word	0x00038898
        /*0af4*/ 	.short	0x0100
        /*0af6*/ 	.byte	0x08
	.zero		1


	//   ....[17]....
        /*0af8*/ 	.word	0x00000780
        /*0afc*/ 	.word	0x000000ff
        /*0b00*/ 	.word	0x000388a8
        /*0b04*/ 	.short	0x0100
        /*0b06*/ 	.byte	0x08
	.zero		1


	//   ....[18]....
        /*0b08*/ 	.word	0x000008b0
        /*0b0c*/ 	.word	0x000000ff
        /*0b10*/ 	.word	0x000388b0
        /*0b14*/ 	.short	0x0100
        /*0b16*/ 	.byte	0x08
	.zero		1


	//   ....[19]....
        /*0b18*/ 	.word	0x000008c0
        /*0b1c*/ 	.word	0x000000ff
        /*0b20*/ 	.word	0x000388c0
        /*0b24*/ 	.short	0x0100
        /*0b26*/ 	.byte	0x08
	.zero		1


	//   ....[20]....
        /*0b28*/ 	.word	0x000008d0
        /*0b2c*/ 	.word	0x000000ff
        /*0b30*/ 	.word	0x000388b8
        /*0b34*/ 	.short	0x0100
        /*0b36*/ 	.byte	0x08
	.zero		1


	//   ....[21]....
        /*0b38*/ 	.word	0x000008e0
        /*0b3c*/ 	.word	0x000000ff
        /*0b40*/ 	.word	0x000388c8
        /*0b44*/ 	.short	0x0100
        /*0b46*/ 	.byte	0x08
	.zero		1


	//   ....[22]....
        /*0b48*/ 	.word	0x00002360
        /*0b4c*/ 	.word	0x000000ff
        /*0b50*/ 	.word	0x00038800
        /*0b54*/ 	.short	0x010a
        /*0b56*/ 	.byte	0x06
	.zero		1


	//   ....[23]....
        /*0b58*/ 	.word	0x00002400
        /*0b5c*/ 	.word	0x00000000
        /*0b60*/ 	.word	0x00038830
        /*0b64*/ 	.short	0x010a
        /*0b66*/ 	.byte	0x3f
	.zero		1


	//   ....[24]....
        /*0b68*/ 	.word	0x00002470
        /*0b6c*/ 	.word	0x00000000
        /*0b70*/ 	.word	0x00038830
        /*0b74*/ 	.short	0x010a
        /*0b76*/ 	.byte	0x3f
	.zero		1


	//   ....[25]....
        /*0b78*/ 	.word	0x00005200
        /*0b7c*/ 	.word	0x00000000
        /*0b80*/ 	.word	0x00000000
        /*0b84*/ 	.short	0x0101
        /*0b86*/ 	.byte	0x3f
	.zero		1


	//   ....[26]....
        /*0b88*/ 	.word	0x000065d0
        /*0b8c*/ 	.word	0x000000ff
        /*0b90*/ 	.word	0x00038830
        /*0b94*/ 	.short	0x010a
        /*0b96*/ 	.byte	0x04
	.zero		1


	//   ....[27]....
        /*0b98*/ 	.word	0x00006620
        /*0b9c*/ 	.word	0x000000ff
        /*0ba0*/ 	.word	0x00038830
        /*0ba4*/ 	.short	0x010a
        /*0ba6*/ 	.byte	0x04
	.zero		1


	//   ....[28]....
        /*0ba8*/ 	.word	0x00008ad0
        /*0bac*/ 	.word	0x000000ff
        /*0bb0*/ 	.word	0x00038850
        /*0bb4*/ 	.short	0x010a
        /*0bb6*/ 	.byte	0x04
	.zero		1


	//   ....[29]....
        /*0bb8*/ 	.word	0x00008b10
        /*0bbc*/ 	.word	0x000000ff
        /*0bc0*/ 	.word	0x00038850
        /*0bc4*/ 	.short	0x010a
        /*0bc6*/ 	.byte	0x04
	.zero		1


	//   ....[30]....
        /*0bc8*/ 	.word	0x00009f60
        /*0bcc*/ 	.word	0x00000000
        /*0bd0*/ 	.word	0x00000000
        /*0bd4*/ 	.short	0x0101
        /*0bd6*/ 	.byte	0x3f
	.zero		1


	//   ....[31]....
        /*0bd8*/ 	.word	0x0000a090
        /*0bdc*/ 	.word	0x00000015
        /*0be0*/ 	.word	0x00000000
        /*0be4*/ 	.short	0x0101
        /*0be6*/ 	.byte	0x3f
	.zero		1


	//   ....[32]....
        /*0be8*/ 	.word	0x0000a830
        /*0bec*/ 	.word	0x000000ff
        /*0bf0*/ 	.word	0x00038830
        /*0bf4*/ 	.short	0x010a
        /*0bf6*/ 	.byte	0x04
	.zero		1


	//   ....[33]....
        /*0bf8*/ 	.word	0x0000a870
        /*0bfc*/ 	.word	0x000000ff
        /*0c00*/ 	.word	0x00038830
        /*0c04*/ 	.short	0x010a
        /*0c06*/ 	.byte	0x04
	.zero		1


	//   ....[34]....
        /*0c08*/ 	.word	0x0000cd30
        /*0c0c*/ 	.word	0x000000ff
        /*0c10*/ 	.word	0x00038850
        /*0c14*/ 	.short	0x010a
        /*0c16*/ 	.byte	0x04
	.zero		1


	//   ....[35]....
        /*0c18*/ 	.word	0x0000cd70
        /*0c1c*/ 	.word	0x000000ff
        /*0c20*/ 	.word	0x00038850
        /*0c24*/ 	.short	0x010a
        /*0c26*/ 	.byte	0x04
	.zero		1


	//   ....[36]....
        /*0c28*/ 	.word	0x0000db60
        /*0c2c*/ 	.word	0x0000009d
        /*0c30*/ 	.word	0x00000000
        /*0c34*/ 	.short	0x0101
        /*0c36*/ 	.byte	0x3f
	.zero		1


	//   ....[37]....
        /*0c38*/ 	.word	0x0000ddf0
        /*0c3c*/ 	.word	0x000000a4
        /*0c40*/ 	.word	0x00000000
        /*0c44*/ 	.short	0x0101
        /*0c46*/ 	.byte	0x3f
	.zero		1


	//   ....[38]....
        /*0c48*/ 	.word	0x0000ead0
        /*0c4c*/ 	.word	0x000000ff
        /*0c50*/ 	.word	0x00038850
        /*0c54*/ 	.short	0x010a
        /*0c56*/ 	.byte	0x08
	.zero		1


	//   ....[39]....
        /*0c58*/ 	.word	0x0000eb10
        /*0c5c*/ 	.word	0x000000ff
        /*0c60*/ 	.word	0x00038850
        /*0c64*/ 	.short	0x010a
        /*0c66*/ 	.byte	0x08
	.zero		1


	//   ....[40]....
        /*0c68*/ 	.word	0x0000efe0
        /*0c6c*/ 	.word	0x0000000b
        /*0c70*/ 	.word	0x00000000
        /*0c74*/ 	.short	0x0101
        /*0c76*/ 	.byte	0x3f
	.zero		1


	//   ....[41]....
        /*0c78*/ 	.word	0x00011560
        /*0c7c*/ 	.word	0x000000ff
        /*0c80*/ 	.word	0x00000000
        /*0c84*/ 	.short	0x0101
        /*0c86*/ 	.byte	0x08
	.zero		1


	//   ....[42]....
        /*0c88*/ 	.word	0x00011e40
        /*0c8c*/ 	.word	0x000000ff
        /*0c90*/ 	.word	0x00000000
        /*0c94*/ 	.short	0x0101
        /*0c96*/ 	.byte	0x08
	.zero		1


	//   ....[43]....
        /*0c98*/ 	.word	0x000168b0
        /*0c9c*/ 	.word	0x00000000
        /*0ca0*/ 	.word	0x00038840
        /*0ca4*/ 	.short	0x010a
        /*0ca6*/ 	.byte	0x3f
	.zero		1


	//   ....[44]....
        /*0ca8*/ 	.word	0x00017920
        /*0cac*/ 	.word	0x00000012
        /*0cb0*/ 	.word	0x00038800
        /*0cb4*/ 	.short	0x0107
        /*0cb6*/ 	.byte	0x3f
	.zero		1


	//   ....[45]....
        /*0cb8*/ 	.word	0x00017a30
        /*0cbc*/ 	.word	0x00000012
        /*0cc0*/ 	.word	0x00038800
        /*0cc4*/ 	.short	0x0101
        /*0cc6*/ 	.byte	0x3f
	.zero		1


	//   ....[46]....
        /*0cc8*/ 	.word	0x00017a50
        /*0ccc*/ 	.word	0x00000012
        /*0cd0*/ 	.word	0x00038820
        /*0cd4*/ 	.short	0x010a
        /*0cd6*/ 	.byte	0x3f
	.zero		1


	//   ....[47]....
        /*0cd8*/ 	.word	0x00017e20
        /*0cdc*/ 	.word	0x00000003
        /*0ce0*/ 	.word	0x00038840
        /*0ce4*/ 	.short	0x010a
        /*0ce6*/ 	.byte	0x3f
	.zero		1


	//   ....[48]....
        /*0ce8*/ 	.word	0x000183c0
        /*0cec*/ 	.word	0x00000003
        /*0cf0*/ 	.word	0x00000060
        /*0cf4*/ 	.short	0x010a
        /*0cf6*/ 	.byte	0x3f
	.zero		1


	//   ....[49]....
        /*0cf8*/ 	.word	0x00018c40
        /*0cfc*/ 	.word	0x00000003
        /*0d00*/ 	.word	0x00038840
        /*0d04*/ 	.short	0x010a
        /*0d06*/ 	.byte	0x3f
	.zero		1


	//   ....[50]....
        /*0d08*/ 	.word	0x000191e0
        /*0d0c*/ 	.word	0x00000002
        /*0d10*/ 	.word	0x00000060
        /*0d14*/ 	.short	0x010a
        /*0d16*/ 	.byte	0x3f
	.zero		1


	//   ....[51]....
        /*0d18*/ 	.word	0x000199a0
        /*0d1c*/ 	.word	0x00000002
        /*0d20*/ 	.word	0x00038840
        /*0d24*/ 	.short	0x010a
        /*0d26*/ 	.byte	0x3f
	.zero		1


	//   ....[52]....
        /*0d28*/ 	.word	0x00019f40
        /*0d2c*/ 	.word	0x00000002
        /*0d30*/ 	.word	0x00000060
        /*0d34*/ 	.short	0x010a
        /*0d36*/ 	.byte	0x3f
	.zero		1


	//   ....[53]....
        /*0d38*/ 	.word	0x0001a6b0
        /*0d3c*/ 	.word	0x00000000
        /*0d40*/ 	.word	0x00038860
        /*0d44*/ 	.short	0x010a
        /*0d46*/ 	.byte	0x3f
	.zero		1


	//   ....[54]....
        /*0d48*/ 	.word	0x0001bf00
        /*0d4c*/ 	.word	0x00000000
        /*0d50*/ 	.word	0x00038820
        /*0d54*/ 	.short	0x010a
        /*0d56*/ 	.byte	0x3f
	.zero		1


	//   ....[55]....
        /*0d58*/ 	.word	0x0001c110
        /*0d5c*/ 	.word	0x00000006
        /*0d60*/ 	.word	0x00000000
        /*0d64*/ 	.short	0x010a
        /*0d66*/ 	.byte	0x3f
	.zero		1


	//   ....[56]....
        /*0d68*/ 	.word	0x0001c140
        /*0d6c*/ 	.word	0x00000007
        /*0d70*/ 	.word	0x00000000
        /*0d74*/ 	.short	0x010a
        /*0d76*/ 	.byte	0x3f
	.zero		1


	//   ....[57]....
        /*0d78*/ 	.word	0x0001c1a0
        /*0d7c*/ 	.word	0x00000004
        /*0d80*/ 	.word	0x00000000
        /*0d84*/ 	.short	0x010a
        /*0d86*/ 	.byte	0x3f
	.zero		1


	//   ....[58]....
        /*0d88*/ 	.word	0x0001c1d0
        /*0d8c*/ 	.word	0x00000003
        /*0d90*/ 	.word	0x00000000
        /*0d94*/ 	.short	0x010a
        /*0d96*/ 	.byte	0x3f
	.zero		1


	//   ....[59]....
        /*0d98*/ 	.word	0x0001c250
        /*0d9c*/ 	.word	0x00000003
        /*0da0*/ 	.word	0x00038800
        /*0da4*/ 	.short	0x010a
        /*0da6*/ 	.byte	0x3f
	.zero		1


	//   ....[60]....
        /*0da8*/ 	.word	0x0001c2a0
        /*0dac*/ 	.word	0x00000000
        /*0db0*/ 	.word	0x00038830
        /*0db4*/ 	.short	0x010a
        /*0db6*/ 	.byte	0x3f
	.zero		1


	//   ....[61]....
        /*0db8*/ 	.word	0x0001c310
        /*0dbc*/ 	.word	0x00000098
        /*0dc0*/ 	.word	0x00038830
        /*0dc4*/ 	.short	0x010a
        /*0dc6*/ 	.byte	0x3f
	.zero		1


	//   ....[62]....
        /*0dc8*/ 	.word	0x0001c370
        /*0dcc*/ 	.word	0x00000002
        /*0dd0*/ 	.word	0x00038850
        /*0dd4*/ 	.short	0x010a
        /*0dd6*/ 	.byte	0x3f
	.zero		1


	//   ....[63]....
        /*0dd8*/ 	.word	0x0001c3d0
        /*0ddc*/ 	.word	0x00000004
        /*0de0*/ 	.word	0x00038830
        /*0de4*/ 	.short	0x010a
        /*0de6*/ 	.byte	0x3f
	.zero		1


	//   ....[64]....
        /*0de8*/ 	.word	0x0001c430
        /*0dec*/ 	.word	0x00000002
        /*0df0*/ 	.word	0x00038850
        /*0df4*/ 	.short	0x010a
        /*0df6*/ 	.byte	0x3f
	.zero		1


	//   ....[65]....
        /*0df8*/ 	.word	0x0001c490
        /*0dfc*/ 	.word	0x00000007
        /*0e00*/ 	.word	0x00038850
        /*0e04*/ 	.short	0x010a
        /*0e06*/ 	.byte	0x3f
	.zero		1


	//   ....[66]....
        /*0e08*/ 	.word	0x0001c630
        /*0e0c*/ 	.word	0x00000000
        /*0e10*/ 	.word	0x00038840
        /*0e14*/ 	.short	0x010a
        /*0e16*/ 	.byte	0x3f
	.zero		1


	//   ....[67]....
        /*0e18*/ 	.word	0x0001d2b0
        /*0e1c*/ 	.word	0x00000012
        /*0e20*/ 	.word	0x00038820
        /*0e24*/ 	.short	0x010a
        /*0e26*/ 	.byte	0x3f
	.zero		1


	//   ....[68]....
        /*0e28*/ 	.word	0x0001d300
        /*0e2c*/ 	.word	0x00000003
        /*0e30*/ 	.word	0x00038840
        /*0e34*/ 	.short	0x010a
        /*0e36*/ 	.byte	0x3f
	.zero		1


	//   ....[69]....
        /*0e38*/ 	.word	0x0001d350
        /*0e3c*/ 	.word	0x00000003
        /*0e40*/ 	.word	0x00000060
        /*0e44*/ 	.short	0x010a
        /*0e46*/ 	.byte	0x3f
	.zero		1


	//   ....[70]....
        /*0e48*/ 	.word	0x0001d3a0
        /*0e4c*/ 	.word	0x00000003
        /*0e50*/ 	.word	0x00038840
        /*0e54*/ 	.short	0x010a
        /*0e56*/ 	.byte	0x3f
	.zero		1


	//   ....[71]....
        /*0e58*/ 	.word	0x0001d3f0
        /*0e5c*/ 	.word	0x00000002
        /*0e60*/ 	.word	0x00000060
        /*0e64*/ 	.short	0x010a
        /*0e66*/ 	.byte	0x3f
	.zero		1


	//   ....[72]....
        /*0e68*/ 	.word	0x0001d440
        /*0e6c*/ 	.word	0x00000002
        /*0e70*/ 	.word	0x00038840
        /*0e74*/ 	.short	0x010a
        /*0e76*/ 	.byte	0x3f
	.zero		1


	//   ....[73]....
        /*0e78*/ 	.word	0x0001d490
        /*0e7c*/ 	.word	0x00000002
        /*0e80*/ 	.word	0x00000060
        /*0e84*/ 	.short	0x010a
        /*0e86*/ 	.byte	0x3f
	.zero		1


	//   ....[74]....
        /*0e88*/ 	.word	0x0001d4e0
        /*0e8c*/ 	.word	0x00000000
        /*0e90*/ 	.word	0x00038860
        /*0e94*/ 	.short	0x010a
        /*0e96*/ 	.byte	0x3f
	.zero		1


	//   ....[75]....
        /*0e98*/ 	.word	0x0001e060
        /*0e9c*/ 	.word	0x00000000
        /*0ea0*/ 	.word	0x00038820
        /*0ea4*/ 	.short	0x010a
        /*0ea6*/ 	.byte	0x3f
	.zero		1


	//   ....[76]....
        /*0ea8*/ 	.word	0x0001e200
        /*0eac*/ 	.word	0x00000006
        /*0eb0*/ 	.word	0x00000000
        /*0eb4*/ 	.short	0x010a
        /*0eb6*/ 	.byte	0x3f
	.zero		1


	//   ....[77]....
        /*0eb8*/ 	.word	0x0001e250
        /*0ebc*/ 	.word	0x00000007
        /*0ec0*/ 	.word	0x00000000
        /*0ec4*/ 	.short	0x010a
        /*0ec6*/ 	.byte	0x3f
	.zero		1


	//   ....[78]....
        /*0ec8*/ 	.word	0x0001e2a0
        /*0ecc*/ 	.word	0x00000004
        /*0ed0*/ 	.word	0x00000000
        /*0ed4*/ 	.short	0x010a
        /*0ed6*/ 	.byte	0x3f
	.zero		1


	//----- nvinfo : EIATTR_NUM_MBARRIERS
	.align		4
.L_299:
        /*0ed8*/ 	.byte	0x03, 0x38
        /*0eda*/ 	.short	0x0016


	//----- nvinfo : EIATTR_EXIT_INSTR_OFFSETS
	.align		4
        /*0edc*/ 	.byte	0x04, 0x1c
        /*0ede*/ 	.short	(.L_301 - .L_300)


	//   ....[0]....
.L_300:
        /*0ee0*/ 	.word	0x00000a50


	//   ....[1]....
        /*0ee4*/ 	.word	0x00014440


	//   ....[2]....
        /*0ee8*/ 	.word	0x0001c220


	//----- nvinfo : EIATTR_MAX_THREADS
	.align		4
.L_301:
        /*0eec*/ 	.byte	0x04, 0x05
        /*0eee*/ 	.short	(.L_303 - .L_302)
.L_302:
        /*0ef0*/ 	.word	0x00000180
        /*0ef4*/ 	.word	0x00000001
        /*0ef8*/ 	.word	0x00000001


	//----- nvinfo : EIATTR_CRS_STACK_SIZE
	.align		4
.L_303:
        /*0efc*/ 	.byte	0x04, 0x1e
        /*0efe*/ 	.short	(.L_305 - .L_304)
.L_304:
        /*0f00*/ 	.word	0x00000000


	//----- nvinfo : EIATTR_CBANK_PARAM_SIZE
	.align		4
.L_305:
        /*0f04*/ 	.byte	0x03, 0x19
        /*0f06*/ 	.short	0x0af0


	//----- nvinfo : EIATTR_PARAM_CBANK
	.align		4
        /*0f08*/ 	.byte	0x04, 0x0a
        /*0f0a*/ 	.short	(.L_307 - .L_306)
	.align		4
.L_306:
        /*0f0c*/ 	.word	index@(.nv.constant0._ZN7cutlass13device_kernelIN5flash11enable_sm90INS1_16FlashAttnFwdSm90INS1_25CollectiveMainloopFwdSm90ILi2EN4cute5tupleIJNS5_1CILi1EEES8_S8_EEENS6_IJNS7_ILi128EEENS7_ILi80EEENS7_ILi256EEEEEELi256ENS_10bfloat16_tEfNS_4arch4Sm90ELb1ELb0ELb1ELb1ELb0ELb0ELb0ELb1ELb1ELb1ELb1ELb0EEENS1_21CollectiveEpilogueFwdINS6_IJSA_SC_SB_EEES9_SE_SG_Li256ELb1ELb1ELb1ELb0EEENS1_36VarlenDynamicPersistentTileSchedulerILi128ELi80ELi256ELi128ELb1ELb1ELb1ELb1ELb1ELb1EEEEEEEEEvNT_6ParamsE)
        /*0f10*/ 	.short	0x0210
        /*0f12*/ 	.short	0x0af0


	//----- nvinfo : EIATTR_SW_WAR
	.align		4
.L_307:
        /*0f14*/ 	.byte	0x04, 0x36
        /*0f16*/ 	.short	(.L_309 - .L_308)
.L_308:
        /*0f18*/ 	.word	0x00000008
.L_309:


//--------------------- .nv.info._ZN7cutlass13device_kernelIN5flash11enable_sm90INS1_16FlashAttnFwdSm90INS1_25CollectiveMainloopFwdSm90ILi2EN4cute5tupleIJNS5_1CILi1EEES8_S8_EEENS6_IJNS7_ILi128EEENS7_ILi80EEENS7_ILi256EEEEEELi256ENS_10bfloat16_tEfNS_4arch4Sm90ELb1ELb0ELb1ELb1ELb0ELb1ELb0ELb1ELb1ELb1ELb1ELb0EEENS1_21CollectiveEpilogueFwdINS6_IJSA_SC_SB_EEES9_SE_SG_Li256ELb1ELb1ELb1ELb0EEENS1_36VarlenDynamicPersistentTileSchedulerILi128ELi80ELi256ELi128ELb1ELb1ELb1ELb1ELb1ELb1EEEEEEEEEvNT_6ParamsE --------------------------
	.section	.nv.info._ZN7cutlass13device_kernelIN5flash11enable_sm90INS1_16FlashAttnFwdSm90INS1_25CollectiveMainloopFwdSm90ILi2EN4cute5tupleIJNS5_1CILi1EEES8_S8_EEENS6_IJNS7_ILi128EEENS7_ILi80EEENS7_ILi256EEEEEELi256ENS_10bfloat16_tEfNS_4arch4Sm90ELb1ELb0ELb1ELb1ELb0ELb1ELb0ELb1ELb1ELb1ELb1ELb0EEENS1_21CollectiveEpilogueFwdINS6_IJSA_SC_SB_EEES9_SE_SG_Li256ELb1ELb1ELb1ELb0EEENS1_36VarlenDynamicPersistentTileSchedulerILi128ELi80ELi256ELi128ELb1ELb1ELb1ELb1ELb1ELb1EEEEEEEEEvNT_6ParamsE,"",@"SHT_CUDA_INFO"
	.sectionflags	@""
	.align	4


	//----- nvinfo : EIATTR_CUDA_API_VERSION
	.align		4
        /*0000*/ 	.byte	0x04, 0x37
        /*0002*/ 	.short	(.L_311 - .L_310)
.L_310:
        /*0004*/ 	.word	0x00000082


	//----- nvinfo : EIATTR_KPARAM_INFO
	.align		4
.L_311:
        /*0008*/ 	.byte	0x04, 0x17
        /*000a*/ 	.short	(.L_313 - .L_312)
.L_312:
        /*000c*/ 	.word	0x00000000
        /*0010*/ 	.short	0x0000
        /*0012*/ 	.short	0x0070
        /*0014*/ 	.byte	0x00, 0xf0, 0x01, 0x2a


	//----- nvinfo : EIATTR_SPARSE_MMA_MASK
	.align		4
.L_313:
        /*0018*/ 	.byte	0x03, 0x50
        /*001a*/ 	.short	0x0000


	//----- nvinfo : EIATTR_MAXREG_COUNT
	.align		4
        /*001c*/ 	.byte	0x03, 0x1b
        /*001e*/ 	.short	0x00a8


	//----- nvinfo : EIATTR_NUM_BARRIERS
	.align		4
        /*0020*/ 	.byte	0x02, 0x4c
        /*0022*/ 	.byte	0x10
	.zero		1


	//----- nvinfo : EIATTR_EXTERNS
	.align		4
        /*0024*/ 	.byte	0x04, 0x0f
        /*0026*/ 	.short	(.L_315 - .L_314)


	//   ....[0]....
	.align		4
.L_314:
        /*0028*/ 	.word	index@(__assertfail)


	//----- nvinfo : EIATTR_ANNOTATIONS
	.align		4
.L_315:
        /*002c*/ 	.byte	0x04, 0x55
        /*002e*/ 	.short	(.L_317 - .L_316)


	//   ....[0]....
.L_316:
        /* <DEDUP_REMOVED lines=150> */


	//----- nvinfo : EIATTR_MERCURY_ISA_VERSION
	.align		4
.L_317:
        /*0980*/ 	.byte	0x03, 0x5f
        /*0982*/ 	.short	0x0101


	//----- nvinfo : EIATTR_UNUSED_LOAD_BYTE_OFFSET
	.align		4
        /*0984*/ 	.byte	0x04, 0x44
        /*0986*/ 	.short	(.L_319 - .L_318)


	//   ....[0]....
.L_318:
        /*0988*/ 	.word	0x00000aa0
        /*098c*/ 	.word	0x0000fff0


	//   ....[1]....
        /*0990*/ 	.word	0x00026610
        /*0994*/ 	.word	0x0000fff0


	//----- nvinfo : EIATTR_INT_WARP_WIDE_INSTR_OFFSETS
	.align		4
.L_319:
        /*0998*/ 	.byte	0x04, 0x31
        /*099a*/ 	.short	(.L_321 - .L_320)


	//   ....[0]....
.L_320:
        /*099c*/ 	.word	0x00000190


	//   ....[1]....
        /*09a0*/ 	.word	0x000001d0


	//   ....[2]....
        /*09a4*/ 	.word	0x00000240


	//   ....[3]....
        /*09a8*/ 	.word	0x0002e9b0


	//   ....[4]....
        /*09ac*/ 	.word	0x0002ea50


	//   ....[5]....
        /*09b0*/ 	.word	0x00032ee0


	//   ....[6]....
        /*09b4*/ 	.word	0x00032f50


	//----- nvinfo : EIATTR_COOP_GROUP_MASK_REGIDS
	.align		4
.L_321:
        /*09b8*/ 	.byte	0x04, 0x29
        /*09ba*/ 	.short	(.L_323 - .L_322)


	//   ....[0]....
.L_322:
        /*09bc*/ 	.word	0xffffffff


	//   ....[1]....
        /*09c0*/ 	.word	0xffffffff


	//   ....[2]....
        /*09c4*/ 	.word	0xffffffff


	//   ....[3]....
        /*09c8*/ 	.word	0xffffffff


	//   ....[4]....
        /*09cc*/ 	.word	0xffffffff


	//   ....[5]....
        /*09d0*/ 	.word	0xffffffff


	//   ....[6]....
        /*09d4*/ 	.word	0xffffffff


	//   ....[7]....
        /*09d8*/ 	.word	0xffffffff


	//   ....[8]....
        /*09dc*/ 	.word	0xffffffff


	//   ....[9]....
        /*09e0*/ 	.word	0xffffffff


	//   ....[10]....
        /*09e4*/ 	.word	0xffffffff


	//   ....[11]....
        /*09e8*/ 	.word	0xffffffff


	//   ....[12]....
        /*09ec*/ 	.word	0xffffffff


	//   ....[13]....
        /*09f0*/ 	.word	0xffffffff


	//   ....[14]....
        /*09f4*/ 	.word	0xffffffff


	//   ....[15]....
        /*09f8*/ 	.word	0xffffffff


	//   ....[16]....
        /*09fc*/ 	.word	0xffffffff


	//   ....[17]....
        /*0a00*/ 	.word	0xffffffff


	//   ....[18]....
        /*0a04*/ 	.word	0xffffffff


	//   ....[19]....
        /*0a08*/ 	.word	0xffffffff


	//   ....[20]....
        /*0a0c*/ 	.word	0xffffffff


	//   ....[21]....
        /*0a10*/ 	.word	0xffffffff


	//   ....[22]....
        /*0a14*/ 	.word	0xffffffff


	//   ....[23]....
        /*0a18*/ 	.word	0xffffffff


	//   ....[24]....
        /*0a1c*/ 	.word	0xffffffff


	//   ....[25]....
        /*0a20*/ 	.word	0xffffffff


	//   ....[26]....
        /*0a24*/ 	.word	0xffffffff


	//   ....[27]....
        /*0a28*/ 	.word	0xffffffff


	//   ....[28]....
        /*0a2c*/ 	.word	0xffffffff


	//   ....[29]....
        /*0a30*/ 	.word	0xffffffff


	//   ....[30]....
        /*0a34*/ 	.word	0xffffffff


	//   ....[31]....
        /*0a38*/ 	.word	0xffffffff


	//   ....[32]....
        /*0a3c*/ 	.word	0xffffffff


	//   ....[33]....
        /*0a40*/ 	.word	0xffffffff


	//   ....[34]....
        /*0a44*/ 	.word	0xffffffff


	//   ....[35]....
        /*0a48*/ 	.word	0xffffffff


	//   ....[36]....
        /*0a4c*/ 	.word	0xffffffff


	//   ....[37]....
        /*0a50*/ 	.word	0xffffffff


	//   ....[38]....
        /*0a54*/ 	.word	0xffffffff


	//   ....[39]....
        /*0a58*/ 	.word	0xffffffff


	//   ....[40]....
        /*0a5c*/ 	.word	0xffffffff


	//   ....[41]....
        /*0a60*/ 	.word	0xffffffff


	//   ....[42]....
        /*0a64*/ 	.word	0xffffffff


	//   ....[43]....
        /*0a68*/ 	.word	0xffffffff


	//   ....[44]....
        /*0a6c*/ 	.word	0xffffffff


	//   ....[45]....
        /*0a70*/ 	.word	0xffffffff


	//   ....[46]....
        /*0a74*/ 	.word	0xffffffff


	//   ....[47]....
        /*0a78*/ 	.word	0xffffffff


	//   ....[48]....
        /*0a7c*/ 	.word	0xffffffff


	//   ....[49]....
        /*0a80*/ 	.word	0xffffffff


	//   ....[50]....
        /*0a84*/ 	.word	0xffffffff


	//   ....[51]....
        /*0a88*/ 	.word	0xffffffff


	//   ....[52]....
        /*0a8c*/ 	.word	0xffffffff


	//   ....[53]....
        /*0a90*/ 	.word	0xffffffff


	//   ....[54]....
        /*0a94*/ 	.word	0xffffffff


	//   ....[55]....
        /*0a98*/ 	.word	0xffffffff


	//   ....[56]....
        /*0a9c*/ 	.word	0xffffffff


	//   ....[57]....
        /*0aa0*/ 	.word	0xffffffff


	//   ....[58]....
        /*0aa4*/ 	.word	0xffffffff


	//   ....[59]....
        /*0aa8*/ 	.word	0xffffffff


	//   ....[60]....
        /*0aac*/ 	.word	0xffffffff


	//   ....[61]....
        /*0ab0*/ 	.word	0xffffffff


	//   ....[62]....
        /*0ab4*/ 	.word	0xffffffff


	//   ....[63]....
        /*0ab8*/ 	.word	0xffffffff


	//   ....[64]....
        /*0abc*/ 	.word	0xffffffff


	//   ....[65]....
        /*0ac0*/ 	.word	0xffffffff


	//   ....[66]....
        /*0ac4*/ 	.word	0xffffffff


	//   ....[67]....
        /*0ac8*/ 	.word	0xffffffff


	//   ....[68]....
        /*0acc*/ 	.word	0xffffffff


	//   ....[69]....
        /*0ad0*/ 	.word	0xffffffff


	//   ....[70]....
        /*0ad4*/ 	.word	0xffffffff


	//   ....[71]....
        /*0ad8*/ 	.word	0xffffffff


	//   ....[72]....
        /*0adc*/ 	.word	0xffffffff


	//   ....[73]....
        /*0ae0*/ 	.word	0xffffffff


	//   ....[74]....
        /*0ae4*/ 	.word	0xffffffff


	//   ....[75]....
        /*0ae8*/ 	.word	0xffffffff


	//   ....[76]....
        /*0aec*/ 	.word	0xffffffff


	//   ....[77]....
        /*0af0*/ 	.word	0xffffffff


	//   ....[78]....
        /*0af4*/ 	.word	0xffffffff


	//   ....[79]....
        /*0af8*/ 	.word	0xffffffff


	//   ....[80]....
        /*0afc*/ 	.word	0xffffffff


	//   ....[81]....
        /*0b00*/ 	.word	0xffffffff


	//   ....[82]....
        /*0b04*/ 	.word	0xffffffff


	//   ....[83]....
        /*0b08*/ 	.word	0xffffffff


	//   ....[84]....
        /*0b0c*/ 	.word	0xffffffff


	//   ....[85]....
        /*0b10*/ 	.word	0xffffffff


	//   ....[86]....
        /*0b14*/ 	.word	0xffffffff


	//   ....[87]....
        /*0b18*/ 	.word	0xffffffff


	//   ....[88]....
        /*0b1c*/ 	.word	0xffffffff


	//   ....[89]....
        /*0b20*/ 	.word	0xffffffff


	//   ....[90]....
        /*0b24*/ 	.word	0xffffffff


	//   ....[91]....
        /*0b28*/ 	.word	0xffffffff


	//   ....[92]....
        /*0b2c*/ 	.word	0xffffffff


	//   ....[93]....
        /*0b30*/ 	.word	0xffffffff


	//   ....[94]....
        /*0b34*/ 	.word	0xffffffff


	//   ....[95]....
        /*0b38*/ 	.word	0xffffffff


	//   ....[96]....
        /*0b3c*/ 	.word	0xffffffff


	//   ....[97]....
        /*0b40*/ 	.word	0xffffffff


	//   ....[98]....
        /*0b44*/ 	.word	0xffffffff


	//   ....[99]....
        /*0b48*/ 	.word	0xffffffff


	//   ....[100]....
        /*0b4c*/ 	.word	0xffffffff


	//   ....[101]....
        /*0b50*/ 	.word	0xffffffff


	//   ....[102]....
        /*0b54*/ 	.word	0xffffffff


	//   ....[103]....
        /*0b58*/ 	.word	0xffffffff


	//   ....[104]....
        /*0b5c*/ 	.word	0xffffffff


	//   ....[105]....
        /*0b60*/ 	.word	0xffffffff


	//   ....[106]....
        /*0b64*/ 	.word	0xffffffff


	//   ....[107]....
        /*0b68*/ 	.word	0xffffffff


	//   ....[108]....
        /*0b6c*/ 	.word	0xffffffff


	//   ....[109]....
        /*0b70*/ 	.word	0xffffffff


	//   ....[110]....
        /*0b74*/ 	.word	0xffffffff


	//   ....[111]....
        /*0b78*/ 	.word	0xffffffff


	//   ....[112]....
        /*0b7c*/ 	.word	0xffffffff


	//   ....[113]....
        /*0b80*/ 	.word	0xffffffff


	//   ....[114]....
        /*0b84*/ 	.word	0xffffffff


	//   ....[115]....
        /*0b88*/ 	.word	0xffffffff


	//   ....[116]....
        /*0b8c*/ 	.word	0xffffffff


	//   ....[117]....
        /*0b90*/ 	.word	0xffffffff


	//   ....[118]....
        /*0b94*/ 	.word	0xffffffff


	//   ....[119]....
        /*0b98*/ 	.word	0xffffffff


	//   ....[120]....
        /*0b9c*/ 	.word	0xffffffff


	//   ....[121]....
        /*0ba0*/ 	.word	0xffffffff


	//   ....[122]....
        /*0ba4*/ 	.word	0xffffffff


	//   ....[123]....
        /*0ba8*/ 	.word	0xffffffff


	//   ....[124]....
        /*0bac*/ 	.word	0xffffffff


	//   ....[125]....
        /*0bb0*/ 	.word	0xffffffff


	//   ....[126]....
        /*0bb4*/ 	.word	0xffffffff


	//   ....[127]....
        /*0bb8*/ 	.word	0xffffffff


	//   ....[128]....
        /*0bbc*/ 	.word	0xffffffff


	//   ....[129]....
        /*0bc0*/ 	.word	0xffffffff


	//   ....[130]....
        /*0bc4*/ 	.word	0xffffffff


	//   ....[131]....
        /*0bc8*/ 	.word	0xffffffff


	//   ....[132]....
        /*0bcc*/ 	.word	0xffffffff


	//   ....[133]....
        /*0bd0*/ 	.word	0xffffffff


	//   ....[134]....
        /*0bd4*/ 	.word	0xffffffff


	//   ....[135]....
        /*0bd8*/ 	.word	0xffffffff


	//   ....[136]....
        /*0bdc*/ 	.word	0xffffffff


	//   ....[137]....
        /*0be0*/ 	.word	0xffffffff


	//   ....[138]....
        /*0be4*/ 	.word	0x0500000f


	//   ....[139]....
        /*0be8*/ 	.word	0x0500000f


	//   ....[140]....
        /*0bec*/ 	.word	0x0500000f


	//   ....[141]....
        /*0bf0*/ 	.word	0x0500000f


	//   ....[142]....
        /*0bf4*/ 	.word	0x0500000f


	//   ....[143]....
        /*0bf8*/ 	.word	0x0500000f


	//   ....[144]....
        /*0bfc*/ 	.word	0x0500000f


	//   ....[145]....
        /*0c00*/ 	.word	0x0500000f


	//   ....[146]....
        /*0c04*/ 	.word	0x0500000f


	//   ....[147]....
        /*0c08*/ 	.word	0x0500000f


	//   ....[148]....
        /*0c0c*/ 	.word	0x0500000f


	//   ....[149]....
        /*0c10*/ 	.word	0x0500000f


	//   ....[150]....
        /*0c14*/ 	.word	0x0500000f


	//   ....[151]....
        /*0c18*/ 	.word	0x0500000f


	//   ....[152]....
        /*0c1c*/ 	.word	0x0500000f


	//   ....[153]....
        /*0c20*/ 	.word	0x0500000f


	//   ....[154]....
        /*0c24*/ 	.word	0x0500000f


	//   ....[155]....
        /*0c28*/ 	.word	0x0500000f


	//   ....[156]....
        /*0c2c*/ 	.word	0x0500000f


	//   ....[157]....
        /*0c30*/ 	.word	0x0500000f


	//   ....[158]....
        /*0c34*/ 	.word	0x0500000f


	//   ....[159]....
        /*0c38*/ 	.word	0x0500000f


	//   ....[160]....
        /*0c3c*/ 	.word	0x0500000f


	//   ....[161]....
        /*0c40*/ 	.word	0x0500000f


	//   ....[162]....
        /*0c44*/ 	.word	0x0500000f


	//   ....[163]....
        /*0c48*/ 	.word	0x0500000f


	//   ....[164]....
        /*0c4c*/ 	.word	0x0500000f


	//   ....[165]....
        /*0c50*/ 	.word	0x0500000f


	//   ....[166]....
        /*0c54*/ 	.word	0x0500000f


	//   ....[167]....
        /*0c58*/ 	.word	0x0500000f


	//   ....[168]....
        /*0c5c*/ 	.word	0x0500000f


	//   ....[169]....
        /*0c60*/ 	.word	0x0500000f


	//   ....[170]....
        /*0c64*/ 	.word	0x0500000f


	//   ....[171]....
        /*0c68*/ 	.word	0x0500000f


	//   ....[172]....
        /*0c6c*/ 	.word	0x0500000f


	//   ....[173]....
        /*0c70*/ 	.word	0x0500000f


	//   ....[174]....
        /*0c74*/ 	.word	0x0500000f


	//   ....[175]....
        /*0c78*/ 	.word	0x0500000f


	//   ....[176]....
        /*0c7c*/ 	.word	0x0500000f


	//   ....[177]....
        /*0c80*/ 	.word	0x0500000f


	//   ....[178]....
        /*0c84*/ 	.word	0x0500000f


	//   ....[179]....
        /*0c88*/ 	.word	0x0500000f


	//   ....[180]....
        /*0c8c*/ 	.word	0x0500000f


	//   ....[181]....
        /*0c90*/ 	.word	0x0500000f


	//   ....[182]....
        /*0c94*/ 	.word	0x0500000f


	//   ....[183]....
        /*0c98*/ 	.word	0x0500000f


	//   ....[184]....
        /*0c9c*/ 	.word	0x0500000f


	//   ....[185]....
        /*0ca0*/ 	.word	0x0500000f


	//   ....[186]....
        /*0ca4*/ 	.word	0x0500000f


	//   ....[187]....
        /*0ca8*/ 	.word	0x0500000f


	//   ....[188]....
        /*0cac*/ 	.word	0x0500000f


	//   ....[189]....
        /*0cb0*/ 	.word	0x0500000f


	//   ....[190]....
        /*0cb4*/ 	.word	0x0500000f


	//   ....[191]....
        /*0cb8*/ 	.word	0x0500000f


	//   ....[192]....
        /*0cbc*/ 	.word	0x0500000f


	//   ....[193]....
        /*0cc0*/ 	.word	0x0500000f


	//   ....[194]....
        /*0cc4*/ 	.word	0x0500000f


	//   ....[195]....
        /*0cc8*/ 	.word	0x0500000f


	//   ....[196]....
        /*0ccc*/ 	.word	0x0500000f


	//   ....[197]....
        /*0cd0*/ 	.word	0x0500000f


	//   ....[198]....
        /*0cd4*/ 	.word	0x0500000f


	//   ....[199]....
        /*0cd8*/ 	.word	0x0500000f


	//   ....[200]....
        /*0cdc*/ 	.word	0x0500000f


	//   ....[201]....
        /*0ce0*/ 	.word	0x0500000f


	//   ....[202]....
        /*0ce4*/ 	.word	0x0500000f


	//   ....[203]....
        /*0ce8*/ 	.word	0x0500000f


	//   ....[204]....
        /*0cec*/ 	.word	0x0500000f


	//   ....[205]....
        /*0cf0*/ 	.word	0x0500000f


	//   ....[206]....
        /*0cf4*/ 	.word	0x0500000f


	//----- nvinfo : EIATTR_COOP_GROUP_INSTR_OFFSETS
	.align		4
.L_323:
        /*0cf8*/ 	.byte	0x04, 0x28
        /*0cfa*/ 	.short	(.L_325 - .L_324)


	//   ....[0]....
.L_324:
        /*0cfc*/ 	.word	0x00000060


	//   ....[1]....
        /*0d00*/ 	.word	0x000001a0


	//   ....[2]....
        /*0d04*/ 	.word	0x000001f0


	//   ....[3]....
        /*0d08*/ 	.word	0x00000420


	//   ....[4]....
        /*0d0c*/ 	.word	0x00000580


	//   ....[5]....
        /*0d10*/ 	.word	0x000006a0


	//   ....[6]....
        /*0d14*/ 	.word	0x00000800


	//   ....[7]....
        /*0d18*/ 	.word	0x0000c090


	//   ....[8]....
        /*0d1c*/ 	.word	0x0000c770


	//   ....[9]....
        /*0d20*/ 	.word	0x0000c780


	//   ....[10]....
        /*0d24*/ 	.word	0x0000c790


	//   ....[11]....
        /*0d28*/ 	.word	0x0000c7a0


	//   ....[12]....
        /*0d2c*/ 	.word	0x0000cd80


	//   ....[13]....
        /*0d30*/ 	.word	0x0000cd90


	//   ....[14]....
        /*0d34*/ 	.word	0x0000cda0


	//   ....[15]....
        /*0d38*/ 	.word	0x0000cdb0


	//   ....[16]....
        /*0d3c*/ 	.word	0x0000d330


	//   ....[17]....
        /*0d40*/ 	.word	0x0000d340


	//   ....[18]....
        /*0d44*/ 	.word	0x0000d350


	//   ....[19]....
        /*0d48*/ 	.word	0x0000d360


	//   ....[20]....
        /*0d4c*/ 	.word	0x0000d900


	//   ....[21]....
        /*0d50*/ 	.word	0x0000d910


	//   ....[22]....
        /*0d54*/ 	.word	0x0000d920


	//   ....[23]....
        /*0d58*/ 	.word	0x0000d930


	//   ....[24]....
        /*0d5c*/ 	.word	0x000113d0


	//   ....[25]....
        /*0d60*/ 	.word	0x000113e0


	//   ....[26]....
        /*0d64*/ 	.word	0x000113f0


	//   ....[27]....
        /*0d68*/ 	.word	0x00011400


	//   ....[28]....
        /*0d6c*/ 	.word	0x000118d0


	//   ....[29]....
        /*0d70*/ 	.word	0x000118e0


	//   ....[30]....
        /*0d74*/ 	.word	0x000118f0


	//   ....[31]....
        /*0d78*/ 	.word	0x00011900


	//   ....[32]....
        /*0d7c*/ 	.word	0x00011d40


	//   ....[33]....
        /*0d80*/ 	.word	0x00011d50


	//   ....[34]....
        /*0d84*/ 	.word	0x00011d60


	//   ....[35]....
        /*0d88*/ 	.word	0x00011d70


	//   ....[36]....
        /*0d8c*/ 	.word	0x000121e0


	//   ....[37]....
        /*0d90*/ 	.word	0x000121f0


	//   ....[38]....
        /*0d94*/ 	.word	0x00012200


	//   ....[39]....
        /*0d98*/ 	.word	0x00012210


	//   ....[40]....
        /*0d9c*/ 	.word	0x00019560


	//   ....[41]....
        /*0da0*/ 	.word	0x00019c60


	//   ....[42]....
        /*0da4*/ 	.word	0x00019d20


	//   ....[43]....
        /*0da8*/ 	.word	0x00019e50


	//   ....[44]....
        /*0dac*/ 	.word	0x0001a450


	//   ....[45]....
        /*0db0*/ 	.word	0x0001a520


	//   ....[46]....
        /*0db4*/ 	.word	0x0001ec40


	//   ....[47]....
        /*0db8*/ 	.word	0x0001efe0


	//   ....[48]....
        /*0dbc*/ 	.word	0x0001f330


	//   ....[49]....
        /*0dc0*/ 	.word	0x0001f480


	//   ....[50]....
        /*0dc4*/ 	.word	0x0001f950


	//   ....[51]....
        /*0dc8*/ 	.word	0x0001f9b0


	//   ....[52]....
        /*0dcc*/ 	.word	0x00024420


	//   ....[53]....
        /*0dd0*/ 	.word	0x00024440


	//   ....[54]....
        /*0dd4*/ 	.word	0x00024730


	//   ....[55]....
        /*0dd8*/ 	.word	0x000247f0


	//   ....[56]....
        /*0ddc*/ 	.word	0x00025940


	//   ....[57]....
        /*0de0*/ 	.word	0x00025a40


	//   ....[58]....
        /*0de4*/ 	.word	0x00025c40


	//   ....[59]....
        /*0de8*/ 	.word	0x00025c60


	//   ....[60]....
        /*0dec*/ 	.word	0x000276d0


	//   ....[61]....
        /*0df0*/ 	.word	0x000276e0


	//   ....[62]....
        /*0df4*/ 	.word	0x000276f0


	//   ....[63]....
        /*0df8*/ 	.word	0x00027700


	//   ....[64]....
        /*0dfc*/ 	.word	0x00028140


	//   ....[65]....
        /*0e00*/ 	.word	0x00028160


	//   ....[66]....
        /*0e04*/ 	.word	0x000282c0


	//   ....[67]....
        /*0e08*/ 	.word	0x000282e0


	//   ....[68]....
        /*0e0c*/ 	.word	0x00028430


	//   ....[69]....
        /*0e10*/ 	.word	0x00028450


	//   ....[70]....
        /*0e14*/ 	.word	0x000285b0


	//   ....[71]....
        /*0e18*/ 	.word	0x000285d0


	//   ....[72]....
        /*0e1c*/ 	.word	0x00028c30


	//   ....[73]....
        /*0e20*/ 	.word	0x00028cd0


	//   ....[74]....
        /*0e24*/ 	.word	0x00029830


	//   ....[75]....
        /*0e28*/ 	.word	0x00029840


	//   ....[76]....
        /*0e2c*/ 	.word	0x0002a960


	//   ....[77]....
        /*0e30*/ 	.word	0x0002a980


	//   ....[78]....
        /*0e34*/ 	.word	0x0002aad0


	//   ....[79]....
        /*0e38*/ 	.word	0x0002aaf0


	//   ....[80]....
        /*0e3c*/ 	.word	0x0002ac40


	//   ....[81]....
        /*0e40*/ 	.word	0x0002ac60


	//   ....[82]....
        /*0e44*/ 	.word	0x0002adc0


	//   ....[83]....
        /*0e48*/ 	.word	0x0002ade0


	//   ....[84]....
        /*0e4c*/ 	.word	0x0002afc0


	//   ....[85]....
        /*0e50*/ 	.word	0x0002b200


	//   ....[86]....
        /*0e54*/ 	.word	0x0002b230


	//   ....[87]....
        /*0e58*/ 	.word	0x0002b260


	//   ....[88]....
        /*0e5c*/ 	.word	0x0002b290


	//   ....[89]....
        /*0e60*/ 	.word	0x0002b2c0


	//   ....[90]....
        /*0e64*/ 	.word	0x0002b2f0


	//   ....[91]....
        /*0e68*/ 	.word	0x0002b4a0


	//   ....[92]....
        /*0e6c*/ 	.word	0x0002b4d0


	//   ....[93]....
        /*0e70*/ 	.word	0x0002b500


	//   ....[94]....
        /*0e74*/ 	.word	0x0002b530


	//   ....[95]....
        /*0e78*/ 	.word	0x0002b560


	//   ....[96]....
        /*0e7c*/ 	.word	0x0002b590


	//   ....[97]....
        /*0e80*/ 	.word	0x0002b630


	//   ....[98]....
        /*0e84*/ 	.word	0x0002b660


	//   ....[99]....
        /*0e88*/ 	.word	0x0002b670


	//   ....[100]....
        /*0e8c*/ 	.word	0x0002b6a0


	//   ....[101]....
        /*0e90*/ 	.word	0x0002cd20


	//   ....[102]....
        /*0e94*/ 	.word	0x0002efb0


	//   ....[103]....
        /*0e98*/ 	.word	0x0002fc50


	//   ....[104]....
        /*0e9c*/ 	.word	0x0002fc70


	//   ....[105]....
        /*0ea0*/ 	.word	0x0002fd50


	//   ....[106]....
        /*0ea4*/ 	.word	0x0002fd60


	//   ....[107]....
        /*0ea8*/ 	.word	0x0002fe10


	//   ....[108]....
        /*0eac*/ 	.word	0x0002fe20


	//   ....[109]....
        /*0eb0*/ 	.word	0x0002fed0


	//   ....[110]....
        /*0eb4*/ 	.word	0x0002fee0


	//   ....[111]....
        /*0eb8*/ 	.word	0x0002ff90


	//   ....[112]....
        /*0ebc*/ 	.word	0x0002ffa0


	//   ....[113]....
        /*0ec0*/ 	.word	0x00030050


	//   ....[114]....
        /*0ec4*/ 	.word	0x00030060


	//   ....[115]....
        /*0ec8*/ 	.word	0x00030110


	//   ....[116]....
        /*0ecc*/ 	.word	0x00030120


	//   ....[117]....
        /*0ed0*/ 	.word	0x00030170


	//   ....[118]....
        /*0ed4*/ 	.word	0x000301c0


	//   ....[119]....
        /*0ed8*/ 	.word	0x00033820


	//   ....[120]....
        /*0edc*/ 	.word	0x00033850


	//   ....[121]....
        /*0ee0*/ 	.word	0x000338b0


	//   ....[122]....
        /*0ee4*/ 	.word	0x000338e0


	//   ....[123]....
        /*0ee8*/ 	.word	0x00033910


	//   ....[124]....
        /*0eec*/ 	.word	0x00033940


	//   ....[125]....
        /*0ef0*/ 	.word	0x00033970


	//   ....[126]....
        /*0ef4*/ 	.word	0x000339a0


	//   ....[127]....
        /*0ef8*/ 	.word	0x00033b70


	//   ....[128]....
        /*0efc*/ 	.word	0x00033ba0


	//   ....[129]....
        /*0f00*/ 	.word	0x00033bd0


	//   ....[130]....
        /*0f04*/ 	.word	0x00033c00


	//   ....[131]....
        /*0f08*/ 	.word	0x00033c30


	//   ....[132]....
        /*0f0c*/ 	.word	0x00033c60


	//   ....[133]....
        /*0f10*/ 	.word	0x00033d30


	//   ....[134]....
        /*0f14*/ 	.word	0x00033d50


	//   ....[135]....
        /*0f18*/ 	.word	0x00033d60


	//   ....[136]....
        /*0f1c*/ 	.word	0x00033de0


	//   ....[137]....
        /*0f20*/ 	.word	0x00034930


	//   ....[138]....
        /*0f24*/ 	.word	0x00034d70


	//   ....[139]....
        /*0f28*/ 	.word	0x00034e00


	//   ....[140]....
        /*0f2c*/ 	.word	0x00034e50


	//   ....[141]....
        /*0f30*/ 	.word	0x00034ea0


	//   ....[142]....
        /*0f34*/ 	.word	0x00034f40


	//   ....[143]....
        /*0f38*/ 	.word	0x00034fd0


	//   ....[144]....
        /*0f3c*/ 	.word	0x00035020


	//   ....[145]....
        /*0f40*/ 	.word	0x00035070


	//   ....[146]....
        /*0f44*/ 	.word	0x00035110


	//   ....[147]....
        /*0f48*/ 	.word	0x000351a0


	//   ....[148]....
        /*0f4c*/ 	.word	0x000351f0


	//   ....[149]....
        /*0f50*/ 	.word	0x00035240


	//   ....[150]....
        /*0f54*/ 	.word	0x000352e0


	//   ....[151]....
        /*0f58*/ 	.word	0x00035370


	//   ....[152]....
        /*0f5c*/ 	.word	0x000353c0


	//   ....[153]....
        /*0f60*/ 	.word	0x00035410


	//   ....[154]....
        /*0f64*/ 	.word	0x00035500


	//   ....[155]....
        /*0f68*/ 	.word	0x00035590


	//   ....[156]....
        /*0f6c*/ 	.word	0x000355e0


	//   ....[157]....
        /*0f70*/ 	.word	0x00035630


	//   ....[158]....
        /*0f74*/ 	.word	0x000356c0


	//   ....[159]....
        /*0f78*/ 	.word	0x00035750


	//   ....[160]....
        /*0f7c*/ 	.word	0x000357a0


	//   ....[161]....
        /*0f80*/ 	.word	0x000357f0


	//   ....[162]....
        /*0f84*/ 	.word	0x00035880


	//   ....[163]....
        /*0f88*/ 	.word	0x00035910


	//   ....[164]....
        /*0f8c*/ 	.word	0x00035960


	//   ....[165]....
        /*0f90*/ 	.word	0x000359b0


	//   ....[166]....
        /*0f94*/ 	.word	0x00035a50


	//   ....[167]....
        /*0f98*/ 	.word	0x00035ae0


	//   ....[168]....
        /*0f9c*/ 	.word	0x00035b30


	//   ....[169]....
        /*0fa0*/ 	.word	0x00035b80


	//   ....[170]....
        /*0fa4*/ 	.word	0x00035e80


	//   ....[171]....
        /*0fa8*/ 	.word	0x00036160


	//   ....[172]....
        /*0fac*/ 	.word	0x00036340


	//   ....[173]....
        /*0fb0*/ 	.word	0x00036390


	//   ....[174]....
        /*0fb4*/ 	.word	0x000364d0


	//   ....[175]....
        /*0fb8*/ 	.word	0x00036520


	//   ....[176]....
        /*0fbc*/ 	.word	0x00036660


	//   ....[177]....
        /*0fc0*/ 	.word	0x000366b0


	//   ....[178]....
        /*0fc4*/ 	.word	0x000367f0


	//   ....[179]....
        /*0fc8*/ 	.word	0x00036840


	//   ....[180]....
        /*0fcc*/ 	.word	0x00036980


	//   ....[181]....
        /*0fd0*/ 	.word	0x000369d0


	//   ....[182]....
        /*0fd4*/ 	.word	0x00036b10


	//   ....[183]....
        /*0fd8*/ 	.word	0x00036b60


	//   ....[184]....
        /*0fdc*/ 	.word	0x00036c80


	//   ....[185]....
        /*0fe0*/ 	.word	0x00036cf0


	//   ....[186]....
        /*0fe4*/ 	.word	0x00036e10


	//   ....[187]....
        /*0fe8*/ 	.word	0x00036e60


	//   ....[188]....
        /*0fec*/ 	.word	0x00037190


	//   ....[189]....
        /*0ff0*/ 	.word	0x00037230


	//   ....[190]....
        /*0ff4*/ 	.word	0x000373e0


	//   ....[191]....
        /*0ff8*/ 	.word	0x00037460


	//   ....[192]....
        /*0ffc*/ 	.word	0x000374e0


	//   ....[193]....
        /*1000*/ 	.word	0x00037560


	//   ....[194]....
        /*1004*/ 	.word	0x000375e0


	//   ....[195]....
        /*1008*/ 	.word	0x00037670


	//   ....[196]....
        /*100c*/ 	.word	0x00037710


	//   ....[197]....
        /*1010*/ 	.word	0x000377c0


	//   ....[198]....
        /*1014*/ 	.word	0x00037840


	//   ....[199]....
        /*1018*/ 	.word	0x000378c0


	//   ....[200]....
        /*101c*/ 	.word	0x00037940


	//   ....[201]....
        /*1020*/ 	.word	0x000379d0


	//   ....[202]....
        /*1024*/ 	.word	0x00037a50


	//   ....[203]....
        /*1028*/ 	.word	0x00037b00


	//   ....[204]....
        /*102c*/ 	.word	0x00037b50


	//   ....[205]....
        /*1030*/ 	.word	0x00037c10


	//   ....[206]....
        /*1034*/ 	.word	0x00037d40


	//----- nvinfo : EIATTR_REG_RECONFIG
	.align		4
.L_325:
        /*1038*/ 	.byte	0x01, 0x54
	.zero		2


	//----- nvinfo : EIATTR_SYSCALL_OFFSETS
	.align		4
        /*103c*/ 	.byte	0x04, 0x46
        /*103e*/ 	.short	(.L_327 - .L_326)


	//   ....[0]....
.L_326:
        /*1040*/ 	.word	0x00002300


	//   ....[1]....
        /*1044*/ 	.word	0x00002450


	//   ....[2]....
        /*1048*/ 	.word	0x0000c200


	//   ....[3]....
        /*104c*/ 	.word	0x0000c530


	//   ....[4]....
        /*1050*/ 	.word	0x0002ebc0


	//   ....[5]....
        /*1054*/ 	.word	0x0002ed10


	//   ....[6]....
        /*1058*/ 	.word	0x0002ee00


	//   ....[7]....
        /*105c*/ 	.word	0x0002f7e0


	//----- nvinfo : EIATTR_MBARRIER_INSTR_OFFSETS
	.align		4
.L_327:
        /*1060*/ 	.byte	0x04, 0x39
        /*1062*/ 	.short	(.L_329 - .L_328)


	//   ....[0]....
.L_328:
        /*1064*/ 	.word	0x000002d0
        /*1068*/ 	.word	0x000000ff
        /*106c*/ 	.word	0x00038800
        /*1070*/ 	.short	0x0100
        /*1072*/ 	.byte	0x08
	.zero		1


	//   ....[1]....
        /*1074*/ 	.word	0x000002e0
        /*1078*/ 	.word	0x000000ff
        /*107c*/ 	.word	0x00038820
        /*1080*/ 	.short	0x0100
        /*1082*/ 	.byte	0x08
	.zero		1


	//   ....[2]....
        /*1084*/ 	.word	0x000003d0
        /*1088*/ 	.word	0x000000ff
        /*108c*/ 	.word	0x00038830
        /*1090*/ 	.short	0x0100
        /*1092*/ 	.byte	0x08
	.zero		1


	//   ....[3]....
        /*1094*/ 	.word	0x000003e0
        /*1098*/ 	.word	0x000000ff
        /*109c*/ 	.word	0x00038840
        /*10a0*/ 	.short	0x0100
        /*10a2*/ 	.byte	0x08
	.zero		1


	//   ....[4]....
        /*10a4*/ 	.word	0x000003f0
        /*10a8*/ 	.word	0x000000ff
        /*10ac*/ 	.word	0x00038838
        /*10b0*/ 	.short	0x0100
        /*10b2*/ 	.byte	0x08
	.zero		1


	//   ....[5]....
        /*10b4*/ 	.word	0x00000400
        /*10b8*/ 	.word	0x000000ff
        /*10bc*/ 	.word	0x00038848
        /*10c0*/ 	.short	0x0100
        /*10c2*/ 	.byte	0x08
	.zero		1


	//   ....[6]....
        /*10c4*/ 	.word	0x00000530
        /*10c8*/ 	.word	0x000000ff
        /*10cc*/ 	.word	0x00038850
        /*10d0*/ 	.short	0x0100
        /*10d2*/ 	.byte	0x08
	.zero		1


	//   ....[7]....
        /*10d4*/ 	.word	0x00000540
        /*10d8*/ 	.word	0x000000ff
        /*10dc*/ 	.word	0x00038860
        /*10e0*/ 	.short	0x0100
        /*10e2*/ 	.byte	0x08
	.zero		1


	//   ....[8]....
        /*10e4*/ 	.word	0x00000550
        /*10e8*/ 	.word	0x000000ff
        /*10ec*/ 	.word	0x00038858
        /*10f0*/ 	.short	0x0100
        /*10f2*/ 	.byte	0x08
	.zero		1


	//   ....[9]....
        /*10f4*/ 	.word	0x00000560
        /*10f8*/ 	.word	0x000000ff
        /*10fc*/ 	.word	0x00038868
        /*1100*/ 	.short	0x0100
        /*1102*/ 	.byte	0x08
	.zero		1


	//   ....[10]....
        /*1104*/ 	.word	0x00000650
        /*1108*/ 	.word	0x000000ff
        /*110c*/ 	.word	0x00038870
        /*1110*/ 	.short	0x0100
        /*1112*/ 	.byte	0x06
	.zero		1


	//   ....[11]....
        /*1114*/ 	.word	0x00000660
        /*1118*/ 	.word	0x000000ff
        /*111c*/ 	.word	0x00038880
        /*1120*/ 	.short	0x0100
        /*1122*/ 	.byte	0x06
	.zero		1


	//   ....[12]....
        /*1124*/ 	.word	0x00000670
        /*1128*/ 	.word	0x000000ff
        /*112c*/ 	.word	0x00038878
        /*1130*/ 	.short	0x0100
        /*1132*/ 	.byte	0x06
	.zero		1


	//   ....[13]....
        /*1134*/ 	.word	0x00000680
        /*1138*/ 	.word	0x000000ff
        /*113c*/ 	.word	0x00038888
        /*1140*/ 	.short	0x0100
        /*1142*/ 	.byte	0x06
	.zero		1


	//   ....[14]....
        /*1144*/ 	.word	0x000007b0
        /*1148*/ 	.word	0x000000ff
        /*114c*/ 	.word	0x00038890
        /*1150*/ 	.short	0x0100
        /*1152*/ 	.byte	0x08
	.zero		1


	//   ....[15]....
        /*1154*/ 	.word	0x000007c0
        /*1158*/ 	.word	0x000000ff
        /*115c*/ 	.word	0x000388a0
        /*1160*/ 	.short	0x0100
        /*1162*/ 	.byte	0x08
	.zero		1


	//   ....[16]....
        /*1164*/ 	.word	0x000007d0
        /*1168*/ 	.word	0x000000ff
        /*116c*/ 	.word	0x00038898
        /*1170*/ 	.short	0x0100
        /*1172*/ 	.byte	0x08
	.zero		1


	//   ....[17]....
        /*1174*/ 	.word	0x000007e0
        /*1178*/ 	.word	0x000000ff
        /*117c*/ 	.word	0x000388a8
        /*1180*/ 	.short	0x0100
        /*1182*/ 	.byte	0x08
	.zero		1


	//   ....[18]....
        /*1184*/ 	.word	0x00000910
        /*1188*/ 	.word	0x000000ff
        /*118c*/ 	.word	0x000388b0
        /*1190*/ 	.short	0x0100
        /*1192*/ 	.byte	0x08
	.zero		1


	//   ....[19]....
        /*1194*/ 	.word	0x00000920
        /*1198*/ 	.word	0x000000ff
        /*119c*/ 	.word	0x000388c0
        /*11a0*/ 	.short	0x0100
        /*11a2*/ 	.byte	0x08
	.zero		1


	//   ....[20]....
        /*11a4*/ 	.word	0x00000930
        /*11a8*/ 	.word	0x000000ff
        /*11ac*/ 	.word	0x000388b8
        /*11b0*/ 	.short	0x0100
        /*11b2*/ 	.byte	0x08
	.zero		1


	//   ....[21]....
        /*11b4*/ 	.word	0x00000940
        /*11b8*/ 	.word	0x000000ff
        /*11bc*/ 	.word	0x000388c8
        /*11c0*/ 	.short	0x0100
        /*11c2*/ 	.byte	0x08
	.zero		1


	//   ....[22]....
        /*11c4*/ 	.word	0x00003f60
        /*11c8*/ 	.word	0x00000000
        /*11cc*/ 	.word	0x00038890
        /*11d0*/ 	.short	0x010a
        /*11d2*/ 	.byte	0x3f
	.zero		1


	//   ....[23]....
        /*11d4*/ 	.word	0x00007770
        /*11d8*/ 	.word	0x00000000
        /*11dc*/ 	.word	0x00038890
        /*11e0*/ 	.short	0x010a
        /*11e2*/ 	.byte	0x3f
	.zero		1


	//   ....[24]....
        /*11e4*/ 	.word	0x0000abb0
        /*11e8*/ 	.word	0x00000000
        /*11ec*/ 	.word	0x00038890
        /*11f0*/ 	.short	0x010a
        /*11f2*/ 	.byte	0x3f
	.zero		1


	//   ....[25]....
        /*11f4*/ 	.word	0x0000b010
        /*11f8*/ 	.word	0x00000024
        /*11fc*/ 	.word	0x00000000
        /*1200*/ 	.short	0x0101
        /*1202*/ 	.byte	0x3f
	.zero		1


	//   ....[26]....
        /*1204*/ 	.word	0x0000b050
        /*1208*/ 	.word	0x00000000
        /*120c*/ 	.word	0x000388b0
        /*1210*/ 	.short	0x010a
        /*1212*/ 	.byte	0x3f
	.zero		1


	//   ....[27]....
        /*1214*/ 	.word	0x0000b7c0
        /*1218*/ 	.word	0x00000000
        /*121c*/ 	.word	0x00000000
        /*1220*/ 	.short	0x0101
        /*1222*/ 	.byte	0x3f
	.zero		1


	//   ....[28]....
        /*1224*/ 	.word	0x0000c290
        /*1228*/ 	.word	0x00000010
        /*122c*/ 	.word	0x00038800
        /*1230*/ 	.short	0x010a
        /*1232*/ 	.byte	0x3f
	.zero		1


	//   ....[29]....
        /*1234*/ 	.word	0x0000c2e0
        /*1238*/ 	.word	0x00000010
        /*123c*/ 	.word	0x00038800
        /*1240*/ 	.short	0x010a
        /*1242*/ 	.byte	0x3f
	.zero		1


	//   ....[30]....
        /*1244*/ 	.word	0x0000dd60
        /*1248*/ 	.word	0x00000010
        /*124c*/ 	.word	0x00038800
        /*1250*/ 	.short	0x010a
        /*1252*/ 	.byte	0x3f
	.zero		1


	//   ....[31]....
        /*1254*/ 	.word	0x00012510
        /*1258*/ 	.word	0x00000010
        /*125c*/ 	.word	0x00038800
        /*1260*/ 	.short	0x010a
        /*1262*/ 	.byte	0x3f
	.zero		1


	//   ....[32]....
        /*1264*/ 	.word	0x00016110
        /*1268*/ 	.word	0x00000000
        /*126c*/ 	.word	0x00038830
        /*1270*/ 	.short	0x010a
        /*1272*/ 	.byte	0x3f
	.zero		1


	//   ....[33]....
        /*1274*/ 	.word	0x00016180
        /*1278*/ 	.word	0x00000000
        /*127c*/ 	.word	0x00038830
        /*1280*/ 	.short	0x010a
        /*1282*/ 	.byte	0x3f
	.zero		1


	//   ....[34]....
        /*1284*/ 	.word	0x00019b30
        /*1288*/ 	.word	0x00000000
        /*128c*/ 	.word	0x00000000
        /*1290*/ 	.short	0x0101
        /*1292*/ 	.byte	0x3f
	.zero		1


	//   ....[35]....
        /*1294*/ 	.word	0x0001af10
        /*1298*/ 	.word	0x0000000b
        /*129c*/ 	.word	0x00038830
        /*12a0*/ 	.short	0x010a
        /*12a2*/ 	.byte	0x3f
	.zero		1


	//   ....[36]....
        /*12a4*/ 	.word	0x0001af90
        /*12a8*/ 	.word	0x0000000b
        /*12ac*/ 	.word	0x00038830
        /*12b0*/ 	.short	0x010a
        /*12b2*/ 	.byte	0x3f
	.zero		1


	//   ....[37]....
        /*12b4*/ 	.word	0x0001e6b0
        /*12b8*/ 	.word	0x00000009
        /*12bc*/ 	.word	0x00038850
        /*12c0*/ 	.short	0x010a
        /*12c2*/ 	.byte	0x3f
	.zero		1


	//   ....[38]....
        /*12c4*/ 	.word	0x0001e700
        /*12c8*/ 	.word	0x00000009
        /*12cc*/ 	.word	0x00038850
        /*12d0*/ 	.short	0x010a
        /*12d2*/ 	.byte	0x3f
	.zero		1


	//   ....[39]....
        /*12d4*/ 	.word	0x0001fae0
        /*12d8*/ 	.word	0x00000000
        /*12dc*/ 	.word	0x00000000
        /*12e0*/ 	.short	0x0101
        /*12e2*/ 	.byte	0x3f
	.zero		1


	//   ....[40]....
        /*12e4*/ 	.word	0x0001fbd0
        /*12e8*/ 	.word	0x00000009
        /*12ec*/ 	.word	0x00000000
        /*12f0*/ 	.short	0x0101
        /*12f2*/ 	.byte	0x3f
	.zero		1


	//   ....[41]....
        /*12f4*/ 	.word	0x00020330
        /*12f8*/ 	.word	0x00000004
        /*12fc*/ 	.word	0x00038830
        /*1300*/ 	.short	0x010a
        /*1302*/ 	.byte	0x3f
	.zero		1


	//   ....[42]....
        /*1304*/ 	.word	0x000203b0
        /*1308*/ 	.word	0x00000004
        /*130c*/ 	.word	0x00038830
        /*1310*/ 	.short	0x010a
        /*1312*/ 	.byte	0x3f
	.zero		1


	//   ....[43]....
        /*1314*/ 	.word	0x00023ad0
        /*1318*/ 	.word	0x00000009
        /*131c*/ 	.word	0x00038850
        /*1320*/ 	.short	0x010a
        /*1322*/ 	.byte	0x3f
	.zero		1


	//   ....[44]....
        /*1324*/ 	.word	0x00023b20
        /*1328*/ 	.word	0x00000009
        /*132c*/ 	.word	0x00038850
        /*1330*/ 	.short	0x010a
        /*1332*/ 	.byte	0x3f
	.zero		1


	//   ....[45]....
        /*1334*/ 	.word	0x00024a30
        /*1338*/ 	.word	0x0000000f
        /*133c*/ 	.word	0x00000000
        /*1340*/ 	.short	0x0101
        /*1342*/ 	.byte	0x3f
	.zero		1


	//   ....[46]....
        /*1344*/ 	.word	0x00024ac0
        /*1348*/ 	.word	0x0000000f
        /*134c*/ 	.word	0x00000000
        /*1350*/ 	.short	0x0101
        /*1352*/ 	.byte	0x3f
	.zero		1


	//   ....[47]....
        /*1354*/ 	.word	0x00025860
        /*1358*/ 	.word	0x0000000a
        /*135c*/ 	.word	0x00038850
        /*1360*/ 	.short	0x010a
        /*1362*/ 	.byte	0x3f
	.zero		1


	//   ....[48]....
        /*1364*/ 	.word	0x000258b0
        /*1368*/ 	.word	0x0000000a
        /*136c*/ 	.word	0x00038850
        /*1370*/ 	.short	0x010a
        /*1372*/ 	.byte	0x3f
	.zero		1


	//   ....[49]....
        /*1374*/ 	.word	0x00025da0
        /*1378*/ 	.word	0x0000000a
        /*137c*/ 	.word	0x00000000
        /*1380*/ 	.short	0x0101
        /*1382*/ 	.byte	0x3f
	.zero		1


	//   ....[50]....
        /*1384*/ 	.word	0x00028130
        /*1388*/ 	.word	0x00000008
        /*138c*/ 	.word	0x00000000
        /*1390*/ 	.short	0x0101
        /*1392*/ 	.byte	0x3f
	.zero		1


	//   ....[51]....
        /*1394*/ 	.word	0x00028c50
        /*1398*/ 	.word	0x00000002
        /*139c*/ 	.word	0x00000000
        /*13a0*/ 	.short	0x0101
        /*13a2*/ 	.byte	0x3f
	.zero		1


	//   ....[52]....
        /*13a4*/ 	.word	0x0002ce00
        /*13a8*/ 	.word	0x00000012
        /*13ac*/ 	.word	0x00038820
        /*13b0*/ 	.short	0x010a
        /*13b2*/ 	.byte	0x3f
	.zero		1


	//   ....[53]....
        /*13b4*/ 	.word	0x0002ced0
        /*13b8*/ 	.word	0x00000006
        /*13bc*/ 	.word	0x000388a0
        /*13c0*/ 	.short	0x010a
        /*13c2*/ 	.byte	0x3f
	.zero		1


	//   ....[54]....
        /*13c4*/ 	.word	0x0002d410
        /*13c8*/ 	.word	0x00000006
        /*13cc*/ 	.word	0x000388c0
        /*13d0*/ 	.short	0x010a
        /*13d2*/ 	.byte	0x3f
	.zero		1


	//   ....[55]....
        /*13d4*/ 	.word	0x0002daa0
        /*13d8*/ 	.word	0x00000006
        /*13dc*/ 	.word	0x000388a0
        /*13e0*/ 	.short	0x010a
        /*13e2*/ 	.byte	0x3f
	.zero		1


	//   ....[56]....
        /*13e4*/ 	.word	0x0002dfd0
        /*13e8*/ 	.word	0x00000006
        /*13ec*/ 	.word	0x000388c0
        /*13f0*/ 	.short	0x010a
        /*13f2*/ 	.byte	0x3f
	.zero		1


	//   ....[57]....
        /*13f4*/ 	.word	0x0002f230
        /*13f8*/ 	.word	0x00000000
        /*13fc*/ 	.word	0x00038840
        /*1400*/ 	.short	0x010a
        /*1402*/ 	.byte	0x3f
	.zero		1


	//   ....[58]....
        /*1404*/ 	.word	0x000302c0
        /*1408*/ 	.word	0x00000012
        /*140c*/ 	.word	0x00038800
        /*1410*/ 	.short	0x0107
        /*1412*/ 	.byte	0x3f
	.zero		1


	//   ....[59]....
        /*1414*/ 	.word	0x000303d0
        /*1418*/ 	.word	0x00000012
        /*141c*/ 	.word	0x00038800
        /*1420*/ 	.short	0x0101
        /*1422*/ 	.byte	0x3f
	.zero		1


	//   ....[60]....
        /*1424*/ 	.word	0x000303f0
        /*1428*/ 	.word	0x00000012
        /*142c*/ 	.word	0x00038820
        /*1430*/ 	.short	0x010a
        /*1432*/ 	.byte	0x3f
	.zero		1


	//   ....[61]....
        /*1434*/ 	.word	0x000307c0
        /*1438*/ 	.word	0x00000003
        /*143c*/ 	.word	0x00038840
        /*1440*/ 	.short	0x010a
        /*1442*/ 	.byte	0x3f
	.zero		1


	//   ....[62]....
        /*1444*/ 	.word	0x00030d60
        /*1448*/ 	.word	0x00000003
        /*144c*/ 	.word	0x00000060
        /*1450*/ 	.short	0x010a
        /*1452*/ 	.byte	0x3f
	.zero		1


	//   ....[63]....
        /*1454*/ 	.word	0x000315e0
        /*1458*/ 	.word	0x00000003
        /*145c*/ 	.word	0x00038840
        /*1460*/ 	.short	0x010a
        /*1462*/ 	.byte	0x3f
	.zero		1


	//   ....[64]....
        /*1464*/ 	.word	0x00031b80
        /*1468*/ 	.word	0x00000002
        /*146c*/ 	.word	0x00000060
        /*1470*/ 	.short	0x010a
        /*1472*/ 	.byte	0x3f
	.zero		1


	//   ....[65]....
        /*1474*/ 	.word	0x00032340
        /*1478*/ 	.word	0x00000002
        /*147c*/ 	.word	0x00038840
        /*1480*/ 	.short	0x010a
        /*1482*/ 	.byte	0x3f
	.zero		1


	//   ....[66]....
        /*1484*/ 	.word	0x000328e0
        /*1488*/ 	.word	0x00000002
        /*148c*/ 	.word	0x00000060
        /*1490*/ 	.short	0x010a
        /*1492*/ 	.byte	0x3f
	.zero		1


	//   ....[67]....
        /*1494*/ 	.word	0x00033050
        /*1498*/ 	.word	0x00000000
        /*149c*/ 	.word	0x00038860
        /*14a0*/ 	.short	0x010a
        /*14a2*/ 	.byte	0x3f
	.zero		1


	//   ....[68]....
        /*14a4*/ 	.word	0x000348b0
        /*14a8*/ 	.word	0x00000000
        /*14ac*/ 	.word	0x00038820
        /*14b0*/ 	.short	0x010a
        /*14b2*/ 	.byte	0x3f
	.zero		1


	//   ....[69]....
        /*14b4*/ 	.word	0x00034ab0
        /*14b8*/ 	.word	0x00000006
        /*14bc*/ 	.word	0x00000000
        /*14c0*/ 	.short	0x010a
        /*14c2*/ 	.byte	0x3f
	.zero		1


	//   ....[70]....
        /*14c4*/ 	.word	0x00034ae0
        /*14c8*/ 	.word	0x00000007
        /*14cc*/ 	.word	0x00000000
        /*14d0*/ 	.short	0x010a
        /*14d2*/ 	.byte	0x3f
	.zero		1


	//   ....[71]....
        /*14d4*/ 	.word	0x00034b40
        /*14d8*/ 	.word	0x00000004
        /*14dc*/ 	.word	0x00000000
        /*14e0*/ 	.short	0x010a
        /*14e2*/ 	.byte	0x3f
	.zero		1


	//   ....[72]....
        /*14e4*/ 	.word	0x00034b70
        /*14e8*/ 	.word	0x00000003
        /*14ec*/ 	.word	0x00000000
        /*14f0*/ 	.short	0x010a
        /*14f2*/ 	.byte	0x3f
	.zero		1


	//   ....[73]....
        /*14f4*/ 	.word	0x00034bd0
        /*14f8*/ 	.word	0x00000000
        /*14fc*/ 	.word	0x00038890
        /*1500*/ 	.short	0x010a
        /*1502*/ 	.byte	0x3f
	.zero		1


	//   ....[74]....
        /*1504*/ 	.word	0x00034c20
        /*1508*/ 	.word	0x00000000
        /*150c*/ 	.word	0x00038890
        /*1510*/ 	.short	0x010a
        /*1512*/ 	.byte	0x3f
	.zero		1


	//   ....[75]....
        /*1514*/ 	.word	0x00034c70
        /*1518*/ 	.word	0x00000000
        /*151c*/ 	.word	0x00038890
        /*1520*/ 	.short	0x010a
        /*1522*/ 	.byte	0x3f
	.zero		1


	//   ....[76]....
        /*1524*/ 	.word	0x00034cc0
        /*1528*/ 	.word	0x00000000
        /*152c*/ 	.word	0x000388b0
        /*1530*/ 	.short	0x010a
        /*1532*/ 	.byte	0x3f
	.zero		1


	//   ....[77]....
        /*1534*/ 	.word	0x00035450
        /*1538*/ 	.word	0x00000010
        /*153c*/ 	.word	0x00038800
        /*1540*/ 	.short	0x010a
        /*1542*/ 	.byte	0x3f
	.zero		1


	//   ....[78]....
        /*1544*/ 	.word	0x00035bc0
        /*1548*/ 	.word	0x00000010
        /*154c*/ 	.word	0x00038800
        /*1550*/ 	.short	0x010a
        /*1552*/ 	.byte	0x3f
	.zero		1


	//   ....[79]....
        /*1554*/ 	.word	0x00035c10
        /*1558*/ 	.word	0x00000000
        /*155c*/ 	.word	0x00038830
        /*1560*/ 	.short	0x010a
        /*1562*/ 	.byte	0x3f
	.zero		1


	//   ....[80]....
        /*1564*/ 	.word	0x00035c60
        /*1568*/ 	.word	0x0000000b
        /*156c*/ 	.word	0x00038830
        /*1570*/ 	.short	0x010a
        /*1572*/ 	.byte	0x3f
	.zero		1


	//   ....[81]....
        /*1574*/ 	.word	0x00035cb0
        /*1578*/ 	.word	0x00000009
        /*157c*/ 	.word	0x00038850
        /*1580*/ 	.short	0x010a
        /*1582*/ 	.byte	0x3f
	.zero		1


	//   ....[82]....
        /*1584*/ 	.word	0x00035d00
        /*1588*/ 	.word	0x00000004
        /*158c*/ 	.word	0x00038830
        /*1590*/ 	.short	0x010a
        /*1592*/ 	.byte	0x3f
	.zero		1


	//   ....[83]....
        /*1594*/ 	.word	0x00035d50
        /*1598*/ 	.word	0x00000009
        /*159c*/ 	.word	0x00038850
        /*15a0*/ 	.short	0x010a
        /*15a2*/ 	.byte	0x3f
	.zero		1


	//   ....[84]....
        /*15a4*/ 	.word	0x00035da0
        /*15a8*/ 	.word	0x0000000a
        /*15ac*/ 	.word	0x00038850
        /*15b0*/ 	.short	0x010a
        /*15b2*/ 	.byte	0x3f
	.zero		1


	//   ....[85]....
        /*15b4*/ 	.word	0x00035f40
        /*15b8*/ 	.word	0x00000012
        /*15bc*/ 	.word	0x00038820
        /*15c0*/ 	.short	0x010a
        /*15c2*/ 	.byte	0x3f
	.zero		1


	//   ....[86]....
        /*15c4*/ 	.word	0x00035f90
        /*15c8*/ 	.word	0x00000006
        /*15cc*/ 	.word	0x000388a0
        /*15d0*/ 	.short	0x010a
        /*15d2*/ 	.byte	0x3f
	.zero		1


	//   ....[87]....
        /*15d4*/ 	.word	0x00035fe0
        /*15d8*/ 	.word	0x00000006
        /*15dc*/ 	.word	0x000388c0
        /*15e0*/ 	.short	0x010a
        /*15e2*/ 	.byte	0x3f
	.zero		1


	//   ....[88]....
        /*15e4*/ 	.word	0x00036030
        /*15e8*/ 	.word	0x00000006
        /*15ec*/ 	.word	0x000388a0
        /*15f0*/ 	.short	0x010a
        /*15f2*/ 	.byte	0x3f
	.zero		1


	//   ....[89]....
        /*15f4*/ 	.word	0x00036080
        /*15f8*/ 	.word	0x00000006
        /*15fc*/ 	.word	0x000388c0
        /*1600*/ 	.short	0x010a
        /*1602*/ 	.byte	0x3f
	.zero		1


	//   ....[90]....
        /*1604*/ 	.word	0x00036220
        /*1608*/ 	.word	0x00000000
        /*160c*/ 	.word	0x00038840
        /*1610*/ 	.short	0x010a
        /*1612*/ 	.byte	0x3f
	.zero		1


	//   ....[91]....
        /*1614*/ 	.word	0x00036ea0
        /*1618*/ 	.word	0x00000012
        /*161c*/ 	.word	0x00038820
        /*1620*/ 	.short	0x010a
        /*1622*/ 	.byte	0x3f
	.zero		1


	//   ....[92]....
        /*1624*/ 	.word	0x00036ef0
        /*1628*/ 	.word	0x00000003
        /*162c*/ 	.word	0x00038840
        /*1630*/ 	.short	0x010a
        /*1632*/ 	.byte	0x3f
	.zero		1


	//   ....[93]....
        /*1634*/ 	.word	0x00036f40
        /*1638*/ 	.word	0x00000003
        /*163c*/ 	.word	0x00000060
        /*1640*/ 	.short	0x010a
        /*1642*/ 	.byte	0x3f
	.zero		1


	//   ....[94]....
        /*1644*/ 	.word	0x00036f90
        /*1648*/ 	.word	0x00000003
        /*164c*/ 	.word	0x00038840
        /*1650*/ 	.short	0x010a
        /*1652*/ 	.byte	0x3f
	.zero		1


	//   ....[95]....
        /*1654*/ 	.word	0x00036fe0
        /*1658*/ 	.word	0x00000002
        /*165c*/ 	.word	0x00000060
        /*1660*/ 	.short	0x010a
        /*1662*/ 	.byte	0x3f
	.zero		1


	//   ....[96]....
        /*1664*/ 	.word	0x00037030
        /*1668*/ 	.word	0x00000002
        /*166c*/ 	.word	0x00038840
        /*1670*/ 	.short	0x010a
        /*1672*/ 	.byte	0x3f
	.zero		1


	//   ....[97]....
        /*1674*/ 	.word	0x00037080
        /*1678*/ 	.word	0x00000002
        /*167c*/ 	.word	0x00000060
        /*1680*/ 	.short	0x010a
        /*1682*/ 	.byte	0x3f
	.zero		1


	//   ....[98]....
        /*1684*/ 	.word	0x000370d0
        /*1688*/ 	.word	0x00000000
        /*168c*/ 	.word	0x00038860
        /*1690*/ 	.short	0x010a
        /*1692*/ 	.byte	0x3f
	.zero		1


	//   ....[99]....
        /*1694*/ 	.word	0x00037c60
        /*1698*/ 	.word	0x00000000
        /*169c*/ 	.word	0x00038820
        /*16a0*/ 	.short	0x010a
        /*16a2*/ 	.byte	0x3f
	.zero		1


	//   ....[100]....
        /*16a4*/ 	.word	0x00037e00
        /*16a8*/ 	.word	0x00000006
        /*16ac*/ 	.word	0x00000000
        /*16b0*/ 	.short	0x010a
        /*16b2*/ 	.byte	0x3f
	.zero		1


	//   ....[101]....
        /*16b4*/ 	.word	0x00037e50
        /*16b8*/ 	.word	0x00000007
        /*16bc*/ 	.word	0x00000000
        /*16c0*/ 	.short	0x010a
        /*16c2*/ 	.byte	0x3f
	.zero		1


	//   ....[102]....
        /*16c4*/ 	.word	0x00037ea0
        /*16c8*/ 	.word	0x00000004
        /*16cc*/ 	.word	0x00000000
        /*16d0*/ 	.short	0x010a
        /*16d2*/ 	.byte	0x3f
	.zero		1


	//----- nvinfo : EIATTR_NUM_MBARRIERS
	.align		4
.L_329:
        /*16d4*/ 	.byte	0x03, 0x38
        /*16d6*/ 	.short	0x0016


	//----- nvinfo : EIATTR_EXIT_INSTR_OFFSETS
	.align		4
        /*16d8*/ 	.byte	0x04, 0x1c
        /*16da*/ 	.short	(.L_331 - .L_330)


	//   ....[0]....
.L_330:
        /*16dc*/ 	.word	0x00034bc0


	//----- nvinfo : EIATTR_MAX_THREADS
	.align		4
.L_331:
        /*16e0*/ 	.byte	0x04, 0x05
        /*16e2*/ 	.short	(.L_333 - .L_332)
.L_332:
        /*16e4*/ 	.word	0x00000180
        /*16e8*/ 	.word	0x00000001
        /*16ec*/ 	.word	0x00000001


	//----- nvinfo : EIATTR_CRS_STACK_SIZE
	.align		4
.L_333:
        /*16f0*/ 	.byte	0x04, 0x1e
        /*16f2*/ 	.short	(.L_335 - .L_334)
.L_334:
        /*16f4*/ 	.word	0x00000000


	//----- nvinfo : EIATTR_CBANK_PARAM_SIZE
	.align		4
.L_335:
        /*16f8*/ 	.byte	0x03, 0x19
        /*16fa*/ 	.short	0x0af0


	//----- nvinfo : EIATTR_PARAM_CBANK
	.align		4
        /*16fc*/ 	.byte	0x04, 0x0a
        /*16fe*/ 	.short	(.L_337 - .L_336)
	.align		4
.L_336:
        /*1700*/ 	.word	index@(.nv.constant0._ZN7cutlass13device_kernelIN5flash11enable_sm90INS1_16FlashAttnFwdSm90INS1_25CollectiveMainloopFwdSm90ILi2EN4cute5tupleIJNS5_1CILi1EEES8_S8_EEENS6_IJNS7_ILi128EEENS7_ILi80EEENS7_ILi256EEEEEELi256ENS_10bfloat16_tEfNS_4arch4Sm90ELb1ELb0ELb1ELb1ELb0ELb1ELb0ELb1ELb1ELb1ELb1ELb0EEENS1_21CollectiveEpilogueFwdINS6_IJSA_SC_SB_EEES9_SE_SG_Li256ELb1ELb1ELb1ELb0EEENS1_36VarlenDynamicPersistentTileSchedulerILi128ELi80ELi256ELi128ELb1ELb1ELb1ELb1ELb1ELb1EEEEEEEEEvNT_6ParamsE)
        /*1704*/ 	.short	0x0210
        /*1706*/ 	.short	0x0af0


	//----- nvinfo : EIATTR_SW_WAR
	.align		4
.L_337:
        /*1708*/ 	.byte	0x04, 0x36
        /*170a*/ 	.short	(.L_339 - .L_338)
.L_338:
        /*170c*/ 	.word	0x00000008
.L_339:


//--------------------- .nv.callgraph             --------------------------
	.section	.nv.callgraph,"",@"SHT_CUDA_CALLGRAPH"
	.align	4
	.sectionentsize	8
	.align		4
        /*0000*/ 	.word	0x00000000
	.align		4
        /*0004*/ 	.word	0xffffffff
	.align		4
        /*0008*/ 	.word	index@(_ZN7cutlass13device_kernelIN5flash11enable_sm90INS1_16FlashAttnFwdSm90INS1_25CollectiveMainloopFwdSm90ILi2EN4cute5tupleIJNS5_1CILi1EEES8_S8_EEENS6_IJNS7_ILi128EEENS7_ILi80EEENS7_ILi256EEEEEELi256ENS_10bfloat16_tEfNS_4arch4Sm90ELb0ELb0ELb1ELb0ELb0ELb0ELb0ELb1ELb1ELb1ELb1ELb0EEENS1_21CollectiveEpilogueFwdINS6_IJSA_SC_SB_EEES9_SE_SG_Li256ELb0ELb1ELb1ELb0EEENS1_19SingleTileSchedulerILb0ELb1ELb1ELi128EEEEEEEEEvNT_6ParamsE)
	.align		4
        /*000c*/ 	.word	index@(__assertfail)
	.align		4
        /*0010*/ 	.word	index@(_ZN7cutlass13device_kernelIN5flash11enable_sm90INS1_16FlashAttnFwdSm90INS1_25CollectiveMainloopFwdSm90ILi2EN4cute5tupleIJNS5_1CILi1EEES8_S8_EEENS6_IJNS7_ILi128EEENS7_ILi80EEENS7_ILi256EEEEEELi256ENS_10bfloat16_tEfNS_4arch4Sm90ELb0ELb0ELb1ELb1ELb0ELb0ELb0ELb1ELb1ELb1ELb1ELb0EEENS1_21CollectiveEpilogueFwdINS6_IJSA_SC_SB_EEES9_SE_SG_Li256ELb1ELb1ELb1ELb0EEENS1_36VarlenDynamicPersistentTileSchedulerILi128ELi80ELi256ELi128ELb1ELb1ELb1ELb0ELb1ELb1EEEEEEEEEvNT_6ParamsE)
	.align		4
        /*0014*/ 	.word	index@(__assertfail)
	.align		4
        /*0018*/ 	.word	index@(_ZN7cutlass13device_kernelIN5flash11enable_sm90INS1_16FlashAttnFwdSm90INS1_25CollectiveMainloopFwdSm90ILi2EN4cute5tupleIJNS5_1CILi1EEES8_S8_EEENS6_IJNS7_ILi128EEENS7_ILi80EEENS7_ILi256EEEEEELi256ENS_10bfloat16_tEfNS_4arch4Sm90ELb0ELb0ELb1ELb1ELb0ELb1ELb0ELb1ELb1ELb1ELb1ELb0EEENS1_21CollectiveEpilogueFwdINS6_IJSA_SC_SB_EEES9_SE_SG_Li256ELb1ELb1ELb1ELb0EEENS1_36VarlenDynamicPersistentTileSchedulerILi128ELi80ELi256ELi128ELb1ELb1ELb1ELb0ELb1ELb1EEEEEEEEEvNT_6ParamsE)
	.align		4
        /*001c*/ 	.word	index@(__assertfail)
	.align		4
        /*0020*/ 	.word	index@(_ZN7cutlass13device_kernelIN5flash11enable_sm90INS1_16FlashAttnFwdSm90INS1_25CollectiveMainloopFwdSm90ILi2EN4cute5tupleIJNS5_1CILi1EEES8_S8_EEENS6_IJNS7_ILi128EEENS7_ILi64EEENS7_ILi256EEEEEELi256ENS_10bfloat16_tEfNS_4arch4Sm90ELb0ELb1ELb1ELb0ELb0ELb0ELb0ELb1ELb1ELb1ELb1ELb0EEENS1_21CollectiveEpilogueFwdINS6_IJSA_SC_SB_EEES9_SE_SG_Li256ELb0ELb1ELb1ELb0EEENS1_19SingleTileSchedulerILb0ELb1ELb1ELi128EEEEEEEEEvNT_6ParamsE)
	.align		4
        /*0024*/ 	.word	index@(__assertfail)
	.align		4
        /*0028*/ 	.word	index@(_ZN7cutlass13device_kernelIN5flash11enable_sm90INS1_16FlashAttnFwdSm90INS1_25CollectiveMainloopFwdSm90ILi2EN4cute5tupleIJNS5_1CILi1EEES8_S8_EEENS6_IJNS7_ILi128EEENS7_ILi64EEENS7_ILi256EEEEEELi256ENS_10bfloat16_tEfNS_4arch4Sm90ELb0ELb1ELb1ELb1ELb0ELb0ELb0ELb1ELb1ELb1ELb1ELb0EEENS1_21CollectiveEpilogueFwdINS6_IJSA_SC_SB_EEES9_SE_SG_Li256ELb1ELb1ELb1ELb0EEENS1_36VarlenDynamicPersistentTileSchedulerILi128ELi64ELi256ELi128ELb1ELb1ELb1ELb1ELb0ELb1EEEEEEEEEvNT_6ParamsE)
	.align		4
        /*002c*/ 	.word	index@(__assertfail)
	.align		4
        /*0030*/ 	.word	index@(_ZN7cutlass13device_kernelIN5flash11enable_sm90INS1_16FlashAttnFwdSm90INS1_25CollectiveMainloopFwdSm90ILi2EN4cute5tupleIJNS5_1CILi1EEES8_S8_EEENS6_IJNS7_ILi128EEENS7_ILi64EEENS7_ILi256EEEEEELi256ENS_10bfloat16_tEfNS_4arch4Sm90ELb0ELb1ELb1ELb1ELb0ELb1ELb0ELb1ELb1ELb1ELb1ELb0EEENS1_21CollectiveEpilogueFwdINS6_IJSA_SC_SB_EEES9_SE_SG_Li256ELb1ELb1ELb1ELb0EEENS1_36VarlenDynamicPersistentTileSchedulerILi128ELi64ELi256ELi128ELb1ELb1ELb1ELb1ELb0ELb1EEEEEEEEEvNT_6ParamsE)
	.align		4
        /*0034*/ 	.word	index@(__assertfail)
	.align		4
        /*0038*/ 	.word	index@(_ZN7cutlass13device_kernelIN5flash11enable_sm90INS1_16FlashAttnFwdSm90INS1_25CollectiveMainloopFwdSm90ILi2EN4cute5tupleIJNS5_1CILi1EEES8_S8_EEENS6_IJNS7_ILi128EEENS7_ILi80EEENS7_ILi256EEEEEELi256ENS_10bfloat16_tEfNS_4arch4Sm90ELb1ELb0ELb1ELb0ELb0ELb0ELb0ELb1ELb1ELb1ELb1ELb0EEENS1_21CollectiveEpilogueFwdINS6_IJSA_SC_SB_EEES9_SE_SG_Li256ELb0ELb1ELb1ELb0EEENS1_19SingleTileSchedulerILb0ELb1ELb1ELi128EEEEEEEEEvNT_6ParamsE)
	.align		4
        /*003c*/ 	.word	index@(__assertfail)
	.align		4
        /*0040*/ 	.word	index@(_ZN7cutlass13device_kernelIN5flash11enable_sm90INS1_16FlashAttnFwdSm90INS1_25CollectiveMainloopFwdSm90ILi2EN4cute5tupleIJNS5_1CILi1EEES8_S8_EEENS6_IJNS7_ILi128EEENS7_ILi80EEENS7_ILi256EEEEEELi256ENS_10bfloat16_tEfNS_4arch4Sm90ELb1ELb0ELb1ELb1ELb0ELb0ELb0ELb1ELb1ELb1ELb1ELb0EEENS1_21CollectiveEpilogueFwdINS6_IJSA_SC_SB_EEES9_SE_SG_Li256ELb1ELb1ELb1ELb0EEENS1_36VarlenDynamicPersistentTileSchedulerILi128ELi80ELi256ELi128ELb1ELb1ELb1ELb1ELb1ELb1EEEEEEEEEvNT_6ParamsE)
	.align		4
        /*0044*/ 	.word	index@(__assertfail)
	.align		4
        /*0048*/ 	.word	index@(_ZN7cutlass13device_kernelIN5flash11enable_sm90INS1_16FlashAttnFwdSm90INS1_25CollectiveMainloopFwdSm90ILi2EN4cute5tupleIJNS5_1CILi1EEES8_S8_EEENS6_IJNS7_ILi128EEENS7_ILi80EEENS7_ILi256EEEEEELi256ENS_10bfloat16_tEfNS_4arch4Sm90ELb1ELb0ELb1ELb1ELb0ELb1ELb0ELb1ELb1ELb1ELb1ELb0EEENS1_21CollectiveEpilogueFwdINS6_IJSA_SC_SB_EEES9_SE_SG_Li256ELb1ELb1ELb1ELb0EEENS1_36VarlenDynamicPersistentTileSchedulerILi128ELi80ELi256ELi128ELb1ELb1ELb1ELb1ELb1ELb1EEEEEEEEEvNT_6ParamsE)
	.align		4
        /*004c*/ 	.word	index@(__assertfail)
	.align		4
        /*0050*/ 	.word	0x00000000
	.align		4
        /*0054*/ 	.word	0xfffffffe
	.align		4
        /*0058*/ 	.word	0x00000000
	.align		4
        /*005c*/ 	.word	0xfffffffd
	.align		4
        /*0060*/ 	.word	0x00000000
	.align		4
        /*0064*/ 	.word	0xfffffffc


//--------------------- .nv.constant4             --------------------------
	.section	.nv.constant4,"a",@progbits
	.align	8
	.align		8
.nv.constant4:
        /*0000*/ 	.dword	__assertfail
	.align		8
        /*0008*/ 	.dword	__unnamed_1
	.align		8
        /*0010*/ 	.dword	__unnamed_2
	.align		8
        /*0018*/ 	.dword	__unnamed_3
	.align		8
        /*0020*/ 	.dword	__unnamed_4
	.align		8
        /*0028*/ 	.dword	__unnamed_5
	.align		8
        /*0030*/ 	.dword	__unnamed_6
	.align		8
        /*0038*/ 	.dword	__unnamed_7
	.align		8
        /*0040*/ 	.dword	__unnamed_8
	.align		8
        /*0048*/ 	.dword	__unnamed_9
	.align		8
        /*0050*/ 	.dword	_ZN80_INTERNAL_b2e67345_44_flash_fwd_hdim256_bf16_split_softcap_sm90_cu_4cb42ef5_32924cuda3std3__45__cpo5beginE
	.align		8
        /*0058*/ 	.dword	_ZN80_INTERNAL_b2e67345_44_flash_fwd_hdim256_bf16_split_softcap_sm90_cu_4cb42ef5_32924cuda3std3__45__cpo3endE
	.align		8
        /*0060*/ 	.dword	_ZN80_INTERNAL_b2e67345_44_flash_fwd_hdim256_bf16_split_softcap_sm90_cu_4cb42ef5_32924cuda3std3__45__cpo6cbeginE
	.align		8
        /*0068*/ 	.dword	_ZN80_INTERNAL_b2e67345_44_flash_fwd_hdim256_bf16_split_softcap_sm90_cu_4cb42ef5_32924cuda3std3__45__cpo4cendE
	.align		8
        /*0070*/ 	.dword	_ZN80_INTERNAL_b2e67345_44_flash_fwd_hdim256_bf16_split_softcap_sm90_cu_4cb42ef5_32924cuda3std3__482_GLOBAL__N__b2e67345_44_flash_fwd_hdim256_bf16_split_softcap_sm90_cu_4cb42ef5_32926ignoreE
	.align		8
        /*0078*/ 	.dword	_ZN80_INTERNAL_b2e67345_44_flash_fwd_hdim256_bf16_split_softcap_sm90_cu_4cb42ef5_32924cuda3std3__419piecewise_constructE
	.align		8
        /*0080*/ 	.dword	_ZN80_INTERNAL_b2e67345_44_flash_fwd_hdim256_bf16_split_softcap_sm90_cu_4cb42ef5_32924cuda3std3__48in_placeE
	.align		8
        /*0088*/ 	.dword	_ZN80_INTERNAL_b2e67345_44_flash_fwd_hdim256_bf16_split_softcap_sm90_cu_4cb42ef5_32924cuda3std6ranges3__45__cpo4swapE
	.align		8
        /*0090*/ 	.dword	_ZN80_INTERNAL_b2e67345_44_flash_fwd_hdim256_bf16_split_softcap_sm90_cu_4cb42ef5_32924cuda3std6ranges3__45__cpo9iter_moveE
	.align		8
        /*0098*/ 	.dword	_ZN80_INTERNAL_b2e67345_44_flash_fwd_hdim256_bf16_split_softcap_sm90_cu_4cb42ef5_32924cute7productE
	.align		8
        /*00a0*/ 	.dword	_ZN80_INTERNAL_b2e67345_44_flash_fwd_hdim256_bf16_split_softcap_sm90_cu_4cb42ef5_32924cute1_E
	.align		8
        /*00a8*/ 	.dword	$str$20
	.align		8
        /*00b0*/ 	.dword	$str$21


//--------------------- .text._ZN7cutlass13device_kernelIN5flash11enable_sm90INS1_16FlashAttnFwdSm90INS1_25CollectiveMainloopFwdSm90ILi2EN4cute5tupleIJNS5_1CILi1EEES8_S8_EEENS6_IJNS7_ILi128EEENS7_ILi80EEENS7_ILi256EEEEEELi256ENS_10bfloat16_tEfNS_4arch4Sm90ELb0ELb0ELb1ELb0ELb0ELb0ELb0ELb1ELb1ELb1ELb1ELb0EEENS1_21CollectiveEpilogueFwdINS6_IJSA_SC_SB_EEES9_SE_SG_Li256ELb0ELb1ELb1ELb0EEENS1_19SingleTileSchedulerILb0ELb1ELb1ELi128EEEEEEEEEvNT_6ParamsE --------------------------
	.section	.text._ZN7cutlass13device_kernelIN5flash11enable_sm90INS1_16FlashAttnFwdSm90INS1_25CollectiveMainloopFwdSm90ILi2EN4cute5tupleIJNS5_1CILi1EEES8_S8_EEENS6_IJNS7_ILi128EEENS7_ILi80EEENS7_ILi256EEEEEELi256ENS_10bfloat16_tEfNS_4arch4Sm90ELb0ELb0ELb1ELb0ELb0ELb0ELb0ELb1ELb1ELb1ELb1ELb0EEENS1_21CollectiveEpilogueFwdINS6_IJSA_SC_SB_EEES9_SE_SG_Li256ELb0ELb1ELb1ELb0EEENS1_19SingleTileSchedulerILb0ELb1ELb1ELi128EEEEEEEEEvNT_6ParamsE,"ax",@progbits
	.align	128
.text._ZN7cutlass13device_kernelIN5flash11enable_sm90INS1_16FlashAttnFwdSm90INS1_25CollectiveMainloopFwdSm90ILi2EN4cute5tupleIJNS5_1CILi1EEES8_S8_EEENS6_IJNS7_ILi128EEENS7_ILi80EEENS7_ILi256EEEEEELi256ENS_10bfloat16_tEfNS_4arch4Sm90ELb0ELb0ELb1ELb0ELb0ELb0ELb0ELb1ELb1ELb1ELb1ELb0EEENS1_21CollectiveEpilogueFwdINS6_IJSA_SC_SB_EEES9_SE_SG_Li256ELb0ELb1ELb1ELb0EEENS1_19SingleTileSchedulerILb0ELb1ELb1ELi128EEEEEEEEEvNT_6ParamsE:
        .type           _ZN7cutlass13device_kernelIN5flash11enable_sm90INS1_16FlashAttnFwdSm90INS1_25CollectiveMainloopFwdSm90ILi2EN4cute5tupleIJNS5_1CILi1EEES8_S8_EEENS6_IJNS7_ILi128EEENS7_ILi80EEENS7_ILi256EEEEEELi256ENS_10bfloat16_tEfNS_4arch4Sm90ELb0ELb0ELb1ELb0ELb0ELb0ELb0ELb1ELb1ELb1ELb1ELb0EEENS1_21CollectiveEpilogueFwdINS6_IJSA_SC_SB_EEES9_SE_SG_Li256ELb0ELb1ELb1ELb0EEENS1_19SingleTileSchedulerILb0ELb1ELb1ELi128EEEEEEEEEvNT_6ParamsE,@function
        .size           _ZN7cutlass13device_kernelIN5flash11enable_sm90INS1_16FlashAttnFwdSm90INS1_25CollectiveMainloopFwdSm90ILi2EN4cute5tupleIJNS5_1CILi1EEES8_S8_EEENS6_IJNS7_ILi128EEENS7_ILi80EEENS7_ILi256EEEEEELi256ENS_10bfloat16_tEfNS_4arch4Sm90ELb0ELb0ELb1ELb0ELb0ELb0ELb0ELb1ELb1ELb1ELb1ELb0EEENS1_21CollectiveEpilogueFwdINS6_IJSA_SC_SB_EEES9_SE_SG_Li256ELb0ELb1ELb1ELb0EEENS1_19SingleTileSchedulerILb0ELb1ELb1ELi128EEEEEEEEEvNT_6ParamsE,(.L_x_3200 - _ZN7cutlass13device_kernelIN5flash11enable_sm90INS1_16FlashAttnFwdSm90INS1_25CollectiveMainloopFwdSm90ILi2EN4cute5tupleIJNS5_1CILi1EEES8_S8_EEENS6_IJNS7_ILi128EEENS7_ILi80EEENS7_ILi256EEEEEELi256ENS_10bfloat16_tEfNS_4arch4Sm90ELb0ELb0ELb1ELb0ELb0ELb0ELb0ELb1ELb1ELb1ELb1ELb0EEENS1_21CollectiveEpilogueFwdINS6_IJSA_SC_SB_EEES9_SE_SG_Li256ELb0ELb1ELb1ELb0EEENS1_19SingleTileSchedulerILb0ELb1ELb1ELi128EEEEEEEEEvNT_6ParamsE)
        .other          _ZN7cutlass13device_kernelIN5flash11enable_sm90INS1_16FlashAttnFwdSm90INS1_25CollectiveMainloopFwdSm90ILi2EN4cute5tupleIJNS5_1CILi1EEES8_S8_EEENS6_IJNS7_ILi128EEENS7_ILi80EEENS7_ILi256EEEEEELi256ENS_10bfloat16_tEfNS_4arch4Sm90ELb0ELb0ELb1ELb0ELb0ELb0ELb0ELb1ELb1ELb1ELb1ELb0EEENS1_21CollectiveEpilogueFwdINS6_IJSA_SC_SB_EEES9_SE_SG_Li256ELb0ELb1ELb1ELb0EEENS1_19SingleTileSchedulerILb0ELb1ELb1ELi128EEEEEEEEEvNT_6ParamsE,@"STO_CUDA_ENTRY STV_DEFAULT"
_ZN7cutlass13device_kernelIN5flash11enable_sm90INS1_16FlashAttnFwdSm90INS1_25CollectiveMainloopFwdSm90ILi2EN4cute5tupleIJNS5_1CILi1EEES8_S8_EEENS6_IJNS7_ILi128EEENS7_ILi80EEENS7_ILi256EEEEEELi256ENS_10bfloat16_tEfNS_4arch4Sm90ELb0ELb0ELb1ELb0ELb0ELb0ELb0ELb1ELb1ELb1ELb1ELb0EEENS1_21CollectiveEpilogueFwdINS6_IJSA_SC_SB_EEES9_SE_SG_Li256ELb0ELb1ELb1ELb0EEENS1_19SingleTileSchedulerILb0ELb1ELb1ELi128EEEEEEEEEvNT_6ParamsE:
[----:B------:R-:W0:Y:S02]  /*0000*/  LDC R1, c[0x0][0x28] ;  /* 0x00000a00ff017b82 */ /* 0x000e240000000800 */
[----:B0-----:R-:W-:Y:S01]  /*0010*/  VIADD R1, R1, 0xffffffe8 ;  /* 0xffffffe801017836 */ /* 0x001fe20000000000 */
[----:B------:R-:W0:Y:S01]  /*0020*/  S2R R3, SR_TID.X ;  /* 0x0000000000037919 */ /* 0x000e220000002100 */
[----:B------:R-:W-:Y:S01]  /*0030*/  ELECT P0, URZ, PT ;  /* 0x00000000003f782f */ /* 0x000fe20003800000 */
[----:B------:R-:W-:Y:S01]  /*0040*/  BSSY B0, `(.L_x_0) ;  /* 0x000000d000007945 */ /* 0x000fe20003800000 */
[----:B0-----:R-:W-:-:S05]  /*0050*/  SHF.R.U32.HI R0, RZ, 0x5, R3 ;  /* 0x00000005ff007819 */ /* 0x001fca0000011603 */
[----:B------:R-:W0:Y:S02]  /*0060*/  SHFL.IDX PT, R2, R0, RZ, 0x1f ;  /* 0x00001fff00027589 */ /* 0x000e2400000e0000 */
[----:B0-----:R-:W-:-:S13]  /*0070*/  ISETP.EQ.AND P0, PT, R2, RZ, P0 ;  /* 0x000000ff0200720c */ /* 0x001fda0000702270 */
[----:B------:R-:W-:Y:S05]  /*0080*/  @!P0 BRA `(.L_x_1) ;  /* 0x0000000000208947 */ /* 0x000fea0003800000 */
[----:B------:R-:W-:Y:S02]  /*0090*/  ULDC.64 UR4, c[0x0][0x198] ;  /* 0x0000660000047ab9 */ /* 0x000fe40000000a00 */
[----:B------:R-:W-:Y:S02]  /*00a0*/  UIADD3 UR6, UP0, UR4, 0x370, URZ ;  /* 0x0000037004067890 */ /* 0x000fe4000ff1e03f */
[----:B------:R-:W-:Y:S02]  /*00b0*/  UIADD3 UR4, UP1, UR4, 0x470, URZ ;  /* 0x0000047004047890 */ /* 0x000fe4000ff3e03f */
[----:B------:R-:W-:Y:S02]  /*00c0*/  UIADD3.X UR7, URZ, UR5, URZ, UP0, !UPT ;  /* 0x000000053f077290 */ /* 0x000fe400087fe43f */
[----:B------:R-:W-:-:S07]  /*00d0*/  UIADD3.X UR5, URZ, UR5, URZ, UP1, !UPT ;  /* 0x000000053f057290 */ /* 0x000fce0008ffe43f */
[----:B------:R0:W-:Y:S02]  /*00e0*/  UTMACCTL.PF [UR6] ;  /* 0x00000000060079b9 */ /* 0x0001e40008040000 */
[----:B------:R0:W-:Y:S02]  /*00f0*/  UTMACCTL.PF [UR4] ;  /* 0x00000000040079b9 */ /* 0x0001e40008040000 */
[----:B0-----:R-:W-:Y:S01]  /*0100*/  NOP ;  /* 0x0000000000007918 */ /* 0x001fe20000000000 */
.L_x_1:
[----:B------:R-:W-:Y:S05]  /*0110*/  BSYNC B0 ;  /* 0x0000000000007941 */ /* 0x000fea0003800000 */
.L_x_0:
[----:B------:R-:W-:Y:S01]  /*0120*/  VOTEU.ANY UP0, P0 ;  /* 0x00000000003f7886 */ /* 0x000fe20000000100 */
[----:B------:R-:W0:Y:S01]  /*0130*/  SHFL.IDX PT, R2, R0, RZ, 0x1f ;  /* 0x00001fff00027589 */ /* 0x000e2200000e0000 */
[----:B------:R-:W-:Y:S01]  /*0140*/  UMOV UR4, 0x80 ;  /* 0x0000008000047882 */ /* 0x000fe20000000000 */
[----:B------:R-:W-:Y:S01]  /*0150*/  UMOV UR7, 0x100 ;  /* 0x0000010000077882 */ /* 0x000fe20000000000 */
[----:B------:R-:W-:Y:S01]  /*0160*/  VOTEU.ANY UP1, P0 ;  /* 0x00000000003f7886 */ /* 0x000fe20000020100 */
[----:B------:R-:W1:Y:S01]  /*0170*/  @UP0 S2UR UR8, SR_CgaCtaId ;  /* 0x00000000000809c3 */ /* 0x000e620000008800 */
[----:B------:R-:W-:Y:S01]  /*0180*/  @UP0 UMOV UR6, 0x400 ;  /* 0x0000040000060882 */ /* 0x000fe20000000000 */
[----:B------:R-:W-:-:S04]  /*0190*/  @UP0 UIADD3 UR4, -UR4, 0x100000, URZ ;  /* 0x0010000004040890 */ /* 0x000fc8000fffe13f */
[----:B------:R-:W-:Y:S02]  /*01a0*/  @UP0 USHF.L.U32 UR5, UR4, 0xb, URZ ;  /* 0x0000000b04050899 */ /* 0x000fe4000800063f */
[----:B------:R-:W-:Y:S01]  /*01b0*/  @UP0 USHF.L.U32 UR4, UR4, 0x1, URZ ;  /* 0x0000000104040899 */ /* 0x000fe2000800063f */
[----:B0-----:R-:W-:Y:S02]  /*01c0*/  ISETP.NE.AND P1, PT, R2, RZ, PT ;  /* 0x000000ff0200720c */ /* 0x001fe40003f25270 */
[----:B------:R-:W-:Y:S01]  /*01d0*/  SHF.R.U32.HI R2, RZ, 0x7, R3 ;  /* 0x00000007ff027819 */ /* 0x000fe20000011603 */
[----:B-1----:R-:W-:Y:S02]  /*01e0*/  @UP0 ULEA UR8, UR8, UR6, 0x18 ;  /* 0x0000000608080291 */ /* 0x002fe4000f8ec03f */
[----:B------:R-:W-:-:S04]  /*01f0*/  @UP0 UIADD3 UR6, -UR7, 0x100000, URZ ;  /* 0x0010000007060890 */ /* 0x000fc8000fffe13f */
[----:B------:R-:W-:Y:S02]  /*0200*/  @UP0 USHF.L.U32 UR7, UR6, 0xb, URZ ;  /* 0x0000000b06070899 */ /* 0x000fe4000800063f */
[----:B------:R-:W-:Y:S01]  /*0210*/  @UP0 USHF.L.U32 UR6, UR6, 0x1, URZ ;  /* 0x0000000106060899 */ /* 0x000fe2000800063f */
[----:B------:R-:W-:Y:S01]  /*0220*/  VOTEU.ANY UP0, P0 ;  /* 0x00000000003f7886 */ /* 0x000fe20000000100 */
[----:B------:R-:W0:Y:S04]  /*0230*/  SHFL.IDX PT, R2, R2, RZ, 0x1f ;  /* 0x00001fff02027589 */ /* 0x000e2800000e0000 */
[----:B------:R-:W1:Y:S02]  /*0240*/  FENCE.VIEW.ASYNC.S ;  /* 0x00000000000073c6 */ /* 0x000e640000000000 */
[----:B-1----:R1:W2:Y:S04]  /*0250*/  @UP0 SYNCS.EXCH.64 URZ, [UR8+0x38800], UR4 ;  /* 0x03880004083f05b2 */ /* 0x0022a80008000100 */
[----:B------:R1:W3:Y:S01]  /*0260*/  @UP1 SYNCS.EXCH.64 URZ, [UR8+0x38820], UR6 ;  /* 0x03882006083f15b2 */ /* 0x0002e20008000100 */
[----:B------:R-:W-:Y:S05]  /*0270*/  @P1 BRA `(.L_x_2) ;  /* 0x0000000000481947 */ /* 0x000fea0003800000 */
[----:B-1----:R-:W1:Y:S01]  /*0280*/  S2UR UR5, SR_CgaCtaId ;  /* 0x00000000000579c3 */ /* 0x002e620000008800 */
[----:B------:R-:W-:Y:S01]  /*0290*/  UMOV UR4, 0x400 ;  /* 0x0000040000047882 */ /* 0x000fe20000000000 */
[----:B------:R-:W-:Y:S01]  /*02a0*/  UMOV UR6, 0x1 ;  /* 0x0000000100067882 */ /* 0x000fe20000000000 */
[----:B------:R-:W-:Y:S01]  /*02b0*/  UMOV UR7, 0x2 ;  /* 0x0000000200077882 */ /* 0x000fe20000000000 */
[----:B------:R-:W-:Y:S01]  /*02c0*/  ELECT P0, URZ, PT ;  /* 0x00000000003f782f */ /* 0x000fe20003800000 */
[----:B-1----:R-:W-:Y:S02]  /*02d0*/  ULEA UR8, UR5, UR4, 0x18 ;  /* 0x0000000405087291 */ /* 0x002fe4000f8ec03f */
[----:B------:R-:W-:-:S04]  /*02e0*/  UIADD3 UR4, -UR6, 0x100000, URZ ;  /* 0x0010000006047890 */ /* 0x000fc8000fffe13f */
[----:B------:R-:W-:Y:S02]  /*02f0*/  USHF.L.U32 UR5, UR4, 0xb, URZ ;  /* 0x0000000b04057899 */ /* 0x000fe4000800063f */
[----:B------:R-:W-:Y:S02]  /*0300*/  USHF.L.U32 UR4, UR4, 0x1, URZ ;  /* 0x0000000104047899 */ /* 0x000fe4000800063f */
[----:B------:R-:W-:-:S04]  /*0310*/  UIADD3 UR6, -UR7, 0x100000, URZ ;  /* 0x0010000007067890 */ /* 0x000fc8000fffe13f */
[----:B------:R-:W-:Y:S02]  /*0320*/  USHF.L.U32 UR7, UR6, 0xb, URZ ;  /* 0x0000000b06077899 */ /* 0x000fe4000800063f */
[----:B------:R-:W-:Y:S01]  /*0330*/  USHF.L.U32 UR6, UR6, 0x1, URZ ;  /* 0x0000000106067899 */ /* 0x000fe2000800063f */
[----:B------:R-:W1:Y:S03]  /*0340*/  FENCE.VIEW.ASYNC.S ;  /* 0x00000000000073c6 */ /* 0x000e660000000000 */
[----:B-1----:R4:W1:Y:S08]  /*0350*/  SYNCS.EXCH.64 URZ, [UR8+0x38830], UR4 ;  /* 0x03883004083f75b2 */ /* 0x0028700008000100 */
[----:B------:R4:W0:Y:S01]  /*0360*/  SYNCS.EXCH.64 URZ, [UR8+0x38840], UR6 ;  /* 0x03884006083f75b2 */ /* 0x0008220008000100 */
[----:B------:R4:W0:Y:S01]  /*0370*/  SYNCS.EXCH.64 URZ, [UR8+0x38838], UR4 ;  /* 0x03883804083f75b2 */ /* 0x0008220008000100 */
[----:B------:R4:W0:Y:S02]  /*0380*/  SYNCS.EXCH.64 URZ, [UR8+0x38848], UR6 ;  /* 0x03884806083f75b2 */ /* 0x0008240008000100 */
[----:B----4-:R-:W-:Y:S01]  /*0390*/  NOP ;  /* 0x0000000000007918 */ /* 0x010fe20000000000 */
.L_x_2:
[----:B------:R-:W4:Y:S01]  /*03a0*/  SHFL.IDX PT, R3, R0, RZ, 0x1f ;  /* 0x00001fff00037589 */ /* 0x000f2200000e0000 */
[----:B------:R-:W-:Y:S01]  /*03b0*/  NOP ;  /* 0x0000000000007918 */ /* 0x000fe20000000000 */
[----:B----4-:R-:W-:-:S13]  /*03c0*/  ISETP.NE.AND P0, PT, R3, RZ, PT ;  /* 0x000000ff0300720c */ /* 0x010fda0003f05270 */
        /* <DEDUP_REMOVED lines=19> */
.L_x_3:
[----:B------:R-:W4:Y:S01]  /*0500*/  SHFL.IDX PT, R3, R0, RZ, 0x1f ;  /* 0x00001fff00037589 */ /* 0x000f2200000e0000 */
[----:B------:R-:W-:Y:S01]  /*0510*/  NOP ;  /* 0x0000000000007918 */ /* 0x000fe20000000000 */
[----:B----4-:R-:W-:-:S13]  /*0520*/  ISETP.NE.AND P0, PT, R3, RZ, PT ;  /* 0x000000ff0300720c */ /* 0x010fda0003f05270 */
[----:B------:R-:W-:Y:S05]  /*0530*/  @P0 BRA `(.L_x_4) ;  /* 0x0000000000380947 */ /* 0x000fea0003800000 */
[----:B-1----:R-:W1:Y:S01]  /*0540*/  S2UR UR5, SR_CgaCtaId ;  /* 0x00000000000579c3 */ /* 0x002e620000008800 */
[----:B------:R-:W-:Y:S01]  /*0550*/  UMOV UR4, 0x400 ;  /* 0x0000040000047882 */ /* 0x000fe20000000000 */
[----:B------:R-:W-:Y:S01]  /*0560*/  UMOV UR7, 0x1 ;  /* 0x0000000100077882 */ /* 0x000fe20000000000 */
[----:B------:R-:W-:Y:S01]  /*0570*/  ELECT P0, URZ, PT ;  /* 0x00000000003f782f */ /* 0x000fe20003800000 */
[----:B-1----:R-:W-:Y:S02]  /*0580*/  ULEA UR6, UR5, UR4, 0x18 ;  /* 0x0000000405067291 */ /* 0x002fe4000f8ec03f */
[----:B------:R-:W-:-:S04]  /*0590*/  UIADD3 UR4, -UR7, 0x100000, URZ ;  /* 0x0010000007047890 */ /* 0x000fc8000fffe13f */
[----:B------:R-:W-:Y:S02]  /*05a0*/  USHF.L.U32 UR5, UR4, 0xb, URZ ;  /* 0x0000000b04057899 */ /* 0x000fe4000800063f */
[----:B------:R-:W-:Y:S01]  /*05b0*/  USHF.L.U32 UR4, UR4, 0x1, URZ ;  /* 0x0000000104047899 */ /* 0x000fe2000800063f */
[----:B------:R-:W1:Y:S11]  /*05c0*/  FENCE.VIEW.ASYNC.S ;  /* 0x00000000000073c6 */ /* 0x000e760000000000 */
[----:B-1----:R4:W1:Y:S01]  /*05d0*/  SYNCS.EXCH.64 URZ, [UR6+0x38870], UR4 ;  /* 0x03887004063f75b2 */ /* 0x0028620008000100 */
[----:B------:R4:W0:Y:S01]  /*05e0*/  SYNCS.EXCH.64 URZ, [UR6+0x38880], UR4 ;  /* 0x03888004063f75b2 */ /* 0x0008220008000100 */
[----:B------:R4:W0:Y:S01]  /*05f0*/  SYNCS.EXCH.64 URZ, [UR6+0x38878], UR4 ;  /* 0x03887804063f75b2 */ /* 0x0008220008000100 */
[----:B------:R4:W0:Y:S02]  /*0600*/  SYNCS.EXCH.64 URZ, [UR6+0x38888], UR4 ;  /* 0x03888804063f75b2 */ /* 0x0008240008000100 */
[----:B----4-:R-:W-:Y:S01]  /*0610*/  NOP ;  /* 0x0000000000007918 */ /* 0x010fe20000000000 */
.L_x_4:
        /* <DEDUP_REMOVED lines=22> */
.L_x_5:
        /* <DEDUP_REMOVED lines=22> */
.L_x_6:
[----:B0-----:R-:W-:Y:S01]  /*08e0*/  ISETP.NE.AND P0, PT, R2, RZ, PT ;  /* 0x000000ff0200720c */ /* 0x001fe20003f05270 */
[----:B------:R-:W-:Y:S01]  /*08f0*/  IMAD.MOV.U32 R2, RZ, RZ, 0x1 ;  /* 0x00000001ff027424 */ /* 0x000fe200078e00ff */
[----:B------:R-:W-:Y:S01]  /*0900*/  NOP ;  /* 0x0000000000007918 */ /* 0x000fe20000000000 */
[----:B------:R-:W-:Y:S03]  /*0910*/  BSSY B6, `(.L_x_7) ;  /* 0x000110d000067945 */ /* 0x000fe60003800000 */
[----:B------:R-:W-:-:S05]  /*0920*/  SEL R2, R2, 0x2, !P0 ;  /* 0x0000000202027807 */ /* 0x000fca0004000000 */
[----:B------:R0:W-:Y:S01]  /*0930*/  STL [R1+0x14], R2 ;  /* 0x0000140201007387 */ /* 0x0001e20000100800 */
[----:B-123--:R-:W-:Y:S06]  /*0940*/  BAR.SYNC.DEFER_BLOCKING 0x0 ;  /* 0x0000000000007b1d */ /* 0x00efec0000010000 */
[----:B------:R-:W-:Y:S05]  /*0950*/  @!P0 BRA `(.L_x_8) ;  /* 0x000000c800308947 */ /* 0x000fea0003800000 */
.L_x_9:
[----:B------:R-:W-:-:S08]  /*0960*/  NOP ;  /* 0x0000000000007918 */ /* 0x000fd00000000000 */
[----:B------:R-:W1:Y:S02]  /*0970*/  USETMAXREG.TRY_ALLOC.CTAPOOL UP0, 0xf0 ;  /* 0x000000f0000079c8 */ /* 0x000e640008000600 */
[----:B-1----:R-:W-:-:S13]  /*0980*/  PLOP3.LUT P0, PT, PT, PT, UP0, 0x80, 0x0 ;  /* 0x000000000000781c */ /* 0x002fda0003f0f008 */
[----:B------:R-:W-:Y:S05]  /*0990*/  @!P0 BRA `(.L_x_9) ;  /* 0xfffffffc00f08947 */ /* 0x000fea000383ffff */
[----:B0-----:R-:W0:Y:S08]  /*09a0*/  LDC R2, c[0x0][0xc50] ;  /* 0x00031400ff027b82 */ /* 0x001e300000000800 */
[----:B------:R-:W1:Y:S08]  /*09b0*/  S2UR UR4, SR_CTAID.Y ;  /* 0x00000000000479c3 */ /* 0x000e700000002600 */
[----:B------:R-:W2:Y:S08]  /*09c0*/  S2UR UR5, SR_CTAID.Z ;  /* 0x00000000000579c3 */ /* 0x000eb00000002700 */
[----:B------:R-:W-:Y:S06]  /*09d0*/  BAR.ARV 0x8, 0x180 ;  /* 0x0206000000007b1d */ /* 0x000fec0000002000 */
[----:B0-----:R-:W-:Y:S01]  /*09e0*/  ISETP.NE.AND P0, PT, R2, 0x1, PT ;  /* 0x000000010200780c */ /* 0x001fe20003f05270 */
[----:B-1----:R-:W-:-:S12]  /*09f0*/  IMAD.U32 R19, RZ, RZ, UR4 ;  /* 0x00000004ff137e24 */ /* 0x002fd8000f8e00ff */
[----:B------:R-:W0:Y:S08]  /*0a00*/  @P0 LDC R0, c[0x0][0xc54] ;  /* 0x00031500ff000b82 */ /* 0x000e300000000800 */
[----:B------:R-:W1:Y:S01]  /*0a10*/  @P0 LDC R3, c[0x0][0xc58] ;  /* 0x00031600ff030b82 */ /* 0x000e620000000800 */
[----:B0-----:R-:W-:-:S05]  /*0a20*/  @P0 IMAD.HI.U32 R0, R0, UR4, RZ ;  /* 0x0000000400000c27 */ /* 0x001fca000f8e00ff */
[----:B-1----:R-:W-:Y:S02]  /*0a30*/  @P0 SHF.R.U32.HI R19, RZ, R3, R0 ;  /* 0x00000003ff130219 */ /* 0x002fe40000011600 */
[----:B--2---:R-:W-:-:S03]  /*0a40*/  ISETP.LE.AND P0, PT, RZ, UR5, PT ;  /* 0x00000005ff007c0c */ /* 0x004fc6000bf03270 */
[----:B------:R-:W-:-:S04]  /*0a50*/  IMAD.MOV R3, RZ, RZ, -R19 ;  /* 0x000000ffff037224 */ /* 0x000fc800078e0a13 */
[----:B------:R-:W-:-:S06]  /*0a60*/  IMAD R2, R2, R3, UR4 ;  /* 0x0000000402027e24 */ /* 0x000fcc000f8e0203 */
[----:B------:R-:W-:Y:S05]  /*0a70*/  @!P0 BRA `(.L_x_10) ;  /* 0x0000010c00d88947 */ /* 0x000fea0003800000 */
[----:B------:R-:W0:Y:S01]  /*0a80*/  LDC.64 R4, c[0x0][0x418] ;  /* 0x00010600ff047b82 */ /* 0x000e220000000a00 */
[----:B------:R-:W-:Y:S01]  /*0a90*/  LOP3.LUT R17, R2, 0xffff, RZ, 0xc0, !PT ;  /* 0x0000ffff02117812 */ /* 0x000fe200078ec0ff */
[----:B------:R-:W-:-:S06]  /*0aa0*/  IMAD.MOV.U32 R22, RZ, RZ, RZ ;  /* 0x000000ffff167224 */ /* 0x000fcc00078e00ff */
[----:B------:R-:W1:Y:S08]  /*0ab0*/  LDC R23, c[0x0][0x424] ;  /* 0x00010900ff177b82 */ /* 0x000e700000000800 */
[----:B------:R-:W2:Y:S01]  /*0ac0*/  LDC R0, c[0x0][0x2f0] ;  /* 0x0000bc00ff007b82 */ /* 0x000ea20000000800 */
[----:B0-----:R-:W-:-:S04]  /*0ad0*/  ISETP.NE.U32.AND P0, PT, R4, RZ, PT ;  /* 0x000000ff0400720c */ /* 0x001fc80003f05070 */
[----:B------:R-:W-:-:S04]  /*0ae0*/  ISETP.NE.AND.EX P0, PT, R5, RZ, PT, P0 ;  /* 0x000000ff0500720c */ /* 0x000fc80003f05300 */
[----:B-1----:R-:W-:-:S05]  /*0af0*/  SEL R23, R23, 0x1, P0 ;  /* 0x0000000117177807 */ /* 0x002fca0000000000 */
[----:B--2---:R-:W-:-:S05]  /*0b00*/  IMAD R23, R23, R0, RZ ;  /* 0x0000000017177224 */ /* 0x004fca00078e02ff */
[C---:B------:R-:W-:Y:S02]  /*0b10*/  ISETP.GE.AND P0, PT, R23.reuse, 0x1, PT ;  /* 0x000000011700780c */ /* 0x040fe40003f06270 */
[----:B------:R-:W-:-:S05]  /*0b20*/  IADD3 R0, R23, 0x4f, RZ ;  /* 0x0000004f17007810 */ /* 0x000fca0007ffe0ff */
[----:B------:R-:W-:-:S05]  /*0b30*/  IMAD.HI R0, R0, 0x66666667, RZ ;  /* 0x6666666700007827 */ /* 0x000fca00078e02ff */
[----:B------:R-:W-:-:S04]  /*0b40*/  SHF.R.U32.HI R3, RZ, 0x1f, R0 ;  /* 0x0000001fff037819 */ /* 0x000fc80000011600 */
[----:B------:R-:W-:Y:S01]  /*0b50*/  LEA.HI.SX32 R0, R0, R3, 0x1b ;  /* 0x0000000300007211 */ /* 0x000fe200078fdaff */
[----:B------:R-:W-:Y:S06]  /*0b60*/  @!P0 BRA `(.L_x_11) ;  /* 0x0000000000788947 */ /* 0x000fec0003800000 */
[----:B------:R-:W-:-:S04]  /*0b70*/  SHF.R.U32.HI R5, RZ, 0x10, R2 ;  /* 0x00000010ff057819 */ /* 0x000fc80000011602 */
[----:B------:R-:W-:-:S13]  /*0b80*/  ISETP.NE.AND P0, PT, R5, RZ, PT ;  /* 0x000000ff0500720c */ /* 0x000fda0003f05270 */
[----:B------:R-:W0:Y:S02]  /*0b90*/  @!P0 LDC R5, c[0x0][0x9f0] ;  /* 0x00027c00ff058b82 */ /* 0x000e240000000800 */
[-C--:B0-----:R-:W-:Y:S02]  /*0ba0*/  IABS R7, R5.reuse ;  /* 0x0000000500077213 */ /* 0x081fe40000000000 */
[----:B------:R-:W-:Y:S02]  /*0bb0*/  IADD3 R4, R0, -0x1, R5 ;  /* 0xffffffff00047810 */ /* 0x000fe40007ffe005 */
[----:B------:R-:W0:Y:S01]  /*0bc0*/  I2F.RP R6, R7 ;  /* 0x0000000700067306 */ /* 0x000e220000209400 */
[----:B------:R-:W-:-:S05]  /*0bd0*/  IABS R10, R5 ;  /* 0x00000005000a7213 */ /* 0x000fca0000000000 */
[----:B------:R-:W-:Y:S02]  /*0be0*/  IMAD.MOV R10, RZ, RZ, -R10 ;  /* 0x000000ffff0a7224 */ /* 0x000fe400078e0a0a */
[----:B0-----:R-:W0:Y:S02]  /*0bf0*/  MUFU.RCP R6, R6 ;  /* 0x0000000600067308 */ /* 0x001e240000001000 */
[----:B0-----:R-:W-:Y:S01]  /*0c00*/  VIADD R2, R6, 0xffffffe ;  /* 0x0ffffffe06027836 */ /* 0x001fe20000000000 */
[----:B------:R-:W-:Y:S02]  /*0c10*/  IABS R6, R4 ;  /* 0x0000000400067213 */ /* 0x000fe40000000000 */
[----:B------:R-:W-:-:S03]  /*0c20*/  LOP3.LUT R4, R4, R5, RZ, 0x3c, !PT ;  /* 0x0000000504047212 */ /* 0x000fc600078e3cff */
[----:B------:R0:W1:Y:S01]  /*0c30*/  F2I.FTZ.U32.TRUNC.NTZ R3, R2 ;  /* 0x0000000200037305 */ /* 0x000062000021f000 */
[----:B------:R-:W-:Y:S02]  /*0c40*/  ISETP.GE.AND P2, PT, R4, RZ, PT ;  /* 0x000000ff0400720c */ /* 0x000fe40003f46270 */
[----:B0-----:R-:W-:Y:S01]  /*0c50*/  MOV R2, RZ ;  /* 0x000000ff00027202 */ /* 0x001fe20000000f00 */
[----:B-1----:R-:W-:-:S04]  /*0c60*/  IMAD.MOV R8, RZ, RZ, -R3 ;  /* 0x000000ffff087224 */ /* 0x002fc800078e0a03 */
[----:B------:R-:W-:-:S04]  /*0c70*/  IMAD R9, R8, R7, RZ ;  /* 0x0000000708097224 */ /* 0x000fc800078e02ff */
[----:B------:R-:W-:-:S04]  /*0c80*/  IMAD.HI.U32 R3, R3, R9, R2 ;  /* 0x0000000903037227 */ /* 0x000fc800078e0002 */
[----:B------:R-:W-:Y:S02]  /*0c90*/  IMAD.MOV.U32 R2, RZ, RZ, R10 ;  /* 0x000000ffff027224 */ /* 0x000fe400078e000a */
[----:B------:R-:W-:-:S04]  /*0ca0*/  IMAD.HI.U32 R3, R3, R6, RZ ;  /* 0x0000000603037227 */ /* 0x000fc800078e00ff */
[----:B------:R-:W-:-:S05]  /*0cb0*/  IMAD R2, R3, R2, R6 ;  /* 0x0000000203027224 */ /* 0x000fca00078e0206 */
[----:B------:R-:W-:-:S13]  /*0cc0*/  ISETP.GT.U32.AND P1, PT, R7, R2, PT ;  /* 0x000000020700720c */ /* 0x000fda0003f24070 */
[----:B------:R-:W-:Y:S02]  /*0cd0*/  @!P1 IMAD.IADD R2, R2, 0x1, -R7 ;  /* 0x0000000102029824 */ /* 0x000fe400078e0a07 */
[----:B------:R-:W-:Y:S01]  /*0ce0*/  @!P1 VIADD R3, R3, 0x1 ;  /* 0x0000000103039836 */ /* 0x000fe20000000000 */
[----:B------:R-:W-:Y:S02]  /*0cf0*/  ISETP.NE.AND P1, PT, R5, RZ, PT ;  /* 0x000000ff0500720c */ /* 0x000fe40003f25270 */
[----:B------:R-:W-:-:S13]  /*0d00*/  ISETP.GE.U32.AND P0, PT, R2, R7, PT ;  /* 0x000000070200720c */ /* 0x000fda0003f06070 */
[----:B------:R-:W-:-:S05]  /*0d10*/  @P0 VIADD R3, R3, 0x1 ;  /* 0x0000000103030836 */ /* 0x000fca0000000000 */
[----:B------:R-:W-:Y:S02]  /*0d20*/  @!P2 IADD3 R3, -R3, RZ, RZ ;  /* 0x000000ff0303a210 */ /* 0x000fe40007ffe1ff */
[----:B------:R-:W-:-:S05]  /*0d30*/  @!P1 LOP3.LUT R3, RZ, R5, RZ, 0x33, !PT ;  /* 0x00000005ff039212 */ /* 0x000fca00078e33ff */
[----:B------:R-:W-:-:S07]  /*0d40*/  IMAD.MOV.U32 R22, RZ, RZ, R3 ;  /* 0x000000ffff167224 */ /* 0x000fce00078e0003 */
.L_x_11:
[----:B------:R-:W0:Y:S01]  /*0d50*/  S2R R2, SR_TID.X ;  /* 0x0000000000027919 */ /* 0x000e220000002100 */
[-C--:B------:R-:W-:Y:S01]  /*0d60*/  IMAD R17, R17, R22.reuse, RZ ;  /* 0x0000001611117224 */ /* 0x080fe200078e02ff */
[----:B------:R-:W-:Y:S01]  /*0d70*/  PLOP3.LUT P0, PT, PT, PT, PT, 0x80, 0x0 ;  /* 0x000000000000781c */ /* 0x000fe20003f0f070 */
[----:B------:R-:W-:Y:S01]  /*0d80*/  IMAD.MOV.U32 R3, RZ, RZ, RZ ;  /* 0x000000ffff037224 */ /* 0x000fe200078e00ff */
[----:B------:R-:W-:Y:S02]  /*0d90*/  CS2R R150, SRZ ;  /* 0x0000000000967805 */ /* 0x000fe4000001ff00 */
[----:B------:R-:W-:Y:S02]  /*0da0*/  CS2R R148, SRZ ;  /* 0x0000000000947805 */ /* 0x000fe4000001ff00 */
[----:B------:R-:W-:Y:S01]  /*0db0*/  VIADDMNMX R22, R17, R22, R0, PT ;  /* 0x0000001611167246 */ /* 0x000fe20003800100 */
[----:B------:R-:W-:Y:S01]  /*0dc0*/  IMAD.MOV.U32 R0, RZ, RZ, RZ ;  /* 0x000000ffff007224 */ /* 0x000fe200078e00ff */
[----:B------:R-:W-:-:S02]  /*0dd0*/  CS2R R146, SRZ ;  /* 0x0000000000927805 */ /* 0x000fc4000001ff00 */
[----:B------:R-:W-:Y:S02]  /*0de0*/  CS2R R144, SRZ ;  /* 0x0000000000907805 */ /* 0x000fe4000001ff00 */
[----:B------:R-:W-:Y:S02]  /*0df0*/  ISETP.GT.AND P1, PT, R22, R17, PT ;  /* 0x000000111600720c */ /* 0x000fe40003f24270 */
[----:B------:R-:W-:Y:S02]  /*0e00*/  CS2R R142, SRZ ;  /* 0x00000000008e7805 */ /* 0x000fe4000001ff00 */
[----:B------:R-:W-:Y:S02]  /*0e10*/  CS2R R140, SRZ ;  /* 0x00000000008c7805 */ /* 0x000fe4000001ff00 */
[----:B------:R-:W-:Y:S02]  /*0e20*/  CS2R R138, SRZ ;  /* 0x00000000008a7805 */ /* 0x000fe4000001ff00 */
[----:B------:R-:W-:-:S02]  /*0e30*/  CS2R R136, SRZ ;  /* 0x0000000000887805 */ /* 0x000fc4000001ff00 */
[----:B------:R-:W-:Y:S02]  /*0e40*/  CS2R R134, SRZ ;  /* 0x0000000000867805 */ /* 0x000fe4000001ff00 */
[----:B------:R-:W-:Y:S02]  /*0e50*/  CS2R R132, SRZ ;  /* 0x0000000000847805 */ /* 0x000fe4000001ff00 */
        /* <DEDUP_REMOVED lines=14> */
[----:B------:R-:W-:Y:S01]  /*0f40*/  CS2R R102, SRZ ;  /* 0x0000000000667805 */ /* 0x000fe2000001ff00 */
[----:B0-----:R-:W-:Y:S01]  /*0f50*/  VIADD R152, R2, 0xffffff80 ;  /* 0xffffff8002987836 */ /* 0x001fe20000000000 */
        /* <DEDUP_REMOVED lines=38> */
[----:B------:R-:W-:Y:S01]  /*11c0*/  CS2R R24, SRZ ;  /* 0x0000000000187805 */ /* 0x000fe2000001ff00 */
[----:B------:R-:W-:Y:S06]  /*11d0*/  @!P1 BRA `(.L_x_12) ;  /* 0x0000009800e09947 */ /* 0x000fec0003800000 */
[----:B------:R-:W-:Y:S01]  /*11e0*/  SHF.R.S32.HI R3, RZ, 0x1f, R152 ;  /* 0x0000001fff037819 */ /* 0x000fe20000011498 */
[----:B------:R-:W0:Y:S01]  /*11f0*/  S2UR UR7, SR_CgaCtaId ;  /* 0x00000000000779c3 */ /* 0x000e220000008800 */
[----:B------:R-:W-:Y:S02]  /*1200*/  UMOV UR6, 0x400 ;  /* 0x0000040000067882 */ /* 0x000fe40000000000 */
[----:B------:R-:W-:-:S04]  /*1210*/  LEA.HI R64, R3, R152, RZ, 0x7 ;  /* 0x0000009803407211 */ /* 0x000fc800078f38ff */
[----:B------:R-:W-:-:S06]  /*1220*/  SHF.R.S32.HI R0, RZ, 0x7, R64 ;  /* 0x00000007ff007819 */ /* 0x000fcc0000011440 */
[----:B------:R-:W1:Y:S01]  /*1230*/  SHFL.IDX PT, R0, R0, RZ, 0x1f ;  /* 0x00001fff00007589 */ /* 0x000e6200000e0000 */
[----:B0-----:R-:W-:-:S04]  /*1240*/  ULEA UR8, UR7, UR6, 0x18 ;  /* 0x0000000607087291 */ /* 0x001fc8000f8ec03f */
[----:B------:R-:W-:Y:S02]  /*1250*/  UIADD3 UR6, UR8, 0x14400, URZ ;  /* 0x0001440008067890 */ /* 0x000fe4000fffe03f */
[----:B------:R-:W-:Y:S02]  /*1260*/  MOV R16, UR8 ;  /* 0x0000000800107c02 */ /* 0x000fe40008000f00 */
[----:B------:R-:W-:Y:S01]  /*1270*/  ULOP3.LUT UP0, URZ, UR6, 0x9f, URZ, 0xc0, !UPT ;  /* 0x0000009f063f7892 */ /* 0x000fe2000f80c03f */
[----:B-1----:R-:W-:-:S05]  /*1280*/  R2UR UR4, R0 ;  /* 0x00000000000472ca */ /* 0x002fca00000e0000 */
[----:B------:R-:W-:-:S08]  /*1290*/  PLOP3.LUT P0, PT, PT, PT, UP0, 0x80, 0x0 ;  /* 0x000000000000781c */ /* 0x000fd00003f0f008 */
[----:B------:R-:W-:-:S04]  /*12a0*/  ULEA.HI UR5, UR4, UR4, URZ, 0x1 ;  /* 0x0000000404057291 */ /* 0x000fc8000f8f083f */
[----:B------:R-:W-:-:S04]  /*12b0*/  ULOP3.LUT UR5, UR5, 0x1e, URZ, 0xc0, !UPT ;  /* 0x0000001e05057892 */ /* 0x000fc8000f8ec03f */
[----:B------:R-:W-:-:S04]  /*12c0*/  UIADD3 UR5, UR4, -UR5, URZ ;  /* 0x8000000504057290 */ /* 0x000fc8000fffe03f */
[----:B------:R-:W-:-:S04]  /*12d0*/  ULEA UR5, UR5, UR6, 0xd ;  /* 0x0000000605057291 */ /* 0x000fc8000f8e683f */
[----:B------:R-:W-:-:S04]  /*12e0*/  USHF.R.U32.HI UR5, URZ, 0x4, UR5 ;  /* 0x000000043f057899 */ /* 0x000fc80008011605 */
[----:B------:R-:W-:Y:S01]  /*12f0*/  ULOP3.LUT UR36, UR5, 0x3fff, URZ, 0xc0, !UPT ;  /* 0x00003fff05247892 */ /* 0x000fe2000f8ec03f */
[----:B------:R-:W-:Y:S11]  /*1300*/  @!P0 BRA `(.L_x_13) ;  /* 0x0000000000408947 */ /* 0x000ff60003800000 */
[----:B------:R-:W-:Y:S01]  /*1310*/  MOV R0, 0x0 ;  /* 0x0000000000007802 */ /* 0x000fe20000000f00 */
[----:B------:R-:W-:Y:S01]  /*1320*/  ULDC.64 UR4, c[0x4][0xa8] ;  /* 0x01002a0000047ab9 */ /* 0x000fe20000000a00 */
[----:B------:R-:W-:Y:S01]  /*1330*/  ULDC.64 UR6, c[0x4][0x28] ;  /* 0x01000a0000067ab9 */ /* 0x000fe20000000a00 */
[----:B------:R-:W-:Y:S01]  /*1340*/  IMAD.U32 R4, RZ, RZ, UR4 ;  /* 0x00000004ff047e24 */ /* 0x000fe2000f8e00ff */
[----:B------:R0:W1:Y:S01]  /*1350*/  LDC.64 R2, c[0x4][R0] ;  /* 0x0100000000027b82 */ /* 0x0000620000000a00 */
[----:B------:R-:W-:Y:S01]  /*1360*/  IMAD.U32 R5, RZ, RZ, UR5 ;  /* 0x00000005ff057e24 */ /* 0x000fe2000f8e00ff */
[----:B------:R-:W-:Y:S01]  /*1370*/  ULDC.64 UR4, c[0x4][0xb0] ;  /* 0x01002c0000047ab9 */ /* 0x000fe20000000a00 */
[----:B------:R-:W-:Y:S01]  /*1380*/  MOV R10, UR6 ;  /* 0x00000006000a7c02 */ /* 0x000fe20008000f00 */
[----:B------:R-:W-:Y:S02]  /*1390*/  IMAD.U32 R6, RZ, RZ, UR4 ;  /* 0x00000004ff067e24 */ /* 0x000fe4000f8e00ff */
[----:B------:R-:W-:-:S02]  /*13a0*/  IMAD.U32 R7, RZ, RZ, UR5 ;  /* 0x00000005ff077e24 */ /* 0x000fc4000f8e00ff */
[----:B------:R-:W-:Y:S02]  /*13b0*/  IMAD.U32 R11, RZ, RZ, UR7 ;  /* 0x00000007ff0b7e24 */ /* 0x000fe4000f8e00ff */
[----:B------:R-:W-:Y:S02]  /*13c0*/  IMAD.MOV.U32 R8, RZ, RZ, 0x70 ;  /* 0x00000070ff087424 */ /* 0x000fe400078e00ff */
[----:B------:R-:W-:Y:S02]  /*13d0*/  IMAD.MOV.U32 R12, RZ, RZ, 0x1 ;  /* 0x00000001ff0c7424 */ /* 0x000fe400078e00ff */
[----:B0-----:R-:W-:-:S07]  /*13e0*/  IMAD.MOV.U32 R13, RZ, RZ, RZ ;  /* 0x000000ffff0d7224 */ /* 0x001fce00078e00ff */
[----:B------:R-:W-:-:S07]  /*13f0*/  LEPC R20, `(.L_x_13) ;  /* 0x000000001014794e */ /* 0x000fce0000000000 */
[----:B-1----:R-:W-:Y:S05]  /*1400*/  CALL.ABS.NOINC R2 ;  /* 0x0000000002007343 */ /* 0x002fea0003c00000 */
.L_x_13:
[----:B------:R-:W2:Y:S01]  /*1410*/  LDL.LU R18, [R1+0x14] ;  /* 0x0000140001127983 */ /* 0x000ea20000300800 */
[----:B------:R-:W-:Y:S02]  /*1420*/  R2UR UR4, R16 ;  /* 0x00000000100472ca */ /* 0x000fe400000e0000 */
[----:B------:R-:W-:-:S11]  /*1430*/  SHF.L.U32 R2, RZ, 0x1f, RZ ;  /* 0x0000001fff027819 */ /* 0x000fd600000006ff */
[----:B------:R-:W0:Y:S01]  /*1440*/  SYNCS.PHASECHK.TRANS64.TRYWAIT P1, [UR4+0x38800], R2 ;  /* 0x03880002ff0075a7 */ /* 0x000e220008020144 */
[----:B--2---:R-:W-:-:S04]  /*1450*/  LOP3.LUT R0, R18, 0x1, RZ, 0xfc, !PT ;  /* 0x0000000112007812 */ /* 0x004fc800078efcff */
[----:B------:R-:W-:Y:S01]  /*1460*/  ISETP.NE.AND P0, PT, R0, 0x3, PT ;  /* 0x000000030000780c */ /* 0x000fe20003f05270 */
[----:B0-----:R-:W-:-:S12]  /*1470*/  @!P1 BRA `(.L_x_14) ;  /* 0x0000010400609947 */ /* 0x001fd80003800000 */
.L_x_132:
[----:B------:R-:W-:Y:S05]  /*1480*/  @!P0 BRA `(.L_x_15) ;  /* 0x0000000000048947 */ /* 0x000fea0003800000 */
[----:B------:R-:W-:Y:S01]  /*1490*/  BPT.TRAP 0x1 ;  /* 0x000000040000795c */ /* 0x000fe20000300000 */
.L_x_15:
[----:B------:R-:W-:-:S13]  /*14a0*/  R2UR UR4, R16 ;  /* 0x00000000100472ca */ /* 0x000fda00000e0000 */
[----:B------:R1:W2:Y:S01]  /*14b0*/  SYNCS.PHASECHK.TRANS64.TRYWAIT P2, [UR4+0x38830], R2 ;  /* 0x03883002ff0075a7 */ /* 0x0002a20008040144 */
[----:B------:R-:W-:Y:S05]  /*14c0*/  @!P0 BRA `(.L_x_16) ;  /* 0x0000000000048947 */ /* 0x000fea0003800000 */
[----:B------:R-:W-:Y:S01]  /*14d0*/  BPT.TRAP 0x1 ;  /* 0x000000040000795c */ /* 0x000fe20000300000 */
.L_x_16:
[----:B------:R-:W3:Y:S01]  /*14e0*/  S2R R0, SR_TID.X ;  /* 0x0000000000007919 */ /* 0x000ee20000002100 */
[----:B------:R-:W-:Y:S02]  /*14f0*/  MOV R4, UR36 ;  /* 0x0000002400047c02 */ /* 0x000fe40008000f00 */
[----:B---3--:R-:W-:-:S04]  /*1500*/  LOP3.LUT R0, R0, 0x7f, RZ, 0xc0, !PT ;  /* 0x0000007f00007812 */ /* 0x008fc800078ec0ff */
[----:B------:R-:W-:Y:S01]  /*1510*/  ISETP.NE.AND P1, PT, R0, RZ, PT ;  /* 0x000000ff0000720c */ /* 0x000fe20003f25270 */
[----:B--2---:R-:W-:-:S12]  /*1520*/  @P2 BRA `(.L_x_17) ;  /* 0x00000000000c2947 */ /* 0x004fd80003800000 */
[----:B------:R-:W-:-:S13]  /*1530*/  R2UR UR4, R16 ;  /* 0x00000000100472ca */ /* 0x000fda00000e0000 */
[----:B------:R-:W2:Y:S02]  /*1540*/  SYNCS.PHASECHK.TRANS64.TRYWAIT P2, [UR4+0x38830], R2 ;  /* 0x03883002ff0075a7 */ /* 0x000ea40008040144 */
[----:B--2---:R-:W-:Y:S05]  /*1550*/  @!P2 BRA `(.L_x_18) ;  /* 0x000001040044a947 */ /* 0x004fea0003800000 */
.L_x_17:
[----:B------:R-:W-:Y:S05]  /*1560*/  WARPSYNC.ALL ;  /* 0x0000000000007948 */ /* 0x000fea0003800000 */
[----:B------:R-:W-:Y:S01]  /*1570*/  IMAD.MOV.U32 R9, RZ, RZ, RZ ;  /* 0x000000ffff097224 */ /* 0x000fe200078e00ff */
[----:B------:R-:W-:Y:S01]  /*1580*/  LOP3.LUT R4, R4, 0x10000, RZ, 0xfc, !PT ;  /* 0x0001000004047812 */ /* 0x000fe200078efcff */
[----:B------:R-:W-:Y:S02]  /*1590*/  IMAD.MOV.U32 R151, RZ, RZ, RZ ;  /* 0x000000ffff977224 */ /* 0x000fe400078e00ff */
[----:B------:R-:W-:Y:S01]  /*15a0*/  IMAD.MOV.U32 R5, RZ, RZ, 0x40000040 ;  /* 0x40000040ff057424 */ /* 0x000fe200078e00ff */
[----:B------:R-:W-:Y:S01]  /*15b0*/  R2UR UR60, R16 ;  /* 0x00000000103c72ca */ /* 0x000fe200000e0000 */
[----:B------:R-:W-:Y:S01]  /*15c0*/  WARPGROUP.ARRIVE ;  /* 0x00000000000079c5 */ /* 0x000fe20000000000 */
[C---:B------:R-:W-:Y:S01]  /*15d0*/  R2UR UR8, R4.reuse ;  /* 0x00000000040872ca */ /* 0x040fe200000e0000 */
[----:B------:R-:W-:Y:S01]  /*15e0*/  UMOV UR11, 0x40000040 ;  /* 0x40000040000b7882 */ /* 0x000fe20000000000 */
        /* <DEDUP_REMOVED lines=9> */
[----:B------:R-:W-:Y:S01]  /*1680*/  UIADD3 UR4, UR60, 0x24400, URZ ;  /* 0x000244003c047890 */ /* 0x000fe2000fffe03f */
[C---:B------:R-:W-:Y:S01]  /*1690*/  R2UR UR20, R4.reuse ;  /* 0x00000000041472ca */ /* 0x040fe200000e0000 */
[----:B------:R-:W-:Y:S01]  /*16a0*/  UMOV UR29, 0x40000040 ;  /* 0x40000040001d7882 */ /* 0x000fe20000000000 */
[C---:B------:R-:W-:Y:S01]  /*16b0*/  R2UR UR21, R5.reuse ;  /* 0x00000000051572ca */ /* 0x040fe200000e0000 */
[----:B------:R-:W-:Y:S01]  /*16c0*/  USHF.R.U32.HI UR4, URZ, 0x4, UR4 ;  /* 0x000000043f047899 */ /* 0x000fe20008011604 */
[C---:B------:R-:W-:Y:S01]  /*16d0*/  R2UR UR24, R4.reuse ;  /* 0x00000000041872ca */ /* 0x040fe200000e0000 */
[----:B------:R-:W-:Y:S01]  /*16e0*/  IMAD.U32 R13, RZ, RZ, UR29 ;  /* 0x0000001dff0d7e24 */ /* 0x000fe2000f8e00ff */
[----:B------:R-:W-:Y:S01]  /*16f0*/  R2UR UR25, R5 ;  /* 0x00000000051972ca */ /* 0x000fe200000e0000 */
[----:B------:R-:W-:Y:S01]  /*1700*/  ULOP3.LUT UR4, UR4, 0x3fff, URZ, 0xc0, !UPT ;  /* 0x00003fff04047892 */ /* 0x000fe2000f8ec03f */
[----:B------:R-:W-:Y:S01]  /*1710*/  R2UR UR6, R4 ;  /* 0x00000000040672ca */ /* 0x000fe200000e0000 */
[----:B------:R-:W-:Y:S01]  /*1720*/  UMOV UR31, 0x40000040 ;  /* 0x40000040001f7882 */ /* 0x000fe20000000000 */
[----:B------:R-:W-:Y:S01]  /*1730*/  UMOV UR33, 0x40000040 ;  /* 0x4000004000217882 */ /* 0x000fe20000000000 */
[----:B------:R-:W-:Y:S01]  /*1740*/  ULOP3.LUT UR61, UR4, 0x10000, URZ, 0xfc, !UPT ;  /* 0x00010000043d7892 */ /* 0x000fe2000f8efc3f */
[----:B0-----:R-:W-:Y:S01]  /*1750*/  LOP3.LUT R3, R64, 0xffffff80, RZ, 0xc0, !PT ;  /* 0xffffff8040037812 */ /* 0x001fe200078ec0ff */
[----:B------:R-:W-:Y:S01]  /*1760*/  UMOV UR35, 0x40000040 ;  /* 0x4000004000237882 */ /* 0x000fe20000000000 */
[----:B------:R-:W-:Y:S01]  /*1770*/  UMOV UR37, 0x40000040 ;  /* 0x4000004000257882 */ /* 0x000fe20000000000 */
[----:B------:R-:W-:Y:S01]  /*1780*/  UIADD3 UR4, UR61, 0x80, URZ ;  /* 0x000000803d047890 */ /* 0x000fe2000fffe03f */
[----:B------:R-:W-:Y:S01]  /*1790*/  P2R R14, PR, RZ, 0x1 ;  /* 0x00000001ff0e7803 */ /* 0x000fe20000000000 */
[----:B------:R-:W-:Y:S01]  /*17a0*/  UIADD3 UR30, UR61, 0x500, URZ ;  /* 0x000005003d1e7890 */ /* 0x000fe2000fffe03f */
[----:B------:R-:W-:Y:S01]  /*17b0*/  IMAD.IADD R3, R152, 0x1, -R3 ;  /* 0x0000000198037824 */ /* 0x000fe200078e0a03 */
[----:B------:R-:W-:Y:S01]  /*17c0*/  UMOV UR10, UR61 ;  /* 0x0000003d000a7c82 */ /* 0x000fe20008000000 */
[----:B------:R-:W-:Y:S01]  /*17d0*/  UIADD3 UR34, UR61, 0x502, URZ ;  /* 0x000005023d227890 */ /* 0x000fe2000fffe03f */
[----:B------:R-:W-:Y:S01]  /*17e0*/  HGMMA.64x16x16.F32.BF16 R56, gdesc[UR8], RZ, !UPT, gsb0 ;  /* 0x00200000083879f0 */ /* 0x000fe2000c0018ff */
[----:B------:R-:W-:Y:S01]  /*17f0*/  UMOV UR14, UR4 ;  /* 0x00000004000e7c82 */ /* 0x000fe20008000000 */
[----:B------:R-:W-:Y:S01]  /*1800*/  UIADD3 UR8, UR61, 0x100, URZ ;  /* 0x000001003d087890 */ /* 0x000fe2000fffe03f */
[----:B------:R-:W-:Y:S01]  /*1810*/  SHF.R.S32.HI R0, RZ, 0x1f, R3 ;  /* 0x0000001fff007819 */ /* 0x000fe20000011403 */
[----:B------:R-:W-:-:S02]  /*1820*/  UIADD3 UR10, UR61, 0x180, URZ ;  /* 0x000001803d0a7890 */ /* 0x000fc4000fffe03f */
[----:B------:R-:W-:Y:S01]  /*1830*/  IMAD.U32 R18, RZ, RZ, UR61 ;  /* 0x0000003dff127e24 */ /* 0x000fe2000f8e00ff */
[----:B------:R-:W-:Y:S01]  /*1840*/  UIADD3 UR4, UR61, 0x200, URZ ;  /* 0x000002003d047890 */ /* 0x000fe2000fffe03f */
[----:B------:R-:W-:Y:S01]  /*1850*/  LEA.HI R0, R0, R3, RZ, 0x2 ;  /* 0x0000000300007211 */ /* 0x000fe200078f10ff */
[----:B------:R-:W-:Y:S01]  /*1860*/  UIADD3 UR5, UR6, 0x2, URZ ;  /* 0x0000000206057890 */ /* 0x000fe2000fffe03f */
[----:B------:R-:W-:Y:S01]  /*1870*/  MOV R150, R151 ;  /* 0x0000009700967202 */ /* 0x000fe20000000f00 */
[----:B------:R-:W-:Y:S01]  /*1880*/  UMOV UR18, UR8 ;  /* 0x0000000800127c82 */ /* 0x000fe20008000000 */
[----:B------:R-:W-:Y:S01]  /*1890*/  UMOV UR22, UR10 ;  /* 0x0000000a00167c82 */ /* 0x000fe20008000000 */
[----:B------:R-:W-:Y:S01]  /*18a0*/  UIADD3 UR10, UR61, 0x2, URZ ;  /* 0x000000023d0a7890 */ /* 0x000fe2000fffe03f */
[----:B------:R-:W-:Y:S01]  /*18b0*/  LOP3.LUT R0, R0, 0x7ffffffc, RZ, 0xc0, !PT ;  /* 0x7ffffffc00007812 */ /* 0x000fe200078ec0ff */
[----:B------:R-:W-:Y:S01]  /*18c0*/  UMOV UR26, UR4 ;  /* 0x00000004001a7c82 */ /* 0x000fe20008000000 */
[----:B------:R-:W-:Y:S01]  /*18d0*/  UMOV UR28, UR5 ;  /* 0x00000005001c7c82 */ /* 0x000fe20008000000 */
[----:B------:R-:W-:Y:S01]  /*18e0*/  UMOV UR9, UR29 ;  /* 0x0000001d00097c82 */ /* 0x000fe20008000000 */
[----:B------:R-:W-:Y:S01]  /*18f0*/  UMOV UR8, UR28 ;  /* 0x0000001c00087c82 */ /* 0x000fe20008000000 */
[----:B------:R-:W-:Y:S01]  /*1900*/  UMOV UR11, 0x40000040 ;  /* 0x40000040000b7882 */ /* 0x000fe20000000000 */
[----:B------:R-:W-:Y:S01]  /*1910*/  UIADD3 UR4, UR61, 0x102, URZ ;  /* 0x000001023d047890 */ /* 0x000fe2000fffe03f */
[----:B------:R-:W-:Y:S01]  /*1920*/  MOV R12, UR28 ;  /* 0x0000001c000c7c02 */ /* 0x000fe20008000f00 */
[----:B------:R-:W-:Y:S01]  /*1930*/  UIADD3 UR5, UR61, 0x182, URZ ;  /* 0x000001823d057890 */ /* 0x000fe2000fffe03f */
[----:B------:R-:W-:Y:S01]  /*1940*/  IADD3 R0, R3, -R0, RZ ;  /* 0x8000000003007210 */ /* 0x000fe20007ffe0ff */
[----:B------:R-:W-:Y:S01]  /*1950*/  UIADD3 UR7, UR6, 0x4, URZ ;  /* 0x0000000406077890 */ /* 0x000fe2000fffe03f */
[----:B------:R-:W-:Y:S01]  /*1960*/  IMAD.MOV.U32 R3, RZ, RZ, -0x2 ;  /* 0xfffffffeff037424 */ /* 0x000fe200078e00ff */
[----:B------:R-:W-:Y:S01]  /*1970*/  UIADD3 UR32, UR6, 0x802, URZ ;  /* 0x0000080206207890 */ /* 0x000fe2000fffe03f */
[--C-:B------:R-:W-:Y:S01]  /*1980*/  IMAD.MOV.U32 R149, RZ, RZ, R151.reuse ;  /* 0x000000ffff957224 */ /* 0x100fe200078e0097 */
[----:B------:R-:W-:Y:S01]  /*1990*/  UIADD3 UR36, UR6, 0x804, URZ ;  /* 0x0000080406247890 */ /* 0x000fe2000fffe03f */
[----:B------:R-:W-:Y:S01]  /*19a0*/  IMAD R0, R0, R3, 0x50 ;  /* 0x0000005000007424 */ /* 0x000fe200078e0203 */
[----:B------:R-:W-:Y:S01]  /*19b0*/  UIADD3 UR38, UR61, 0x504, URZ ;  /* 0x000005043d267890 */ /* 0x000fe2000fffe03f */
[--C-:B------:R-:W-:Y:S01]  /*19c0*/  IMAD.MOV.U32 R148, RZ, RZ, R151.reuse ;  /* 0x000000ffff947224 */ /* 0x100fe200078e0097 */
[----:B------:R-:W-:Y:S01]  /*19d0*/  UMOV UR39, 0x40000040 ;  /* 0x4000004000277882 */ /* 0x000fe20000000000 */
[----:B------:R-:W-:Y:S01]  /*19e0*/  UIADD3 UR40, UR6, 0x806, URZ ;  /* 0x0000080606287890 */ /* 0x000fe2000fffe03f */
[----:B------:R-:W-:Y:S01]  /*19f0*/  IMAD.IADD R23, R23, 0x1, R0 ;  /* 0x0000000117177824 */ /* 0x000fe200078e0200 */
[----:B------:R-:W-:Y:S01]  /*1a00*/  UIADD3 UR42, UR61, 0x506, URZ ;  /* 0x000005063d2a7890 */ /* 0x000fe2000fffe03f */
[----:B------:R-:W-:Y:S01]  /*1a10*/  IMAD.MOV.U32 R147, RZ, RZ, R151 ;  /* 0x000000ffff937224 */ /* 0x000fe200078e0097 */
[----:B------:R-:W-:Y:S01]  /*1a20*/  UMOV UR41, 0x40000040 ;  /* 0x4000004000297882 */ /* 0x000fe20000000000 */
[----:B------:R-:W-:Y:S01]  /*1a30*/  UMOV UR43, 0x40000040 ;  /* 0x40000040002b7882 */ /* 0x000fe20000000000 */
[----:B------:R-:W-:Y:S01]  /*1a40*/  UIADD3 UR44, UR6, 0xc00, URZ ;  /* 0x00000c00062c7890 */ /* 0x000fe2000fffe03f */
[C---:B------:R-:W-:Y:S01]  /*1a50*/  IMAD R23, R22.reuse, -0x50, R23 ;  /* 0xffffffb016177824 */ /* 0x040fe200078e0217 */
[----:B------:R-:W-:Y:S01]  /*1a60*/  UIADD3 UR46, UR61, 0x780, URZ ;  /* 0x000007803d2e7890 */ /* 0x000fe2000fffe03f */
[----:B------:R-:W-:Y:S01]  /*1a70*/  VIADD R22, R22, 0xfffffffe ;  /* 0xfffffffe16167836 */ /* 0x000fe20000000000 */
[----:B------:R-:W-:Y:S01]  /*1a80*/  UMOV UR45, 0x40000040 ;  /* 0x40000040002d7882 */ /* 0x000fe20000000000 */
[----:B------:R-:W-:Y:S01]  /*1a90*/  UMOV UR47, 0x40000040 ;  /* 0x40000040002f7882 */ /* 0x000fe20000000000 */
[----:B------:R-:W-:Y:S01]  /*1aa0*/  UIADD3 UR48, UR6, 0xc02, URZ ;  /* 0x00000c0206307890 */ /* 0x000fe2000fffe03f */
[C---:B------:R-:W-:Y:S01]  /*1ab0*/  ISETP.GT.AND P6, PT, R23.reuse, RZ, PT ;  /* 0x000000ff1700720c */ /* 0x040fe20003fc4270 */
[----:B------:R-:W-:Y:S01]  /*1ac0*/  UIADD3 UR50, UR61, 0x782, URZ ;  /* 0x000007823d327890 */ /* 0x000fe2000fffe03f */
[C---:B------:R-:W-:Y:S01]  /*1ad0*/  ISETP.GT.AND P5, PT, R23.reuse, 0x1, PT ;  /* 0x000000011700780c */ /* 0x040fe20003fa4270 */
[----:B------:R-:W-:Y:S01]  /*1ae0*/  UMOV UR49, 0x40000040 ;  /* 0x4000004000317882 */ /* 0x000fe20000000000 */
[----:B------:R-:W-:Y:S01]  /*1af0*/  UMOV UR51, 0x40000040 ;  /* 0x4000004000337882 */ /* 0x000fe20000000000 */
[----:B------:R-:W-:Y:S01]  /*1b00*/  UIADD3 UR52, UR6, 0xc04, URZ ;  /* 0x00000c0406347890 */ /* 0x000fe2000fffe03f */
[----:B------:R-:W-:Y:S01]  /*1b10*/  ISETP.GT.AND P4, PT, R23, 0x8, PT ;  /* 0x000000081700780c */ /* 0x000fe20003f84270 */
[----:B------:R-:W-:-:S02]  /*1b20*/  WARPGROUP.DEPBAR.LE gsb0, 0x0 ;  /* 0x00008000000079c5 */ /* 0x000fc40000010000 */
[----:B------:R-:W-:Y:S01]  /*1b30*/  WARPGROUP.ARRIVE ;  /* 0x00000000000079c5 */ /* 0x000fe20000000000 */
[----:B------:R-:W-:Y:S01]  /*1b40*/  UIADD3 UR54, UR61, 0x784, URZ ;  /* 0x000007843d367890 */ /* 0x000fe2000fffe03f */
[C---:B------:R-:W-:Y:S01]  /*1b50*/  ISETP.GT.AND P2, PT, R23.reuse, 0x9, PT ;  /* 0x000000091700780c */ /* 0x040fe20003f44270 */
[----:B------:R-:W-:Y:S01]  /*1b60*/  UMOV UR53, 0x40000040 ;  /* 0x4000004000357882 */ /* 0x000fe20000000000 */
[----:B------:R-:W-:Y:S01]  /*1b70*/  UMOV UR55, 0x40000040 ;  /* 0x4000004000377882 */ /* 0x000fe20000000000 */
[----:B------:R-:W-:Y:S01]  /*1b80*/  UIADD3 UR58, UR61, 0x786, URZ ;  /* 0x000007863d3a7890 */ /* 0x000fe2000fffe03f */
[----:B------:R-:W-:Y:S01]  /*1b90*/  HGMMA.64x16x16.F32.BF16 R48, gdesc[UR12], RZ, !UPT, gsb0 ;  /* 0x002000000c3079f0 */ /* 0x000fe2000c0018ff */
[----:B------:R-:W-:Y:S01]  /*1ba0*/  UIADD3 UR12, UR61, 0x4, URZ ;  /* 0x000000043d0c7890 */ /* 0x000fe2000fffe03f */
[----:B------:R-:W-:Y:S01]  /*1bb0*/  ISETP.GT.AND P3, PT, R23, 0x10, PT ;  /* 0x000000101700780c */ /* 0x000fe20003f64270 */
[----:B------:R-:W-:Y:S01]  /*1bc0*/  UIADD3 UR13, UR6, 0x6, URZ ;  /* 0x00000006060d7890 */ /* 0x000fe2000fffe03f */
[--C-:B------:R-:W-:Y:S01]  /*1bd0*/  IMAD.MOV.U32 R146, RZ, RZ, R151.reuse ;  /* 0x000000ffff927224 */ /* 0x100fe200078e0097 */
[----:B------:R-:W-:Y:S01]  /*1be0*/  UIADD3 UR14, UR6, 0x400, URZ ;  /* 0x00000400060e7890 */ /* 0x000fe2000fffe03f */
[-C--:B------:R-:W-:Y:S01]  /*1bf0*/  MOV R145, R151.reuse ;  /* 0x0000009700917202 */ /* 0x080fe20000000f00 */
[----:B------:R-:W-:Y:S01]  /*1c00*/  UMOV UR15, 0x40000040 ;  /* 0x40000040000f7882 */ /* 0x000fe20000000000 */
[----:B------:R-:W-:Y:S01]  /*1c10*/  UMOV UR59, 0x40000040 ;  /* 0x40000040003b7882 */ /* 0x000fe20000000000 */
[--C-:B------:R-:W-:Y:S01]  /*1c20*/  IMAD.MOV.U32 R144, RZ, RZ, R151.reuse ;  /* 0x000000ffff907224 */ /* 0x100fe200078e0097 */
[-C--:B------:R-:W-:Y:S01]  /*1c30*/  MOV R140, R151.reuse ;  /* 0x00000097008c7202 */ /* 0x080fe20000000f00 */
        /* <DEDUP_REMOVED lines=23> */
[----:B------:R-:W-:Y:S01]  /*1db0*/  MOV R70, R151 ;  /* 0x0000009700467202 */ /* 0x000fe20000000f00 */
[----:B------:R-:W-:-:S02]  /*1dc0*/  IMAD.MOV.U32 R128, RZ, RZ, R151 ;  /* 0x000000ffff807224 */ /* 0x000fc400078e0097 */
[--C-:B------:R-:W-:Y:S02]  /*1dd0*/  IMAD.MOV.U32 R127, RZ, RZ, R151.reuse ;  /* 0x000000ffff7f7224 */ /* 0x100fe400078e0097 */
[--C-:B------:R-:W-:Y:S02]  /*1de0*/  IMAD.MOV.U32 R126, RZ, RZ, R151.reuse ;  /* 0x000000ffff7e7224 */ /* 0x100fe400078e0097 */
[--C-:B------:R-:W-:Y:S02]  /*1df0*/  IMAD.MOV.U32 R124, RZ, RZ, R151.reuse ;  /* 0x000000ffff7c7224 */ /* 0x100fe400078e0097 */
[--C-:B------:R-:W-:Y:S02]  /*1e00*/  IMAD.MOV.U32 R123, RZ, RZ, R151.reuse ;  /* 0x000000ffff7b7224 */ /* 0x100fe400078e0097 */
[--C-:B------:R-:W-:Y:S02]  /*1e10*/  IMAD.MOV.U32 R122, RZ, RZ, R151.reuse ;  /* 0x000000ffff7a7224 */ /* 0x100fe400078e0097 */
[----:B------:R-:W-:-:S02]  /*1e20*/  IMAD.MOV.U32 R121, RZ, RZ, R151 ;  /* 0x000000ffff797224 */ /* 0x000fc400078e0097 */
[--C-:B------:R-:W-:Y:S02]  /*1e30*/  IMAD.MOV.U32 R119, RZ, RZ, R151.reuse ;  /* 0x000000ffff777224 */ /* 0x100fe400078e0097 */
[--C-:B------:R-:W-:Y:S01]  /*1e40*/  IMAD.MOV.U32 R118, RZ, RZ, R151.reuse ;  /* 0x000000ffff767224 */ /* 0x100fe200078e0097 */
[----:B------:R-:W-:Y:S02]  /*1e50*/  WARPGROUP.DEPBAR.LE gsb0, 0x0 ;  /* 0x00008000000079c5 */ /* 0x000fe40000010000 */
[----:B------:R-:W-:Y:S01]  /*1e60*/  WARPGROUP.ARRIVE ;  /* 0x00000000000079c5 */ /* 0x000fe20000000000 */
[--C-:B------:R-:W-:Y:S02]  /*1e70*/  IMAD.MOV.U32 R117, RZ, RZ, R151.reuse ;  /* 0x000000ffff757224 */ /* 0x100fe400078e0097 */
[--C-:B------:R-:W-:Y:S02]  /*1e80*/  IMAD.MOV.U32 R116, RZ, RZ, R151.reuse ;  /* 0x000000ffff747224 */ /* 0x100fe400078e0097 */
[--C-:B------:R-:W-:Y:S01]  /*1e90*/  IMAD.MOV.U32 R114, RZ, RZ, R151.reuse ;  /* 0x000000ffff727224 */ /* 0x100fe200078e0097 */
[----:B------:R-:W-:Y:S01]  /*1ea0*/  HGMMA.64x16x16.F32.BF16 R40, gdesc[UR16], RZ, !UPT, gsb0 ;  /* 0x00200000102879f0 */ /* 0x000fe2000c0018ff */
[----:B------:R-:W-:Y:S01]  /*1eb0*/  UIADD3 UR16, UR61, 0x280, URZ ;  /* 0x000002803d107890 */ /* 0x000fe2000fffe03f */
[--C-:B------:R-:W-:Y:S01]  /*1ec0*/  IMAD.MOV.U32 R113, RZ, RZ, R151.reuse ;  /* 0x000000ffff717224 */ /* 0x100fe200078e0097 */
[----:B------:R-:W-:Y:S01]  /*1ed0*/  UIADD3 UR18, UR61, 0x282, URZ ;  /* 0x000002823d127890 */ /* 0x000fe2000fffe03f */
[--C-:B------:R-:W-:Y:S01]  /*1ee0*/  IMAD.MOV.U32 R112, RZ, RZ, R151.reuse ;  /* 0x000000ffff707224 */ /* 0x100fe200078e0097 */
[----:B------:R-:W-:Y:S01]  /*1ef0*/  UMOV UR17, 0x40000040 ;  /* 0x4000004000117882 */ /* 0x000fe20000000000 */
[----:B------:R-:W-:Y:S01]  /*1f00*/  UMOV UR19, 0x40000040 ;  /* 0x4000004000137882 */ /* 0x000fe20000000000 */
        /* <DEDUP_REMOVED lines=22> */
[--C-:B------:R-:W-:Y:S01]  /*2070*/  IMAD.MOV.U32 R72, RZ, RZ, R151.reuse ;  /* 0x000000ffff487224 */ /* 0x100fe200078e0097 */
[----:B------:R-:W-:Y:S02]  /*2080*/  WARPGROUP.DEPBAR.LE gsb0, 0x0 ;  /* 0x00008000000079c5 */ /* 0x000fe40000010000 */
[----:B------:R-:W-:Y:S01]  /*2090*/  WARPGROUP.ARRIVE ;  /* 0x00000000000079c5 */ /* 0x000fe20000000000 */
[----:B------:R-:W-:-:S02]  /*20a0*/  IMAD.MOV.U32 R68, RZ, RZ, R151 ;  /* 0x000000ffff447224 */ /* 0x000fc400078e0097 */
[--C-:B------:R-:W-:Y:S02]  /*20b0*/  IMAD.MOV.U32 R66, RZ, RZ, R151.reuse ;  /* 0x000000ffff427224 */ /* 0x100fe400078e0097 */
[----:B------:R-:W-:Y:S01]  /*20c0*/  IMAD.MOV.U32 R64, RZ, RZ, R151 ;  /* 0x000000ffff407224 */ /* 0x000fe200078e0097 */
[----:B------:R-:W-:Y:S01]  /*20d0*/  HGMMA.64x16x16.F32.BF16 R32, gdesc[UR20], RZ, !UPT, gsb0 ;  /* 0x00200000142079f0 */ /* 0x000fe2000c0018ff */
[----:B------:R-:W-:Y:S02]  /*20e0*/  UIADD3 UR20, UR6, 0x404, URZ ;  /* 0x0000040406147890 */ /* 0x000fe4000fffe03f */
[----:B------:R-:W-:Y:S01]  /*20f0*/  UIADD3 UR22, UR61, 0x284, URZ ;  /* 0x000002843d167890 */ /* 0x000fe2000fffe03f */
[----:B------:R-:W-:Y:S01]  /*2100*/  UMOV UR21, 0x40000040 ;  /* 0x4000004000157882 */ /* 0x000fe20000000000 */
[----:B------:R-:W-:Y:S01]  /*2110*/  UMOV UR23, 0x40000040 ;  /* 0x4000004000177882 */ /* 0x000fe20000000000 */
[----:B------:R-:W-:Y:S02]  /*2120*/  WARPGROUP.DEPBAR.LE gsb0, 0x0 ;  /* 0x00008000000079c5 */ /* 0x000fe40000010000 */
[----:B------:R-:W-:-:S06]  /*2130*/  WARPGROUP.ARRIVE ;  /* 0x00000000000079c5 */ /* 0x000fcc0000000000 */
[----:B------:R-:W-:Y:S01]  /*2140*/  HGMMA.64x16x16.F32.BF16 R24, gdesc[UR24], RZ, !UPT, gsb0 ;  /* 0x00200000181879f0 */ /* 0x000fe2000c0018ff */
[----:B------:R-:W-:Y:S02]  /*2150*/  UIADD3 UR24, UR6, 0x406, URZ ;  /* 0x0000040606187890 */ /* 0x000fe4000fffe03f */
[----:B------:R-:W-:Y:S01]  /*2160*/  UIADD3 UR26, UR61, 0x286, URZ ;  /* 0x000002863d1a7890 */ /* 0x000fe2000fffe03f */
[----:B------:R-:W-:Y:S01]  /*2170*/  UMOV UR25, 0x40000040 ;  /* 0x4000004000197882 */ /* 0x000fe20000000000 */
[----:B------:R-:W-:Y:S01]  /*2180*/  UMOV UR27, 0x40000040 ;  /* 0x40000040001b7882 */ /* 0x000fe20000000000 */
[----:B------:R-:W-:Y:S02]  /*2190*/  WARPGROUP.DEPBAR.LE gsb0, 0x0 ;  /* 0x00008000000079c5 */ /* 0x000fe40000010000 */
[----:B------:R-:W-:-:S06]  /*21a0*/  WARPGROUP.ARRIVE ;  /* 0x00000000000079c5 */ /* 0x000fcc0000000000 */
[----:B------:R-:W-:Y:S01]  /*21b0*/  HGMMA.64x16x16.F32.BF16 R56, gdesc[UR8], R56, gsb0 ;  /* 0x00200000083879f0 */ /* 0x000fe20008001838 */
[----:B------:R-:W-:Y:S01]  /*21c0*/  UIADD3 UR10, UR61, 0x82, URZ ;  /* 0x000000823d0a7890 */ /* 0x000fe2000fffe03f */
[----:B------:R-:W-:Y:S01]  /*21d0*/  UMOV UR8, UR28 ;  /* 0x0000001c00087c82 */ /* 0x000fe20008000000 */
[----:B------:R-:W-:Y:S01]  /*21e0*/  UMOV UR9, UR29 ;  /* 0x0000001d00097c82 */ /* 0x000fe20008000000 */
[----:B------:R-:W-:Y:S01]  /*21f0*/  UMOV UR11, 0x40000040 ;  /* 0x40000040000b7882 */ /* 0x000fe20000000000 */
[----:B------:R-:W-:Y:S02]  /*2200*/  WARPGROUP.DEPBAR.LE gsb0, 0x0 ;  /* 0x00008000000079c5 */ /* 0x000fe40000010000 */
[----:B------:R-:W-:-:S06]  /*2210*/  WARPGROUP.ARRIVE ;  /* 0x00000000000079c5 */ /* 0x000fcc0000000000 */
[----:B------:R-:W-:Y:S01]  /*2220*/  HGMMA.64x16x16.F32.BF16 R48, gdesc[UR8], R48, gsb0 ;  /* 0x00200000083079f0 */ /* 0x000fe20008001830 */
[----:B------:R-:W-:Y:S01]  /*2230*/  UMOV UR8, UR28 ;  /* 0x0000001c00087c82 */ /* 0x000fe20008000000 */
[----:B------:R-:W-:Y:S01]  /*2240*/  UMOV UR9, UR29 ;  /* 0x0000001d00097c82 */ /* 0x000fe20008000000 */
[----:B------:R-:W-:Y:S01]  /*2250*/  UMOV UR10, UR4 ;  /* 0x00000004000a7c82 */ /* 0x000fe20008000000 */
[----:B------:R-:W-:Y:S01]  /*2260*/  UMOV UR11, 0x40000040 ;  /* 0x40000040000b7882 */ /* 0x000fe20000000000 */
[----:B------:R-:W-:Y:S01]  /*2270*/  UIADD3 UR4, UR61, 0x202, URZ ;  /* 0x000002023d047890 */ /* 0x000fe2000fffe03f */
[----:B------:R-:W-:Y:S02]  /*2280*/  WARPGROUP.DEPBAR.LE gsb0, 0x0 ;  /* 0x00008000000079c5 */ /* 0x000fe40000010000 */
[----:B------:R-:W-:-:S06]  /*2290*/  WARPGROUP.ARRIVE ;  /* 0x00000000000079c5 */ /* 0x000fcc0000000000 */
[----:B------:R-:W-:Y:S01]  /*22a0*/  HGMMA.64x16x16.F32.BF16 R40, gdesc[UR8], R40, gsb0 ;  /* 0x00200000082879f0 */ /* 0x000fe20008001828 */
[----:B------:R-:W-:Y:S01]  /*22b0*/  UMOV UR8, UR28 ;  /* 0x0000001c00087c82 */ /* 0x000fe20008000000 */
[----:B------:R-:W-:Y:S01]  /*22c0*/  UMOV UR9, UR29 ;  /* 0x0000001d00097c82 */ /* 0x000fe20008000000 */
[----:B------:R-:W-:Y:S01]  /*22d0*/  UMOV UR10, UR5 ;  /* 0x00000005000a7c82 */ /* 0x000fe20008000000 */
[----:B------:R-:W-:Y:S01]  /*22e0*/  UMOV UR11, 0x40000040 ;  /* 0x40000040000b7882 */ /* 0x000fe20000000000 */
        /* <DEDUP_REMOVED lines=8> */
[----:B------:R-:W-:Y:S01]  /*2370*/  UMOV UR4, UR7 ;  /* 0x0000000700047c82 */ /* 0x000fe20008000000 */
[----:B------:R-:W-:Y:S02]  /*2380*/  UIADD3 UR7, UR61, 0x104, URZ ;  /* 0x000001043d077890 */ /* 0x000fe4000fffe03f */
[----:B------:R-:W-:Y:S01]  /*2390*/  UIADD3 UR28, UR6, 0x800, URZ ;  /* 0x00000800061c7890 */ /* 0x000fe2000fffe03f */
[----:B------:R-:W-:Y:S01]  /*23a0*/  UMOV UR29, 0x40000040 ;  /* 0x40000040001d7882 */ /* 0x000fe20000000000 */
[----:B------:R-:W-:-:S02]  /*23b0*/  WARPGROUP.DEPBAR.LE gsb0, 0x0 ;  /* 0x00008000000079c5 */ /* 0x000fc40000010000 */
        /* <DEDUP_REMOVED lines=42> */
[----:B------:R-:W-:Y:S01]  /*2660*/  UMOV UR9, 0x40000040 ;  /* 0x4000004000097882 */ /* 0x000fe20000000000 */
[----:B------:R-:W-:Y:S01]  /*2670*/  UMOV UR10, UR12 ;  /* 0x0000000c000a7c82 */ /* 0x000fe20008000000 */
[----:B------:R-:W-:Y:S01]  /*2680*/  UMOV UR11, 0x40000040 ;  /* 0x40000040000b7882 */ /* 0x000fe20000000000 */
[----:B------:R-:W-:Y:S01]  /*2690*/  UIADD3 UR12, UR61, 0x186, URZ ;  /* 0x000001863d0c7890 */ /* 0x000fe2000fffe03f */
[----:B------:R-:W-:Y:S01]  /*26a0*/  UMOV UR13, 0x40000040 ;  /* 0x40000040000d7882 */ /* 0x000fe20000000000 */
[----:B------:R-:W-:Y:S02]  /*26b0*/  WARPGROUP.DEPBAR.LE gsb0, 0x0 ;  /* 0x00008000000079c5 */ /* 0x000fe40000010000 */
[----:B------:R-:W-:-:S06]  /*26c0*/  WARPGROUP.ARRIVE ;  /* 0x00000000000079c5 */ /* 0x000fcc0000000000 */
[----:B------:R-:W-:Y:S01]  /*26d0*/  HGMMA.64x16x16.F32.BF16 R56, gdesc[UR8], R56, gsb0 ;  /* 0x00200000083879f0 */ /* 0x000fe20008001838 */
[----:B------:R-:W-:Y:S01]  /*26e0*/  UIADD3 UR10, UR61, 0x86, URZ ;  /* 0x000000863d0a7890 */ /* 0x000fe2000fffe03f */
[----:B------:R-:W-:Y:S01]  /*26f0*/  UMOV UR11, 0x40000040 ;  /* 0x40000040000b7882 */ /* 0x000fe20000000000 */
[----:B------:R-:W-:Y:S02]  /*2700*/  WARPGROUP.DEPBAR.LE gsb0, 0x0 ;  /* 0x00008000000079c5 */ /* 0x000fe40000010000 */
[----:B------:R-:W-:-:S06]  /*2710*/  WARPGROUP.ARRIVE ;  /* 0x00000000000079c5 */ /* 0x000fcc0000000000 */
[----:B------:R-:W-:Y:S01]  /*2720*/  HGMMA.64x16x16.F32.BF16 R48, gdesc[UR8], R48, gsb0 ;  /* 0x00200000083079f0 */ /* 0x000fe20008001830 */
        /* <DEDUP_REMOVED lines=9> */
[----:B------:R-:W-:Y:S01]  /*27c0*/  UMOV UR14, UR16 ;  /* 0x00000010000e7c82 */ /* 0x000fe20008000000 */
[----:B------:R-:W-:Y:S01]  /*27d0*/  UIADD3 UR16, UR6, 0x402, URZ ;  /* 0x0000040206107890 */ /* 0x000fe2000fffe03f */
        /* <DEDUP_REMOVED lines=9> */
[----:B------:R-:W-:Y:S02]  /*2870*/  UIADD3 UR10, UR61, 0x400, URZ ;  /* 0x000004003d0a7890 */ /* 0x000fe4000fffe03f */
        /* <DEDUP_REMOVED lines=26> */
[----:B------:R-:W-:Y:S02]  /*2a20*/  UMOV UR15, 0x40000040 ;  /* 0x40000040000f7882 */ /* 0x000fe40000000000 */
[----:B------:R-:W-:Y:S01]  /*2a30*/  UMOV UR57, UR15 ;  /* 0x0000000f00397c82 */ /* 0x000fe20008000000 */
[----:B------:R-:W-:Y:S01]  /*2a40*/  IMAD.U32 R11, RZ, RZ, UR15 ;  /* 0x0000000fff0b7e24 */ /* 0x000fe2000f8e00ff */
        /* <DEDUP_REMOVED lines=25> */
[----:B------:R-:W-:Y:S03]  /*2be0*/  HGMMA.64x16x16.F32.BF16 R24, gdesc[UR16], R24, gsb0 ;  /* 0x00200000101879f0 */ /* 0x000fe60008001818 */
        /* <DEDUP_REMOVED lines=198> */
[----:B------:R-:W-:Y:S02]  /*3850*/  UIADD3 UR10, UR6, 0xc06, URZ ;  /* 0x00000c06060a7890 */ /* 0x000fe4000fffe03f */
[----:B------:R-:W-:-:S05]  /*3860*/  UIADD3 UR6, UR61, 0x884, URZ ;  /* 0x000008843d067890 */ /* 0x000fca000fffe03f */
[----:B------:R-:W-:Y:S02]  /*3870*/  UMOV UR14, UR10 ;  /* 0x0000000a000e7c82 */ /* 0x000fe40008000000 */
[----:B------:R-:W-:Y:S01]  /*3880*/  UMOV UR56, UR14 ;  /* 0x0000000e00387c82 */ /* 0x000fe20008000000 */
[----:B------:R-:W-:Y:S01]  /*3890*/  IMAD.U32 R10, RZ, RZ, UR14 ;  /* 0x0000000eff0a7e24 */ /* 0x000fe2000f8e00ff */
        /* <DEDUP_REMOVED lines=25> */
[----:B------:R-:W-:Y:S02]  /*3a30*/  ULDC UR7, c[0x0][0x988] ;  /* 0x0002620000077ab9 */ /* 0x000fe40000000800 */
[----:B-1----:R-:W-:Y:S01]  /*3a40*/  IMAD.U32 R2, RZ, RZ, UR7 ;  /* 0x00000007ff027e24 */ /* 0x002fe2000f8e00ff */
[----:B------:R-:W-:Y:S02]  /*3a50*/  WARPGROUP.DEPBAR.LE gsb0, 0x0 ;  /* 0x00008000000079c5 */ /* 0x000fe40000010000 */
[----:B------:R-:W-:-:S06]  /*3a60*/  WARPGROUP.ARRIVE ;  /* 0x00000000000079c5 */ /* 0x000fcc0000000000 */
[----:B------:R-:W-:Y:S01]  /*3a70*/  HGMMA.64x16x16.F32.BF16 R32, gdesc[UR52], R32, gsb0 ;  /* 0x00200000342079f0 */ /* 0x000fe20008001820 */
[----:B------:R-:W-:Y:S01]  /*3a80*/  UMOV UR54, UR6 ;  /* 0x0000000600367c82 */ /* 0x000fe20008000000 */
[----:B------:R-:W-:Y:S01]  /*3a90*/  UMOV UR55, 0x40000040 ;  /* 0x4000004000377882 */ /* 0x000fe20000000000 */
[----:B------:R-:W-:Y:S01]  /*3aa0*/  ULDC UR6, c[0x0][0x9d8] ;  /* 0x0002760000067ab9 */ /* 0x000fe20000000800 */
[----:B------:R-:W-:Y:S02]  /*3ab0*/  WARPGROUP.DEPBAR.LE gsb0, 0x0 ;  /* 0x00008000000079c5 */ /* 0x000fe40000010000 */
[----:B------:R-:W-:-:S06]  /*3ac0*/  WARPGROUP.ARRIVE ;  /* 0x00000000000079c5 */ /* 0x000fcc0000000000 */
[----:B------:R-:W-:Y:S03]  /*3ad0*/  HGMMA.64x16x16.F32.BF16 R24, gdesc[UR52], R24, gsb0 ;  /* 0x00200000341879f0 */ /* 0x000fe60008001818 */
        /* <DEDUP_REMOVED lines=8> */
[----:B------:R-:W-:Y:S01]  /*3b60*/  WARPGROUP.ARRIVE ;  /* 0x00000000000079c5 */ /* 0x000fe20000000000 */
[----:B------:R-:W-:Y:S01]  /*3b70*/  FMUL.FTZ R58, R58, UR6 ;  /* 0x000000063a3a7c20 */ /* 0x000fe20008410000 */
[----:B------:R-:W-:Y:S01]  /*3b80*/  FMUL.FTZ R59, R59, UR6 ;  /* 0x000000063b3b7c20 */ /* 0x000fe20008410000 */
[----:B------:R-:W-:Y:S01]  /*3b90*/  FMUL.FTZ R62, R62, UR6 ;  /* 0x000000063e3e7c20 */ /* 0x000fe20008410000 */
[----:B------:R-:W-:Y:S01]  /*3ba0*/  FMUL.FTZ R63, R63, UR6 ;  /* 0x000000063f3f7c20 */ /* 0x000fe20008410000 */
[----:B------:R-:W-:Y:S01]  /*3bb0*/  FMUL.FTZ R56, R56, UR6 ;  /* 0x0000000638387c20 */ /* 0x000fe20008410000 */
[----:B------:R-:W-:Y:S01]  /*3bc0*/  HGMMA.64x16x16.F32.BF16 R48, gdesc[UR56], R48, gsb0 ;  /* 0x00200000383079f0 */ /* 0x000fe20008001830 */
[----:B------:R-:W-:Y:S01]  /*3bd0*/  UIADD3 UR58, UR61, 0x886, URZ ;  /* 0x000008863d3a7890 */ /* 0x000fe2000fffe03f */
[----:B------:R-:W0:Y:S01]  /*3be0*/  MUFU.TANH R58, R58 ;  /* 0x0000003a003a7308 */ /* 0x000e220000002400 */
[----:B------:R-:W-:Y:S01]  /*3bf0*/  UMOV UR56, UR14 ;  /* 0x0000000e00387c82 */ /* 0x000fe20008000000 */
[----:B------:R-:W-:Y:S01]  /*3c00*/  UMOV UR57, UR15 ;  /* 0x0000000f00397c82 */ /* 0x000fe20008000000 */
[----:B------:R-:W-:Y:S01]  /*3c10*/  UMOV UR59, 0x40000040 ;  /* 0x40000040003b7882 */ /* 0x000fe20000000000 */
[----:B------:R-:W-:Y:S01]  /*3c20*/  FMUL.FTZ R57, R57, UR6 ;  /* 0x0000000639397c20 */ /* 0x000fe20008410000 */
[----:B------:R-:W-:Y:S01]  /*3c30*/  FMUL.FTZ R60, R60, UR6 ;  /* 0x000000063c3c7c20 */ /* 0x000fe20008410000 */
[----:B------:R-:W-:-:S02]  /*3c40*/  FMUL.FTZ R61, R61, UR6 ;  /* 0x000000063d3d7c20 */ /* 0x000fc40008410000 */
[----:B------:R-:W1:Y:S08]  /*3c50*/  MUFU.TANH R59, R59 ;  /* 0x0000003b003b7308 */ /* 0x000e700000002400 */
[----:B------:R-:W2:Y:S01]  /*3c60*/  MUFU.TANH R62, R62 ;  /* 0x0000003e003e7308 */ /* 0x000ea20000002400 */
[----:B0-----:R-:W-:Y:S01]  /*3c70*/  FSEL R15, R58, -INF , P6 ;  /* 0xff8000003a0f7808 */ /* 0x001fe20003000000 */
[----:B------:R-:W-:-:S06]  /*3c80*/  IMAD.MOV.U32 R58, RZ, RZ, R151 ;  /* 0x000000ffff3a7224 */ /* 0x000fcc00078e0097 */
[----:B------:R-:W0:Y:S01]  /*3c90*/  MUFU.TANH R63, R63 ;  /* 0x0000003f003f7308 */ /* 0x000e220000002400 */
[----:B-1----:R-:W-:-:S04]  /*3ca0*/  FSEL R59, R59, -INF , P5 ;  /* 0xff8000003b3b7808 */ /* 0x002fc80002800000 */
[----:B------:R-:W-:-:S03]  /*3cb0*/  FMNMX.FTZ R0, R15, R59, !PT ;  /* 0x0000003b0f007209 */ /* 0x000fc60007810000 */
[----:B------:R-:W1:Y:S01]  /*3cc0*/  MUFU.TANH R56, R56 ;  /* 0x0000003800387308 */ /* 0x000e620000002400 */
[----:B--2---:R-:W-:Y:S01]  /*3cd0*/  FSEL R65, R62, -INF , P4 ;  /* 0xff8000003e417808 */ /* 0x004fe20002000000 */
[----:B------:R-:W-:-:S03]  /*3ce0*/  IMAD.MOV.U32 R62, RZ, RZ, R151 ;  /* 0x000000ffff3e7224 */ /* 0x000fc600078e0097 */
[----:B------:R-:W-:-:S03]  /*3cf0*/  FMNMX.FTZ R0, R65, R0, !PT ;  /* 0x0000000041007209 */ /* 0x000fc60007810000 */
[----:B------:R-:W2:Y:S01]  /*3d00*/  MUFU.TANH R57, R57 ;  /* 0x0000003900397308 */ /* 0x000ea20000002400 */
[----:B0-----:R-:W-:-:S04]  /*3d10*/  FSEL R63, R63, -INF , P2 ;  /* 0xff8000003f3f7808 */ /* 0x001fc80001000000 */
[----:B------:R-:W-:-:S03]  /*3d20*/  FMNMX.FTZ R0, R63, R0, !PT ;  /* 0x000000003f007209 */ /* 0x000fc60007810000 */
[----:B------:R-:W0:Y:S01]  /*3d30*/  MUFU.TANH R60, R60 ;  /* 0x0000003c003c7308 */ /* 0x000e220000002400 */
[----:B-1----:R-:W-:Y:S01]  /*3d40*/  FSEL R3, R56, -INF , P6 ;  /* 0xff80000038037808 */ /* 0x002fe20003000000 */
        /* <DEDUP_REMOVED lines=9> */
[----:B------:R-:W1:Y:S01]  /*3de0*/  MUFU.TANH R50, R50 ;  /* 0x0000003200327308 */ /* 0x000e620000002400 */
[----:B------:R-:W-:Y:S01]  /*3df0*/  UMOV UR56, UR14 ;  /* 0x0000000e00387c82 */ /* 0x000fe20008000000 */
[----:B------:R-:W-:Y:S01]  /*3e00*/  UMOV UR57, UR15 ;  /* 0x0000000f00397c82 */ /* 0x000fe20008000000 */
[----:B------:R-:W-:Y:S01]  /*3e10*/  UMOV UR59, 0x40000040 ;  /* 0x40000040003b7882 */ /* 0x000fe20000000000 */
[----:B------:R-:W-:Y:S01]  /*3e20*/  FMUL.FTZ R49, R49, UR6 ;  /* 0x0000000631317c20 */ /* 0x000fe20008410000 */
[----:B------:R-:W-:Y:S01]  /*3e30*/  FMUL.FTZ R52, R52, UR6 ;  /* 0x0000000634347c20 */ /* 0x000fe20008410000 */
[----:B------:R-:W-:Y:S01]  /*3e40*/  ISETP.GT.AND P6, PT, R23, 0x11, PT ;  /* 0x000000111700780c */ /* 0x000fe20003fc4270 */
[----:B------:R-:W-:Y:S01]  /*3e50*/  FMUL.FTZ R53, R53, UR6 ;  /* 0x0000000635357c20 */ /* 0x000fe20008410000 */
[----:B------:R-:W3:Y:S01]  /*3e60*/  MUFU.TANH R51, R51 ;  /* 0x0000003300337308 */ /* 0x000ee20000002400 */
[----:B--2---:R-:W-:Y:S01]  /*3e70*/  FSEL R57, R57, -INF , P5 ;  /* 0xff80000039397808 */ /* 0x004fe20002800000 */
[----:B------:R-:W-:Y:S01]  /*3e80*/  IMAD.MOV.U32 R56, RZ, RZ, R151 ;  /* 0x000000ffff387224 */ /* 0x000fe200078e0097 */
[----:B------:R-:W-:-:S02]  /*3e90*/  ISETP.GT.AND P5, PT, R23, 0x18, PT ;  /* 0x000000181700780c */ /* 0x000fc40003fa4270 */
[----:B0-----:R-:W-:Y:S02]  /*3ea0*/  FSEL R21, R60, -INF , P4 ;  /* 0xff8000003c157808 */ /* 0x001fe40002000000 */
[----:B------:R-:W-:Y:S01]  /*3eb0*/  ISETP.GT.AND P4, PT, R23, 0x19, PT ;  /* 0x000000191700780c */ /* 0x000fe20003f84270 */
[----:B------:R-:W0:Y:S01]  /*3ec0*/  MUFU.TANH R54, R54 ;  /* 0x0000003600367308 */ /* 0x000e220000002400 */
[----:B-1----:R-:W-:Y:S02]  /*3ed0*/  FSEL R69, R50, -INF , P3 ;  /* 0xff80000032457808 */ /* 0x002fe40001800000 */
[-C--:B------:R-:W-:Y:S02]  /*3ee0*/  MOV R60, R151.reuse ;  /* 0x00000097003c7202 */ /* 0x080fe40000000f00 */
[----:B------:R-:W-:Y:S02]  /*3ef0*/  FMNMX.FTZ R0, R69, R0, !PT ;  /* 0x0000000045007209 */ /* 0x000fe40007810000 */
[----:B------:R-:W-:Y:S01]  /*3f00*/  MOV R50, R151 ;  /* 0x0000009700327202 */ /* 0x000fe20000000f00 */
[----:B------:R-:W1:Y:S01]  /*3f10*/  MUFU.TANH R61, R61 ;  /* 0x0000003d003d7308 */ /* 0x000e620000002400 */
[----:B---3--:R-:W-:-:S04]  /*3f20*/  FSEL R51, R51, -INF , P6 ;  /* 0xff80000033337808 */ /* 0x008fc80003000000 */
[----:B------:R-:W-:-:S03]  /*3f30*/  FMNMX.FTZ R0, R51, R0, !PT ;  /* 0x0000000033007209 */ /* 0x000fc60007810000 */
[----:B------:R-:W2:Y:S01]  /*3f40*/  MUFU.TANH R55, R55 ;  /* 0x0000003700377308 */ /* 0x000ea20000002400 */
[----:B0-----:R-:W-:Y:S01]  /*3f50*/  FSEL R73, R54, -INF , P5 ;  /* 0xff80000036497808 */ /* 0x001fe20002800000 */
[----:B------:R-:W-:-:S03]  /*3f60*/  IMAD.MOV.U32 R54, RZ, RZ, R151 ;  /* 0x000000ffff367224 */ /* 0x000fc600078e0097 */
[----:B------:R-:W-:-:S03]  /*3f70*/  FMNMX.FTZ R0, R73, R0, !PT ;  /* 0x0000000049007209 */ /* 0x000fc60007810000 */
[----:B------:R-:W0:Y:S01]  /*3f80*/  MUFU.TANH R48, R48 ;  /* 0x0000003000307308 */ /* 0x000e220000002400 */
[----:B-1----:R-:W-:Y:S02]  /*3f90*/  FSEL R61, R61, -INF , P2 ;  /* 0xff8000003d3d7808 */ /* 0x002fe40001000000 */
[----:B------:R-:W-:-:S05]  /*3fa0*/  ISETP.GT.AND P2, PT, R23, 0x20, PT ;  /* 0x000000201700780c */ /* 0x000fca0003f44270 */
[----:B------:R-:W1:Y:S01]  /*3fb0*/  MUFU.TANH R49, R49 ;  /* 0x0000003100317308 */ /* 0x000e620000002400 */
[----:B--2---:R-:W-:Y:S01]  /*3fc0*/  FSEL R55, R55, -INF , P4 ;  /* 0xff80000037377808 */ /* 0x004fe20002000000 */
[----:B------:R-:W-:Y:S02]  /*3fd0*/  WARPGROUP.DEPBAR.LE gsb0, 0x0 ;  /* 0x00008000000079c5 */ /* 0x000fe40000010000 */
[----:B------:R-:W-:Y:S01]  /*3fe0*/  WARPGROUP.ARRIVE ;  /* 0x00000000000079c5 */ /* 0x000fe20000000000 */
[----:B------:R-:W-:Y:S01]  /*3ff0*/  FMUL.FTZ R42, R42, UR6 ;  /* 0x000000062a2a7c20 */ /* 0x000fe20008410000 */
[----:B------:R-:W-:Y:S01]  /*4000*/  FMUL.FTZ R43, R43, UR6 ;  /* 0x000000062b2b7c20 */ /* 0x000fe20008410000 */
[----:B------:R-:W-:Y:S01]  /*4010*/  FMUL.FTZ R46, R46, UR6 ;  /* 0x000000062e2e7c20 */ /* 0x000fe20008410000 */
[----:B------:R-:W-:Y:S01]  /*4020*/  FMUL.FTZ R47, R47, UR6 ;  /* 0x000000062f2f7c20 */ /* 0x000fe20008410000 */
[----:B------:R-:W2:Y:S01]  /*4030*/  MUFU.TANH R52, R52 ;  /* 0x0000003400347308 */ /* 0x000ea20000002400 */
[----:B------:R-:W-:Y:S01]  /*4040*/  HGMMA.64x16x16.F32.BF16 R32, gdesc[UR56], R32, gsb0 ;  /* 0x00200000382079f0 */ /* 0x000fe20008001820 */
[----:B------:R-:W-:Y:S01]  /*4050*/  UIADD3 UR58, UR61, 0x986, URZ ;  /* 0x000009863d3a7890 */ /* 0x000fe2000fffe03f */
[----:B------:R-:W-:Y:S01]  /*4060*/  FMUL.FTZ R41, R41, UR6 ;  /* 0x0000000629297c20 */ /* 0x000fe20008410000 */
[----:B------:R-:W-:Y:S01]  /*4070*/  UMOV UR56, UR14 ;  /* 0x0000000e00387c82 */ /* 0x000fe20008000000 */
[----:B------:R-:W-:Y:S01]  /*4080*/  UMOV UR57, UR15 ;  /* 0x0000000f00397c82 */ /* 0x000fe20008000000 */
[----:B------:R-:W-:Y:S01]  /*4090*/  UMOV UR59, 0x40000040 ;  /* 0x40000040003b7882 */ /* 0x000fe20000000000 */
[----:B------:R-:W-:Y:S01]  /*40a0*/  FMUL.FTZ R40, R40, UR6 ;  /* 0x0000000628287c20 */ /* 0x000fe20008410000 */
[----:B------:R-:W3:Y:S01]  /*40b0*/  MUFU.TANH R42, R42 ;  /* 0x0000002a002a7308 */ /* 0x000ee20000002400 */
[----:B0-----:R-:W-:Y:S01]  /*40c0*/  FSEL R67, R48, -INF , P3 ;  /* 0xff80000030437808 */ /* 0x001fe20001800000 */
[----:B------:R-:W-:Y:S01]  /*40d0*/  FMUL.FTZ R44, R44, UR6 ;  /* 0x000000062c2c7c20 */ /* 0x000fe20008410000 */
[----:B------:R-:W-:Y:S01]  /*40e0*/  ISETP.GT.AND P3, PT, R23, 0x21, PT ;  /* 0x000000211700780c */ /* 0x000fe20003f64270 */
[----:B------:R-:W-:Y:S01]  /*40f0*/  FMUL.FTZ R45, R45, UR6 ;  /* 0x000000062d2d7c20 */ /* 0x000fe20008410000 */
[----:B------:R-:W-:Y:S01]  /*4100*/  FMNMX.FTZ R0, R55, R0, !PT ;  /* 0x0000000037007209 */ /* 0x000fe20007810000 */
[----:B------:R-:W-:Y:S01]  /*4110*/  IMAD.MOV.U32 R48, RZ, RZ, R151 ;  /* 0x000000ffff307224 */ /* 0x000fe200078e0097 */
[----:B-1----:R-:W-:Y:S01]  /*4120*/  FSEL R49, R49, -INF , P6 ;  /* 0xff80000031317808 */ /* 0x002fe20003000000 */
[----:B------:R-:W0:Y:S01]  /*4130*/  MUFU.TANH R43, R43 ;  /* 0x0000002b002b7308 */ /* 0x000e220000002400 */
[----:B------:R-:W-:-:S02]  /*4140*/  ISETP.GT.AND P6, PT, R23, 0x28, PT ;  /* 0x000000281700780c */ /* 0x000fc40003fc4270 */
[----:B--2---:R-:W-:Y:S01]  /*4150*/  FSEL R71, R52, -INF , P5 ;  /* 0xff80000034477808 */ /* 0x004fe20002800000 */
[----:B------:R-:W-:Y:S01]  /*4160*/  IMAD.MOV.U32 R52, RZ, RZ, R151 ;  /* 0x000000ffff347224 */ /* 0x000fe200078e0097 */
[----:B------:R-:W-:-:S03]  /*4170*/  ISETP.GT.AND P5, PT, R23, 0x29, PT ;  /* 0x000000291700780c */ /* 0x000fc60003fa4270 */
[----:B------:R-:W1:Y:S01]  /*4180*/  MUFU.TANH R46, R46 ;  /* 0x0000002e002e7308 */ /* 0x000e620000002400 */
[----:B---3--:R-:W-:-:S04]  /*4190*/  FSEL R77, R42, -INF , P2 ;  /* 0xff8000002a4d7808 */ /* 0x008fc80001000000 */
[----:B------:R-:W-:-:S03]  /*41a0*/  FMNMX.FTZ R0, R77, R0, !PT ;  /* 0x000000004d007209 */ /* 0x000fc60007810000 */
[----:B------:R-:W2:Y:S01]  /*41b0*/  MUFU.TANH R53, R53 ;  /* 0x0000003500357308 */ /* 0x000ea20000002400 */
[----:B0-----:R-:W-:-:S04]  /*41c0*/  FSEL R43, R43, -INF , P3 ;  /* 0xff8000002b2b7808 */ /* 0x001fc80001800000 */
[----:B------:R-:W-:-:S03]  /*41d0*/  FMNMX.FTZ R0, R43, R0, !PT ;  /* 0x000000002b007209 */ /* 0x000fc60007810000 */
[----:B------:R-:W0:Y:S01]  /*41e0*/  MUFU.TANH R47, R47 ;  /* 0x0000002f002f7308 */ /* 0x000e220000002400 */
[----:B-1----:R-:W-:Y:S01]  /*41f0*/  FSEL R79, R46, -INF , P6 ;  /* 0xff8000002e4f7808 */ /* 0x002fe20003000000 */
[----:B------:R-:W-:-:S03]  /*4200*/  IMAD.MOV.U32 R46, RZ, RZ, R151 ;  /* 0x000000ffff2e7224 */ /* 0x000fc600078e0097 */
[----:B------:R-:W-:-:S03]  /*4210*/  FMNMX.FTZ R0, R79, R0, !PT ;  /* 0x000000004f007209 */ /* 0x000fc60007810000 */
[----:B------:R-:W1:Y:S01]  /*4220*/  MUFU.TANH R41, R41 ;  /* 0x0000002900297308 */ /* 0x000e620000002400 */
[----:B--2---:R-:W-:Y:S02]  /*4230*/  FSEL R53, R53, -INF , P4 ;  /* 0xff80000035357808 */ /* 0x004fe40002000000 */
[----:B------:R-:W-:Y:S01]  /*4240*/  ISETP.GT.AND P4, PT, R23, 0x30, PT ;  /* 0x000000301700780c */ /* 0x000fe20003f84270 */
[----:B------:R-:W-:Y:S02]  /*4250*/  WARPGROUP.DEPBAR.LE gsb0, 0x0 ;  /* 0x00008000000079c5 */ /* 0x000fe40000010000 */
[----:B------:R-:W-:Y:S01]  /*4260*/  WARPGROUP.ARRIVE ;  /* 0x00000000000079c5 */ /* 0x000fe20000000000 */
[----:B------:R-:W-:Y:S01]  /*4270*/  FMUL.FTZ R34, R34, UR6 ;  /* 0x0000000622227c20 */ /* 0x000fe20008410000 */
[----:B------:R-:W-:Y:S01]  /*4280*/  FMUL.FTZ R35, R35, UR6 ;  /* 0x0000000623237c20 */ /* 0x000fe20008410000 */
[----:B------:R-:W-:Y:S01]  /*4290*/  FMUL.FTZ R38, R38, UR6 ;  /* 0x0000000626267c20 */ /* 0x000fe20008410000 */
[----:B------:R-:W2:Y:S01]  /*42a0*/  MUFU.TANH R40, R40 ;  /* 0x0000002800287308 */ /* 0x000ea20000002400 */
[----:B------:R-:W-:Y:S01]  /*42b0*/  FMUL.FTZ R39, R39, UR6 ;  /* 0x0000000627277c20 */ /* 0x000fe20008410000 */
[----:B------:R-:W-:Y:S01]  /*42c0*/  HGMMA.64x16x16.F32.BF16 R24, gdesc[UR56], R24, gsb0 ;  /* 0x00200000381879f0 */ /* 0x000fe20008001818 */
[----:B------:R-:W-:Y:S01]  /*42d0*/  FMUL.FTZ R32, R32, UR6 ;  /* 0x0000000620207c20 */ /* 0x000fe20008410000 */
[----:B------:R-:W-:Y:S01]  /*42e0*/  FMUL.FTZ R33, R33, UR6 ;  /* 0x0000000621217c20 */ /* 0x000fe20008410000 */
[----:B0-----:R-:W-:Y:S01]  /*42f0*/  FSEL R81, R47, -INF , P5 ;  /* 0xff8000002f517808 */ /* 0x001fe20002800000 */
[----:B------:R-:W-:Y:S01]  /*4300*/  FMUL.FTZ R36, R36, UR6 ;  /* 0x0000000624247c20 */ /* 0x000fe20008410000 */
[----:B-1----:R-:W-:Y:S01]  /*4310*/  FSEL R41, R41, -INF , P3 ;  /* 0xff80000029297808 */ /* 0x002fe20001800000 */
[----:B------:R-:W0:Y:S01]  /*4320*/  MUFU.TANH R34, R34 ;  /* 0x0000002200227308 */ /* 0x000e220000002400 */
[----:B------:R-:W-:Y:S01]  /*4330*/  ISETP.GT.AND P3, PT, R23, 0x31, PT ;  /* 0x000000311700780c */ /* 0x000fe20003f64270 */
[----:B------:R-:W-:Y:S01]  /*4340*/  FMUL.FTZ R37, R37, UR6 ;  /* 0x0000000625257c20 */ /* 0x000fe20008410000 */
[----:B------:R-:W-:-:S05]  /*4350*/  FMNMX.FTZ R0, R81, R0, !PT ;  /* 0x0000000051007209 */ /* 0x000fca0007810000 */
[----:B------:R-:W1:Y:S01]  /*4360*/  MUFU.TANH R35, R35 ;  /* 0x0000002300237308 */ /* 0x000e620000002400 */
[----:B--2---:R-:W-:Y:S02]  /*4370*/  FSEL R75, R40, -INF , P2 ;  /* 0xff800000284b7808 */ /* 0x004fe40001000000 */
[----:B------:R-:W-:-:S05]  /*4380*/  ISETP.GT.AND P2, PT, R23, 0x38, PT ;  /* 0x000000381700780c */ /* 0x000fca0003f44270 */
[----:B------:R-:W2:Y:S01]  /*4390*/  MUFU.TANH R44, R44 ;  /* 0x0000002c002c7308 */ /* 0x000ea20000002400 */
[----:B0-----:R-:W-:-:S04]  /*43a0*/  FSEL R83, R34, -INF , P4 ;  /* 0xff80000022537808 */ /* 0x001fc80002000000 */
[----:B------:R-:W-:-:S03]  /*43b0*/  FMNMX.FTZ R0, R83, R0, !PT ;  /* 0x0000000053007209 */ /* 0x000fc60007810000 */
[----:B------:R-:W0:Y:S01]  /*43c0*/  MUFU.TANH R38, R38 ;  /* 0x0000002600267308 */ /* 0x000e220000002400 */
[----:B-1----:R-:W-:-:S04]  /*43d0*/  FSEL R85, R35, -INF , P3 ;  /* 0xff80000023557808 */ /* 0x002fc80001800000 */
[----:B------:R-:W-:-:S03]  /*43e0*/  FMNMX.FTZ R0, R85, R0, !PT ;  /* 0x0000000055007209 */ /* 0x000fc60007810000 */
[----:B------:R-:W1:Y:S01]  /*43f0*/  MUFU.TANH R45, R45 ;  /* 0x0000002d002d7308 */ /* 0x000e620000002400 */
[----:B--2---:R-:W-:Y:S01]  /*4400*/  FSEL R47, R44, -INF , P6 ;  /* 0xff8000002c2f7808 */ /* 0x004fe20003000000 */
[----:B------:R-:W-:Y:S01]  /*4410*/  IMAD.MOV.U32 R44, RZ, RZ, R151 ;  /* 0x000000ffff2c7224 */ /* 0x000fe200078e0097 */
[----:B------:R-:W-:-:S05]  /*4420*/  ISETP.GT.AND P6, PT, R23, 0x39, PT ;  /* 0x000000391700780c */ /* 0x000fca0003fc4270 */
[----:B------:R-:W2:Y:S01]  /*4430*/  MUFU.TANH R39, R39 ;  /* 0x0000002700277308 */ /* 0x000ea20000002400 */
[----:B0-----:R-:W-:-:S04]  /*4440*/  FSEL R87, R38, -INF , P2 ;  /* 0xff80000026577808 */ /* 0x001fc80001000000 */
[----:B------:R-:W-:Y:S01]  /*4450*/  FMNMX.FTZ R0, R87, R0, !PT ;  /* 0x0000000057007209 */ /* 0x000fe20007810000 */
[----:B------:R-:W-:Y:S02]  /*4460*/  WARPGROUP.DEPBAR.LE gsb0, 0x0 ;  /* 0x00008000000079c5 */ /* 0x000fe40000010000 */
[----:B------:R-:W-:Y:S01]  /*4470*/  FMUL.FTZ R26, R26, UR6 ;  /* 0x000000061a1a7c20 */ /* 0x000fe20008410000 */
[----:B------:R-:W-:Y:S01]  /*4480*/  FMUL.FTZ R27, R27, UR6 ;  /* 0x000000061b1b7c20 */ /* 0x000fe20008410000 */
[----:B------:R-:W0:Y:S01]  /*4490*/  MUFU.TANH R32, R32 ;  /* 0x0000002000207308 */ /* 0x000e220000002400 */
[----:B------:R-:W-:Y:S01]  /*44a0*/  FMUL.FTZ R30, R30, UR6 ;  /* 0x000000061e1e7c20 */ /* 0x000fe20008410000 */
[----:B------:R-:W-:Y:S01]  /*44b0*/  FMUL.FTZ R31, R31, UR6 ;  /* 0x000000061f1f7c20 */ /* 0x000fe20008410000 */
[----:B-1----:R-:W-:Y:S01]  /*44c0*/  FSEL R45, R45, -INF , P5 ;  /* 0xff8000002d2d7808 */ /* 0x002fe20002800000 */
[----:B------:R-:W-:Y:S01]  /*44d0*/  FMUL.FTZ R24, R24, UR6 ;  /* 0x0000000618187c20 */ /* 0x000fe20008410000 */
[----:B------:R-:W-:Y:S01]  /*44e0*/  ISETP.GT.AND P5, PT, R23, 0x40, PT ;  /* 0x000000401700780c */ /* 0x000fe20003fa4270 */
[----:B------:R-:W-:Y:S01]  /*44f0*/  FMUL.FTZ R25, R25, UR6 ;  /* 0x0000000619197c20 */ /* 0x000fe20008410000 */
[----:B--2---:R-:W-:Y:S01]  /*4500*/  FSEL R39, R39, -INF , P6 ;  /* 0xff80000027277808 */ /* 0x004fe20003000000 */
[----:B------:R-:W1:Y:S01]  /*4510*/  MUFU.TANH R26, R26 ;  /* 0x0000001a001a7308 */ /* 0x000e620000002400 */
[----:B------:R-:W-:Y:S01]  /*4520*/  FMUL.FTZ R28, R28, UR6 ;  /* 0x000000061c1c7c20 */ /* 0x000fe20008410000 */
[----:B------:R-:W-:Y:S01]  /*4530*/  FMUL.FTZ R29, R29, UR6 ;  /* 0x000000061d1d7c20 */ /* 0x000fe20008410000 */
[----:B------:R-:W-:-:S05]  /*4540*/  FMNMX.FTZ R0, R39, R0, !PT ;  /* 0x0000000027007209 */ /* 0x000fca0007810000 */
[----:B------:R-:W2:Y:S01]  /*4550*/  MUFU.TANH R33, R33 ;  /* 0x0000002100217308 */ /* 0x000ea20000002400 */
[----:B0-----:R-:W-:Y:S02]  /*4560*/  FSEL R35, R32, -INF , P4 ;  /* 0xff80000020237808 */ /* 0x001fe40002000000 */
[----:B------:R-:W-:-:S05]  /*4570*/  ISETP.GT.AND P4, PT, R23, 0x41, PT ;  /* 0x000000411700780c */ /* 0x000fca0003f84270 */
[----:B------:R-:W0:Y:S01]  /*4580*/  MUFU.TANH R27, R27 ;  /* 0x0000001b001b7308 */ /* 0x000e220000002400 */
[----:B-1----:R-:W-:-:S04]  /*4590*/  FSEL R89, R26, -INF , P5 ;  /* 0xff8000001a597808 */ /* 0x002fc80002800000 */
[----:B------:R-:W-:-:S03]  /*45a0*/  FMNMX.FTZ R0, R89, R0, !PT ;  /* 0x0000000059007209 */ /* 0x000fc60007810000 */
[----:B------:R-:W1:Y:S01]  /*45b0*/  MUFU.TANH R36, R36 ;  /* 0x0000002400247308 */ /* 0x000e620000002400 */
[----:B--2---:R-:W-:Y:S02]  /*45c0*/  FSEL R33, R33, -INF , P3 ;  /* 0xff80000021217808 */ /* 0x004fe40001800000 */
[----:B------:R-:W-:-:S05]  /*45d0*/  ISETP.GT.AND P3, PT, R23, 0x48, PT ;  /* 0x000000481700780c */ /* 0x000fca0003f64270 */
[----:B------:R-:W2:Y:S01]  /*45e0*/  MUFU.TANH R30, R30 ;  /* 0x0000001e001e7308 */ /* 0x000ea20000002400 */
[----:B0-----:R-:W-:-:S04]  /*45f0*/  FSEL R91, R27, -INF , P4 ;  /* 0xff8000001b5b7808 */ /* 0x001fc80002000000 */
[----:B------:R-:W-:-:S03]  /*4600*/  FMNMX.FTZ R0, R91, R0, !PT ;  /* 0x000000005b007209 */ /* 0x000fc60007810000 */
[----:B------:R-:W0:Y:S01]  /*4610*/  MUFU.TANH R31, R31 ;  /* 0x0000001f001f7308 */ /* 0x000e220000002400 */
[----:B-1----:R-:W-:Y:S02]  /*4620*/  FSEL R27, R36, -INF , P2 ;  /* 0xff800000241b7808 */ /* 0x002fe40001000000 */
[----:B------:R-:W-:-:S05]  /*4630*/  ISETP.GT.AND P2, PT, R23, 0x49, PT ;  /* 0x000000491700780c */ /* 0x000fca0003f44270 */
[----:B------:R-:W1:Y:S01]  /*4640*/  MUFU.TANH R37, R37 ;  /* 0x0000002500257308 */ /* 0x000e620000002400 */
[----:B--2---:R-:W-:-:S04]  /*4650*/  FSEL R93, R30, -INF , P3 ;  /* 0xff8000001e5d7808 */ /* 0x004fc80001800000 */
[----:B------:R-:W-:-:S03]  /*4660*/  FMNMX.FTZ R0, R93, R0, !PT ;  /* 0x000000005d007209 */ /* 0x000fc60007810000 */
[----:B------:R-:W-:Y:S01]  /*4670*/  MUFU.TANH R24, R24 ;  /* 0x0000001800187308 */ /* 0x000fe20000002400 */
[----:B0-----:R-:W-:-:S04]  /*4680*/  FSEL R31, R31, -INF , P2 ;  /* 0xff8000001f1f7808 */ /* 0x001fc80001000000 */
[----:B------:R-:W-:-:S03]  /*4690*/  FMNMX.FTZ R0, R31, R0, !PT ;  /* 0x000000001f007209 */ /* 0x000fc60007810000 */
[----:B------:R-:W0:Y:S01]  /*46a0*/  MUFU.TANH R25, R25 ;  /* 0x0000001900197308 */ /* 0x000e220000002400 */
[----:B-1----:R-:W-:Y:S01]  /*46b0*/  FSEL R37, R37, -INF , P6 ;  /* 0xff80000025257808 */ /* 0x002fe20003000000 */
[----:B------:R-:W1:Y:S06]  /*46c0*/  SHFL.BFLY PT, R7, R0, 0x2, 0x1f ;  /* 0x0c401f0000077f89 */ /* 0x000e6c00000e0000 */
[----:B------:R-:W2:Y:S08]  /*46d0*/  MUFU.TANH R28, R28 ;  /* 0x0000001c001c7308 */ /* 0x000eb00000002400 */
[----:B------:R-:W3:Y:S01]  /*46e0*/  MUFU.TANH R29, R29 ;  /* 0x0000001d001d7308 */ /* 0x000ee20000002400 */
[----:B0-----:R-:W-:-:S02]  /*46f0*/  FSEL R25, R25, -INF , P4 ;  /* 0xff80000019197808 */ /* 0x001fc40002000000 */
[----:B--2---:R-:W-:Y:S02]  /*4700*/  FSEL R23, R28, -INF , P3 ;  /* 0xff8000001c177808 */ /* 0x004fe40001800000 */
[----:B-1----:R-:W-:Y:S02]  /*4710*/  FMNMX.FTZ R6, R0, R7, !PT ;  /* 0x0000000700067209 */ /* 0x002fe40007810000 */
[----:B------:R-:W-:-:S03]  /*4720*/  FMNMX.FTZ R0, R3, R57, !PT ;  /* 0x0000003903007209 */ /* 0x000fc60007810000 */
[----:B------:R-:W0:Y:S01]  /*4730*/  SHFL.BFLY PT, R7, R6, 0x1, 0x1f ;  /* 0x0c201f0006077f89 */ /* 0x000e2200000e0000 */
[----:B------:R-:W-:Y:S02]  /*4740*/  FMNMX.FTZ R0, R21, R0, !PT ;  /* 0x0000000015007209 */ /* 0x000fe40007810000 */
[----:B---3--:R-:W-:Y:S02]  /*4750*/  FSEL R29, R29, -INF , P2 ;  /* 0xff8000001d1d7808 */ /* 0x008fe40001000000 */
[----:B------:R-:W-:-:S04]  /*4760*/  FMNMX.FTZ R0, R61, R0, !PT ;  /* 0x000000003d007209 */ /* 0x000fc80007810000 */
[----:B------:R-:W-:-:S04]  /*4770*/  FMNMX.FTZ R0, R67, R0, !PT ;  /* 0x0000000043007209 */ /* 0x000fc80007810000 */
[----:B------:R-:W-:-:S04]  /*4780*/  FMNMX.FTZ R0, R49, R0, !PT ;  /* 0x0000000031007209 */ /* 0x000fc80007810000 */
[----:B------:R-:W-:-:S04]  /*4790*/  FMNMX.FTZ R0, R71, R0, !PT ;  /* 0x0000000047007209 */ /* 0x000fc80007810000 */
[----:B------:R-:W-:Y:S02]  /*47a0*/  FMNMX.FTZ R0, R53, R0, !PT ;  /* 0x0000000035007209 */ /* 0x000fe40007810000 */
[----:B0-----:R-:W-:Y:S02]  /*47b0*/  FMNMX.FTZ R7, R6, R7, !PT ;  /* 0x0000000706077209 */ /* 0x001fe40007810000 */
[----:B------:R-:W-:Y:S02]  /*47c0*/  FMNMX.FTZ R0, R75, R0, !PT ;  /* 0x000000004b007209 */ /* 0x000fe40007810000 */
[C---:B------:R-:W-:Y:S01]  /*47d0*/  FSETP.NEU.FTZ.AND P0, PT, R7.reuse, -INF , PT ;  /* 0xff8000000700780b */ /* 0x040fe20003f1d000 */
[----:B------:R-:W-:Y:S01]  /*47e0*/  FMUL.FTZ R8, R7, R2 ;  /* 0x0000000207087220 */ /* 0x000fe20000410000 */
[----:B------:R-:W-:-:S04]  /*47f0*/  FMNMX.FTZ R0, R41, R0, !PT ;  /* 0x0000000029007209 */ /* 0x000fc80007810000 */
[----:B------:R-:W-:Y:S02]  /*4800*/  FMNMX.FTZ R0, R47, R0, !PT ;  /* 0x000000002f007209 */ /* 0x000fe40007810000 */
[----:B------:R-:W-:Y:S02]  /*4810*/  FSEL R8, R8, RZ, P0 ;  /* 0x000000ff08087208 */ /* 0x000fe40000000000 */
[----:B------:R-:W-:Y:S02]  /*4820*/  FMNMX.FTZ R0, R45, R0, !PT ;  /* 0x000000002d007209 */ /* 0x000fe40007810000 */
[----:B------:R-:W-:Y:S01]  /*4830*/  ISETP.NE.AND P0, PT, R14, RZ, PT ;  /* 0x000000ff0e00720c */ /* 0x000fe20003f05270 */
[--C-:B------:R-:W-:Y:S01]  /*4840*/  FFMA.FTZ R15, R15, R2, -R8.reuse ;  /* 0x000000020f0f7223 */ /* 0x100fe20000010808 */
[----:B------:R-:W-:Y:S01]  /*4850*/  FMNMX.FTZ R0, R35, R0, !PT ;  /* 0x0000000023007209 */ /* 0x000fe20007810000 */
[-CC-:B------:R-:W-:Y:S01]  /*4860*/  FFMA.FTZ R6, R51, R2.reuse, -R8.reuse ;  /* 0x0000000233067223 */ /* 0x180fe20000010808 */
[--C-:B------:R-:W-:Y:S01]  /*4870*/  FFMA.FTZ R59, R59, R2, -R8.reuse ;  /* 0x000000023b3b7223 */ /* 0x100fe20000010808 */
[----:B------:R0:W-:Y:S01]  /*4880*/  MUFU.EX2 R209, R15 ;  /* 0x0000000f00d17308 */ /* 0x0001e20000000800 */
[----:B------:R-:W-:Y:S01]  /*4890*/  FMNMX.FTZ R0, R33, R0, !PT ;  /* 0x0000000021007209 */ /* 0x000fe20007810000 */
[-CC-:B------:R-:W-:Y:S01]  /*48a0*/  FFMA.FTZ R65, R65, R2.reuse, -R8.reuse ;  /* 0x0000000241417223 */ /* 0x180fe20000010808 */
[-CC-:B------:R-:W-:Y:S01]  /*48b0*/  FFMA.FTZ R63, R63, R2.reuse, -R8.reuse ;  /* 0x000000023f3f7223 */ /* 0x180fe20000010808 */
[--C-:B------:R-:W-:Y:S01]  /*48c0*/  FFMA.FTZ R69, R69, R2, -R8.reuse ;  /* 0x0000000245457223 */ /* 0x100fe20000010808 */
[----:B------:R-:W-:Y:S01]  /*48d0*/  FMNMX.FTZ R0, R27, R0, !PT ;  /* 0x000000001b007209 */ /* 0x000fe20007810000 */
[-CC-:B------:R-:W-:Y:S01]  /*48e0*/  FFMA.FTZ R73, R73, R2.reuse, -R8.reuse ;  /* 0x0000000249497223 */ /* 0x180fe20000010808 */
[-CC-:B------:R-:W-:Y:S01]  /*48f0*/  FFMA.FTZ R55, R55, R2.reuse, -R8.reuse ;  /* 0x0000000237377223 */ /* 0x180fe20000010808 */
[----:B------:R1:W-:Y:S01]  /*4900*/  MUFU.EX2 R14, R59 ;  /* 0x0000003b000e7308 */ /* 0x0003e20000000800 */
[----:B0-----:R-:W-:Y:S01]  /*4910*/  FSEL R15, R24, -INF , P5 ;  /* 0xff800000180f7808 */ /* 0x001fe20002800000 */
[--C-:B------:R-:W-:Y:S01]  /*4920*/  FFMA.FTZ R77, R77, R2, -R8.reuse ;  /* 0x000000024d4d7223 */ /* 0x100fe20000010808 */
[----:B------:R-:W-:Y:S01]  /*4930*/  FMNMX.FTZ R0, R37, R0, !PT ;  /* 0x0000000025007209 */ /* 0x000fe20007810000 */
[-CC-:B------:R-:W-:Y:S01]  /*4940*/  FFMA.FTZ R43, R43, R2.reuse, -R8.reuse ;  /* 0x000000022b2b7223 */ /* 0x180fe20000010808 */
[-CC-:B------:R-:W-:Y:S01]  /*4950*/  FFMA.FTZ R79, R79, R2.reuse, -R8.reuse ;  /* 0x000000024f4f7223 */ /* 0x180fe20000010808 */
[--C-:B------:R-:W-:Y:S01]  /*4960*/  FFMA.FTZ R81, R81, R2, -R8.reuse ;  /* 0x0000000251517223 */ /* 0x100fe20000010808 */
[----:B------:R-:W-:Y:S01]  /*4970*/  FMNMX.FTZ R0, R15, R0, !PT ;  /* 0x000000000f007209 */ /* 0x000fe20007810000 */
[----:B------:R-:W-:Y:S01]  /*4980*/  MUFU.EX2 R24, R6 ;  /* 0x0000000600187308 */ /* 0x000fe20000000800 */
[-CC-:B------:R-:W-:Y:S01]  /*4990*/  FFMA.FTZ R83, R83, R2.reuse, -R8.reuse ;  /* 0x0000000253537223 */ /* 0x180fe20000010808 */
[--C-:B------:R-:W-:Y:S01]  /*49a0*/  FFMA.FTZ R85, R85, R2, -R8.reuse ;  /* 0x0000000255557223 */ /* 0x100fe20000010808 */
[----:B------:R-:W-:Y:S01]  /*49b0*/  FMNMX.FTZ R0, R25, R0, !PT ;  /* 0x0000000019007209 */ /* 0x000fe20007810000 */
[-CC-:B------:R-:W-:Y:S01]  /*49c0*/  FFMA.FTZ R87, R87, R2.reuse, -R8.reuse ;  /* 0x0000000257577223 */ /* 0x180fe20000010808 */
[-CC-:B------:R-:W-:Y:S01]  /*49d0*/  FFMA.FTZ R39, R39, R2.reuse, -R8.reuse ;  /* 0x0000000227277223 */ /* 0x180fe20000010808 */
[--C-:B------:R-:W-:Y:S01]  /*49e0*/  FFMA.FTZ R89, R89, R2, -R8.reuse ;  /* 0x0000000259597223 */ /* 0x100fe20000010808 */
[----:B------:R-:W-:Y:S01]  /*49f0*/  FMNMX.FTZ R0, R23, R0, !PT ;  /* 0x0000000017007209 */ /* 0x000fe20007810000 */
[-CC-:B------:R-:W-:Y:S01]  /*4a00*/  FFMA.FTZ R91, R91, R2.reuse, -R8.reuse ;  /* 0x000000025b5b7223 */ /* 0x180fe20000010808 */
[-CC-:B------:R-:W-:Y:S01]  /*4a10*/  FFMA.FTZ R93, R93, R2.reuse, -R8.reuse ;  /* 0x000000025d5d7223 */ /* 0x180fe20000010808 */
[----:B------:R-:W-:Y:S01]  /*4a20*/  FFMA.FTZ R31, R31, R2, -R8 ;  /* 0x000000021f1f7223 */ /* 0x000fe20000010808 */
[----:B------:R-:W-:Y:S01]  /*4a30*/  FMNMX.FTZ R0, R29, R0, !PT ;  /* 0x000000001d007209 */ /* 0x000fe20007810000 */
[----:B------:R-:W-:Y:S01]  /*4a40*/  MUFU.EX2 R65, R65 ;  /* 0x0000004100417308 */ /* 0x000fe20000000800 */
[----:B-1----:R-:W-:-:S03]  /*4a50*/  IMAD.MOV.U32 R59, RZ, RZ, R151 ;  /* 0x000000ffff3b7224 */ /* 0x002fc600078e0097 */
[----:B------:R-:W0:Y:S04]  /*4a60*/  SHFL.BFLY PT, R51, R0, 0x2, 0x1f ;  /* 0x0c401f0000337f89 */ /* 0x000e2800000e0000 */
[----:B------:R1:W2:Y:S08]  /*4a70*/  MUFU.EX2 R20, R63 ;  /* 0x0000003f00147308 */ /* 0x0002b00000000800 */
[----:B------:R-:W3:Y:S01]  /*4a80*/  MUFU.EX2 R69, R69 ;  /* 0x0000004500457308 */ /* 0x000ee20000000800 */
[----:B-1----:R-:W-:-:S07]  /*4a90*/  IMAD.MOV.U32 R63, RZ, RZ, R151 ;  /* 0x000000ffff3f7224 */ /* 0x002fce00078e0097 */
[----:B------:R-:W-:Y:S01]  /*4aa0*/  MUFU.EX2 R73, R73 ;  /* 0x0000004900497308 */ /* 0x000fe20000000800 */
[----:B--2---:R-:W-:Y:S02]  /*4ab0*/  F2FP.BF16.F32.PACK_AB R211, R20, R65 ;  /* 0x0000004114d3723e */ /* 0x004fe400000010ff */
[----:B0-----:R-:W-:-:S05]  /*4ac0*/  FMNMX.FTZ R51, R0, R51, !PT ;  /* 0x0000003300337209 */ /* 0x001fca0007810000 */
[----:B------:R-:W-:Y:S01]  /*4ad0*/  MUFU.EX2 R38, R31 ;  /* 0x0000001f00267308 */ /* 0x000fe20000000800 */
[----:B------:R-:W0:Y:S01]  /*4ae0*/  SHFL.BFLY PT, R6, R51, 0x1, 0x1f ;  /* 0x0c201f0033067f89 */ /* 0x000e2200000e0000 */
[----:B---3--:R-:W-:-:S06]  /*4af0*/  F2FP.BF16.F32.PACK_AB R205, R24, R69 ;  /* 0x0000004518cd723e */ /* 0x008fcc00000010ff */
[----:B------:R1:W2:Y:S08]  /*4b00*/  MUFU.EX2 R26, R55 ;  /* 0x00000037001a7308 */ /* 0x0002b00000000800 */
[----:B------:R-:W-:Y:S01]  /*4b10*/  MUFU.EX2 R77, R77 ;  /* 0x0000004d004d7308 */ /* 0x000fe20000000800 */
[----:B-1----:R-:W-:-:S07]  /*4b20*/  MOV R55, R151 ;  /* 0x0000009700377202 */ /* 0x002fce0000000f00 */
[----:B------:R1:W-:Y:S01]  /*4b30*/  MUFU.EX2 R34, R39 ;  /* 0x0000002700227308 */ /* 0x0003e20000000800 */
[----:B0-----:R-:W-:Y:S01]  /*4b40*/  FMNMX.FTZ R6, R51, R6, !PT ;  /* 0x0000000633067209 */ /* 0x001fe20007810000 */
[----:B------:R-:W-:Y:S01]  /*4b50*/  IMAD.MOV.U32 R51, RZ, RZ, R151 ;  /* 0x000000ffff337224 */ /* 0x000fe200078e0097 */
[----:B--2---:R-:W-:Y:S02]  /*4b60*/  F2FP.BF16.F32.PACK_AB R207, R26, R73 ;  /* 0x000000491acf723e */ /* 0x004fe400000010ff */
[C---:B------:R-:W-:Y:S01]  /*4b70*/  FSETP.NEU.FTZ.AND P2, PT, R6.reuse, -INF , PT ;  /* 0xff8000000600780b */ /* 0x040fe20003f5d000 */
[----:B------:R-:W-:Y:S02]  /*4b80*/  FMUL.FTZ R0, R6, R2 ;  /* 0x0000000206007220 */ /* 0x000fe40000410000 */
[----:B------:R-:W-:Y:S03]  /*4b90*/  MUFU.EX2 R28, R43 ;  /* 0x0000002b001c7308 */ /* 0x000fe60000000800 */
[----:B------:R-:W-:Y:S01]  /*4ba0*/  FSEL R8, R0, RZ, P2 ;  /* 0x000000ff00087208 */ /* 0x000fe20001000000 */
[----:B------:R-:W-:Y:S01]  /*4bb0*/  FADD.FTZ R0, R209, R14 ;  /* 0x0000000ed1007221 */ /* 0x000fe20000010000 */
[----:B------:R-:W-:-:S02]  /*4bc0*/  F2FP.BF16.F32.PACK_AB R209, R14, R209 ;  /* 0x000000d10ed1723e */ /* 0x000fc400000010ff */
[----:B------:R-:W-:Y:S01]  /*4bd0*/  ISETP.GE.AND P2, PT, R22, R17, PT ;  /* 0x000000111600720c */ /* 0x000fe20003f46270 */
[-CC-:B------:R-:W-:Y:S01]  /*4be0*/  FFMA.FTZ R3, R3, R2.reuse, -R8.reuse ;  /* 0x0000000203037223 */ /* 0x180fe20000010808 */
[-CC-:B------:R-:W-:Y:S01]  /*4bf0*/  FFMA.FTZ R57, R57, R2.reuse, -R8.reuse ;  /* 0x0000000239397223 */ /* 0x180fe20000010808 */
[-CC-:B------:R-:W-:Y:S01]  /*4c00*/  FFMA.FTZ R21, R21, R2.reuse, -R8.reuse ;  /* 0x0000000215157223 */ /* 0x180fe20000010808 */
[-CC-:B------:R-:W-:Y:S01]  /*4c10*/  FFMA.FTZ R61, R61, R2.reuse, -R8.reuse ;  /* 0x000000023d3d7223 */ /* 0x180fe20000010808 */
[-C--:B------:R-:W-:Y:S01]  /*4c20*/  FFMA.FTZ R67, R67, R2.reuse, -R8 ;  /* 0x0000000243437223 */ /* 0x080fe20000010808 */
[----:B------:R-:W-:Y:S01]  /*4c30*/  MUFU.EX2 R208, R57 ;  /* 0x0000003900d07308 */ /* 0x000fe20000000800 */
[----:B------:R-:W-:Y:S01]  /*4c40*/  FADD.FTZ R31, R65, R0 ;  /* 0x00000000411f7221 */ /* 0x000fe20000010000 */
[-CC-:B------:R-:W-:Y:S01]  /*4c50*/  FFMA.FTZ R49, R49, R2.reuse, -R8.reuse ;  /* 0x0000000231317223 */ /* 0x180fe20000010808 */
[-CC-:B------:R-:W-:Y:S01]  /*4c60*/  FFMA.FTZ R71, R71, R2.reuse, -R8.reuse ;  /* 0x0000000247477223 */ /* 0x180fe20000010808 */
[-CC-:B------:R-:W-:Y:S01]  /*4c70*/  FFMA.FTZ R53, R53, R2.reuse, -R8.reuse ;  /* 0x0000000235357223 */ /* 0x180fe20000010808 */
[----:B------:R-:W-:Y:S01]  /*4c80*/  FADD.FTZ R0, R20, R31 ;  /* 0x0000001f14007221 */ /* 0x000fe20000010000 */
[-CC-:B------:R-:W-:Y:S01]  /*4c90*/  FFMA.FTZ R75, R75, R2.reuse, -R8.reuse ;  /* 0x000000024b4b7223 */ /* 0x180fe20000010808 */
[-C--:B------:R-:W-:Y:S01]  /*4ca0*/  FFMA.FTZ R41, R41, R2.reuse, -R8 ;  /* 0x0000000229297223 */ /* 0x080fe20000010808 */
[----:B------:R-:W0:Y:S01]  /*4cb0*/  MUFU.EX2 R3, R3 ;  /* 0x0000000300037308 */ /* 0x000e220000000800 */
[----:B------:R-:W-:Y:S01]  /*4cc0*/  FADD.FTZ R31, R69, R0 ;  /* 0x00000000451f7221 */ /* 0x000fe20000010000 */
[-CC-:B------:R-:W-:Y:S01]  /*4cd0*/  FFMA.FTZ R47, R47, R2.reuse, -R8.reuse ;  /* 0x000000022f2f7223 */ /* 0x180fe20000010808 */
[-CC-:B------:R-:W-:Y:S01]  /*4ce0*/  FFMA.FTZ R45, R45, R2.reuse, -R8.reuse ;  /* 0x000000022d2d7223 */ /* 0x180fe20000010808 */
[-CC-:B------:R-:W-:Y:S01]  /*4cf0*/  FFMA.FTZ R35, R35, R2.reuse, -R8.reuse ;  /* 0x0000000223237223 */ /* 0x180fe20000010808 */
[----:B------:R-:W-:Y:S01]  /*4d00*/  FADD.FTZ R40, R24, R31 ;  /* 0x0000001f18287221 */ /* 0x000fe20000010000 */
[-CC-:B------:R-:W-:Y:S01]  /*4d10*/  FFMA.FTZ R33, R33, R2.reuse, -R8.reuse ;  /* 0x0000000221217223 */ /* 0x180fe20000010808 */
[-C--:B------:R-:W-:Y:S01]  /*4d20*/  FFMA.FTZ R27, R27, R2.reuse, -R8 ;  /* 0x000000021b1b7223 */ /* 0x080fe20000010808 */
[----:B------:R-:W2:Y:S01]  /*4d30*/  MUFU.EX2 R21, R21 ;  /* 0x0000001500157308 */ /* 0x000ea20000000800 */
[----:B-1----:R-:W-:Y:S01]  /*4d40*/  FADD.FTZ R39, R73, R40 ;  /* 0x0000002849277221 */ /* 0x002fe20000010000 */
[-CC-:B------:R-:W-:Y:S01]  /*4d50*/  FFMA.FTZ R37, R37, R2.reuse, -R8.reuse ;  /* 0x0000000225257223 */ /* 0x180fe20000010808 */
[-CC-:B------:R-:W-:Y:S01]  /*4d60*/  FFMA.FTZ R15, R15, R2.reuse, -R8.reuse ;  /* 0x000000020f0f7223 */ /* 0x180fe20000010808 */
[-CC-:B------:R-:W-:Y:S01]  /*4d70*/  FFMA.FTZ R25, R25, R2.reuse, -R8.reuse ;  /* 0x0000000219197223 */ /* 0x180fe20000010808 */
[----:B------:R-:W-:Y:S01]  /*4d80*/  FADD.FTZ R40, R26, R39 ;  /* 0x000000271a287221 */ /* 0x000fe20000010000 */
[-CC-:B------:R-:W-:Y:S01]  /*4d90*/  FFMA.FTZ R23, R23, R2.reuse, -R8.reuse ;  /* 0x0000000217177223 */ /* 0x180fe20000010808 */
[----:B------:R-:W-:Y:S01]  /*4da0*/  FFMA.FTZ R8, R29, R2, -R8 ;  /* 0x000000021d087223 */ /* 0x000fe20000010808 */
[----:B------:R1:W3:Y:S01]  /*4db0*/  MUFU.EX2 R210, R61 ;  /* 0x0000003d00d27308 */ /* 0x0002e20000000800 */
[----:B0-----:R-:W-:Y:S01]  /*4dc0*/  FADD.FTZ R0, R3, R208 ;  /* 0x000000d003007221 */ /* 0x001fe20000010000 */
[----:B------:R-:W-:Y:S01]  /*4dd0*/  FADD.FTZ R39, R77, R40 ;  /* 0x000000284d277221 */ /* 0x000fe20000010000 */
[----:B------:R-:W-:Y:S01]  /*4de0*/  F2FP.BF16.F32.PACK_AB R208, R208, R3 ;  /* 0x00000003d0d0723e */ /* 0x000fe200000010ff */
[----:B------:R-:W-:Y:S01]  /*4df0*/  IMAD.MOV.U32 R73, RZ, RZ, R151 ;  /* 0x000000ffff497224 */ /* 0x000fe200078e0097 */
[C---:B------:R-:W-:Y:S01]  /*4e00*/  F2FP.BF16.F32.PACK_AB R201, R28.reuse, R77 ;  /* 0x0000004d1cc9723e */ /* 0x040fe200000010ff */
[----:B------:R-:W-:Y:S01]  /*4e10*/  FADD.FTZ R42, R28, R39 ;  /* 0x000000271c2a7221 */ /* 0x000fe20000010000 */
[--C-:B------:R-:W-:Y:S01]  /*4e20*/  IMAD.MOV.U32 R77, RZ, RZ, R151.reuse ;  /* 0x000000ffff4d7224 */ /* 0x100fe200078e0097 */
[----:B------:R-:W0:Y:S01]  /*4e30*/  MUFU.EX2 R67, R67 ;  /* 0x0000004300437308 */ /* 0x000e220000000800 */
[----:B--2---:R-:W-:Y:S01]  /*4e40*/  FADD.FTZ R31, R21, R0 ;  /* 0x00000000151f7221 */ /* 0x004fe20000010000 */
[--C-:B------:R-:W-:Y:S01]  /*4e50*/  IMAD.MOV.U32 R69, RZ, RZ, R151.reuse ;  /* 0x000000ffff457224 */ /* 0x100fe200078e0097 */
[----:B------:R-:W-:Y:S01]  /*4e60*/  MOV R65, R151 ;  /* 0x0000009700417202 */ /* 0x000fe20000000f00 */
[----:B-1----:R-:W-:-:S02]  /*4e70*/  IMAD.MOV.U32 R61, RZ, RZ, R151 ;  /* 0x000000ffff3d7224 */ /* 0x002fc400078e0097 */
[----:B------:R-:W-:Y:S02]  /*4e80*/  IMAD.MOV.U32 R57, RZ, RZ, R151 ;  /* 0x000000ffff397224 */ /* 0x000fe400078e0097 */
[----:B------:R1:W2:Y:S01]  /*4e90*/  MUFU.EX2 R204, R49 ;  /* 0x0000003100cc7308 */ /* 0x0002a20000000800 */
[C---:B---3--:R-:W-:Y:S01]  /*4ea0*/  FADD.FTZ R0, R210.reuse, R31 ;  /* 0x0000001fd2007221 */ /* 0x048fe20000010000 */
[----:B------:R-:W-:Y:S01]  /*4eb0*/  F2FP.BF16.F32.PACK_AB R210, R210, R21 ;  /* 0x00000015d2d2723e */ /* 0x000fe200000010ff */
[--C-:B------:R-:W-:Y:S02]  /*4ec0*/  IMAD.MOV.U32 R43, RZ, RZ, R151.reuse ;  /* 0x000000ffff2b7224 */ /* 0x100fe400078e0097 */
[--C-:B------:R-:W-:Y:S02]  /*4ed0*/  IMAD.MOV.U32 R39, RZ, RZ, R151.reuse ;  /* 0x000000ffff277224 */ /* 0x100fe400078e0097 */
[--C-:B------:R-:W-:Y:S01]  /*4ee0*/  IMAD.MOV.U32 R28, RZ, RZ, R151.reuse ;  /* 0x000000ffff1c7224 */ /* 0x100fe200078e0097 */
[----:B------:R-:W3:Y:S01]  /*4ef0*/  MUFU.EX2 R71, R71 ;  /* 0x0000004700477308 */ /* 0x000ee20000000800 */
[----:B0-----:R-:W-:Y:S01]  /*4f00*/  FADD.FTZ R31, R67, R0 ;  /* 0x00000000431f7221 */ /* 0x001fe20000010000 */
[----:B-1----:R-:W-:-:S02]  /*4f10*/  IMAD.MOV.U32 R49, RZ, RZ, R151 ;  /* 0x000000ffff317224 */ /* 0x002fc400078e0097 */
[--C-:B------:R-:W-:Y:S02]  /*4f20*/  IMAD.MOV.U32 R26, RZ, RZ, R151.reuse ;  /* 0x000000ffff1a7224 */ /* 0x100fe400078e0097 */
[----:B------:R-:W-:Y:S02]  /*4f30*/  IMAD.MOV.U32 R24, RZ, RZ, R151 ;  /* 0x000000ffff187224 */ /* 0x000fe400078e0097 */
[----:B------:R0:W1:Y:S01]  /*4f40*/  MUFU.EX2 R206, R53 ;  /* 0x0000003500ce7308 */ /* 0x0000620000000800 */
[C---:B--2---:R-:W-:Y:S01]  /*4f50*/  FADD.FTZ R40, R204.reuse, R31 ;  /* 0x0000001fcc287221 */ /* 0x044fe20000010000 */
[----:B------:R-:W-:Y:S01]  /*4f60*/  F2FP.BF16.F32.PACK_AB R204, R204, R67 ;  /* 0x00000043cccc723e */ /* 0x000fe200000010ff */
[----:B------:R-:W-:-:S05]  /*4f70*/  IMAD.MOV.U32 R67, RZ, RZ, R151 ;  /* 0x000000ffff437224 */ /* 0x000fca00078e0097 */
[----:B------:R2:W-:Y:S01]  /*4f80*/  MUFU.EX2 R200, R41 ;  /* 0x0000002900c87308 */ /* 0x0005e20000000800 */
[----:B---3--:R-:W-:Y:S01]  /*4f90*/  FADD.FTZ R31, R71, R40 ;  /* 0x00000028471f7221 */ /* 0x008fe20000010000 */
[----:B0-----:R-:W-:-:S06]  /*4fa0*/  IMAD.MOV.U32 R53, RZ, RZ, R151 ;  /* 0x000000ffff357224 */ /* 0x001fcc00078e0097 */
[----:B------:R-:W0:Y:S01]  /*4fb0*/  MUFU.EX2 R75, R75 ;  /* 0x0000004b004b7308 */ /* 0x000e220000000800 */
[----:B--2---:R-:W-:-:S05]  /*4fc0*/  IMAD.U32 R41, RZ, RZ, UR60 ;  /* 0x0000003cff297e24 */ /* 0x004fca000f8e00ff */
[----:B------:R-:W-:Y:S01]  /*4fd0*/  @!P1 IADD3 R0, R41, 0x38840, RZ ;  /* 0x0003884029009810 */ /* 0x000fe20007ffe0ff */
[----:B------:R-:W-:Y:S01]  /*4fe0*/  IMAD.MOV.U32 R41, RZ, RZ, R151 ;  /* 0x000000ffff297224 */ /* 0x000fe200078e0097 */
[----:B------:R-:W-:Y:S02]  /*4ff0*/  MUFU.EX2 R79, R79 ;  /* 0x0000004f004f7308 */ /* 0x000fe40000000800 */
[----:B------:R-:W-:-:S04]  /*5000*/  @!P1 PRMT R0, RZ, 0x654, R0 ;  /* 0x00000654ff009816 */ /* 0x000fc80000000000 */
[----:B------:R1:W-:Y:S02]  /*5010*/  @!P1 SYNCS.ARRIVE.TRANS64.RED.A1T0 RZ, [R0+URZ], RZ ;  /* 0x000000ff00ff99a7 */ /* 0x0003e4000810043f */
[----:B------:R-:W2:Y:S01]  /*5020*/  MUFU.EX2 R47, R47 ;  /* 0x0000002f002f7308 */ /* 0x000ea20000000800 */
[C---:B-1----:R-:W-:Y:S01]  /*5030*/  FADD.FTZ R0, R206.reuse, R31 ;  /* 0x0000001fce007221 */ /* 0x042fe20000010000 */
[----:B------:R-:W-:-:S06]  /*5040*/  F2FP.BF16.F32.PACK_AB R206, R206, R71 ;  /* 0x00000047cece723e */ /* 0x000fcc00000010ff */
[----:B------:R1:W3:Y:S01]  /*5050*/  MUFU.EX2 R30, R81 ;  /* 0x00000051001e7308 */ /* 0x0002e20000000800 */
[----:B------:R-:W-:Y:S02]  /*5060*/  IMAD.MOV.U32 R71, RZ, RZ, R151 ;  /* 0x000000ffff477224 */ /* 0x000fe400078e0097 */
[----:B0-----:R-:W-:-:S04]  /*5070*/  FADD.FTZ R31, R75, R0 ;  /* 0x000000004b1f7221 */ /* 0x001fc80000010000 */
[C---:B------:R-:W-:Y:S01]  /*5080*/  FADD.FTZ R0, R200.reuse, R31 ;  /* 0x0000001fc8007221 */ /* 0x040fe20000010000 */
[----:B------:R-:W-:Y:S01]  /*5090*/  F2FP.BF16.F32.PACK_AB R200, R200, R75 ;  /* 0x0000004bc8c8723e */ /* 0x000fe200000010ff */
[----:B------:R0:W4:Y:S01]  /*50a0*/  MUFU.EX2 R202, R45 ;  /* 0x0000002d00ca7308 */ /* 0x0001220000000800 */
[----:B-1----:R-:W-:Y:S02]  /*50b0*/  IMAD.MOV.U32 R81, RZ, RZ, R151 ;  /* 0x000000ffff517224 */ /* 0x002fe400078e0097 */
[----:B--2---:R-:W-:Y:S01]  /*50c0*/  FADD.FTZ R29, R47, R0 ;  /* 0x000000002f1d7221 */ /* 0x004fe20000010000 */
[----:B------:R-:W-:-:S04]  /*50d0*/  MOV R75, R151 ;  /* 0x00000097004b7202 */ /* 0x000fc80000000f00 */
[----:B------:R-:W-:Y:S01]  /*50e0*/  MUFU.EX2 R83, R83 ;  /* 0x0000005300537308 */ /* 0x000fe20000000800 */
[----:B---3--:R-:W-:Y:S02]  /*50f0*/  F2FP.BF16.F32.PACK_AB R203, R30, R79 ;  /* 0x0000004f1ecb723e */ /* 0x008fe400000010ff */
[----:B0-----:R-:W-:-:S05]  /*5100*/  MOV R45, R151 ;  /* 0x00000097002d7202 */ /* 0x001fca0000000f00 */
[----:B------:R-:W0:Y:S01]  /*5110*/  MUFU.EX2 R35, R35 ;  /* 0x0000002300237308 */ /* 0x000e220000000800 */
[C---:B----4-:R-:W-:Y:S01]  /*5120*/  FADD.FTZ R0, R202.reuse, R29 ;  /* 0x0000001dca007221 */ /* 0x050fe20000010000 */
[----:B------:R-:W-:Y:S01]  /*5130*/  F2FP.BF16.F32.PACK_AB R202, R202, R47 ;  /* 0x0000002fcaca723e */ /* 0x000fe200000010ff */
[----:B------:R-:W-:-:S05]  /*5140*/  IMAD.MOV.U32 R47, RZ, RZ, R151 ;  /* 0x000000ffff2f7224 */ /* 0x000fca00078e0097 */
[----:B------:R1:W2:Y:S08]  /*5150*/  MUFU.EX2 R32, R85 ;  /* 0x0000005500207308 */ /* 0x0002b00000000800 */
[----:B------:R3:W4:Y:S01]  /*5160*/  MUFU.EX2 R196, R33 ;  /* 0x0000002100c47308 */ /* 0x0007220000000800 */
[----:B0-----:R-:W-:Y:S01]  /*5170*/  FADD.FTZ R29, R35, R0 ;  /* 0x00000000231d7221 */ /* 0x001fe20000010000 */
[----:B-1----:R-:W-:-:S06]  /*5180*/  MOV R85, R151 ;  /* 0x0000009700557202 */ /* 0x002fcc0000000f00 */
[----:B------:R-:W0:Y:S01]  /*5190*/  MUFU.EX2 R87, R87 ;  /* 0x0000005700577308 */ /* 0x000e220000000800 */
[----:B---3--:R-:W-:Y:S01]  /*51a0*/  FADD.FTZ R33, R79, R42 ;  /* 0x0000002a4f217221 */ /* 0x008fe20000010000 */
[----:B--2---:R-:W-:Y:S01]  /*51b0*/  F2FP.BF16.F32.PACK_AB R197, R32, R83 ;  /* 0x0000005320c5723e */ /* 0x004fe200000010ff */
[----:B------:R-:W-:Y:S02]  /*51c0*/  IMAD.MOV.U32 R79, RZ, RZ, R151 ;  /* 0x000000ffff4f7224 */ /* 0x000fe400078e0097 */
[----:B------:R-:W-:Y:S01]  /*51d0*/  FADD.FTZ R40, R30, R33 ;  /* 0x000000211e287221 */ /* 0x000fe20000010000 */
[----:B------:R-:W-:Y:S01]  /*51e0*/  IMAD.MOV.U32 R42, RZ, RZ, R151 ;  /* 0x000000ffff2a7224 */ /* 0x000fe200078e0097 */
[----:B------:R-:W-:Y:S01]  /*51f0*/  MOV R30, R151 ;  /* 0x00000097001e7202 */ /* 0x000fe20000000f00 */
[----:B------:R-:W-:Y:S01]  /*5200*/  MUFU.EX2 R27, R27 ;  /* 0x0000001b001b7308 */ /* 0x000fe20000000800 */
[----:B------:R-:W-:Y:S01]  /*5210*/  FADD.FTZ R33, R83, R40 ;  /* 0x0000002853217221 */ /* 0x000fe20000010000 */
[C---:B----4-:R-:W-:Y:S01]  /*5220*/  FADD.FTZ R0, R196.reuse, R29 ;  /* 0x0000001dc4007221 */ /* 0x050fe20000010000 */
[----:B------:R-:W-:Y:S01]  /*5230*/  F2FP.BF16.F32.PACK_AB R196, R196, R35 ;  /* 0x00000023c4c4723e */ /* 0x000fe200000010ff */
[----:B------:R-:W-:-:S02]  /*5240*/  IMAD.MOV.U32 R83, RZ, RZ, R151 ;  /* 0x000000ffff537224 */ /* 0x000fc400078e0097 */
[----:B------:R-:W-:Y:S01]  /*5250*/  FADD.FTZ R40, R32, R33 ;  /* 0x0000002120287221 */ /* 0x000fe20000010000 */
[----:B------:R-:W-:Y:S01]  /*5260*/  MOV R35, R151 ;  /* 0x0000009700237202 */ /* 0x000fe20000000f00 */
[--C-:B------:R-:W-:Y:S01]  /*5270*/  IMAD.MOV.U32 R33, RZ, RZ, R151.reuse ;  /* 0x000000ffff217224 */ /* 0x100fe200078e0097 */
[----:B------:R1:W-:Y:S01]  /*5280*/  MUFU.EX2 R198, R37 ;  /* 0x0000002500c67308 */ /* 0x0003e20000000800 */
[----:B0-----:R-:W-:Y:S01]  /*5290*/  FADD.FTZ R31, R87, R40 ;  /* 0x00000028571f7221 */ /* 0x001fe20000010000 */
[C---:B------:R-:W-:Y:S01]  /*52a0*/  F2FP.BF16.F32.PACK_AB R199, R34.reuse, R87 ;  /* 0x0000005722c7723e */ /* 0x040fe200000010ff */
[----:B------:R-:W-:Y:S01]  /*52b0*/  IMAD.MOV.U32 R87, RZ, RZ, R151 ;  /* 0x000000ffff577224 */ /* 0x000fe200078e0097 */
[----:B------:R-:W-:Y:S01]  /*52c0*/  MOV R40, R151 ;  /* 0x0000009700287202 */ /* 0x000fe20000000f00 */
[----:B------:R-:W-:Y:S01]  /*52d0*/  FADD.FTZ R14, R34, R31 ;  /* 0x0000001f220e7221 */ /* 0x000fe20000010000 */
[--C-:B------:R-:W-:Y:S02]  /*52e0*/  IMAD.MOV.U32 R34, RZ, RZ, R151.reuse ;  /* 0x000000ffff227224 */ /* 0x100fe400078e0097 */
[----:B------:R-:W0:Y:S01]  /*52f0*/  MUFU.EX2 R89, R89 ;  /* 0x0000005900597308 */ /* 0x000e220000000800 */
[----:B-1----:R-:W-:-:S02]  /*5300*/  IMAD.MOV.U32 R37, RZ, RZ, R151 ;  /* 0x000000ffff257224 */ /* 0x002fc400078e0097 */
[----:B------:R-:W-:-:S05]  /*5310*/  IMAD.MOV.U32 R32, RZ, RZ, R151 ;  /* 0x000000ffff207224 */ /* 0x000fca00078e0097 */
[----:B------:R-:W-:Y:S08]  /*5320*/  MUFU.EX2 R15, R15 ;  /* 0x0000000f000f7308 */ /* 0x000ff00000000800 */
[----:B------:R1:W2:Y:S01]  /*5330*/  MUFU.EX2 R36, R91 ;  /* 0x0000005b00247308 */ /* 0x0002a20000000800 */
[----:B0-----:R-:W-:-:S07]  /*5340*/  FADD.FTZ R31, R89, R14 ;  /* 0x0000000e591f7221 */ /* 0x001fce0000010000 */
[----:B------:R0:W3:Y:S01]  /*5350*/  MUFU.EX2 R192, R25 ;  /* 0x0000001900c07308 */ /* 0x0000e20000000800 */
[----:B-1----:R-:W-:-:S07]  /*5360*/  IMAD.MOV.U32 R91, RZ, RZ, R151 ;  /* 0x000000ffff5b7224 */ /* 0x002fce00078e0097 */
[----:B------:R-:W1:Y:S01]  /*5370*/  MUFU.EX2 R93, R93 ;  /* 0x0000005d005d7308 */ /* 0x000e620000000800 */
[----:B0-----:R-:W-:Y:S01]  /*5380*/  FADD.FTZ R25, R27, R0 ;  /* 0x000000001b197221 */ /* 0x001fe20000010000 */
[C---:B--2---:R-:W-:Y:S01]  /*5390*/  FADD.FTZ R14, R36.reuse, R31 ;  /* 0x0000001f240e7221 */ /* 0x044fe20000010000 */
[----:B------:R-:W-:Y:S01]  /*53a0*/  F2FP.BF16.F32.PACK_AB R193, R36, R89 ;  /* 0x0000005924c1723e */ /* 0x000fe200000010ff */
[----:B------:R-:W-:Y:S02]  /*53b0*/  IMAD.MOV.U32 R89, RZ, RZ, R151 ;  /* 0x000000ffff597224 */ /* 0x000fe400078e0097 */
[C---:B------:R-:W-:Y:S01]  /*53c0*/  FADD.FTZ R0, R198.reuse, R25 ;  /* 0x00000019c6007221 */ /* 0x040fe20000010000 */
[----:B------:R-:W-:Y:S01]  /*53d0*/  F2FP.BF16.F32.PACK_AB R198, R198, R27 ;  /* 0x0000001bc6c6723e */ /* 0x000fe200000010ff */
[--C-:B------:R-:W-:Y:S01]  /*53e0*/  IMAD.MOV.U32 R36, RZ, RZ, R151.reuse ;  /* 0x000000ffff247224 */ /* 0x100fe200078e0097 */
[----:B------:R-:W0:Y:S01]  /*53f0*/  MUFU.EX2 R23, R23 ;  /* 0x0000001700177308 */ /* 0x000e220000000800 */
[----:B------:R-:W-:Y:S01]  /*5400*/  FADD.FTZ R25, R15, R0 ;  /* 0x000000000f197221 */ /* 0x000fe20000010000 */
[----:B------:R-:W-:-:S02]  /*5410*/  IMAD.MOV.U32 R31, RZ, RZ, R151 ;  /* 0x000000ffff1f7224 */ /* 0x000fc400078e0097 */
[----:B------:R-:W-:Y:S02]  /*5420*/  IMAD.MOV.U32 R27, RZ, RZ, R151 ;  /* 0x000000ffff1b7224 */ /* 0x000fe400078e0097 */
[C---:B---3--:R-:W-:Y:S01]  /*5430*/  FADD.FTZ R0, R192.reuse, R25 ;  /* 0x00000019c0007221 */ /* 0x048fe20000010000 */
[----:B------:R-:W-:Y:S01]  /*5440*/  F2FP.BF16.F32.PACK_AB R192, R192, R15 ;  /* 0x0000000fc0c0723e */ /* 0x000fe200000010ff */
[----:B------:R-:W2:Y:S01]  /*5450*/  MUFU.EX2 R8, R8 ;  /* 0x0000000800087308 */ /* 0x000ea20000000800 */
[----:B-1----:R-:W-:Y:S01]  /*5460*/  FADD.FTZ R29, R93, R14 ;  /* 0x0000000e5d1d7221 */ /* 0x002fe20000010000 */
[C---:B------:R-:W-:Y:S01]  /*5470*/  F2FP.BF16.F32.PACK_AB R195, R38.reuse, R93 ;  /* 0x0000005d26c3723e */ /* 0x040fe200000010ff */
[----:B------:R-:W-:Y:S01]  /*5480*/  IMAD.MOV.U32 R93, RZ, RZ, R151 ;  /* 0x000000ffff5d7224 */ /* 0x000fe200078e0097 */
[----:B------:R-:W-:Y:S01]  /*5490*/  MOV R25, R151 ;  /* 0x0000009700197202 */ /* 0x000fe20000000f00 */
[----:B------:R-:W-:Y:S01]  /*54a0*/  FADD.FTZ R14, R38, R29 ;  /* 0x0000001d260e7221 */ /* 0x000fe20000010000 */
[----:B------:R-:W-:-:S02]  /*54b0*/  IMAD.MOV.U32 R38, RZ, RZ, R151 ;  /* 0x000000ffff267224 */ /* 0x000fc400078e0097 */
[----:B------:R-:W-:Y:S02]  /*54c0*/  IMAD.MOV.U32 R29, RZ, RZ, R151 ;  /* 0x000000ffff1d7224 */ /* 0x000fe400078e0097 */
[----:B0-----:R-:W-:Y:S01]  /*54d0*/  FADD.FTZ R3, R23, R0 ;  /* 0x0000000017037221 */ /* 0x001fe20000010000 */
[----:B------:R-:W-:-:S03]  /*54e0*/  IMAD.MOV.U32 R0, RZ, RZ, 0x3f800000 ;  /* 0x3f800000ff007424 */ /* 0x000fc600078e00ff */
[C---:B--2---:R-:W-:Y:S01]  /*54f0*/  FADD.FTZ R15, R8.reuse, R3 ;  /* 0x00000003080f7221 */ /* 0x044fe20000010000 */
[----:B------:R-:W-:Y:S01]  /*5500*/  F2FP.BF16.F32.PACK_AB R194, R8, R23 ;  /* 0x0000001708c2723e */ /* 0x000fe200000010ff */
[----:B------:R-:W-:Y:S02]  /*5510*/  IMAD.MOV.U32 R3, RZ, RZ, 0x3f800000 ;  /* 0x3f800000ff037424 */ /* 0x000fe400078e00ff */
[----:B------:R-:W-:Y:S01]  /*5520*/  IMAD.MOV.U32 R8, RZ, RZ, RZ ;  /* 0x000000ffff087224 */ /* 0x000fe200078e00ff */
[----:B------:R-:W-:Y:S06]  /*5530*/  @!P2 BRA `(.L_x_19) ;  /* 0x0000004000dca947 */ /* 0x000fec0003800000 */
[----:B------:R-:W-:Y:S01]  /*5540*/  UMOV UR6, URZ ;  /* 0x0000003f00067c82 */ /* 0x000fe20008000000 */
[----:B------:R-:W-:Y:S01]  /*5550*/  IMAD.MOV.U32 R20, RZ, RZ, R7 ;  /* 0x000000ffff147224 */ /* 0x000fe200078e0007 */
[----:B------:R-:W-:Y:S01]  /*5560*/  MOV R0, 0x3f800000 ;  /* 0x3f80000000007802 */ /* 0x000fe20000000f00 */
[----:B------:R-:W-:Y:S01]  /*5570*/  IMAD.MOV.U32 R21, RZ, RZ, R6 ;  /* 0x000000ffff157224 */ /* 0x000fe200078e0006 */
[----:B------:R-:W-:Y:S01]  /*5580*/  CS2R R150, SRZ ;  /* 0x0000000000967805 */ /* 0x000fe2000001ff00 */
[----:B------:R-:W-:Y:S01]  /*5590*/  IMAD.MOV.U32 R23, RZ, RZ, RZ ;  /* 0x000000ffff177224 */ /* 0x000fe200078e00ff */
[----:B------:R-:W-:Y:S01]  /*55a0*/  CS2R R146, SRZ ;  /* 0x0000000000927805 */ /* 0x000fe2000001ff00 */
[----:B------:R-:W-:Y:S01]  /*55b0*/  IMAD.MOV.U32 R3, RZ, RZ, 0x3f800000 ;  /* 0x3f800000ff037424 */ /* 0x000fe200078e00ff */
        /* <DEDUP_REMOVED lines=61> */
[----:B------:R-:W-:Y:S01]  /*5990*/  CS2R R24, SRZ ;  /* 0x0000000000187805 */ /* 0x000fe2000001ff00 */
[----:B------:R-:W-:Y:S01]  /*59a0*/  IMAD.U32 R214, RZ, RZ, UR6 ;  /* 0x00000006ffd67e24 */ /* 0x000fe2000f8e00ff */
[----:B------:R-:W-:-:S06]  /*59b0*/  ULDC UR61, c[0x0][0x9d8] ;  /* 0x00027600003d7ab9 */ /* 0x000fcc0000000800 */
.L_x_28:
[----:B------:R-:W-:-:S13]  /*59c0*/  R2UR UR6, R214 ;  /* 0x00000000d60672ca */ /* 0x000fda00000e0000 */
[----:B------:R-:W-:-:S04]  /*59d0*/  UIADD3 UR6, UR6, 0x1, URZ ;  /* 0x0000000106067890 */ /* 0x000fc8000fffe03f */
[----:B------:R-:W-:-:S04]  /*59e0*/  UISETP.NE.AND UP0, UPT, UR6, 0x2, UPT ;  /* 0x000000020600788c */ /* 0x000fc8000bf05270 */
[----:B------:R-:W-:Y:S02]  /*59f0*/  USEL UR7, URZ, 0x1, UP0 ;  /* 0x000000013f077887 */ /* 0x000fe40008000000 */
[----:B------:R-:W-:-:S04]  /*5a00*/  USEL UR6, UR6, URZ, UP0 ;  /* 0x0000003f06067287 */ /* 0x000fc80008000000 */
[----:B------:R-:W-:Y:S02]  /*5a10*/  LOP3.LUT R8, R23, UR7, RZ, 0x3c, !PT ;  /* 0x0000000717087c12 */ /* 0x000fe4000f8e3cff */
[----:B------:R-:W-:Y:S01]  /*5a20*/  IMAD.U32 R9, RZ, RZ, UR6 ;  /* 0x00000006ff097e24 */ /* 0x000fe2000f8e00ff */
[----:B------:R-:W-:Y:S06]  /*5a30*/  @!P0 BRA `(.L_x_20) ;  /* 0x0000000000048947 */ /* 0x000fec0003800000 */
[----:B------:R-:W-:Y:S01]  /*5a40*/  BPT.TRAP 0x1 ;  /* 0x000000040000795c */ /* 0x000fe20000300000 */
.L_x_20:
[----:B------:R-:W-:Y:S02]  /*5a50*/  R2UR UR7, R16 ;  /* 0x00000000100772ca */ /* 0x000fe400000e0000 */
[----:B------:R-:W-:-:S11]  /*5a60*/  SHF.L.U32 R2, R8, 0x1f, RZ ;  /* 0x0000001f08027819 */ /* 0x000fd600000006ff */
[----:B------:R-:W-:-:S06]  /*5a70*/  ULEA UR6, UR6, UR7, 0x3 ;  /* 0x0000000706067291 */ /* 0x000fcc000f8e183f */
[----:B------:R-:W-:-:S03]  /*5a80*/  IMAD.U32 R215, RZ, RZ, UR6 ;  /* 0x00000006ffd77e24 */ /* 0x000fc6000f8e00ff */
[----:B------:R0:W1:Y:S01]  /*5a90*/  SYNCS.PHASECHK.TRANS64.TRYWAIT P2, [UR6+0x38830], R2 ;  /* 0x03883002ff0075a7 */ /* 0x0000620008040146 */
[----:B------:R-:W-:Y:S05]  /*5aa0*/  @!P0 BRA `(.L_x_21) ;  /* 0x0000000000048947 */ /* 0x000fea0003800000 */
[----:B------:R-:W-:Y:S01]  /*5ab0*/  BPT.TRAP 0x1 ;  /* 0x000000040000795c */ /* 0x000fe20000300000 */
.L_x_21:
[----:B-1----:R-:W-:Y:S05]  /*5ac0*/  @P2 BRA `(.L_x_22) ;  /* 0x00000000000c2947 */ /* 0x002fea0003800000 */
[----:B------:R-:W-:-:S13]  /*5ad0*/  R2UR UR6, R215 ;  /* 0x00000000d70672ca */ /* 0x000fda00000e0000 */
[----:B------:R-:W1:Y:S02]  /*5ae0*/  SYNCS.PHASECHK.TRANS64.TRYWAIT P2, [UR6+0x38830], R2 ;  /* 0x03883002ff0075a7 */ /* 0x000e640008040146 */
[----:B-1----:R-:W-:Y:S05]  /*5af0*/  @!P2 BRA `(.L_x_23) ;  /* 0x000000bc00f8a947 */ /* 0x002fea0003800000 */
.L_x_22:
[----:B------:R-:W-:Y:S01]  /*5b00*/  R2UR UR6, R18 ;  /* 0x00000000120672ca */ /* 0x000fe200000e0000 */
[----:B------:R-:W-:Y:S01]  /*5b10*/  WARPGROUP.ARRIVE ;  /* 0x00000000000079c5 */ /* 0x000fe20000000000 */
[----:B------:R-:W-:Y:S01]  /*5b20*/  R2UR UR60, R9 ;  /* 0x00000000093c72ca */ /* 0x000fe200000e0000 */
[----:B------:R-:W-:Y:S01]  /*5b30*/  UMOV UR59, 0x40000040 ;  /* 0x40000040003b7882 */ /* 0x000fe20000000000 */
[C---:B------:R-:W-:Y:S01]  /*5b40*/  R2UR UR56, R4.reuse ;  /* 0x00000000043872ca */ /* 0x040fe200000e0000 */
[----:B------:R-:W-:Y:S01]  /*5b50*/  UMOV UR43, 0x40000040 ;  /* 0x40000040002b7882 */ /* 0x000fe20000000000 */
[C---:B------:R-:W-:Y:S01]  /*5b60*/  R2UR UR57, R5.reuse ;  /* 0x00000000053972ca */ /* 0x040fe200000e0000 */
[----:B------:R-:W-:Y:S01]  /*5b70*/  UMOV UR47, 0x40000040 ;  /* 0x40000040002f7882 */ /* 0x000fe20000000000 */
[----:B01----:R-:W-:Y:S01]  /*5b80*/  MOV R2, UR41 ;  /* 0x0000002900027c02 */ /* 0x003fe20008000f00 */
[----:B------:R-:W-:Y:S01]  /*5b90*/  UMOV UR51, 0x40000040 ;  /* 0x4000004000337882 */ /* 0x000fe20000000000 */
[----:B------:R-:W-:Y:S01]  /*5ba0*/  MOV R6, UR40 ;  /* 0x0000002800067c02 */ /* 0x000fe20008000f00 */
[----:B------:R-:W-:Y:S01]  /*5bb0*/  UMOV UR55, 0x40000040 ;  /* 0x4000004000377882 */ /* 0x000fe20000000000 */
[C---:B------:R-:W-:Y:S01]  /*5bc0*/  R2UR UR40, R4.reuse ;  /* 0x00000000042872ca */ /* 0x040fe200000e0000 */
[----:B------:R-:W-:Y:S01]  /*5bd0*/  UMOV UR15, 0x40000040 ;  /* 0x40000040000f7882 */ /* 0x000fe20000000000 */
[C---:B------:R-:W-:Y:S01]  /*5be0*/  R2UR UR41, R5.reuse ;  /* 0x00000000052972ca */ /* 0x040fe200000e0000 */
[----:B------:R-:W-:Y:S01]  /*5bf0*/  UIMAD UR60, UR60, 0xa00, UR6 ;  /* 0x00000a003c3c78a4 */ /* 0x000fe2000f8e0206 */
[----:B------:R-:W-:Y:S01]  /*5c00*/  MOV R7, UR45 ;  /* 0x0000002d00077c02 */ /* 0x000fe20008000f00 */
[----:B------:R-:W-:Y:S01]  /*5c10*/  UMOV UR19, 0x40000040 ;  /* 0x4000004000137882 */ /* 0x000fe20000000000 */
[----:B------:R-:W-:Y:S01]  /*5c20*/  MOV R152, UR44 ;  /* 0x0000002c00987c02 */ /* 0x000fe20008000f00 */
[----:B------:R-:W-:Y:S01]  /*5c30*/  UIADD3 UR6, UR60, 0x80, URZ ;  /* 0x000000803c067890 */ /* 0x000fe2000fffe03f */
[C---:B------:R-:W-:Y:S01]  /*5c40*/  R2UR UR44, R4.reuse ;  /* 0x00000000042c72ca */ /* 0x040fe200000e0000 */
[----:B------:R-:W-:Y:S01]  /*5c50*/  UIADD3 UR7, UR60, 0x100, URZ ;  /* 0x000001003c077890 */ /* 0x000fe2000fffe03f */
[C---:B------:R-:W-:Y:S01]  /*5c60*/  R2UR UR45, R5.reuse ;  /* 0x00000000052d72ca */ /* 0x040fe200000e0000 */
[----:B------:R-:W-:Y:S01]  /*5c70*/  UMOV UR58, UR60 ;  /* 0x0000003c003a7c82 */ /* 0x000fe20008000000 */
[----:B------:R-:W-:Y:S01]  /*5c80*/  MOV R153, UR49 ;  /* 0x0000003100997c02 */ /* 0x000fe20008000f00 */
[----:B------:R-:W-:Y:S01]  /*5c90*/  HGMMA.64x16x16.F32.BF16 R184, gdesc[UR56], RZ, !UPT, gsb0 ;  /* 0x0020000038b879f0 */ /* 0x000fe2000c0018ff */
[----:B------:R-:W-:Y:S01]  /*5ca0*/  UMOV UR42, UR6 ;  /* 0x00000006002a7c82 */ /* 0x000fe20008000000 */
[----:B------:R-:W-:Y:S01]  /*5cb0*/  MOV R154, UR48 ;  /* 0x00000030009a7c02 */ /* 0x000fe20008000f00 */
[----:B------:R-:W-:Y:S01]  /*5cc0*/  UMOV UR46, UR7 ;  /* 0x00000007002e7c82 */ /* 0x000fe20008000000 */
[C---:B------:R-:W-:Y:S01]  /*5cd0*/  R2UR UR48, R4.reuse ;  /* 0x00000000043072ca */ /* 0x040fe200000e0000 */
[----:B------:R-:W-:Y:S01]  /*5ce0*/  UIADD3 UR6, UR60, 0x180, URZ ;  /* 0x000001803c067890 */ /* 0x000fe2000fffe03f */
[C---:B------:R-:W-:Y:S01]  /*5cf0*/  R2UR UR49, R5.reuse ;  /* 0x00000000053172ca */ /* 0x040fe200000e0000 */
[----:B------:R-:W-:Y:S01]  /*5d00*/  UIADD3 UR58, UR60, 0x200, URZ ;  /* 0x000002003c3a7890 */ /* 0x000fe2000fffe03f */
[----:B------:R-:W-:Y:S01]  /*5d10*/  R2UR UR56, R4 ;  /* 0x00000000043872ca */ /* 0x000fe200000e0000 */
[----:B------:R-:W-:Y:S01]  /*5d20*/  UMOV UR59, 0x40000040 ;  /* 0x40000040003b7882 */ /* 0x000fe20000000000 */
[----:B------:R-:W-:Y:S01]  /*5d30*/  R2UR UR57, R5 ;  /* 0x00000000053972ca */ /* 0x000fe200000e0000 */
[----:B------:R-:W-:Y:S01]  /*5d40*/  UIADD3 UR7, UR60, 0x182, URZ ;  /* 0x000001823c077890 */ /* 0x000fe2000fffe03f */
[----:B------:R-:W-:Y:S01]  /*5d50*/  MOV R212, UR53 ;  /* 0x0000003500d47c02 */ /* 0x000fe20008000f00 */
[----:B------:R-:W-:Y:S01]  /*5d60*/  UMOV UR50, UR6 ;  /* 0x0000000600327c82 */ /* 0x000fe20008000000 */
[----:B------:R-:W-:Y:S01]  /*5d70*/  MOV R213, UR52 ;  /* 0x0000003400d57c02 */ /* 0x000fe20008000f00 */
[----:B------:R-:W-:Y:S01]  /*5d80*/  UIADD3 UR6, UR60, 0x2, URZ ;  /* 0x000000023c067890 */ /* 0x000fe2000fffe03f */
[----:B------:R-:W-:Y:S01]  /*5d90*/  R2UR UR52, R12 ;  /* 0x000000000c3472ca */ /* 0x000fe200000e0000 */
[----:B------:R-:W-:Y:S01]  /*5da0*/  UIADD3 UR14, UR60, 0x280, URZ ;  /* 0x000002803c0e7890 */ /* 0x000fe2000fffe03f */
[----:B------:R-:W-:Y:S01]  /*5db0*/  R2UR UR53, R13 ;  /* 0x000000000d3572ca */ /* 0x000fe200000e0000 */
[----:B------:R-:W-:Y:S01]  /*5dc0*/  UIADD3 UR18, UR60, 0x282, URZ ;  /* 0x000002823c127890 */ /* 0x000fe2000fffe03f */
[-C--:B------:R-:W-:Y:S01]  /*5dd0*/  FMUL.FTZ R24, R24, R3.reuse ;  /* 0x0000000318187220 */ /* 0x080fe20000410000 */
[----:B------:R-:W-:Y:S01]  /*5de0*/  UIADD3 UR22, UR60, 0x284, URZ ;  /* 0x000002843c167890 */ /* 0x000fe2000fffe03f */
[-C--:B------:R-:W-:Y:S01]  /*5df0*/  FMUL.FTZ R25, R25, R3.reuse ;  /* 0x0000000319197220 */ /* 0x080fe20000410000 */
[----:B------:R-:W-:Y:S01]  /*5e00*/  UMOV UR54, UR6 ;  /* 0x0000000600367c82 */ /* 0x000fe20008000000 */
[----:B------:R-:W-:Y:S01]  /*5e10*/  UIADD3 UR6, UR60, 0x102, URZ ;  /* 0x000001023c067890 */ /* 0x000fe2000fffe03f */
[-C--:B------:R-:W-:Y:S01]  /*5e20*/  FMUL.FTZ R28, R28, R3.reuse ;  /* 0x000000031c1c7220 */ /* 0x080fe20000410000 */
[----:B------:R-:W-:Y:S01]  /*5e30*/  UMOV UR23, 0x40000040 ;  /* 0x4000004000177882 */ /* 0x000fe20000000000 */
[----:B------:R-:W-:Y:S01]  /*5e40*/  UIADD3 UR26, UR60, 0x286, URZ ;  /* 0x000002863c1a7890 */ /* 0x000fe2000fffe03f */
[-C--:B------:R-:W-:Y:S01]  /*5e50*/  FMUL.FTZ R29, R29, R3.reuse ;  /* 0x000000031d1d7220 */ /* 0x080fe20000410000 */
[----:B------:R-:W-:Y:S01]  /*5e60*/  UMOV UR10, UR52 ;  /* 0x00000034000a7c82 */ /* 0x000fe20008000000 */
[----:B------:R-:W-:Y:S01]  /*5e70*/  UMOV UR27, 0x40000040 ;  /* 0x40000040001b7882 */ /* 0x000fe20000000000 */
[----:B------:R-:W-:Y:S01]  /*5e80*/  UMOV UR11, UR53 ;  /* 0x00000035000b7c82 */ /* 0x000fe20008000000 */
[----:B------:R-:W-:Y:S01]  /*5e90*/  UIADD3 UR30, UR60, 0x500, URZ ;  /* 0x000005003c1e7890 */ /* 0x000fe2000fffe03f */
[-C--:B------:R-:W-:Y:S01]  /*5ea0*/  FMUL.FTZ R32, R32, R3.reuse ;  /* 0x0000000320207220 */ /* 0x080fe20000410000 */
[----:B------:R-:W-:Y:S01]  /*5eb0*/  UMOV UR31, 0x40000040 ;  /* 0x40000040001f7882 */ /* 0x000fe20000000000 */
[----:B------:R-:W-:Y:S01]  /*5ec0*/  UIADD3 UR34, UR60, 0x502, URZ ;  /* 0x000005023c227890 */ /* 0x000fe2000fffe03f */
[-C--:B------:R-:W-:Y:S01]  /*5ed0*/  FMUL.FTZ R33, R33, R3.reuse ;  /* 0x0000000321217220 */ /* 0x080fe20000410000 */
[----:B------:R-:W-:Y:S01]  /*5ee0*/  UMOV UR35, 0x40000040 ;  /* 0x4000004000237882 */ /* 0x000fe20000000000 */
[----:B------:R-:W-:Y:S01]  /*5ef0*/  UIADD3 UR38, UR60, 0x504, URZ ;  /* 0x000005043c267890 */ /* 0x000fe2000fffe03f */
[-C--:B------:R-:W-:Y:S01]  /*5f00*/  FMUL.FTZ R36, R36, R3.reuse ;  /* 0x0000000324247220 */ /* 0x080fe20000410000 */
[----:B------:R-:W-:Y:S01]  /*5f10*/  UMOV UR39, 0x40000040 ;  /* 0x4000004000277882 */ /* 0x000fe20000000000 */
[-C--:B------:R-:W-:Y:S01]  /*5f20*/  FMUL.FTZ R37, R37, R3.reuse ;  /* 0x0000000325257220 */ /* 0x080fe20000410000 */
        /* <DEDUP_REMOVED lines=9> */
[----:B------:R-:W-:Y:S01]  /*5fc0*/  FMUL.FTZ R57, R57, R3 ;  /* 0x0000000339397220 */ /* 0x000fe20000410000 */
[----:B------:R-:W-:-:S02]  /*5fd0*/  WARPGROUP.DEPBAR.LE gsb0, 0x0 ;  /* 0x00008000000079c5 */ /* 0x000fc40000010000 */
[----:B------:R-:W-:Y:S01]  /*5fe0*/  WARPGROUP.ARRIVE ;  /* 0x00000000000079c5 */ /* 0x000fe20000000000 */
[-C--:B------:R-:W-:Y:S01]  /*5ff0*/  FMUL.FTZ R60, R60, R3.reuse ;  /* 0x000000033c3c7220 */ /* 0x080fe20000410000 */
[-C--:B------:R-:W-:Y:S01]  /*6000*/  FMUL.FTZ R61, R61, R3.reuse ;  /* 0x000000033d3d7220 */ /* 0x080fe20000410000 */
[-C--:B------:R-:W-:Y:S01]  /*6010*/  FMUL.FTZ R64, R64, R3.reuse ;  /* 0x0000000340407220 */ /* 0x080fe20000410000 */
[-C--:B------:R-:W-:Y:S01]  /*6020*/  FMUL.FTZ R65, R65, R3.reuse ;  /* 0x0000000341417220 */ /* 0x080fe20000410000 */
[-C--:B------:R-:W-:Y:S01]  /*6030*/  FMUL.FTZ R68, R68, R3.reuse ;  /* 0x0000000344447220 */ /* 0x080fe20000410000 */
[----:B------:R-:W-:Y:S01]  /*6040*/  HGMMA.64x16x16.F32.BF16 R176, gdesc[UR40], RZ, !UPT, gsb0 ;  /* 0x0020000028b079f0 */ /* 0x000fe2000c0018ff */
[----:B------:R-:W-:Y:S01]  /*6050*/  R2UR UR41, R2 ;  /* 0x00000000022972ca */ /* 0x000fe200000e0000 */
[----:B------:R-:W-:Y:S01]  /*6060*/  UIADD3 UR42, UR60, 0x506, URZ ;  /* 0x000005063c2a7890 */ /* 0x000fe2000fffe03f */
[----:B------:R-:W-:Y:S01]  /*6070*/  R2UR UR40, R6 ;  /* 0x00000000062872ca */ /* 0x000fe200000e0000 */
[----:B------:R-:W-:Y:S01]  /*6080*/  UMOV UR43, 0x40000040 ;  /* 0x40000040002b7882 */ /* 0x000fe20000000000 */
[----:B------:R-:W-:Y:S01]  /*6090*/  MOV R2, UR9 ;  /* 0x0000000900027c02 */ /* 0x000fe20008000f00 */
[-C--:B------:R-:W-:Y:S01]  /*60a0*/  FMUL.FTZ R69, R69, R3.reuse ;  /* 0x0000000345457220 */ /* 0x080fe20000410000 */
[----:B------:R-:W-:Y:S01]  /*60b0*/  MOV R6, UR8 ;  /* 0x0000000800067c02 */ /* 0x000fe20008000f00 */
        /* <DEDUP_REMOVED lines=117> */
[----:B------:R-:W-:Y:S01]  /*6810*/  FMUL.FTZ R151, R151, R0 ;  /* 0x0000000097977220 */ /* 0x000fe20000410000 */
[----:B------:R-:W-:-:S02]  /*6820*/  WARPGROUP.DEPBAR.LE gsb0, 0x0 ;  /* 0x00008000000079c5 */ /* 0x000fc40000010000 */
[----:B------:R-:W-:-:S06]  /*6830*/  WARPGROUP.ARRIVE ;  /* 0x00000000000079c5 */ /* 0x000fcc0000000000 */
[----:B------:R-:W-:Y:S01]  /*6840*/  HGMMA.64x16x16.F32.BF16 R152, gdesc[UR56], RZ, !UPT, gsb0 ;  /* 0x00200000389879f0 */ /* 0x000fe2000c0018ff */
[----:B------:R-:W-:Y:S01]  /*6850*/  UIADD3 UR58, UR60, 0x82, URZ ;  /* 0x000000823c3a7890 */ /* 0x000fe2000fffe03f */
[----:B------:R-:W-:Y:S01]  /*6860*/  UMOV UR56, UR10 ;  /* 0x0000000a00387c82 */ /* 0x000fe20008000000 */
[----:B------:R-:W-:Y:S01]  /*6870*/  UMOV UR57, UR11 ;  /* 0x0000000b00397c82 */ /* 0x000fe20008000000 */
[----:B------:R-:W-:Y:S01]  /*6880*/  UMOV UR59, 0x40000040 ;  /* 0x40000040003b7882 */ /* 0x000fe20000000000 */
[----:B------:R-:W-:Y:S02]  /*6890*/  WARPGROUP.DEPBAR.LE gsb0, 0x0 ;  /* 0x00008000000079c5 */ /* 0x000fe40000010000 */
[----:B------:R-:W-:-:S06]  /*68a0*/  WARPGROUP.ARRIVE ;  /* 0x00000000000079c5 */ /* 0x000fcc0000000000 */
[----:B------:R-:W-:Y:S01]  /*68b0*/  HGMMA.64x16x16.F32.BF16 R184, gdesc[UR52], R184, gsb0 ;  /* 0x0020000034b879f0 */ /* 0x000fe200080018b8 */
[----:B------:R-:W-:Y:S01]  /*68c0*/  R2UR UR53, R212 ;  /* 0x00000000d43572ca */ /* 0x000fe200000e0000 */
[----:B------:R-:W-:Y:S01]  /*68d0*/  UIADD3 UR54, UR60, 0x784, URZ ;  /* 0x000007843c367890 */ /* 0x000fe2000fffe03f */
[----:B------:R-:W-:Y:S01]  /*68e0*/  R2UR UR52, R213 ;  /* 0x00000000d53472ca */ /* 0x000fe200000e0000 */
        /* <DEDUP_REMOVED lines=24> */
[----:B------:R-:W-:Y:S02]  /*6a70*/  UIADD3 UR6, UR60, 0x4, URZ ;  /* 0x000000043c067890 */ /* 0x000fe4000fffe03f */
[----:B------:R-:W-:Y:S02]  /*6a80*/  UIADD3 UR10, UR60, 0x84, URZ ;  /* 0x000000843c0a7890 */ /* 0x000fe4000fffe03f */
[----:B------:R-:W-:Y:S01]  /*6a90*/  UIADD3 UR11, UR60, 0x104, URZ ;  /* 0x000001043c0b7890 */ /* 0x000fe2000fffe03f */
[----:B------:R-:W-:-:S02]  /*6aa0*/  WARPGROUP.DEPBAR.LE gsb0, 0x0 ;  /* 0x00008000000079c5 */ /* 0x000fc40000010000 */
        /* <DEDUP_REMOVED lines=27> */
[----:B------:R-:W-:Y:S01]  /*6c60*/  UMOV UR11, 0x40000040 ;  /* 0x40000040000b7882 */ /* 0x000fe20000000000 */
[----:B------:R-:W-:Y:S02]  /*6c70*/  WARPGROUP.DEPBAR.LE gsb0, 0x0 ;  /* 0x00008000000079c5 */ /* 0x000fe40000010000 */
[----:B------:R-:W-:-:S06]  /*6c80*/  WARPGROUP.ARRIVE ;  /* 0x00000000000079c5 */ /* 0x000fcc0000000000 */
[----:B------:R-:W-:Y:S01]  /*6c90*/  HGMMA.64x16x16.F32.BF16 R152, gdesc[UR4], R152, gsb0 ;  /* 0x00200000049879f0 */ /* 0x000fe20008001898 */
[----:B------:R-:W-:Y:S02]  /*6ca0*/  UIADD3 UR6, UR60, 0x86, URZ ;  /* 0x000000863c067890 */ /* 0x000fe4000fffe03f */
        /* <DEDUP_REMOVED lines=28> */
[----:B------:R-:W-:Y:S01]  /*6e70*/  R2UR UR8, R10 ;  /* 0x000000000a0872ca */ /* 0x000fe200000e0000 */
[----:B------:R-:W-:Y:S01]  /*6e80*/  UMOV UR11, 0x40000040 ;  /* 0x40000040000b7882 */ /* 0x000fe20000000000 */
[----:B------:R-:W-:Y:S01]  /*6e90*/  R2UR UR9, R11 ;  /* 0x000000000b0972ca */ /* 0x000fe200000e0000 */
        /* <DEDUP_REMOVED lines=287> */
[----:B------:R-:W-:-:S07]  /*8090*/  UIADD3 UR6, UR60, 0x786, URZ ;  /* 0x000007863c067890 */ /* 0x000fce000fffe03f */
[----:B------:R-:W-:Y:S01]  /*80a0*/  UMOV UR10, UR6 ;  /* 0x00000006000a7c82 */ /* 0x000fe20008000000 */
[----:B------:R-:W-:Y:S01]  /*80b0*/  UIADD3 UR6, UR60, 0x886, URZ ;  /* 0x000008863c067890 */ /* 0x000fe2000fffe03f */
[----:B------:R-:W-:Y:S02]  /*80c0*/  WARPGROUP.DEPBAR.LE gsb0, 0x0 ;  /* 0x00008000000079c5 */ /* 0x000fe40000010000 */
[----:B------:R-:W-:-:S06]  /*80d0*/  WARPGROUP.ARRIVE ;  /* 0x00000000000079c5 */ /* 0x000fcc0000000000 */
[----:B------:R-:W-:Y:S01]  /*80e0*/  HGMMA.64x16x16.F32.BF16 R160, gdesc[UR52], R160, gsb0 ;  /* 0x0020000034a079f0 */ /* 0x000fe200080018a0 */
[----:B------:R-:W-:Y:S01]  /*80f0*/  UMOV UR54, UR7 ;  /* 0x0000000700367c82 */ /* 0x000fe20008000000 */
[----:B------:R-:W-:Y:S01]  /*8100*/  UMOV UR55, 0x40000040 ;  /* 0x4000004000377882 */ /* 0x000fe20000000000 */
[----:B------:R-:W-:Y:S02]  /*8110*/  UIADD3 UR7, UR60, 0x906, URZ ;  /* 0x000009063c077890 */ /* 0x000fe4000fffe03f */
        /* <DEDUP_REMOVED lines=8> */
[----:B------:R-:W-:Y:S01]  /*81a0*/  UMOV UR11, UR9 ;  /* 0x00000009000b7c82 */ /* 0x000fe20008000000 */
[----:B------:R-:W-:Y:S01]  /*81b0*/  UMOV UR56, UR10 ;  /* 0x0000000a00387c82 */ /* 0x000fe20008000000 */
[----:B------:R-:W-:Y:S01]  /*81c0*/  UMOV UR57, UR11 ;  /* 0x0000000b00397c82 */ /* 0x000fe20008000000 */
[----:B------:R-:W-:Y:S02]  /*81d0*/  R2UR UR9, R2 ;  /* 0x00000000020972ca */ /* 0x000fe400000e0000 */
[----:B------:R-:W-:Y:S01]  /*81e0*/  R2UR UR8, R6 ;  /* 0x00000000060872ca */ /* 0x000fe200000e0000 */
[----:B------:R-:W-:Y:S02]  /*81f0*/  WARPGROUP.DEPBAR.LE gsb0, 0x0 ;  /* 0x00008000000079c5 */ /* 0x000fe40000010000 */
[----:B------:R-:W-:-:S06]  /*8200*/  WARPGROUP.ARRIVE ;  /* 0x00000000000079c5 */ /* 0x000fcc0000000000 */
[----:B------:R-:W-:Y:S01]  /*8210*/  HGMMA.64x16x16.F32.BF16 R176, gdesc[UR56], R176, gsb0 ;  /* 0x0020000038b079f0 */ /* 0x000fe200080018b0 */
[----:B------:R-:W-:Y:S01]  /*8220*/  UMOV UR56, UR10 ;  /* 0x0000000a00387c82 */ /* 0x000fe20008000000 */
        /* <DEDUP_REMOVED lines=19> */
[----:B------:R-:W-:Y:S03]  /*8360*/  HGMMA.64x16x16.F32.BF16 R152, gdesc[UR56], R152, gsb0 ;  /* 0x00200000389879f0 */ /* 0x000fe60008001898 */
[----:B------:R-:W-:Y:S02]  /*8370*/  WARPGROUP.DEPBAR.LE gsb0, 0x0 ;  /* 0x00008000000079c5 */ /* 0x000fe40000010000 */
[----:B------:R-:W-:Y:S05]  /*8380*/  @!P0 BRA `(.L_x_24) ;  /* 0x0000000000048947 */ /* 0x000fea0003800000 */
[----:B------:R-:W-:Y:S01]  /*8390*/  BPT.TRAP 0x1 ;  /* 0x000000040000795c */ /* 0x000fe20000300000 */
.L_x_24:
[----:B------:R-:W-:Y:S02]  /*83a0*/  R2UR UR7, R16 ;  /* 0x00000000100772ca */ /* 0x000fe400000e0000 */
[----:B------:R-:W-:Y:S02]  /*83b0*/  R2UR UR6, R214 ;  /* 0x00000000d60672ca */ /* 0x000fe400000e0000 */
[----:B------:R-:W-:-:S11]  /*83c0*/  SHF.L.U32 R0, R23, 0x1f, RZ ;  /* 0x0000001f17007819 */ /* 0x000fd600000006ff */
[----:B------:R-:W-:-:S09]  /*83d0*/  ULEA UR7, UR6, UR7, 0x3 ;  /* 0x0000000706077291 */ /* 0x000fd2000f8e183f */
[----:B------:R0:W1:Y:S01]  /*83e0*/  SYNCS.PHASECHK.TRANS64.TRYWAIT P2, [UR7+0x38850], R0 ;  /* 0x03885000ff0075a7 */ /* 0x0000620008040147 */
[----:B------:R-:W-:Y:S05]  /*83f0*/  @!P0 BRA `(.L_x_25) ;  /* 0x0000000000048947 */ /* 0x000fea0003800000 */
[----:B------:R-:W-:Y:S01]  /*8400*/  BPT.TRAP 0x1 ;  /* 0x000000040000795c */ /* 0x000fe20000300000 */
.L_x_25:
[----:B-1----:R-:W-:Y:S05]  /*8410*/  @P2 BRA `(.L_x_26) ;  /* 0x0000000000082947 */ /* 0x002fea0003800000 */
[----:B------:R-:W1:Y:S02]  /*8420*/  SYNCS.PHASECHK.TRANS64.TRYWAIT P2, [UR7+0x38850], R0 ;  /* 0x03885000ff0075a7 */ /* 0x000e640008040147 */
[----:B-1----:R-:W-:Y:S05]  /*8430*/  @!P2 BRA `(.L_x_27) ;  /* 0x0000009400c4a947 */ /* 0x002fea0003800000 */
.L_x_26:
[----:B------:R-:W-:Y:S01]  /*8440*/  R2UR UR6, R16 ;  /* 0x00000000100672ca */ /* 0x000fe200000e0000 */
[----:B------:R-:W-:Y:S01]  /*8450*/  WARPGROUP.ARRIVE ;  /* 0x00000000000079c5 */ /* 0x000fe20000000000 */
[----:B------:R-:W-:Y:S01]  /*8460*/  R2UR UR10, R214 ;  /* 0x00000000d60a72ca */ /* 0x000fe200000e0000 */
[----:B------:R-:W-:Y:S01]  /*8470*/  UMOV UR11, 0x40000040 ;  /* 0x40000040000b7882 */ /* 0x000fe20000000000 */
[----:B01----:R-:W-:Y:S01]  /*8480*/  FMUL.FTZ R0, R184, UR61 ;  /* 0x0000003db8007c20 */ /* 0x003fe20008410000 */
[----:B------:R-:W-:Y:S01]  /*8490*/  FMUL.FTZ R7, R185, UR61 ;  /* 0x0000003db9077c20 */ /* 0x000fe20008410000 */
[----:B------:R-:W-:Y:S01]  /*84a0*/  FMUL.FTZ R213, R169, UR61 ;  /* 0x0000003da9d57c20 */ /* 0x000fe20008410000 */
[----:B------:R-:W-:Y:S01]  /*84b0*/  R2UR UR14, R215 ;  /* 0x00000000d70e72ca */ /* 0x000fe200000e0000 */
[----:B------:R-:W-:Y:S01]  /*84c0*/  FMUL.FTZ R215, R172, UR61 ;  /* 0x0000003dacd77c20 */ /* 0x000fe20008410000 */
[----:B------:R-:W-:Y:S01]  /*84d0*/  FMUL.FTZ R217, R173, UR61 ;  /* 0x0000003dadd97c20 */ /* 0x000fe20008410000 */
[----:B------:R-:W0:Y:S01]  /*84e0*/  MUFU.TANH R0, R0 ;  /* 0x0000000000007308 */ /* 0x000e220000002400 */
[----:B------:R-:W-:Y:S01]  /*84f0*/  FMUL.FTZ R219, R160, UR61 ;  /* 0x0000003da0db7c20 */ /* 0x000fe20008410000 */
[----:B------:R-:W-:Y:S01]  /*8500*/  FMUL.FTZ R221, R161, UR61 ;  /* 0x0000003da1dd7c20 */ /* 0x000fe20008410000 */
[----:B------:R-:W-:Y:S01]  /*8510*/  UIADD3 UR6, UR6, 0x400, URZ ;  /* 0x0000040006067890 */ /* 0x000fe2000fffe03f */
[----:B------:R-:W-:Y:S01]  /*8520*/  FMUL.FTZ R223, R164, UR61 ;  /* 0x0000003da4df7c20 */ /* 0x000fe20008410000 */
[----:B------:R-:W-:Y:S01]  /*8530*/  FMUL.FTZ R233, R165, UR61 ;  /* 0x0000003da5e97c20 */ /* 0x000fe20008410000 */
[----:B------:R-:W-:Y:S01]  /*8540*/  FMUL.FTZ R23, R186, UR61 ;  /* 0x0000003dba177c20 */ /* 0x000fe20008410000 */
[----:B------:R-:W-:Y:S01]  /*8550*/  USHF.R.U32.HI UR6, URZ, 0x4, UR6 ;  /* 0x000000043f067899 */ /* 0x000fe20008011606 */
[----:B------:R-:W1:Y:S01]  /*8560*/  MUFU.TANH R7, R7 ;  /* 0x0000000700077308 */ /* 0x000e620000002400 */
[----:B------:R-:W-:Y:S01]  /*8570*/  FMUL.FTZ R227, R152, UR61 ;  /* 0x0000003d98e37c20 */ /* 0x000fe20008410000 */
[----:B------:R-:W-:Y:S01]  /*8580*/  FMUL.FTZ R185, R187, UR61 ;  /* 0x0000003dbbb97c20 */ /* 0x000fe20008410000 */
[----:B------:R-:W-:Y:S01]  /*8590*/  ULOP3.LUT UR6, UR6, 0x3fff, URZ, 0xc0, !UPT ;  /* 0x00003fff06067892 */ /* 0x000fe2000f8ec03f */
[----:B------:R-:W-:Y:S01]  /*85a0*/  FMUL.FTZ R231, R153, UR61 ;  /* 0x0000003d99e77c20 */ /* 0x000fe20008410000 */
[----:B------:R-:W-:Y:S01]  /*85b0*/  FMUL.FTZ R187, R190, UR61 ;  /* 0x0000003dbebb7c20 */ /* 0x000fe20008410000 */
[----:B------:R-:W-:Y:S01]  /*85c0*/  FMUL.FTZ R229, R156, UR61 ;  /* 0x0000003d9ce57c20 */ /* 0x000fe20008410000 */
[----:B------:R-:W-:Y:S01]  /*85d0*/  ULOP3.LUT UR6, UR6, 0x2800000, URZ, 0xfc, !UPT ;  /* 0x0280000006067892 */ /* 0x000fe2000f8efc3f */
[----:B------:R-:W-:Y:S01]  /*85e0*/  MUFU.TANH R213, R213 ;  /* 0x000000d500d57308 */ /* 0x000fe20000002400 */
[----:B0-----:R-:W-:Y:S01]  /*85f0*/  FMNMX.FTZ R2, R0, R21, !PT ;  /* 0x0000001500027209 */ /* 0x001fe20007810000 */
[----:B------:R-:W-:Y:S01]  /*8600*/  FMUL.FTZ R225, R157, UR61 ;  /* 0x0000003d9de17c20 */ /* 0x000fe20008410000 */
[----:B------:R-:W-:Y:S01]  /*8610*/  UIMAD UR6, UR10, 0xa00, UR6 ;  /* 0x00000a000a0678a4 */ /* 0x000fe2000f8e0206 */
[----:B------:R-:W-:Y:S01]  /*8620*/  FMUL.FTZ R179, R179, UR61 ;  /* 0x0000003db3b37c20 */ /* 0x000fe20008410000 */
[----:B------:R-:W-:Y:S01]  /*8630*/  FMUL.FTZ R153, R183, UR61 ;  /* 0x0000003db7997c20 */ /* 0x000fe20008410000 */
[----:B------:R-:W-:Y:S01]  /*8640*/  FMUL.FTZ R169, R175, UR61 ;  /* 0x0000003dafa97c20 */ /* 0x000fe20008410000 */
[----:B------:R-:W-:Y:S01]  /*8650*/  FMUL.FTZ R175, R154, UR61 ;  /* 0x0000003d9aaf7c20 */ /* 0x000fe20008410000 */
[----:B------:R-:W-:Y:S01]  /*8660*/  MUFU.TANH R215, R215 ;  /* 0x000000d700d77308 */ /* 0x000fe20000002400 */
[----:B-1----:R-:W-:Y:S01]  /*8670*/  FMNMX.FTZ R2, R7, R2, !PT ;  /* 0x0000000207027209 */ /* 0x002fe20007810000 */
[----:B------:R-:W-:Y:S01]  /*8680*/  UMOV UR10, UR6 ;  /* 0x00000006000a7c82 */ /* 0x000fe20008000000 */
[----:B------:R-:W-:Y:S01]  /*8690*/  FMUL.FTZ R157, R170, UR61 ;  /* 0x0000003daa9d7c20 */ /* 0x000fe20008410000 */
[----:B------:R-:W-:Y:S01]  /*86a0*/  HGMMA.64x256x16.F32.BF16 R24, R208, gdesc[UR8].tnspB, R24, gsb0 ;  /* 0x43e00008d0187df0 */ /* 0x000fe20008001818 */
[----:B------:R-:W-:Y:S01]  /*86b0*/  UIADD3 UR10, UR6, 0x80, URZ ;  /* 0x00000080060a7890 */ /* 0x000fe2000fffe03f */
[----:B------:R-:W-:Y:S01]  /*86c0*/  FMUL.FTZ R161, R171, UR61 ;  /* 0x0000003daba17c20 */ /* 0x000fe20008410000 */
[----:B------:R-:W-:Y:S01]  /*86d0*/  UMOV UR11, 0x40000040 ;  /* 0x40000040000b7882 */ /* 0x000fe20000000000 */
[----:B------:R-:W-:Y:S01]  /*86e0*/  MUFU.TANH R217, R217 ;  /* 0x000000d900d97308 */ /* 0x000fe20000002400 */
[----:B------:R-:W-:Y:S01]  /*86f0*/  FMUL.FTZ R165, R174, UR61 ;  /* 0x0000003daea57c20 */ /* 0x000fe20008410000 */
[----:B------:R-:W-:Y:S01]  /*8700*/  FMUL.FTZ R171, R162, UR61 ;  /* 0x0000003da2ab7c20 */ /* 0x000fe20008410000 */
[----:B------:R-:W-:Y:S01]  /*8710*/  FMUL.FTZ R163, R163, UR61 ;  /* 0x0000003da3a37c20 */ /* 0x000fe20008410000 */
[----:B------:R-:W-:Y:S01]  /*8720*/  FMUL.FTZ R173, R166, UR61 ;  /* 0x0000003da6ad7c20 */ /* 0x000fe20008410000 */
[----:B------:R-:W-:Y:S01]  /*8730*/  FMUL.FTZ R167, R167, UR61 ;  /* 0x0000003da7a77c20 */ /* 0x000fe20008410000 */
[----:B------:R-:W-:Y:S01]  /*8740*/  FMUL.FTZ R155, R155, UR61 ;  /* 0x0000003d9b9b7c20 */ /* 0x000fe20008410000 */
[----:B------:R-:W-:Y:S01]  /*8750*/  FMUL.FTZ R183, R158, UR61 ;  /* 0x0000003d9eb77c20 */ /* 0x000fe20008410000 */
[----:B------:R-:W-:Y:S01]  /*8760*/  MUFU.TANH R219, R219 ;  /* 0x000000db00db7308 */ /* 0x000fe20000002400 */
[----:B------:R-:W-:Y:S01]  /*8770*/  FMUL.FTZ R159, R159, UR61 ;  /* 0x0000003d9f9f7c20 */ /* 0x000fe20008410000 */
[C---:B------:R-:W-:Y:S01]  /*8780*/  ISETP.GT.AND P2, PT, R22.reuse, R17, PT ;  /* 0x000000111600720c */ /* 0x040fe20003f44270 */
[----:B------:R-:W-:-:S05]  /*8790*/  VIADD R22, R22, 0xffffffff ;  /* 0xffffffff16167836 */ /* 0x000fca0000000000 */
[----:B------:R-:W-:Y:S08]  /*87a0*/  MUFU.TANH R221, R221 ;  /* 0x000000dd00dd7308 */ /* 0x000ff00000002400 */
[----:B------:R-:W-:Y:S08]  /*87b0*/  MUFU.TANH R223, R223 ;  /* 0x000000df00df7308 */ /* 0x000ff00000002400 */
[----:B------:R-:W-:Y:S08]  /*87c0*/  MUFU.TANH R233, R233 ;  /* 0x000000e900e97308 */ /* 0x000ff00000002400 */
[----:B------:R-:W0:Y:S08]  /*87d0*/  MUFU.TANH R23, R23 ;  /* 0x0000001700177308 */ /* 0x000e300000002400 */
[----:B------:R-:W-:Y:S08]  /*87e0*/  MUFU.TANH R227, R227 ;  /* 0x000000e300e37308 */ /* 0x000ff00000002400 */
[----:B------:R-:W1:Y:S01]  /*87f0*/  MUFU.TANH R185, R185 ;  /* 0x000000b900b97308 */ /* 0x000e620000002400 */
[----:B0-----:R-:W-:-:S07]  /*8800*/  FMNMX.FTZ R152, R23, R20, !PT ;  /* 0x0000001417987209 */ /* 0x001fce0007810000 */
[----:B------:R-:W-:Y:S08]  /*8810*/  MUFU.TANH R231, R231 ;  /* 0x000000e700e77308 */ /* 0x000ff00000002400 */
[----:B------:R-:W0:Y:S01]  /*8820*/  MUFU.TANH R187, R187 ;  /* 0x000000bb00bb7308 */ /* 0x000e220000002400 */
[----:B-1----:R-:W-:-:S07]  /*8830*/  FMNMX.FTZ R152, R185, R152, !PT ;  /* 0x00000098b9987209 */ /* 0x002fce0007810000 */
[----:B------:R-:W-:Y:S08]  /*8840*/  MUFU.TANH R229, R229 ;  /* 0x000000e500e57308 */ /* 0x000ff00000002400 */
[----:B------:R-:W-:Y:S01]  /*8850*/  MUFU.TANH R225, R225 ;  /* 0x000000e100e17308 */ /* 0x000fe20000002400 */
[----:B0-----:R-:W-:-:S07]  /*8860*/  FMNMX.FTZ R154, R187, R152, !PT ;  /* 0x00000098bb9a7209 */ /* 0x001fce0007810000 */
[----:B------:R-:W-:Y:S08]  /*8870*/  MUFU.TANH R179, R179 ;  /* 0x000000b300b37308 */ /* 0x000ff00000002400 */
        /* <DEDUP_REMOVED lines=12> */
[----:B------:R-:W-:Y:S01]  /*8940*/  MUFU.TANH R159, R159 ;  /* 0x0000009f009f7308 */ /* 0x000fe20000002400 */
[----:B------:R-:W-:-:S02]  /*8950*/  WARPGROUP.DEPBAR.LE gsb0, 0x0 ;  /* 0x00008000000079c5 */ /* 0x000fc40000010000 */
[----:B------:R-:W-:Y:S01]  /*8960*/  WARPGROUP.ARRIVE ;  /* 0x00000000000079c5 */ /* 0x000fe20000000000 */
[----:B------:R-:W-:Y:S01]  /*8970*/  FMUL.FTZ R209, R177, UR61 ;  /* 0x0000003db1d17c20 */ /* 0x000fe20008410000 */
[----:B------:R-:W-:Y:S01]  /*8980*/  FMUL.FTZ R211, R168, UR61 ;  /* 0x0000003da8d37c20 */ /* 0x000fe20008410000 */
[----:B------:R-:W-:-:S03]  /*8990*/  FMUL.FTZ R177, R178, UR61 ;  /* 0x0000003db2b17c20 */ /* 0x000fc60008410000 */
[----:B------:R-:W-:Y:S01]  /*89a0*/  HGMMA.64x256x16.F32.BF16 R24, R204, gdesc[UR8].tnspB, R24, gsb0 ;  /* 0x43e00008cc187df0 */ /* 0x000fe20008001818 */
[----:B------:R-:W-:Y:S01]  /*89b0*/  UIADD3 UR10, UR6, 0x100, URZ ;  /* 0x00000100060a7890 */ /* 0x000fe2000fffe03f */
[----:B------:R-:W-:Y:S01]  /*89c0*/  MUFU.TANH R209, R209 ;  /* 0x000000d100d17308 */ /* 0x000fe20000002400 */
[----:B------:R-:W-:-:S07]  /*89d0*/  UMOV UR11, 0x40000040 ;  /* 0x40000040000b7882 */ /* 0x000fce0000000000 */
[----:B------:R-:W-:Y:S08]  /*89e0*/  MUFU.TANH R211, R211 ;  /* 0x000000d300d37308 */ /* 0x000ff00000002400 */
[----:B------:R-:W-:Y:S01]  /*89f0*/  MUFU.TANH R177, R177 ;  /* 0x000000b100b17308 */ /* 0x000fe20000002400 */
[----:B------:R-:W-:Y:S02]  /*8a00*/  WARPGROUP.DEPBAR.LE gsb0, 0x0 ;  /* 0x00008000000079c5 */ /* 0x000fe40000010000 */
[----:B------:R-:W-:Y:S01]  /*8a10*/  WARPGROUP.ARRIVE ;  /* 0x00000000000079c5 */ /* 0x000fe20000000000 */
[----:B------:R-:W-:Y:S01]  /*8a20*/  FMUL.FTZ R207, R188, UR61 ;  /* 0x0000003dbccf7c20 */ /* 0x000fe20008410000 */
[----:B------:R-:W-:Y:S01]  /*8a30*/  FMUL.FTZ R205, R189, UR61 ;  /* 0x0000003dbdcd7c20 */ /* 0x000fe20008410000 */
[----:B------:R-:W-:Y:S01]  /*8a40*/  FMUL.FTZ R189, R191, UR61 ;  /* 0x0000003dbfbd7c20 */ /* 0x000fe20008410000 */
[----:B------:R-:W-:-:S03]  /*8a50*/  FMUL.FTZ R191, R176, UR61 ;  /* 0x0000003db0bf7c20 */ /* 0x000fc60008410000 */
[----:B------:R-:W-:Y:S01]  /*8a60*/  HGMMA.64x256x16.F32.BF16 R24, R200, gdesc[UR8].tnspB, R24, gsb0 ;  /* 0x43e00008c8187df0 */ /* 0x000fe20008001818 */
[----:B------:R-:W-:Y:S01]  /*8a70*/  UIADD3 UR10, UR6, 0x180, URZ ;  /* 0x00000180060a7890 */ /* 0x000fe2000fffe03f */
[----:B------:R-:W0:Y:S01]  /*8a80*/  MUFU.TANH R207, R207 ;  /* 0x000000cf00cf7308 */ /* 0x000e220000002400 */
[----:B------:R-:W-:Y:S01]  /*8a90*/  UMOV UR11, 0x40000040 ;  /* 0x40000040000b7882 */ /* 0x000fe20000000000 */
[----:B------:R-:W-:-:S06]  /*8aa0*/  UIADD3 UR6, UR6, 0x200, URZ ;  /* 0x0000020006067890 */ /* 0x000fcc000fffe03f */
[----:B------:R-:W1:Y:S08]  /*8ab0*/  MUFU.TANH R205, R205 ;  /* 0x000000cd00cd7308 */ /* 0x000e700000002400 */
[----:B------:R-:W2:Y:S01]  /*8ac0*/  MUFU.TANH R191, R191 ;  /* 0x000000bf00bf7308 */ /* 0x000ea20000002400 */
[----:B0-----:R-:W-:-:S07]  /*8ad0*/  FMNMX.FTZ R2, R207, R2, !PT ;  /* 0x00000002cf027209 */ /* 0x001fce0007810000 */
[----:B------:R-:W0:Y:S01]  /*8ae0*/  MUFU.TANH R189, R189 ;  /* 0x000000bd00bd7308 */ /* 0x000e220000002400 */
[----:B-1----:R-:W-:-:S04]  /*8af0*/  FMNMX.FTZ R2, R205, R2, !PT ;  /* 0x00000002cd027209 */ /* 0x002fc80007810000 */
[----:B--2---:R-:W-:-:S04]  /*8b00*/  FMNMX.FTZ R2, R191, R2, !PT ;  /* 0x00000002bf027209 */ /* 0x004fc80007810000 */
[----:B------:R-:W-:Y:S02]  /*8b10*/  FMNMX.FTZ R2, R209, R2, !PT ;  /* 0x00000002d1027209 */ /* 0x000fe40007810000 */
[----:B0-----:R-:W-:-:S04]  /*8b20*/  FMNMX.FTZ R154, R189, R154, !PT ;  /* 0x0000009abd9a7209 */ /* 0x001fc80007810000 */
[----:B------:R-:W-:-:S04]  /*8b30*/  FMNMX.FTZ R154, R177, R154, !PT ;  /* 0x0000009ab19a7209 */ /* 0x000fc80007810000 */
[----:B------:R-:W-:Y:S01]  /*8b40*/  FMNMX.FTZ R154, R179, R154, !PT ;  /* 0x0000009ab39a7209 */ /* 0x000fe20007810000 */
[----:B------:R-:W-:Y:S02]  /*8b50*/  WARPGROUP.DEPBAR.LE gsb0, 0x0 ;  /* 0x00008000000079c5 */ /* 0x000fe40000010000 */
[----:B------:R-:W-:Y:S01]  /*8b60*/  WARPGROUP.ARRIVE ;  /* 0x00000000000079c5 */ /* 0x000fe20000000000 */
[----:B------:R-:W-:Y:S01]  /*8b70*/  FMUL.FTZ R201, R180, UR61 ;  /* 0x0000003db4c97c20 */ /* 0x000fe20008410000 */
[----:B------:R-:W-:Y:S01]  /*8b80*/  FMUL.FTZ R203, R181, UR61 ;  /* 0x0000003db5cb7c20 */ /* 0x000fe20008410000 */
[----:B------:R-:W-:-:S03]  /*8b90*/  FMUL.FTZ R181, R182, UR61 ;  /* 0x0000003db6b57c20 */ /* 0x000fc60008410000 */
[----:B------:R-:W-:Y:S01]  /*8ba0*/  HGMMA.64x256x16.F32.BF16 R24, R196, gdesc[UR8].tnspB, R24, gsb0 ;  /* 0x43e00008c4187df0 */ /* 0x000fe20008001818 */
[----:B------:R-:W0:Y:S01]  /*8bb0*/  MUFU.TANH R201, R201 ;  /* 0x000000c900c97308 */ /* 0x000e220000002400 */
[----:B------:R-:W-:Y:S01]  /*8bc0*/  UMOV UR10, UR6 ;  /* 0x00000006000a7c82 */ /* 0x000fe20008000000 */
[----:B------:R-:W-:Y:S01]  /*8bd0*/  UMOV UR11, 0x40000040 ;  /* 0x40000040000b7882 */ /* 0x000fe20000000000 */
[----:B------:R-:W-:-:S05]  /*8be0*/  R2UR UR6, R9 ;  /* 0x00000000090672ca */ /* 0x000fca00000e0000 */
[----:B------:R-:W1:Y:S08]  /*8bf0*/  MUFU.TANH R203, R203 ;  /* 0x000000cb00cb7308 */ /* 0x000e700000002400 */
[----:B------:R-:W2:Y:S01]  /*8c00*/  MUFU.TANH R181, R181 ;  /* 0x000000b500b57308 */ /* 0x000ea20000002400 */
[----:B0-----:R-:W-:Y:S02]  /*8c10*/  FMNMX.FTZ R2, R201, R2, !PT ;  /* 0x00000002c9027209 */ /* 0x001fe40007810000 */
[----:B------:R-:W-:-:S02]  /*8c20*/  MOV R214, UR6 ;  /* 0x0000000600d67c02 */ /* 0x000fc40008000f00 */
[----:B-1----:R-:W-:-:S04]  /*8c30*/  FMNMX.FTZ R2, R203, R2, !PT ;  /* 0x00000002cb027209 */ /* 0x002fc80007810000 */
[----:B------:R-:W-:-:S04]  /*8c40*/  FMNMX.FTZ R2, R211, R2, !PT ;  /* 0x00000002d3027209 */ /* 0x000fc80007810000 */
[----:B------:R-:W-:Y:S02]  /*8c50*/  FMNMX.FTZ R2, R213, R2, !PT ;  /* 0x00000002d5027209 */ /* 0x000fe40007810000 */
[----:B--2---:R-:W-:Y:S02]  /*8c60*/  FMNMX.FTZ R154, R181, R154, !PT ;  /* 0x0000009ab59a7209 */ /* 0x004fe40007810000 */
[----:B------:R-:W-:Y:S02]  /*8c70*/  FMNMX.FTZ R2, R215, R2, !PT ;  /* 0x00000002d7027209 */ /* 0x000fe40007810000 */
[----:B------:R-:W-:Y:S02]  /*8c80*/  FMNMX.FTZ R154, R153, R154, !PT ;  /* 0x0000009a999a7209 */ /* 0x000fe40007810000 */
[----:B------:R-:W-:Y:S02]  /*8c90*/  FMNMX.FTZ R2, R217, R2, !PT ;  /* 0x00000002d9027209 */ /* 0x000fe40007810000 */
[----:B------:R-:W-:-:S02]  /*8ca0*/  FMNMX.FTZ R154, R157, R154, !PT ;  /* 0x0000009a9d9a7209 */ /* 0x000fc40007810000 */
[----:B------:R-:W-:Y:S02]  /*8cb0*/  FMNMX.FTZ R2, R219, R2, !PT ;  /* 0x00000002db027209 */ /* 0x000fe40007810000 */
[----:B------:R-:W-:Y:S02]  /*8cc0*/  FMNMX.FTZ R154, R161, R154, !PT ;  /* 0x0000009aa19a7209 */ /* 0x000fe40007810000 */
        /* <DEDUP_REMOVED lines=13> */
[----:B------:R-:W-:-:S03]  /*8da0*/  FMNMX.FTZ R154, R175, R154, !PT ;  /* 0x0000009aaf9a7209 */ /* 0x000fc60007810000 */
[----:B------:R-:W0:Y:S01]  /*8db0*/  SHFL.BFLY PT, R3, R2, 0x2, 0x1f ;  /* 0x0c401f0002037f89 */ /* 0x000e2200000e0000 */
[----:B------:R-:W-:-:S04]  /*8dc0*/  FMNMX.FTZ R154, R155, R154, !PT ;  /* 0x0000009a9b9a7209 */ /* 0x000fc80007810000 */
[----:B------:R-:W-:-:S04]  /*8dd0*/  FMNMX.FTZ R154, R183, R154, !PT ;  /* 0x0000009ab79a7209 */ /* 0x000fc80007810000 */
[----:B------:R-:W-:Y:S02]  /*8de0*/  FMNMX.FTZ R154, R159, R154, !PT ;  /* 0x0000009a9f9a7209 */ /* 0x000fe40007810000 */
[----:B0-----:R-:W-:Y:S02]  /*8df0*/  FMNMX.FTZ R3, R2, R3, !PT ;  /* 0x0000000302037209 */ /* 0x001fe40007810000 */
[----:B------:R-:W0:Y:S03]  /*8e00*/  LDC R2, c[0x0][0x988] ;  /* 0x00026200ff027b82 */ /* 0x000e260000000800 */
[----:B------:R-:W1:Y:S02]  /*8e10*/  SHFL.BFLY PT, R6, R3, 0x1, 0x1f ;  /* 0x0c201f0003067f89 */ /* 0x000e6400000e0000 */
[----:B-1----:R-:W-:-:S05]  /*8e20*/  FMNMX.FTZ R6, R3, R6, !PT ;  /* 0x0000000603067209 */ /* 0x002fca0007810000 */
[C---:B0-----:R-:W-:Y:S01]  /*8e30*/  FMUL.FTZ R152, R6.reuse, R2 ;  /* 0x0000000206987220 */ /* 0x041fe20000410000 */
[----:B------:R-:W-:-:S03]  /*8e40*/  FADD.FTZ R3, -R6, R21 ;  /* 0x0000001506037221 */ /* 0x000fc60000010100 */
[-CC-:B------:R-:W-:Y:S01]  /*8e50*/  FFMA.FTZ R21, R7, R2.reuse, -R152.reuse ;  /* 0x0000000207157223 */ /* 0x180fe20000010898 */
[-CC-:B------:R-:W-:Y:S01]  /*8e60*/  FFMA.FTZ R208, R0, R2.reuse, -R152.reuse ;  /* 0x0000000200d07223 */ /* 0x180fe20000010898 */
[----:B------:R-:W0:Y:S01]  /*8e70*/  SHFL.BFLY PT, R7, R154, 0x2, 0x1f ;  /* 0x0c401f009a077f89 */ /* 0x000e2200000e0000 */
[-C--:B------:R-:W-:Y:S01]  /*8e80*/  FMUL.FTZ R3, R3, R2.reuse ;  /* 0x0000000203037220 */ /* 0x080fe20000410000 */
[-CC-:B------:R-:W-:Y:S01]  /*8e90*/  FFMA.FTZ R204, R191, R2.reuse, -R152.reuse ;  /* 0x00000002bfcc7223 */ /* 0x180fe20000010898 */
[-CC-:B------:R-:W-:Y:S01]  /*8ea0*/  FFMA.FTZ R191, R209, R2.reuse, -R152.reuse ;  /* 0x00000002d1bf7223 */ /* 0x180fe20000010898 */
[-CC-:B------:R-:W-:Y:S01]  /*8eb0*/  FFMA.FTZ R206, R201, R2.reuse, -R152.reuse ;  /* 0x00000002c9ce7223 */ /* 0x180fe20000010898 */
[----:B------:R-:W-:Y:S01]  /*8ec0*/  MUFU.EX2 R208, R208 ;  /* 0x000000d000d07308 */ /* 0x000fe20000000800 */
[-CC-:B------:R-:W-:Y:S01]  /*8ed0*/  FFMA.FTZ R201, R213, R2.reuse, -R152.reuse ;  /* 0x00000002d5c97223 */ /* 0x180fe20000010898 */
[-CC-:B------:R-:W-:Y:S01]  /*8ee0*/  FFMA.FTZ R202, R215, R2.reuse, -R152.reuse ;  /* 0x00000002d7ca7223 */ /* 0x180fe20000010898 */
[-CC-:B------:R-:W-:Y:S01]  /*8ef0*/  FFMA.FTZ R210, R207, R2.reuse, -R152.reuse ;  /* 0x00000002cfd27223 */ /* 0x180fe20000010898 */
[-CC-:B------:R-:W-:Y:S01]  /*8f00*/  FFMA.FTZ R200, R211, R2.reuse, -R152.reuse ;  /* 0x00000002d3c87223 */ /* 0x180fe20000010898 */
[-CC-:B------:R-:W-:Y:S01]  /*8f10*/  FFMA.FTZ R213, R221, R2.reuse, -R152.reuse ;  /* 0x00000002ddd57223 */ /* 0x180fe20000010898 */
[-CC-:B------:R-:W-:Y:S01]  /*8f20*/  FFMA.FTZ R215, R233, R2.reuse, -R152.reuse ;  /* 0x00000002e9d77223 */ /* 0x180fe20000010898 */
[-CC-:B------:R-:W-:Y:S01]  /*8f30*/  FFMA.FTZ R156, R229, R2.reuse, -R152.reuse ;  /* 0x00000002e59c7223 */ /* 0x180fe20000010898 */
[----:B------:R-:W1:Y:S08]  /*8f40*/  MUFU.EX2 R3, R3 ;  /* 0x0000000300037308 */ /* 0x000e700000000800 */
[----:B------:R-:W2:Y:S01]  /*8f50*/  MUFU.EX2 R21, R21 ;  /* 0x0000001500157308 */ /* 0x000ea20000000800 */
[----:B0-----:R-:W-:Y:S01]  /*8f60*/  FMNMX.FTZ R0, R154, R7, !PT ;  /* 0x000000079a007209 */ /* 0x001fe20007810000 */
[----:B------:R-:W-:-:S04]  /*8f70*/  FFMA.FTZ R154, R227, R2, -R152 ;  /* 0x00000002e39a7223 */ /* 0x000fc80000010898 */
[----:B------:R-:W0:Y:S02]  /*8f80*/  SHFL.BFLY PT, R7, R0, 0x1, 0x1f ;  /* 0x0c201f0000077f89 */ /* 0x000e2400000e0000 */
[----:B------:R-:W-:Y:S01]  /*8f90*/  MUFU.EX2 R210, R210 ;  /* 0x000000d200d27308 */ /* 0x000fe20000000800 */
[----:B-1----:R-:W-:-:S07]  /*8fa0*/  FFMA.FTZ R168, R3, R15, R208 ;  /* 0x0000000f03a87223 */ /* 0x002fce00000100d0 */
[----:B------:R-:W-:Y:S01]  /*8fb0*/  MUFU.EX2 R204, R204 ;  /* 0x000000cc00cc7308 */ /* 0x000fe20000000800 */
[----:B--2---:R-:W-:-:S07]  /*8fc0*/  F2FP.BF16.F32.PACK_AB R208, R21, R208 ;  /* 0x000000d015d0723e */ /* 0x004fce00000010ff */
[----:B------:R-:W-:Y:S01]  /*8fd0*/  MUFU.EX2 R191, R191 ;  /* 0x000000bf00bf7308 */ /* 0x000fe20000000800 */
[----:B0-----:R-:W-:-:S07]  /*8fe0*/  FMNMX.FTZ R7, R0, R7, !PT ;  /* 0x0000000700077209 */ /* 0x001fce0007810000 */
[----:B------:R-:W-:Y:S08]  /*8ff0*/  MUFU.EX2 R206, R206 ;  /* 0x000000ce00ce7308 */ /* 0x000ff00000000800 */
[----:B------:R-:W-:Y:S08]  /*9000*/  MUFU.EX2 R200, R200 ;  /* 0x000000c800c87308 */ /* 0x000ff00000000800 */
[----:B------:R-:W-:Y:S08]  /*9010*/  MUFU.EX2 R201, R201 ;  /* 0x000000c900c97308 */ /* 0x000ff00000000800 */
[----:B------:R-:W-:Y:S08]  /*9020*/  MUFU.EX2 R202, R202 ;  /* 0x000000ca00ca7308 */ /* 0x000ff00000000800 */
[----:B------:R-:W-:Y:S08]  /*9030*/  MUFU.EX2 R213, R213 ;  /* 0x000000d500d57308 */ /* 0x000ff00000000800 */
[----:B------:R-:W-:Y:S08]  /*9040*/  MUFU.EX2 R215, R215 ;  /* 0x000000d700d77308 */ /* 0x000ff00000000800 */
[----:B------:R-:W-:Y:S08]  /*9050*/  MUFU.EX2 R154, R154 ;  /* 0x0000009a009a7308 */ /* 0x000ff00000000800 */
[----:B------:R-:W-:Y:S01]  /*9060*/  MUFU.EX2 R156, R156 ;  /* 0x0000009c009c7308 */ /* 0x000fe20000000800 */
[----:B------:R-:W-:-:S02]  /*9070*/  WARPGROUP.DEPBAR.LE gsb0, 0x0 ;  /* 0x00008000000079c5 */ /* 0x000fc40000010000 */
[----:B------:R-:W-:Y:S01]  /*9080*/  WARPGROUP.ARRIVE ;  /* 0x00000000000079c5 */ /* 0x000fe20000000000 */
[-C--:B------:R-:W-:Y:S01]  /*9090*/  FFMA.FTZ R197, R205, R2.reuse, -R152 ;  /* 0x00000002cdc57223 */ /* 0x080fe20000010898 */
[C---:B------:R-:W-:Y:S01]  /*90a0*/  FADD.FTZ R205, -R7.reuse, R20 ;  /* 0x0000001407cd7221 */ /* 0x040fe20000010100 */
[-C--:B------:R-:W-:Y:S01]  /*90b0*/  FMUL.FTZ R20, R7, R2.reuse ;  /* 0x0000000207147220 */ /* 0x080fe20000410000 */
[-CC-:B------:R-:W-:Y:S01]  /*90c0*/  FFMA.FTZ R199, R203, R2.reuse, -R152.reuse ;  /* 0x00000002cbc77223 */ /* 0x180fe20000010898 */
[-C--:B------:R-:W-:Y:S01]  /*90d0*/  FFMA.FTZ R203, R217, R2.reuse, -R152 ;  /* 0x00000002d9cb7223 */ /* 0x080fe20000010898 */
[----:B------:R-:W-:Y:S01]  /*90e0*/  HGMMA.64x256x16.F32.BF16 R24, R192, gdesc[UR8].tnspB, R24, gsb0 ;  /* 0x43e00008c0187df0 */ /* 0x000fe20008001818 */
[-C--:B------:R-:W-:Y:S01]  /*90f0*/  FMUL.FTZ R0, R205, R2.reuse ;  /* 0x00000002cd007220 */ /* 0x080fe20000410000 */
[-C--:B------:R-:W-:Y:S01]  /*9100*/  FFMA.FTZ R209, R23, R2.reuse, -R20 ;  /* 0x0000000217d17223 */ /* 0x080fe20000010814 */
[-CC-:B------:R-:W-:Y:S01]  /*9110*/  FFMA.FTZ R196, R219, R2.reuse, -R152.reuse ;  /* 0x00000002dbc47223 */ /* 0x180fe20000010898 */
[-CC-:B------:R-:W-:Y:S01]  /*9120*/  FFMA.FTZ R198, R223, R2.reuse, -R152.reuse ;  /* 0x00000002dfc67223 */ /* 0x180fe20000010898 */
[-CC-:B------:R-:W-:Y:S01]  /*9130*/  FFMA.FTZ R217, R231, R2.reuse, -R152.reuse ;  /* 0x00000002e7d97223 */ /* 0x180fe20000010898 */
[-C--:B------:R-:W-:Y:S01]  /*9140*/  FFMA.FTZ R219, R225, R2.reuse, -R152 ;  /* 0x00000002e1db7223 */ /* 0x080fe20000010898 */
[-CC-:B------:R-:W-:Y:S01]  /*9150*/  FFMA.FTZ R152, R185, R2.reuse, -R20.reuse ;  /* 0x00000002b9987223 */ /* 0x180fe20000010814 */
[----:B------:R-:W-:Y:S01]  /*9160*/  MUFU.EX2 R0, R0 ;  /* 0x0000000000007308 */ /* 0x000fe20000000800 */
[-CC-:B------:R-:W-:Y:S01]  /*9170*/  FFMA.FTZ R23, R157, R2.reuse, -R20.reuse ;  /* 0x000000029d177223 */ /* 0x180fe20000010814 */
[----:B------:R-:W-:Y:S01]  /*9180*/  MOV R157, UR14 ;  /* 0x0000000e009d7c02 */ /* 0x000fe20008000f00 */
[-CC-:B------:R-:W-:Y:S01]  /*9190*/  FFMA.FTZ R211, R187, R2.reuse, -R20.reuse ;  /* 0x00000002bbd37223 */ /* 0x180fe20000010814 */
[-CC-:B------:R-:W-:Y:S01]  /*91a0*/  FFMA.FTZ R158, R189, R2.reuse, -R20.reuse ;  /* 0x00000002bd9e7223 */ /* 0x180fe20000010814 */
[-CC-:B------:R-:W-:Y:S01]  /*91b0*/  FFMA.FTZ R164, R161, R2.reuse, -R20.reuse ;  /* 0x00000002a1a47223 */ /* 0x180fe20000010814 */
[----:B------:R-:W-:Y:S01]  /*91c0*/  FFMA.FTZ R205, R177, R2, -R20 ;  /* 0x00000002b1cd7223 */ /* 0x000fe20000010814 */
[----:B------:R-:W-:Y:S01]  /*91d0*/  @!P1 VIADD R157, R157, 0x38840 ;  /* 0x000388409d9d9836 */ /* 0x000fe20000000000 */
[----:B------:R-:W0:Y:S01]  /*91e0*/  MUFU.EX2 R209, R209 ;  /* 0x000000d100d17308 */ /* 0x000e220000000800 */
[----:B------:R-:W-:-:S02]  /*91f0*/  IMAD.U32 R161, RZ, RZ, UR7 ;  /* 0x00000007ffa17e24 */ /* 0x000fc4000f8e00ff */
[-CC-:B------:R-:W-:Y:S01]  /*9200*/  FFMA.FTZ R160, R179, R2.reuse, -R20.reuse ;  /* 0x00000002b3a07223 */ /* 0x180fe20000010814 */
[-CC-:B------:R-:W-:Y:S01]  /*9210*/  FFMA.FTZ R207, R181, R2.reuse, -R20.reuse ;  /* 0x00000002b5cf7223 */ /* 0x180fe20000010814 */
[----:B------:R-:W-:Y:S01]  /*9220*/  @!P1 PRMT R157, RZ, 0x654, R157 ;  /* 0x00000654ff9d9816 */ /* 0x000fe2000000009d */
[----:B------:R-:W-:Y:S02]  /*9230*/  @!P1 VIADD R161, R161, 0x38860 ;  /* 0x00038860a1a19836 */ /* 0x000fe40000000000 */
[-CC-:B------:R-:W-:Y:S01]  /*9240*/  FFMA.FTZ R162, R153, R2.reuse, -R20.reuse ;  /* 0x0000000299a27223 */ /* 0x180fe20000010814 */
[-CC-:B------:R-:W-:Y:S01]  /*9250*/  FFMA.FTZ R153, R165, R2.reuse, -R20.reuse ;  /* 0x00000002a5997223 */ /* 0x180fe20000010814 */
[----:B------:R-:W1:Y:S01]  /*9260*/  MUFU.EX2 R152, R152 ;  /* 0x0000009800987308 */ /* 0x000e620000000800 */
[-CC-:B------:R-:W-:Y:S01]  /*9270*/  FFMA.FTZ R166, R169, R2.reuse, -R20.reuse ;  /* 0x00000002a9a67223 */ /* 0x180fe20000010814 */
[----:B------:R-:W-:Y:S01]  /*9280*/  @!P1 PRMT R161, RZ, 0x654, R161 ;  /* 0x00000654ffa19816 */ /* 0x000fe200000000a1 */
[-CC-:B------:R-:W-:Y:S01]  /*9290*/  FFMA.FTZ R171, R171, R2.reuse, -R20.reuse ;  /* 0x00000002abab7223 */ /* 0x180fe20000010814 */
[-CC-:B------:R-:W-:Y:S01]  /*92a0*/  FFMA.FTZ R173, R173, R2.reuse, -R20.reuse ;  /* 0x00000002adad7223 */ /* 0x180fe20000010814 */
[-CC-:B------:R-:W-:Y:S01]  /*92b0*/  FFMA.FTZ R167, R167, R2.reuse, -R20.reuse ;  /* 0x00000002a7a77223 */ /* 0x180fe20000010814 */
[-CC-:B------:R-:W-:Y:S01]  /*92c0*/  FFMA.FTZ R175, R175, R2.reuse, -R20.reuse ;  /* 0x00000002afaf7223 */ /* 0x180fe20000010814 */
[--C-:B------:R-:W-:Y:S01]  /*92d0*/  FFMA.FTZ R155, R155, R2, -R20.reuse ;  /* 0x000000029b9b7223 */ /* 0x100fe20000010814 */
[----:B------:R-:W-:Y:S01]  /*92e0*/  MUFU.EX2 R197, R197 ;  /* 0x000000c500c57308 */ /* 0x000fe20000000800 */
[----:B0-----:R-:W-:Y:S01]  /*92f0*/  FFMA.FTZ R15, R0, R14, R209 ;  /* 0x0000000e000f7223 */ /* 0x001fe200000100d1 */
[----:B------:R-:W-:-:S06]  /*9300*/  FFMA.FTZ R183, R183, R2, -R20 ;  /* 0x00000002b7b77223 */ /* 0x000fcc0000010814 */
[----:B------:R-:W-:Y:S01]  /*9310*/  MUFU.EX2 R211, R211 ;  /* 0x000000d300d37308 */ /* 0x000fe20000000800 */
[----:B-1----:R-:W-:-:S07]  /*9320*/  F2FP.BF16.F32.PACK_AB R209, R152, R209 ;  /* 0x000000d198d1723e */ /* 0x002fce00000010ff */
[----:B------:R-:W-:Y:S08]  /*9330*/  MUFU.EX2 R158, R158 ;  /* 0x0000009e009e7308 */ /* 0x000ff00000000800 */
        /* <DEDUP_REMOVED lines=16> */
[----:B------:R-:W0:Y:S08]  /*9440*/  MUFU.EX2 R217, R217 ;  /* 0x000000d900d97308 */ /* 0x000e300000000800 */
[----:B------:R-:W1:Y:S08]  /*9450*/  MUFU.EX2 R155, R155 ;  /* 0x0000009b009b7308 */ /* 0x000e700000000800 */
[----:B------:R-:W-:Y:S08]  /*9460*/  MUFU.EX2 R183, R183 ;  /* 0x000000b700b77308 */ /* 0x000ff00000000800 */
[----:B------:R-:W2:Y:S01]  /*9470*/  MUFU.EX2 R219, R219 ;  /* 0x000000db00db7308 */ /* 0x000ea20000000800 */
[----:B------:R-:W-:-:S02]  /*9480*/  WARPGROUP.DEPBAR.LE gsb0, 0x0 ;  /* 0x00008000000079c5 */ /* 0x000fc40000010000 */
[----:B------:R3:W-:Y:S01]  /*9490*/  @!P1 SYNCS.ARRIVE.TRANS64.RED.A1T0 RZ, [R157+URZ], RZ ;  /* 0x000000ff9dff99a7 */ /* 0x0007e2000810043f */
[----:B0-----:R-:W-:Y:S02]  /*94a0*/  F2FP.BF16.F32.PACK_AB R192, R217, R154 ;  /* 0x0000009ad9c0723e */ /* 0x001fe400000010ff */
[----:B-1----:R-:W-:Y:S02]  /*94b0*/  F2FP.BF16.F32.PACK_AB R193, R155, R175 ;  /* 0x000000af9bc1723e */ /* 0x002fe400000010ff */
[----:B--2---:R-:W-:Y:S01]  /*94c0*/  F2FP.BF16.F32.PACK_AB R194, R219, R156 ;  /* 0x0000009cdbc2723e */ /* 0x004fe200000010ff */
[----:B---3--:R-:W-:Y:S01]  /*94d0*/  FADD.FTZ R157, R21, R168 ;  /* 0x000000a8159d7221 */ /* 0x008fe20000010000 */
[----:B------:R-:W-:Y:S01]  /*94e0*/  FADD.FTZ R168, R152, R15 ;  /* 0x0000000f98a87221 */ /* 0x000fe20000010000 */
[----:B------:R0:W-:Y:S01]  /*94f0*/  @!P1 SYNCS.ARRIVE.TRANS64.RED.A1T0 RZ, [R161+URZ], RZ ;  /* 0x000000ffa1ff99a7 */ /* 0x0001e2000810043f */
[-C--:B------:R-:W-:Y:S01]  /*9500*/  FFMA.FTZ R15, R163, R2.reuse, -R20 ;  /* 0x00000002a30f7223 */ /* 0x080fe20000010814 */
[----:B------:R-:W-:Y:S01]  /*9510*/  FADD.FTZ R170, R210, R157 ;  /* 0x0000009dd2aa7221 */ /* 0x000fe20000010000 */
[----:B------:R-:W-:Y:S01]  /*9520*/  FADD.FTZ R157, R211, R168 ;  /* 0x000000a8d39d7221 */ /* 0x000fe20000010000 */
[----:B------:R-:W-:Y:S01]  /*9530*/  FFMA.FTZ R20, R159, R2, -R20 ;  /* 0x000000029f147223 */ /* 0x000fe20000010814 */
[----:B------:R-:W-:-:S02]  /*9540*/  F2FP.BF16.F32.PACK_AB R211, R158, R211 ;  /* 0x000000d39ed3723e */ /* 0x000fc400000010ff */
[----:B------:R-:W-:Y:S01]  /*9550*/  FADD.FTZ R168, R158, R157 ;  /* 0x0000009d9ea87221 */ /* 0x000fe20000010000 */
[C---:B0-----:R-:W-:Y:S01]  /*9560*/  FADD.FTZ R161, R197.reuse, R170 ;  /* 0x000000aac5a17221 */ /* 0x041fe20000010000 */
[----:B------:R-:W0:Y:S01]  /*9570*/  MUFU.EX2 R15, R15 ;  /* 0x0000000f000f7308 */ /* 0x000e220000000800 */
[----:B------:R-:W-:Y:S01]  /*9580*/  F2FP.BF16.F32.PACK_AB R210, R197, R210 ;  /* 0x000000d2c5d2723e */ /* 0x000fe200000010ff */
[----:B------:R-:W-:Y:S01]  /*9590*/  FADD.FTZ R157, R205, R168 ;  /* 0x000000a8cd9d7221 */ /* 0x000fe20000010000 */
[----:B------:R-:W-:Y:S01]  /*95a0*/  FADD.FTZ R170, R204, R161 ;  /* 0x000000a1ccaa7221 */ /* 0x000fe20000010000 */
[C---:B------:R-:W-:Y:S02]  /*95b0*/  F2FP.BF16.F32.PACK_AB R204, R191.reuse, R204 ;  /* 0x000000ccbfcc723e */ /* 0x040fe400000010ff */
[C---:B------:R-:W-:Y:S01]  /*95c0*/  FADD.FTZ R168, R160.reuse, R157 ;  /* 0x0000009da0a87221 */ /* 0x040fe20000010000 */
[----:B------:R-:W-:Y:S01]  /*95d0*/  FADD.FTZ R161, R191, R170 ;  /* 0x000000aabfa17221 */ /* 0x000fe20000010000 */
[----:B------:R-:W1:Y:S01]  /*95e0*/  MUFU.EX2 R20, R20 ;  /* 0x0000001400147308 */ /* 0x000e620000000800 */
[----:B------:R-:W-:Y:S01]  /*95f0*/  F2FP.BF16.F32.PACK_AB R205, R160, R205 ;  /* 0x000000cda0cd723e */ /* 0x000fe200000010ff */
[----:B------:R-:W-:Y:S01]  /*9600*/  FADD.FTZ R157, R207, R168 ;  /* 0x000000a8cf9d7221 */ /* 0x000fe20000010000 */
[----:B------:R-:W-:Y:S01]  /*9610*/  FADD.FTZ R170, R206, R161 ;  /* 0x000000a1ceaa7221 */ /* 0x000fe20000010000 */
[----:B------:R-:W-:-:S02]  /*9620*/  F2FP.BF16.F32.PACK_AB R206, R199, R206 ;  /* 0x000000cec7ce723e */ /* 0x000fc400000010ff */
[C---:B------:R-:W-:Y:S01]  /*9630*/  FADD.FTZ R168, R162.reuse, R157 ;  /* 0x0000009da2a87221 */ /* 0x040fe20000010000 */
[----:B------:R-:W-:Y:S01]  /*9640*/  FADD.FTZ R161, R199, R170 ;  /* 0x000000aac7a17221 */ /* 0x000fe20000010000 */
[----:B------:R-:W-:Y:S02]  /*9650*/  F2FP.BF16.F32.PACK_AB R207, R162, R207 ;  /* 0x000000cfa2cf723e */ /* 0x000fe400000010ff */
[----:B------:R-:W-:Y:S01]  /*9660*/  FADD.FTZ R21, R23, R168 ;  /* 0x000000a817157221 */ /* 0x000fe20000010000 */
[----:B------:R-:W-:Y:S01]  /*9670*/  FADD.FTZ R170, R200, R161 ;  /* 0x000000a1c8aa7221 */ /* 0x000fe20000010000 */
[----:B0-----:R-:W-:Y:S02]  /*9680*/  F2FP.BF16.F32.PACK_AB R197, R15, R14 ;  /* 0x0000000e0fc5723e */ /* 0x001fe400000010ff */
[----:B------:R-:W-:Y:S01]  /*9690*/  FADD.FTZ R152, R164, R21 ;  /* 0x00000015a4987221 */ /* 0x000fe20000010000 */
[C---:B------:R-:W-:Y:S01]  /*96a0*/  FADD.FTZ R157, R201.reuse, R170 ;  /* 0x000000aac99d7221 */ /* 0x040fe20000010000 */
[----:B------:R-:W-:-:S02]  /*96b0*/  F2FP.BF16.F32.PACK_AB R200, R201, R200 ;  /* 0x000000c8c9c8723e */ /* 0x000fc400000010ff */
[----:B------:R-:W-:Y:S01]  /*96c0*/  FADD.FTZ R21, R153, R152 ;  /* 0x0000009899157221 */ /* 0x000fe20000010000 */
[----:B------:R-:W-:Y:S01]  /*96d0*/  FADD.FTZ R168, R202, R157 ;  /* 0x0000009dcaa87221 */ /* 0x000fe20000010000 */
[----:B------:R-:W-:Y:S01]  /*96e0*/  F2FP.BF16.F32.PACK_AB R201, R164, R23 ;  /* 0x00000017a4c9723e */ /* 0x000fe200000010ff */
[----:B------:R-:W-:Y:S02]  /*96f0*/  IMAD.MOV.U32 R23, RZ, RZ, R8 ;  /* 0x000000ffff177224 */ /* 0x000fe400078e0008 */
[----:B------:R-:W-:Y:S01]  /*9700*/  FADD.FTZ R21, R166, R21 ;  /* 0x00000015a6157221 */ /* 0x000fe20000010000 */
[C---:B------:R-:W-:Y:S01]  /*9710*/  FADD.FTZ R157, R203.reuse, R168 ;  /* 0x000000a8cb9d7221 */ /* 0x040fe20000010000 */
[----:B------:R-:W-:Y:S02]  /*9720*/  F2FP.BF16.F32.PACK_AB R202, R203, R202 ;  /* 0x000000cacbca723e */ /* 0x000fe400000010ff */
[----:B-1----:R-:W-:Y:S01]  /*9730*/  F2FP.BF16.F32.PACK_AB R195, R20, R183 ;  /* 0x000000b714c3723e */ /* 0x002fe200000010ff */
[----:B------:R-:W-:Y:S01]  /*9740*/  FADD.FTZ R152, R196, R157 ;  /* 0x0000009dc4987221 */ /* 0x000fe20000010000 */
[----:B------:R-:W-:-:S02]  /*9750*/  F2FP.BF16.F32.PACK_AB R203, R166, R153 ;  /* 0x00000099a6cb723e */ /* 0x000fc400000010ff */
[C---:B------:R-:W-:Y:S01]  /*9760*/  F2FP.BF16.F32.PACK_AB R196, R213.reuse, R196 ;  /* 0x000000c4d5c4723e */ /* 0x040fe200000010ff */
[----:B------:R-:W-:Y:S01]  /*9770*/  FADD.FTZ R157, R213, R152 ;  /* 0x00000098d59d7221 */ /* 0x000fe20000010000 */
[----:B------:R-:W-:Y:S01]  /*9780*/  FADD.FTZ R152, R14, R21 ;  /* 0x000000150e987221 */ /* 0x000fe20000010000 */
[----:B------:R-:W-:Y:S02]  /*9790*/  F2FP.BF16.F32.PACK_AB R199, R167, R173 ;  /* 0x000000ada7c7723e */ /* 0x000fe400000010ff */
[----:B------:R-:W-:Y:S01]  /*97a0*/  FADD.FTZ R158, R198, R157 ;  /* 0x0000009dc69e7221 */ /* 0x000fe20000010000 */
[----:B------:R-:W-:Y:S01]  /*97b0*/  FADD.FTZ R152, R15, R152 ;  /* 0x000000980f987221 */ /* 0x000fe20000010000 */
[C---:B------:R-:W-:Y:S02]  /*97c0*/  F2FP.BF16.F32.PACK_AB R198, R215.reuse, R198 ;  /* 0x000000c6d7c6723e */ /* 0x040fe400000010ff */
[----:B------:R-:W-:Y:S01]  /*97d0*/  FADD.FTZ R21, R215, R158 ;  /* 0x0000009ed7157221 */ /* 0x000fe20000010000 */
[----:B------:R-:W-:-:S03]  /*97e0*/  FADD.FTZ R152, R173, R152 ;  /* 0x00000098ad987221 */ /* 0x000fc60000010000 */
[----:B------:R-:W-:Y:S01]  /*97f0*/  FADD.FTZ R158, R154, R21 ;  /* 0x000000159a9e7221 */ /* 0x000fe20000010000 */
[----:B------:R-:W-:Y:S01]  /*9800*/  FADD.FTZ R152, R167, R152 ;  /* 0x00000098a7987221 */ /* 0x000fe20000010000 */
[----:B------:R-:W-:Y:S02]  /*9810*/  IMAD.MOV.U32 R21, RZ, RZ, R6 ;  /* 0x000000ffff157224 */ /* 0x000fe400078e0006 */
[----:B------:R-:W-:Y:S01]  /*9820*/  FADD.FTZ R15, R217, R158 ;  /* 0x0000009ed90f7221 */ /* 0x000fe20000010000 */
[----:B------:R-:W-:-:S03]  /*9830*/  FADD.FTZ R152, R175, R152 ;  /* 0x00000098af987221 */ /* 0x000fc60000010000 */
[----:B------:R-:W-:Y:S01]  /*9840*/  FADD.FTZ R14, R156, R15 ;  /* 0x0000000f9c0e7221 */ /* 0x000fe20000010000 */
[----:B------:R-:W-:-:S03]  /*9850*/  FADD.FTZ R152, R155, R152 ;  /* 0x000000989b987221 */ /* 0x000fc60000010000 */
[----:B------:R-:W-:Y:S01]  /*9860*/  FADD.FTZ R15, R219, R14 ;  /* 0x0000000edb0f7221 */ /* 0x000fe20000010000 */
[----:B------:R-:W-:-:S04]  /*9870*/  FADD.FTZ R152, R183, R152 ;  /* 0x00000098b7987221 */ /* 0x000fc80000010000 */
[----:B------:R-:W-:Y:S01]  /*9880*/  FADD.FTZ R14, R20, R152 ;  /* 0x00000098140e7221 */ /* 0x000fe20000010000 */
[----:B------:R-:W-:Y:S01]  /*9890*/  IMAD.MOV.U32 R20, RZ, RZ, R7 ;  /* 0x000000ffff147224 */ /* 0x000fe200078e0007 */
[----:B------:R-:W-:Y:S06]  /*98a0*/  @P2 BRA `(.L_x_28) ;  /* 0xffffffc000442947 */ /* 0x000fec000383ffff */
.L_x_19:
[----:B------:R-:W-:Y:S06]  /*98b0*/  BAR.ARV 0x8, 0x180 ;  /* 0x0206000000007b1d */ /* 0x000fec0000002000 */
        /* <DEDUP_REMOVED lines=128> */
[----:B------:R-:W-:Y:S06]  /*a0c0*/  @!P0 BRA `(.L_x_29) ;  /* 0x0000000000048947 */ /* 0x000fec0003800000 */
[----:B------:R-:W-:Y:S01]  /*a0d0*/  BPT.TRAP 0x1 ;  /* 0x000000040000795c */ /* 0x000fe20000300000 */
.L_x_29:
[----:B------:R-:W-:Y:S02]  /*a0e0*/  R2UR UR4, R16 ;  /* 0x00000000100472ca */ /* 0x000fe400000e0000 */
[----:B------:R-:W-:-:S11]  /*a0f0*/  SHF.L.U32 R8, R8, 0x1f, RZ ;  /* 0x0000001f08087819 */ /* 0x000fd600000006ff */
[----:B------:R-:W-:-:S04]  /*a100*/  LEA R11, R9, UR4, 0x3 ;  /* 0x00000004090b7c11 */ /* 0x000fc8000f8e18ff */
[----:B------:R0:W1:Y:S01]  /*a110*/  SYNCS.PHASECHK.TRANS64.TRYWAIT P2, [R11+URZ+0x38850], R8 ;  /* 0x038850080b0075a7 */ /* 0x000062000804017f */
[----:B------:R-:W-:Y:S05]  /*a120*/  @!P0 BRA `(.L_x_30) ;  /* 0x0000000000048947 */ /* 0x000fea0003800000 */
[----:B------:R-:W-:Y:S01]  /*a130*/  BPT.TRAP 0x1 ;  /* 0x000000040000795c */ /* 0x000fe20000300000 */
.L_x_30:
[----:B-1----:R-:W-:Y:S05]  /*a140*/  @P2 BRA `(.L_x_31) ;  /* 0x0000000000082947 */ /* 0x002fea0003800000 */
[----:B------:R-:W1:Y:S02]  /*a150*/  SYNCS.PHASECHK.TRANS64.TRYWAIT P0, [R11+URZ+0x38850], R8 ;  /* 0x038850080b0075a7 */ /* 0x000e64000800017f */
[----:B-1----:R-:W-:Y:S05]  /*a160*/  @!P0 BRA `(.L_x_32) ;  /* 0x0000007800908947 */ /* 0x002fea0003800000 */
.L_x_31:
[----:B------:R-:W-:Y:S01]  /*a170*/  R2UR UR4, R16 ;  /* 0x00000000100472ca */ /* 0x000fe200000e0000 */
[----:B------:R-:W-:Y:S01]  /*a180*/  WARPGROUP.ARRIVE ;  /* 0x00000000000079c5 */ /* 0x000fe20000000000 */
[----:B------:R-:W-:Y:S01]  /*a190*/  R2UR UR5, R9 ;  /* 0x00000000090572ca */ /* 0x000fe200000e0000 */
[----:B------:R-:W-:Y:S01]  /*a1a0*/  UMOV UR7, 0x40000040 ;  /* 0x4000004000077882 */ /* 0x000fe20000000000 */
[----:B------:R-:W2:Y:S01]  /*a1b0*/  SHFL.BFLY PT, R0, R15, 0x2, 0x1f ;  /* 0x0c401f000f007f89 */ /* 0x000ea200000e0000 */
[----:B01----:R-:W-:-:S03]  /*a1c0*/  @!P1 VIADD R11, R11, 0x38860 ;  /* 0x000388600b0b9836 */ /* 0x003fc60000000000 */
[----:B------:R-:W0:Y:S02]  /*a1d0*/  SHFL.BFLY PT, R3, R14, 0x2, 0x1f ;  /* 0x0c401f000e037f89 */ /* 0x000e2400000e0000 */
[----:B------:R-:W-:-:S03]  /*a1e0*/  @!P1 PRMT R11, RZ, 0x654, R11 ;  /* 0x00000654ff0b9816 */ /* 0x000fc6000000000b */
[----:B------:R-:W-:-:S04]  /*a1f0*/  UIADD3 UR4, UR4, 0x400, URZ ;  /* 0x0000040004047890 */ /* 0x000fc8000fffe03f */
[----:B------:R-:W-:-:S04]  /*a200*/  USHF.R.U32.HI UR4, URZ, 0x4, UR4 ;  /* 0x000000043f047899 */ /* 0x000fc80008011604 */
[----:B------:R-:W-:-:S04]  /*a210*/  ULOP3.LUT UR4, UR4, 0x3fff, URZ, 0xc0, !UPT ;  /* 0x00003fff04047892 */ /* 0x000fc8000f8ec03f */
[----:B------:R-:W-:Y:S01]  /*a220*/  ULOP3.LUT UR4, UR4, 0x2800000, URZ, 0xfc, !UPT ;  /* 0x0280000004047892 */ /* 0x000fe2000f8efc3f */
[----:B--2---:R-:W-:-:S03]  /*a230*/  FADD.FTZ R0, R0, R15 ;  /* 0x0000000f00007221 */ /* 0x004fc60000010000 */
[----:B------:R-:W-:Y:S01]  /*a240*/  UIMAD UR4, UR5, 0xa00, UR4 ;  /* 0x00000a00050478a4 */ /* 0x000fe2000f8e0204 */
[----:B0-----:R-:W-:Y:S02]  /*a250*/  FADD.FTZ R4, R3, R14 ;  /* 0x0000000e03047221 */ /* 0x001fe40000010000 */
[----:B------:R-:W0:Y:S04]  /*a260*/  SHFL.BFLY PT, R3, R0, 0x1, 0x1f ;  /* 0x0c201f0000037f89 */ /* 0x000e2800000e0000 */
[----:B------:R-:W-:Y:S02]  /*a270*/  UMOV UR6, UR4 ;  /* 0x0000000400067c82 */ /* 0x000fe40008000000 */
[----:B------:R-:W-:Y:S01]  /*a280*/  HGMMA.64x256x16.F32.BF16 R24, R208, gdesc[UR4].tnspB, R24, gsb0 ;  /* 0x43e00004d0187df0 */ /* 0x000fe20008001818 */
[----:B------:R-:W-:Y:S01]  /*a290*/  UIADD3 UR6, UR4, 0x80, URZ ;  /* 0x0000008004067890 */ /* 0x000fe2000fffe03f */
[----:B------:R-:W1:Y:S01]  /*a2a0*/  SHFL.BFLY PT, R5, R4, 0x1, 0x1f ;  /* 0x0c201f0004057f89 */ /* 0x000e6200000e0000 */
[----:B------:R-:W-:Y:S01]  /*a2b0*/  UMOV UR7, 0x40000040 ;  /* 0x4000004000077882 */ /* 0x000fe20000000000 */
[----:B0-----:R-:W-:Y:S01]  /*a2c0*/  FADD.FTZ R12, R0, R3 ;  /* 0x00000003000c7221 */ /* 0x001fe20000010000 */
[----:B------:R-:W-:Y:S01]  /*a2d0*/  MOV R0, 0xff800000 ;  /* 0xff80000000007802 */ /* 0x000fe20000000f00 */
[----:B------:R-:W-:-:S03]  /*a2e0*/  IMAD.MOV.U32 R3, RZ, RZ, -0x800000 ;  /* 0xff800000ff037424 */ /* 0x000fc600078e00ff */
[----:B------:R-:W-:Y:S01]  /*a2f0*/  FSETP.NE.FTZ.AND P0, PT, R12, RZ, PT ;  /* 0x000000ff0c00720b */ /* 0x000fe20003f15000 */
[----:B-1----:R-:W-:Y:S01]  /*a300*/  FADD.FTZ R13, R4, R5 ;  /* 0x00000005040d7221 */ /* 0x002fe20000010000 */
[----:B------:R-:W-:-:S04]  /*a310*/  CS2R R4, SRZ ;  /* 0x0000000000047805 */ /* 0x000fc8000001ff00 */
[----:B------:R-:W-:-:S07]  /*a320*/  FSETP.NE.FTZ.AND P2, PT, R13, RZ, PT ;  /* 0x000000ff0d00720b */ /* 0x000fce0003f55000 */
[----:B------:R-:W0:Y:S01]  /*a330*/  @P0 MUFU.LG2 R8, R12 ;  /* 0x0000000c00080308 */ /* 0x000e220000000c00 */
[----:B------:R-:W-:-:S05]  /*a340*/  @P0 FMUL.FTZ R9, R2, 0.69314718246459960938 ;  /* 0x3f31721802090820 */ /* 0x000fca0000410000 */
[----:B------:R-:W-:Y:S02]  /*a350*/  @P2 FMUL.FTZ R15, R2, 0.69314718246459960938 ;  /* 0x3f317218020f2820 */ /* 0x000fe40000410000 */
[----:B------:R-:W1:Y:S08]  /*a360*/  @P2 MUFU.LG2 R10, R13 ;  /* 0x0000000d000a2308 */ /* 0x000e700000000c00 */
[----:B------:R-:W2:Y:S01]  /*a370*/  @P0 MUFU.RCP R5, R12 ;  /* 0x0000000c00050308 */ /* 0x000ea20000001000 */
[----:B0-----:R-:W-:-:S04]  /*a380*/  @P0 FMUL.FTZ R8, R8, 0.69314718246459960938 ;  /* 0x3f31721808080820 */ /* 0x001fc80000410000 */
[----:B------:R-:W-:Y:S01]  /*a390*/  @P0 FFMA.FTZ R0, R9, R6, R8 ;  /* 0x0000000609000223 */ /* 0x000fe20000010008 */
[----:B------:R-:W-:Y:S02]  /*a3a0*/  PLOP3.LUT P0, PT, PT, PT, PT, 0x8, 0x0 ;  /* 0x000000000000781c */ /* 0x000fe40003f0e170 */
[----:B------:R-:W0:Y:S01]  /*a3b0*/  @P2 MUFU.RCP R4, R13 ;  /* 0x0000000d00042308 */ /* 0x000e220000001000 */
[----:B-1----:R-:W-:-:S04]  /*a3c0*/  @P2 FMUL.FTZ R10, R10, 0.69314718246459960938 ;  /* 0x3f3172180a0a2820 */ /* 0x002fc80000410000 */
[----:B------:R-:W-:Y:S01]  /*a3d0*/  @P2 FFMA.FTZ R3, R15, R7, R10 ;  /* 0x000000070f032223 */ /* 0x000fe2000001000a */
[----:B------:R-:W-:Y:S02]  /*a3e0*/  WARPGROUP.DEPBAR.LE gsb0, 0x0 ;  /* 0x00008000000079c5 */ /* 0x000fe40000010000 */
[----:B------:R-:W-:-:S06]  /*a3f0*/  WARPGROUP.ARRIVE ;  /* 0x00000000000079c5 */ /* 0x000fcc0000000000 */
[----:B------:R-:W-:Y:S01]  /*a400*/  HGMMA.64x256x16.F32.BF16 R24, R204, gdesc[UR4].tnspB, R24, gsb0 ;  /* 0x43e00004cc187df0 */ /* 0x000fe20008001818 */
[----:B------:R-:W-:Y:S01]  /*a410*/  UIADD3 UR6, UR4, 0x100, URZ ;  /* 0x0000010004067890 */ /* 0x000fe2000fffe03f */
[----:B------:R-:W-:Y:S01]  /*a420*/  UMOV UR7, 0x40000040 ;  /* 0x4000004000077882 */ /* 0x000fe20000000000 */
[----:B------:R-:W-:Y:S02]  /*a430*/  WARPGROUP.DEPBAR.LE gsb0, 0x0 ;  /* 0x00008000000079c5 */ /* 0x000fe40000010000 */
[----:B------:R-:W-:-:S15]  /*a440*/  WARPGROUP.ARRIVE ;  /* 0x00000000000079c5 */ /* 0x000fde0000000000 */
[----:B------:R-:W-:-:S08]  /*a450*/  NOP ;  /* 0x0000000000007918 */ /* 0x000fd00000000000 */
[----:B------:R-:W-:Y:S01]  /*a460*/  HGMMA.64x256x16.F32.BF16 R24, R200, gdesc[UR4].tnspB, R24, gsb0 ;  /* 0x43e00004c8187df0 */ /* 0x000fe20008001818 */
[----:B------:R-:W-:Y:S01]  /*a470*/  UIADD3 UR6, UR4, 0x180, URZ ;  /* 0x0000018004067890 */ /* 0x000fe2000fffe03f */
[----:B------:R-:W-:Y:S01]  /*a480*/  UMOV UR7, 0x40000040 ;  /* 0x4000004000077882 */ /* 0x000fe20000000000 */
[----:B------:R-:W-:Y:S01]  /*a490*/  UIADD3 UR4, UR4, 0x200, URZ ;  /* 0x0000020004047890 */ /* 0x000fe2000fffe03f */
[----:B------:R-:W-:Y:S02]  /*a4a0*/  WARPGROUP.DEPBAR.LE gsb0, 0x0 ;  /* 0x00008000000079c5 */ /* 0x000fe40000010000 */
[----:B------:R-:W-:-:S15]  /*a4b0*/  WARPGROUP.ARRIVE ;  /* 0x00000000000079c5 */ /* 0x000fde0000000000 */
[----:B------:R-:W-:-:S07]  /*a4c0*/  NOP ;  /* 0x0000000000007918 */ /* 0x000fce0000000000 */
[----:B------:R-:W-:Y:S01]  /*a4d0*/  HGMMA.64x256x16.F32.BF16 R24, R196, gdesc[UR4].tnspB, R24, gsb0 ;  /* 0x43e00004c4187df0 */ /* 0x000fe20008001818 */
[----:B------:R-:W-:Y:S01]  /*a4e0*/  UMOV UR6, UR4 ;  /* 0x0000000400067c82 */ /* 0x000fe20008000000 */
[----:B------:R-:W-:Y:S01]  /*a4f0*/  UMOV UR7, 0x40000040 ;  /* 0x4000004000077882 */ /* 0x000fe20000000000 */
[----:B------:R-:W-:Y:S02]  /*a500*/  WARPGROUP.DEPBAR.LE gsb0, 0x0 ;  /* 0x00008000000079c5 */ /* 0x000fe40000010000 */
[----:B------:R-:W-:-:S15]  /*a510*/  WARPGROUP.ARRIVE ;  /* 0x00000000000079c5 */ /* 0x000fde0000000000 */
[----:B------:R-:W-:-:S08]  /*a520*/  NOP ;  /* 0x0000000000007918 */ /* 0x000fd00000000000 */
[----:B------:R-:W-:Y:S03]  /*a530*/  HGMMA.64x256x16.F32.BF16 R24, R192, gdesc[UR4].tnspB, R24, gsb0 ;  /* 0x43e00004c0187df0 */ /* 0x000fe60008001818 */
[----:B------:R-:W-:Y:S02]  /*a540*/  WARPGROUP.DEPBAR.LE gsb0, 0x0 ;  /* 0x00008000000079c5 */ /* 0x000fe40000010000 */
[----:B------:R1:W-:Y:S01]  /*a550*/  @!P1 SYNCS.ARRIVE.TRANS64.RED.A1T0 RZ, [R11+URZ], RZ ;  /* 0x000000ff0bff99a7 */ /* 0x0003e2000810043f */
[-C--:B--2---:R-:W-:Y:S01]  /*a560*/  FMUL.FTZ R24, R24, R5.reuse ;  /* 0x0000000518187220 */ /* 0x084fe20000410000 */
        /* <DEDUP_REMOVED lines=63> */
[-C--:B0-----:R-:W-:Y:S01]  /*a960*/  FMUL.FTZ R26, R26, R4.reuse ;  /* 0x000000041a1a7220 */ /* 0x081fe20000410000 */
        /* <DEDUP_REMOVED lines=62> */
[----:B-1----:R-:W-:-:S07]  /*ad50*/  FMUL.FTZ R151, R151, R4 ;  /* 0x0000000497977220 */ /* 0x002fce0000410000 */
.L_x_12:
[----:B------:R-:W-:Y:S05]  /*ad60*/  @P0 BRA `(.L_x_33) ;  /* 0x0000002000440947 */ /* 0x000fea0003800000 */
[----:B------:R-:W0:Y:S01]  /*ad70*/  S2R R2, SR_TID.X ;  /* 0x0000000000027919 */ /* 0x000e220000002100 */
[----:B------:R-:W1:Y:S01]  /*ad80*/  LDC R8, c[0x0][0xbe8] ;  /* 0x0002fa00ff087b82 */ /* 0x000e620000000800 */
[----:B------:R-:W-:Y:S01]  /*ad90*/  ULDC.64 UR4, c[0x0][0xbd0] ;  /* 0x0002f40000047ab9 */ /* 0x000fe20000000a00 */
[----:B------:R-:W-:Y:S01]  /*ada0*/  ULDC.64 UR6, c[0x0][0xb38] ;  /* 0x0002ce0000067ab9 */ /* 0x000fe20000000a00 */
[----:B------:R-:W-:Y:S01]  /*adb0*/  ULDC.64 UR10, c[0x0][0x208] ;  /* 0x00008200000a7ab9 */ /* 0x000fe20000000a00 */
[----:B------:R-:W-:Y:S04]  /*adc0*/  BSSY B0, `(.L_x_34) ;  /* 0x0000145000007945 */ /* 0x000fe80003800000 */
[----:B------:R-:W2:Y:S08]  /*add0*/  S2UR UR9, SR_CTAID.Z ;  /* 0x00000000000979c3 */ /* 0x000eb00000002700 */
[----:B------:R-:W3:Y:S08]  /*ade0*/  LDC.64 R20, c[0x0][0xbd8] ;  /* 0x0002f600ff147b82 */ /* 0x000ef00000000a00 */
[----:B------:R-:W-:Y:S01]  /*adf0*/  BAR.SYNC.DEFER_BLOCKING 0x1, 0x100 ;  /* 0x0044000000007b1d */ /* 0x000fe20000010000 */
[----:B-1----:R-:W-:-:S07]  /*ae00*/  ISETP.NE.AND P0, PT, R8, 0x1, PT ;  /* 0x000000010800780c */ /* 0x002fce0003f05270 */
[----:B------:R-:W1:Y:S01]  /*ae10*/  S2UR UR8, SR_CTAID.Y ;  /* 0x00000000000879c3 */ /* 0x000e620000002600 */
[----:B0-----:R-:W-:-:S07]  /*ae20*/  VIADD R7, R2, 0xffffff80 ;  /* 0xffffff8002077836 */ /* 0x001fce0000000000 */
[----:B------:R-:W1:Y:S01]  /*ae30*/  LDC R152, c[0x0][0xc50] ;  /* 0x00031400ff987b82 */ /* 0x000e620000000800 */
[----:B------:R-:W-:-:S04]  /*ae40*/  SHF.R.S32.HI R6, RZ, 0x1f, R7 ;  /* 0x0000001fff067819 */ /* 0x000fc80000011407 */
[----:B------:R-:W-:-:S03]  /*ae50*/  LEA.HI R9, R6, R7, RZ, 0x7 ;  /* 0x0000000706097211 */ /* 0x000fc600078f38ff */
[----:B------:R-:W0:Y:S01]  /*ae60*/  @P0 LDC R18, c[0x0][0xbec] ;  /* 0x0002fb00ff120b82 */ /* 0x000e220000000800 */
[----:B------:R-:W-:Y:S02]  /*ae70*/  LEA.HI R6, R6, R7, RZ, 0x2 ;  /* 0x0000000706067211 */ /* 0x000fe400078f10ff */
[----:B------:R-:W-:Y:S02]  /*ae80*/  LOP3.LUT R2, R9, 0xffffff80, RZ, 0xc0, !PT ;  /* 0xffffff8009027812 */ /* 0x000fe400078ec0ff */
[----:B------:R-:W-:Y:S02]  /*ae90*/  LOP3.LUT R6, R6, 0xfffffffc, RZ, 0xc0, !PT ;  /* 0xfffffffc06067812 */ /* 0x000fe400078ec0ff */
[----:B------:R-:W-:Y:S01]  /*aea0*/  SHF.R.S32.HI R12, RZ, 0x7, R9 ;  /* 0x00000007ff0c7819 */ /* 0x000fe20000011409 */
[C---:B------:R-:W-:Y:S01]  /*aeb0*/  IMAD.IADD R2, R7.reuse, 0x1, -R2 ;  /* 0x0000000107027824 */ /* 0x040fe200078e0a02 */
[----:B------:R-:W4:Y:S01]  /*aec0*/  LDC.64 R22, c[0x0][0xb40] ;  /* 0x0002d000ff167b82 */ /* 0x000f220000000a00 */
[----:B------:R-:W-:-:S03]  /*aed0*/  IMAD.IADD R7, R7, 0x1, -R6 ;  /* 0x0000000107077824 */ /* 0x000fc600078e0a06 */
[----:B------:R-:W-:-:S04]  /*aee0*/  SHF.R.S32.HI R11, RZ, 0x1f, R2 ;  /* 0x0000001fff0b7819 */ /* 0x000fc80000011402 */
[----:B------:R-:W-:Y:S01]  /*aef0*/  LEA.HI R10, R11, R2, RZ, 0x2 ;  /* 0x000000020b0a7211 */ /* 0x000fe200078f10ff */
[----:B------:R-:W5:Y:S03]  /*af00*/  @P0 LDC R17, c[0x0][0xbf0] ;  /* 0x0002fc00ff110b82 */ /* 0x000f660000000800 */
[--C-:B------:R-:W-:Y:S02]  /*af10*/  SHF.R.S32.HI R4, RZ, 0x2, R10.reuse ;  /* 0x00000002ff047819 */ /* 0x100fe4000001140a */
[----:B------:R-:W-:-:S03]  /*af20*/  SHF.R.S32.HI R5, RZ, 0x1f, R10 ;  /* 0x0000001fff057819 */ /* 0x000fc6000001140a */
[----:B------:R-:W5:Y:S01]  /*af30*/  @P0 LDC R154, c[0x0][0xbec] ;  /* 0x0002fb00ff9a0b82 */ /* 0x000f620000000800 */
[----:B------:R-:W-:-:S04]  /*af40*/  LEA.HI R5, R5, R4, RZ, 0x3 ;  /* 0x0000000405057211 */ /* 0x000fc800078f18ff */
[----:B------:R-:W-:-:S03]  /*af50*/  LOP3.LUT R5, R5, 0xfffffff8, RZ, 0xc0, !PT ;  /* 0xfffffff805057812 */ /* 0x000fc600078ec0ff */
[----:B------:R-:W5:Y:S01]  /*af60*/  @P0 LDC R153, c[0x0][0xbf0] ;  /* 0x0002fc00ff990b82 */ /* 0x000f620000000800 */
[----:B------:R-:W-:Y:S02]  /*af70*/  IADD3 R6, R4, -R5, RZ ;  /* 0x8000000504067210 */ /* 0x000fe40007ffe0ff */
[----:B------:R-:W-:Y:S02]  /*af80*/  LEA.HI R4, R9, R12, RZ, 0x1 ;  /* 0x0000000c09047211 */ /* 0x000fe400078f08ff */
[----:B------:R-:W1:Y:S01]  /*af90*/  S2R R9, SR_CTAID.X ;  /* 0x0000000000097919 */ /* 0x000e620000002500 */
[----:B------:R-:W-:Y:S02]  /*afa0*/  LEA.HI R5, R11, R2, RZ, 0x5 ;  /* 0x000000020b057211 */ /* 0x000fe400078f28ff */
[----:B------:R-:W-:Y:S02]  /*afb0*/  LOP3.LUT R4, R4, 0x3fffffe, RZ, 0xc0, !PT ;  /* 0x03fffffe04047812 */ /* 0x000fe400078ec0ff */
[----:B------:R-:W-:-:S02]  /*afc0*/  LEA.HI R11, R7, R7, RZ, 0x1 ;  /* 0x00000007070b7211 */ /* 0x000fc400078f08ff */
[----:B------:R-:W-:Y:S01]  /*afd0*/  SHF.R.S32.HI R5, RZ, 0x5, R5 ;  /* 0x00000005ff057819 */ /* 0x000fe20000011405 */
[----:B------:R-:W-:Y:S01]  /*afe0*/  IMAD.IADD R4, R12, 0x1, -R4 ;  /* 0x000000010c047824 */ /* 0x000fe200078e0a04 */
[----:B------:R-:W-:-:S03]  /*aff0*/  LOP3.LUT R12, R11, 0x1ffffffe, RZ, 0xc0, !PT ;  /* 0x1ffffffe0b0c7812 */ /* 0x000fc600078ec0ff */
[----:B------:R-:W-:Y:S02]  /*b000*/  IMAD R5, R5, 0x10, R6 ;  /* 0x0000001005057824 */ /* 0x000fe400078e0206 */
[----:B------:R-:W-:Y:S01]  /*b010*/  IMAD.IADD R11, R7, 0x1, -R12 ;  /* 0x00000001070b7824 */ /* 0x000fe200078e0a0c */
[----:B------:R-:W-:Y:S02]  /*b020*/  SHF.R.S32.HI R12, RZ, 0x1f, R19 ;  /* 0x0000001fff0c7819 */ /* 0x000fe40000011413 */
[----:B------:R-:W-:Y:S01]  /*b030*/  LEA R16, R4, R5, 0x6 ;  /* 0x0000000504107211 */ /* 0x000fe200078e30ff */
[----:B------:R-:W-:-:S04]  /*b040*/  IMAD.WIDE.U32 R4, R19, UR4, RZ ;  /* 0x0000000413047c25 */ /* 0x000fc8000f8e00ff */
[C---:B------:R-:W-:Y:S01]  /*b050*/  IMAD R6, R12.reuse, UR4, RZ ;  /* 0x000000040c067c24 */ /* 0x040fe2000f8e02ff */
[----:B--2---:R-:W-:Y:S01]  /*b060*/  USHF.R.S32.HI UR4, URZ, 0x1f, UR9 ;  /* 0x0000001f3f047899 */ /* 0x004fe20008011409 */
[----:B------:R-:W-:Y:S02]  /*b070*/  IMAD R12, R12, UR6, RZ ;  /* 0x000000060c0c7c24 */ /* 0x000fe4000f8e02ff */
[C---:B------:R-:W-:Y:S02]  /*b080*/  IMAD R13, R19.reuse, UR5, R6 ;  /* 0x00000005130d7c24 */ /* 0x040fe4000f8e0206 */
[----:B------:R-:W-:-:S04]  /*b090*/  IMAD.WIDE.U32 R6, R19, UR6, RZ ;  /* 0x0000000613067c25 */ /* 0x000fc8000f8e00ff */
[----:B------:R-:W-:Y:S02]  /*b0a0*/  IMAD.IADD R5, R5, 0x1, R13 ;  /* 0x0000000105057824 */ /* 0x000fe400078e020d */
[----:B------:R-:W-:Y:S01]  /*b0b0*/  IMAD R13, R19, UR7, R12 ;  /* 0x00000007130d7c24 */ /* 0x000fe2000f8e020c */
[----:B------:R-:W-:Y:S01]  /*b0c0*/  ULDC.64 UR6, c[0x0][0xb48] ;  /* 0x0002d20000067ab9 */ /* 0x000fe20000000a00 */
[----:B------:R-:W-:Y:S02]  /*b0d0*/  IMAD R12, R11, 0x8, R16 ;  /* 0x000000080b0c7824 */ /* 0x000fe400078e0210 */
[----:B---3--:R-:W-:Y:S01]  /*b0e0*/  IMAD R14, R20, UR4, RZ ;  /* 0x00000004140e7c24 */ /* 0x008fe2000f8e02ff */
[----:B------:R-:W-:Y:S01]  /*b0f0*/  IADD3 R7, R7, R13, RZ ;  /* 0x0000000d07077210 */ /* 0x000fe20007ffe0ff */
[----:B-1----:R-:W-:Y:S02]  /*b100*/  IMAD R11, R9, 0x80, R12 ;  /* 0x00000080090b7824 */ /* 0x002fe400078e020c */
[----:B------:R-:W-:-:S02]  /*b110*/  IMAD.MOV R19, RZ, RZ, -R19 ;  /* 0x000000ffff137224 */ /* 0x000fc400078e0a13 */
[----:B0-----:R-:W-:-:S04]  /*b120*/  @P0 IMAD.HI.U32 R12, R11, R18, RZ ;  /* 0x000000120b0c0227 */ /* 0x001fc800078e00ff */
[----:B------:R-:W-:Y:S02]  /*b130*/  IMAD R15, R21, UR9, R14 ;  /* 0x00000009150f7c24 */ /* 0x000fe4000f8e020e */
[----:B----4-:R-:W-:Y:S01]  /*b140*/  IMAD R14, R22, UR4, RZ ;  /* 0x00000004160e7c24 */ /* 0x010fe2000f8e02ff */
[----:B------:R-:W-:Y:S01]  /*b150*/  ULDC.64 UR4, c[0x0][0xbe0] ;  /* 0x0002f80000047ab9 */ /* 0x000fe20000000a00 */
[----:B------:R-:W-:Y:S02]  /*b160*/  IMAD R21, R152, R19, UR8 ;  /* 0x0000000898157e24 */ /* 0x000fe4000f8e0213 */
[----:B------:R-:W-:-:S04]  /*b170*/  IMAD.WIDE.U32 R4, R20, UR9, R4 ;  /* 0x0000000914047c25 */ /* 0x000fc8000f8e0004 */
[----:B------:R-:W-:Y:S01]  /*b180*/  IMAD.MOV.U32 R13, RZ, RZ, R11 ;  /* 0x000000ffff0d7224 */ /* 0x000fe200078e000b */
[----:B-----5:R-:W-:Y:S01]  /*b190*/  @P0 SHF.R.U32.HI R13, RZ, R17, R12 ;  /* 0x00000011ff0d0219 */ /* 0x020fe2000001160c */
[----:B------:R-:W-:Y:S01]  /*b1a0*/  IMAD R17, R23, UR9, R14 ;  /* 0x0000000917117c24 */ /* 0x000fe2000f8e020e */
[----:B------:R-:W-:Y:S01]  /*b1b0*/  SHF.R.S32.HI R14, RZ, 0x1f, R21 ;  /* 0x0000001fff0e7819 */ /* 0x000fe20000011415 */
[----:B------:R-:W-:Y:S01]  /*b1c0*/  IMAD.WIDE.U32 R6, R22, UR9, R6 ;  /* 0x0000000916067c25 */ /* 0x000fe2000f8e0006 */
[----:B------:R-:W-:-:S03]  /*b1d0*/  ULDC.64 UR8, c[0x0][0xb28] ;  /* 0x0002ca0000087ab9 */ /* 0x000fc60000000a00 */
[----:B------:R-:W-:Y:S01]  /*b1e0*/  IMAD.IADD R5, R5, 0x1, R15 ;  /* 0x0000000105057824 */ /* 0x000fe200078e020f */
[----:B------:R-:W-:Y:S01]  /*b1f0*/  MOV R15, R11 ;  /* 0x0000000b000f7202 */ /* 0x000fe20000000f00 */
[----:B------:R-:W-:-:S04]  /*b200*/  @P0 IMAD.HI.U32 R154, R11, R154, RZ ;  /* 0x0000009a0b9a0227 */ /* 0x000fc800078e00ff */
[----:B------:R-:W-:Y:S01]  /*b210*/  IMAD.IADD R7, R7, 0x1, R17 ;  /* 0x0000000107077824 */ /* 0x000fe200078e0211 */
[----:B------:R-:W-:Y:S01]  /*b220*/  @P0 SHF.R.U32.HI R15, RZ, R153, R154 ;  /* 0x00000099ff0f0219 */ /* 0x000fe2000001169a */
[C---:B------:R-:W-:Y:S02]  /*b230*/  IMAD R12, R14.reuse, UR4, RZ ;  /* 0x000000040e0c7c24 */ /* 0x040fe4000f8e02ff */
[----:B------:R-:W-:Y:S02]  /*b240*/  IMAD R17, R14, UR6, RZ ;  /* 0x000000060e117c24 */ /* 0x000fe4000f8e02ff */
[----:B------:R-:W-:-:S04]  /*b250*/  IMAD.WIDE.U32 R4, R21, UR4, R4 ;  /* 0x0000000415047c25 */ /* 0x000fc8000f8e0004 */
[----:B------:R-:W-:Y:S01]  /*b260*/  IMAD R14, R21, UR5, R12 ;  /* 0x00000005150e7c24 */ /* 0x000fe2000f8e020c */
[----:B------:R-:W-:Y:S01]  /*b270*/  IADD3 R4, P0, R13, R4, RZ ;  /* 0x000000040d047210 */ /* 0x000fe20007f1e0ff */
[C---:B------:R-:W-:Y:S01]  /*b280*/  IMAD R19, R21.reuse, UR7, R17 ;  /* 0x0000000715137c24 */ /* 0x040fe2000f8e0211 */
[--C-:B------:R-:W-:Y:S01]  /*b290*/  SHF.R.S32.HI R17, RZ, 0x1f, R13.reuse ;  /* 0x0000001fff117819 */ /* 0x100fe2000001140d */
[----:B------:R-:W-:Y:S01]  /*b2a0*/  IMAD.MOV R13, RZ, RZ, -R13 ;  /* 0x000000ffff0d7224 */ /* 0x000fe200078e0a0d */
[----:B------:R-:W-:Y:S01]  /*b2b0*/  SHF.R.S32.HI R12, RZ, 0x1f, R15 ;  /* 0x0000001fff0c7819 */ /* 0x000fe2000001140f */
[----:B------:R-:W-:Y:S01]  /*b2c0*/  ULDC.64 UR4, c[0x0][0xb30] ;  /* 0x0002cc0000047ab9 */ /* 0x000fe20000000a00 */
[----:B------:R-:W-:Y:S01]  /*b2d0*/  IMAD.WIDE.U32 R6, R21, UR6, R6 ;  /* 0x0000000615067c25 */ /* 0x000fe2000f8e0006 */
[----:B------:R-:W-:Y:S01]  /*b2e0*/  IADD3.X R5, R17, R5, R14, P0, !PT ;  /* 0x0000000511057210 */ /* 0x000fe200007fe40e */
[----:B------:R-:W-:Y:S02]  /*b2f0*/  ULDC.64 UR6, c[0x0][0xbc8] ;  /* 0x0002f20000067ab9 */ /* 0x000fe40000000a00 */
[----:B------:R-:W-:Y:S01]  /*b300*/  IMAD.MOV R18, RZ, RZ, -R15 ;  /* 0x000000ffff127224 */ /* 0x000fe200078e0a0f */
[----:B------:R-:W-:Y:S01]  /*b310*/  IADD3 R7, R7, R19, RZ ;  /* 0x0000001307077210 */ /* 0x000fe20007ffe0ff */
[----:B------:R-:W-:-:S02]  /*b320*/  IMAD R12, R12, UR4, RZ ;  /* 0x000000040c0c7c24 */ /* 0x000fc4000f8e02ff */
[C-C-:B------:R-:W-:Y:S02]  /*b330*/  IMAD R13, R8.reuse, R13, R11.reuse ;  /* 0x0000000d080d7224 */ /* 0x140fe400078e020b */
[----:B------:R-:W-:Y:S02]  /*b340*/  IMAD R11, R8, R18, R11 ;  /* 0x00000012080b7224 */ /* 0x000fe400078e020b */
[C---:B------:R-:W-:Y:S01]  /*b350*/  IMAD R17, R15.reuse, UR5, R12 ;  /* 0x000000050f117c24 */ /* 0x040fe2000f8e020c */
[----:B------:R-:W-:Y:S01]  /*b360*/  SHF.R.S32.HI R12, RZ, 0x1f, R13 ;  /* 0x0000001fff0c7819 */ /* 0x000fe2000001140d */
[----:B------:R-:W-:Y:S01]  /*b370*/  IMAD.WIDE.U32 R6, R15, UR4, R6 ;  /* 0x000000040f067c25 */ /* 0x000fe2000f8e0006 */
[----:B------:R-:W-:Y:S01]  /*b380*/  SHF.R.S32.HI R14, RZ, 0x1f, R11 ;  /* 0x0000001fff0e7819 */ /* 0x000fe2000001140b */
[----:B------:R-:W0:Y:S01]  /*b390*/  S2UR UR5, SR_CgaCtaId ;  /* 0x00000000000579c3 */ /* 0x000e220000008800 */
[----:B------:R-:W-:Y:S01]  /*b3a0*/  UMOV UR4, 0x400 ;  /* 0x0000040000047882 */ /* 0x000fe20000000000 */
[----:B------:R-:W-:-:S02]  /*b3b0*/  IMAD R12, R12, UR6, RZ ;  /* 0x000000060c0c7c24 */ /* 0x000fc4000f8e02ff */
[----:B------:R-:W-:Y:S02]  /*b3c0*/  IMAD.IADD R7, R7, 0x1, R17 ;  /* 0x0000000107077824 */ /* 0x000fe400078e0211 */
[----:B------:R-:W-:Y:S02]  /*b3d0*/  IMAD R14, R14, UR8, RZ ;  /* 0x000000080e0e7c24 */ /* 0x000fe4000f8e02ff */
[C---:B------:R-:W-:Y:S02]  /*b3e0*/  IMAD R15, R13.reuse, UR7, R12 ;  /* 0x000000070d0f7c24 */ /* 0x040fe4000f8e020c */
[----:B------:R-:W-:Y:S01]  /*b3f0*/  IMAD.WIDE.U32 R4, R13, UR6, R4 ;  /* 0x000000060d047c25 */ /* 0x000fe2000f8e0004 */
[----:B------:R-:W-:-:S03]  /*b400*/  ULDC.64 UR6, c[0x0][0xba8] ;  /* 0x0002ea0000067ab9 */ /* 0x000fc60000000a00 */
[C---:B------:R-:W-:Y:S01]  /*b410*/  IMAD R17, R11.reuse, UR9, R14 ;  /* 0x000000090b117c24 */ /* 0x040fe2000f8e020e */
[----:B------:R-:W-:Y:S01]  /*b420*/  LEA R18, P0, R4, UR6, 0x2 ;  /* 0x0000000604127c11 */ /* 0x000fe2000f8010ff */
[----:B------:R-:W-:Y:S01]  /*b430*/  IMAD.WIDE.U32 R12, R11, UR8, R6 ;  /* 0x000000080b0c7c25 */ /* 0x000fe2000f8e0006 */
[----:B------:R-:W-:Y:S01]  /*b440*/  ULDC.64 UR8, c[0x0][0xb00] ;  /* 0x0002c00000087ab9 */ /* 0x000fe20000000a00 */
[----:B------:R-:W-:Y:S01]  /*b450*/  LEA R11, R9, R16, 0x7 ;  /* 0x00000010090b7211 */ /* 0x000fe200078e38ff */
[----:B------:R-:W-:Y:S01]  /*b460*/  ULDC UR6, c[0x0][0xa88] ;  /* 0x0002a20000067ab9 */ /* 0x000fe20000000800 */
[----:B------:R-:W-:Y:S01]  /*b470*/  IMAD.IADD R5, R5, 0x1, R15 ;  /* 0x0000000105057824 */ /* 0x000fe200078e020f */
[----:B------:R-:W-:Y:S01]  /*b480*/  LEA R6, P1, R12, UR8, 0x2 ;  /* 0x000000080c067c11 */ /* 0x000fe2000f8210ff */
[----:B------:R-:W-:Y:S01]  /*b490*/  IMAD.IADD R7, R13, 0x1, R17 ;  /* 0x000000010d077824 */ /* 0x000fe200078e0211 */
[----:B------:R-:W-:Y:S01]  /*b4a0*/  SHFL.IDX PT, R14, R18, 0x1, 0x1c1f ;  /* 0x003c1f00120e7f89 */ /* 0x000fe200000e0000 */
[----:B0-----:R-:W-:Y:S01]  /*b4b0*/  ULEA UR4, UR5, UR4, 0x18 ;  /* 0x0000000405047291 */ /* 0x001fe2000f8ec03f */
[----:B------:R-:W-:Y:S01]  /*b4c0*/  LEA.HI.X R17, R4, UR7, R5, 0x2, P0 ;  /* 0x0000000704117c11 */ /* 0x000fe200080f1405 */
[----:B------:R-:W-:Y:S01]  /*b4d0*/  IMAD R8, R8, UR6, RZ ;  /* 0x0000000608087c24 */ /* 0x000fe2000f8e02ff */
[----:B------:R-:W-:Y:S01]  /*b4e0*/  LEA.HI.X R7, R12, UR9, R7, 0x2, P1 ;  /* 0x000000090c077c11 */ /* 0x000fe200088f1407 */
[C---:B------:R-:W-:Y:S01]  /*b4f0*/  VIADD R9, R11.reuse, 0x8 ;  /* 0x000000080b097836 */ /* 0x040fe20000000000 */
[----:B------:R-:W-:Y:S01]  /*b500*/  SHFL.IDX PT, R12, R18, RZ, 0x1c1f ;  /* 0x001c1fff120c7589 */ /* 0x000fe200000e0000 */
[----:B------:R-:W-:Y:S01]  /*b510*/  LOP3.LUT P0, RZ, R2, 0x3, RZ, 0xc0, !PT ;  /* 0x0000000302ff7812 */ /* 0x000fe2000780c0ff */
[----:B------:R-:W-:Y:S01]  /*b520*/  UIADD3 UR4, UR4, 0x38820, URZ ;  /* 0x0003882004047890 */ /* 0x000fe2000fffe03f */
[CC--:B------:R-:W-:Y:S01]  /*b530*/  ISETP.GE.AND P2, PT, R11.reuse, R8.reuse, PT ;  /* 0x000000080b00720c */ /* 0x0c0fe20003f46270 */
[----:B------:R-:W0:Y:S01]  /*b540*/  SHFL.IDX PT, R13, R17, RZ, 0x1c1f ;  /* 0x001c1fff110d7589 */ /* 0x000e2200000e0000 */
[-C--:B------:R-:W-:Y:S01]  /*b550*/  ISETP.GE.OR P1, PT, R11, R8.reuse, P0 ;  /* 0x000000080b00720c */ /* 0x080fe20000726670 */
[----:B------:R-:W-:Y:S01]  /*b560*/  UPRMT UR4, URZ, 0x654, UR4 ;  /* 0x000006543f047896 */ /* 0x000fe20008000004 */
[----:B------:R-:W-:Y:S01]  /*b570*/  ISETP.GE.OR P0, PT, R9, R8, P0 ;  /* 0x000000080900720c */ /* 0x000fe20000706670 */
[----:B------:R1:W2:Y:S04]  /*b580*/  SHFL.IDX PT, R15, R17, 0x1, 0x1c1f ;  /* 0x003c1f00110f7f89 */ /* 0x0002a800000e0000 */
[----:B------:R3:W4:Y:S03]  /*b590*/  SHFL.IDX PT, R4, R6, RZ, 0x1c1f ;  /* 0x001c1fff06047589 */ /* 0x00072600000e0000 */
[----:B------:R-:W-:Y:S01]  /*b5a0*/  SYNCS.ARRIVE.TRANS64.RED.A1T0 RZ, [UR4], RZ ;  /* 0x000000ffffff79a7 */ /* 0x000fe20008100404 */
[----:B-1----:R-:W-:Y:S01]  /*b5b0*/  LOP3.LUT R17, R10, 0x7ffffffc, RZ, 0xc0, !PT ;  /* 0x7ffffffc0a117812 */ /* 0x002fe200078ec0ff */
[----:B------:R3:W1:Y:S04]  /*b5c0*/  SHFL.IDX PT, R5, R7, RZ, 0x1c1f ;  /* 0x001c1fff07057589 */ /* 0x00066800000e0000 */
[----:B------:R-:W-:-:S04]  /*b5d0*/  IMAD.IADD R2, R2, 0x1, -R17 ;  /* 0x0000000102027824 */ /* 0x000fc800078e0a11 */
[----:B------:R-:W-:Y:S01]  /*b5e0*/  IMAD.SHL.U32 R2, R2, 0x2, RZ ;  /* 0x0000000202027824 */ /* 0x000fe200078e00ff */
[----:B0-----:R3:W-:Y:S04]  /*b5f0*/  @!P1 ST.E desc[UR10][R12.64], R0 ;  /* 0x000000000c009985 */ /* 0x0017e8000c10190a */
[----:B--2---:R3:W-:Y:S01]  /*b600*/  @!P0 ST.E desc[UR10][R14.64], R3 ;  /* 0x000000030e008985 */ /* 0x0047e2000c10190a */
[----:B------:R-:W-:Y:S05]  /*b610*/  @P2 BRA `(.L_x_35) ;  /* 0x0000000800fc2947 */ /* 0x000fea0003800000 */
[C---:B---3--:R-:W-:Y:S01]  /*b620*/  VIADD R3, R2.reuse, 0x10 ;  /* 0x0000001002037836 */ /* 0x048fe20000000000 */
[C---:B------:R-:W-:Y:S01]  /*b630*/  IADD3 R0, R2.reuse, 0x8, RZ ;  /* 0x0000000802007810 */ /* 0x040fe20007ffe0ff */
[C---:B------:R-:W-:Y:S01]  /*b640*/  VIADD R10, R2.reuse, 0x18 ;  /* 0x00000018020a7836 */ /* 0x040fe20000000000 */
[----:B------:R-:W-:Y:S01]  /*b650*/  ULDC UR4, c[0x0][0xac8] ;  /* 0x0002b20000047ab9 */ /* 0x000fe20000000800 */
[----:B------:R-:W-:Y:S01]  /*b660*/  VIADD R18, R2, 0x20 ;  /* 0x0000002002127836 */ /* 0x000fe20000000000 */
[----:B------:R-:W-:Y:S01]  /*b670*/  ISETP.GE.AND P3, PT, R0, UR4, PT ;  /* 0x0000000400007c0c */ /* 0x000fe2000bf66270 */
[----:B------:R-:W-:Y:S01]  /*b680*/  ULDC.64 UR6, c[0x0][0x208] ;  /* 0x0000820000067ab9 */ /* 0x000fe20000000a00 */
[----:B------:R-:W-:Y:S01]  /*b690*/  ISETP.GE.AND P4, PT, R3, UR4, PT ;  /* 0x0000000403007c0c */ /* 0x000fe2000bf86270 */
[----:B------:R-:W-:Y:S01]  /*b6a0*/  VIADD R20, R2, 0x40 ;  /* 0x0000004002147836 */ /* 0x000fe20000000000 */
[----:B------:R-:W-:Y:S01]  /*b6b0*/  ISETP.GE.AND P5, PT, R10, UR4, PT ;  /* 0x000000040a007c0c */ /* 0x000fe2000bfa6270 */
[C---:B------:R-:W-:Y:S01]  /*b6c0*/  VIADD R22, R2.reuse, 0x50 ;  /* 0x0000005002167836 */ /* 0x040fe20000000000 */
[C---:B------:R-:W-:Y:S01]  /*b6d0*/  ISETP.GE.AND P2, PT, R2.reuse, UR4, PT ;  /* 0x0000000402007c0c */ /* 0x040fe2000bf46270 */
[C---:B------:R-:W-:Y:S01]  /*b6e0*/  VIADD R23, R2.reuse, 0x58 ;  /* 0x0000005802177836 */ /* 0x040fe20000000000 */
[----:B------:R-:W-:-:S02]  /*b6f0*/  IADD3 R19, R2, 0x28, RZ ;  /* 0x0000002802137810 */ /* 0x000fc40007ffe0ff */
[----:B------:R-:W-:Y:S02]  /*b700*/  ISETP.GE.AND P0, PT, R18, UR4, PT ;  /* 0x0000000412007c0c */ /* 0x000fe4000bf06270 */
[----:B------:R-:W-:Y:S02]  /*b710*/  ISETP.GE.AND P1, PT, R19, UR4, PT ;  /* 0x0000000413007c0c */ /* 0x000fe4000bf26270 */
[----:B------:R-:W-:Y:S02]  /*b720*/  @!P3 LEA.HI R0, R0, R0, RZ, 0x1 ;  /* 0x000000000000b211 */ /* 0x000fe400078f08ff */
[----:B------:R-:W-:Y:S02]  /*b730*/  @!P4 LEA.HI R3, R3, R3, RZ, 0x1 ;  /* 0x000000030303c211 */ /* 0x000fe400078f08ff */
[----:B------:R-:W-:Y:S02]  /*b740*/  @!P5 LEA.HI R10, R10, R10, RZ, 0x1 ;  /* 0x0000000a0a0ad211 */ /* 0x000fe400078f08ff */
[----:B------:R-:W-:Y:S01]  /*b750*/  @!P3 LOP3.LUT R13, R0, 0xfffffffe, RZ, 0xc0, !PT ;  /* 0xfffffffe000db812 */ /* 0x000fe200078ec0ff */
[----:B------:R-:W-:Y:S01]  /*b760*/  VIADD R0, R2, 0x30 ;  /* 0x0000003002007836 */ /* 0x000fe20000000000 */
[----:B------:R-:W-:-:S02]  /*b770*/  @!P4 LOP3.LUT R3, R3, 0xfffffffe, RZ, 0xc0, !PT ;  /* 0xfffffffe0303c812 */ /* 0x000fc400078ec0ff */
[----:B------:R-:W-:Y:S01]  /*b780*/  @!P5 LOP3.LUT R17, R10, 0xfffffffe, RZ, 0xc0, !PT ;  /* 0xfffffffe0a11d812 */ /* 0x000fe200078ec0ff */
[C-C-:B-1--4-:R-:W-:Y:S01]  /*b790*/  @!P2 IMAD.WIDE R10, R2.reuse, 0x4, R4.reuse ;  /* 0x00000004020aa825 */ /* 0x152fe200078e0204 */
[----:B------:R-:W-:Y:S02]  /*b7a0*/  IADD3 R21, R2, 0x48, RZ ;  /* 0x0000004802157810 */ /* 0x000fe40007ffe0ff */
[----:B------:R-:W-:Y:S01]  /*b7b0*/  ISETP.GE.AND P6, PT, R22, UR4, PT ;  /* 0x0000000416007c0c */ /* 0x000fe2000bfc6270 */
[--C-:B------:R-:W-:Y:S01]  /*b7c0*/  @!P3 IMAD.WIDE R12, R13, 0x4, R4.reuse ;  /* 0x000000040d0cb825 */ /* 0x100fe200078e0204 */
[----:B------:R0:W-:Y:S01]  /*b7d0*/  @!P2 ST.E.64 desc[UR6][R10.64], R24 ;  /* 0x000000180a00a985 */ /* 0x0001e2000c101b06 */
[----:B------:R-:W-:Y:S02]  /*b7e0*/  ISETP.GE.AND P2, PT, R0, UR4, PT ;  /* 0x0000000400007c0c */ /* 0x000fe4000bf46270 */
[----:B------:R-:W-:Y:S01]  /*b7f0*/  @!P4 IMAD.WIDE R14, R3, 0x4, R4 ;  /* 0x00000004030ec825 */ /* 0x000fe200078e0204 */
[----:B------:R1:W-:Y:S01]  /*b800*/  @!P3 ST.E.64 desc[UR6][R12.64], R28 ;  /* 0x0000001c0c00b985 */ /* 0x0003e2000c101b06 */
[----:B------:R-:W-:-:S02]  /*b810*/  @!P0 LEA.HI R18, R18, R18, RZ, 0x1 ;  /* 0x0000001212128211 */ /* 0x000fc400078f08ff */
[----:B------:R-:W-:Y:S01]  /*b820*/  VIADD R3, R2, 0x38 ;  /* 0x0000003802037836 */ /* 0x000fe20000000000 */
[----:B------:R2:W-:Y:S01]  /*b830*/  @!P4 ST.E.64 desc[UR6][R14.64], R32 ;  /* 0x000000200e00c985 */ /* 0x0005e2000c101b06 */
[----:B------:R-:W-:Y:S01]  /*b840*/  @!P5 IMAD.WIDE R16, R17, 0x4, R4 ;  /* 0x000000041110d825 */ /* 0x000fe200078e0204 */
[----:B------:R-:W-:Y:S02]  /*b850*/  ISETP.GE.AND P4, PT, R20, UR4, PT ;  /* 0x0000000414007c0c */ /* 0x000fe4000bf86270 */
[----:B------:R-:W-:Y:S02]  /*b860*/  ISETP.GE.AND P3, PT, R3, UR4, PT ;  /* 0x0000000403007c0c */ /* 0x000fe4000bf66270 */
[----:B------:R3:W-:Y:S01]  /*b870*/  @!P5 ST.E.64 desc[UR6][R16.64], R36 ;  /* 0x000000241000d985 */ /* 0x0007e2000c101b06 */
[----:B------:R-:W-:Y:S01]  /*b880*/  ISETP.GE.AND P5, PT, R21, UR4, PT ;  /* 0x0000000415007c0c */ /* 0x000fe2000bfa6270 */
[----:B0-----:R-:W-:Y:S01]  /*b890*/  VIADD R24, R2, 0x60 ;  /* 0x0000006002187836 */ /* 0x001fe20000000000 */
[----:B------:R-:W-:-:S02]  /*b8a0*/  @!P1 LEA.HI R19, R19, R19, RZ, 0x1 ;  /* 0x0000001313139211 */ /* 0x000fc400078f08ff */
[----:B------:R-:W-:Y:S02]  /*b8b0*/  @!P0 LOP3.LUT R11, R18, 0xfffffffe, RZ, 0xc0, !PT ;  /* 0xfffffffe120b8812 */ /* 0x000fe400078ec0ff */
[----:B-1----:R-:W-:Y:S02]  /*b8c0*/  @!P1 LOP3.LUT R13, R19, 0xfffffffe, RZ, 0xc0, !PT ;  /* 0xfffffffe130d9812 */ /* 0x002fe400078ec0ff */
[----:B------:R-:W-:Y:S01]  /*b8d0*/  @!P2 LEA.HI R0, R0, R0, RZ, 0x1 ;  /* 0x000000000000a211 */ /* 0x000fe200078f08ff */
[--C-:B------:R-:W-:Y:S01]  /*b8e0*/  @!P0 IMAD.WIDE R10, R11, 0x4, R4.reuse ;  /* 0x000000040b0a8825 */ /* 0x100fe200078e0204 */
[----:B--2---:R-:W-:Y:S02]  /*b8f0*/  @!P3 LEA.HI R14, R3, R3, RZ, 0x1 ;  /* 0x00000003030eb211 */ /* 0x004fe400078f08ff */
[----:B------:R-:W-:Y:S01]  /*b900*/  @!P4 LEA.HI R20, R20, R20, RZ, 0x1 ;  /* 0x000000141414c211 */ /* 0x000fe200078f08ff */
[----:B------:R-:W-:Y:S01]  /*b910*/  @!P1 IMAD.WIDE R12, R13, 0x4, R4 ;  /* 0x000000040d0c9825 */ /* 0x000fe200078e0204 */
[----:B------:R-:W-:Y:S01]  /*b920*/  @!P5 LEA.HI R21, R21, R21, RZ, 0x1 ;  /* 0x000000151515d211 */ /* 0x000fe200078f08ff */
[----:B------:R0:W-:Y:S01]  /*b930*/  @!P0 ST.E.64 desc[UR6][R10.64], R40 ;  /* 0x000000280a008985 */ /* 0x0001e2000c101b06 */
[----:B------:R-:W-:-:S02]  /*b940*/  @!P6 LEA.HI R22, R22, R22, RZ, 0x1 ;  /* 0x000000161616e211 */ /* 0x000fc400078f08ff */
[----:B------:R-:W-:Y:S01]  /*b950*/  @!P2 LOP3.LUT R3, R0, 0xfffffffe, RZ, 0xc0, !PT ;  /* 0xfffffffe0003a812 */ /* 0x000fe200078ec0ff */
[----:B------:R1:W-:Y:S01]  /*b960*/  @!P1 ST.E.64 desc[UR6][R12.64], R44 ;  /* 0x0000002c0c009985 */ /* 0x0003e2000c101b06 */
[----:B------:R-:W-:Y:S02]  /*b970*/  @!P3 LOP3.LUT R15, R14, 0xfffffffe, RZ, 0xc0, !PT ;  /* 0xfffffffe0e0fb812 */ /* 0x000fe400078ec0ff */
[----:B---3--:R-:W-:Y:S01]  /*b980*/  @!P4 LOP3.LUT R17, R20, 0xfffffffe, RZ, 0xc0, !PT ;  /* 0xfffffffe1411c812 */ /* 0x008fe200078ec0ff */
[----:B------:R-:W-:Y:S01]  /*b990*/  VIADD R20, R2, 0x78 ;  /* 0x0000007802147836 */ /* 0x000fe20000000000 */
[----:B------:R-:W-:Y:S02]  /*b9a0*/  @!P5 LOP3.LUT R21, R21, 0xfffffffe, RZ, 0xc0, !PT ;  /* 0xfffffffe1515d812 */ /* 0x000fe400078ec0ff */
[----:B------:R-:W-:Y:S02]  /*b9b0*/  @!P6 LOP3.LUT R19, R22, 0xfffffffe, RZ, 0xc0, !PT ;  /* 0xfffffffe1613e812 */ /* 0x000fe400078ec0ff */
[----:B------:R-:W-:Y:S01]  /*b9c0*/  ISETP.GE.AND P1, PT, R23, UR4, PT ;  /* 0x0000000417007c0c */ /* 0x000fe2000bf26270 */
[----:B0-----:R-:W-:Y:S01]  /*b9d0*/  @!P2 IMAD.WIDE R10, R3, 0x4, R4 ;  /* 0x00000004030aa825 */ /* 0x001fe200078e0204 */
[----:B------:R-:W-:-:S02]  /*b9e0*/  ISETP.GE.AND P0, PT, R24, UR4, PT ;  /* 0x0000000418007c0c */ /* 0x000fc4000bf06270 */
[C---:B------:R-:W-:Y:S01]  /*b9f0*/  IADD3 R0, R2.reuse, 0x68, RZ ;  /* 0x0000006802007810 */ /* 0x040fe20007ffe0ff */
[--C-:B-1----:R-:W-:Y:S01]  /*ba00*/  @!P3 IMAD.WIDE R12, R15, 0x4, R4.reuse ;  /* 0x000000040f0cb825 */ /* 0x102fe200078e0204 */
[----:B------:R0:W-:Y:S01]  /*ba10*/  @!P2 ST.E.64 desc[UR6][R10.64], R48 ;  /* 0x000000300a00a985 */ /* 0x0001e2000c101b06 */
[----:B------:R-:W-:Y:S02]  /*ba20*/  IADD3 R22, R2, 0x88, RZ ;  /* 0x0000008802167810 */ /* 0x000fe40007ffe0ff */
[--C-:B------:R-:W-:Y:S01]  /*ba30*/  @!P4 IMAD.WIDE R14, R17, 0x4, R4.reuse ;  /* 0x00000004110ec825 */ /* 0x100fe200078e0204 */
[----:B------:R1:W-:Y:S01]  /*ba40*/  @!P3 ST.E.64 desc[UR6][R12.64], R52 ;  /* 0x000000340c00b985 */ /* 0x0003e2000c101b06 */
[----:B------:R-:W-:Y:S02]  /*ba50*/  ISETP.GE.AND P2, PT, R0, UR4, PT ;  /* 0x0000000400007c0c */ /* 0x000fe4000bf46270 */
[----:B------:R-:W-:Y:S01]  /*ba60*/  @!P5 IMAD.WIDE R16, R21, 0x4, R4 ;  /* 0x000000041510d825 */ /* 0x000fe200078e0204 */
[----:B------:R2:W-:Y:S01]  /*ba70*/  @!P4 ST.E.64 desc[UR6][R14.64], R56 ;  /* 0x000000380e00c985 */ /* 0x0005e2000c101b06 */
[----:B------:R-:W-:-:S02]  /*ba80*/  ISETP.GE.AND P3, PT, R22, UR4, PT ;  /* 0x0000000416007c0c */ /* 0x000fc4000bf66270 */
[----:B------:R-:W-:Y:S01]  /*ba90*/  @!P6 IMAD.WIDE R18, R19, 0x4, R4 ;  /* 0x000000041312e825 */ /* 0x000fe200078e0204 */
[----:B------:R3:W-:Y:S01]  /*baa0*/  @!P5 ST.E.64 desc[UR6][R16.64], R60 ;  /* 0x0000003c1000d985 */ /* 0x0007e2000c101b06 */
[----:B------:R-:W-:Y:S02]  /*bab0*/  ISETP.GE.AND P5, PT, R20, UR4, PT ;  /* 0x0000000414007c0c */ /* 0x000fe4000bfa6270 */
[C---:B------:R-:W-:Y:S01]  /*bac0*/  VIADD R3, R2.reuse, 0x70 ;  /* 0x0000007002037836 */ /* 0x040fe20000000000 */
[----:B------:R4:W-:Y:S01]  /*bad0*/  @!P6 ST.E.64 desc[UR6][R18.64], R64 ;  /* 0x000000401200e985 */ /* 0x0009e2000c101b06 */
[----:B------:R-:W-:Y:S01]  /*bae0*/  VIADD R21, R2, 0x80 ;  /* 0x0000008002157836 */ /* 0x000fe20000000000 */
[----:B------:R-:W-:Y:S02]  /*baf0*/  @!P1 LEA.HI R23, R23, R23, RZ, 0x1 ;  /* 0x0000001717179211 */ /* 0x000fe400078f08ff */
[----:B------:R-:W-:Y:S02]  /*bb00*/  ISETP.GE.AND P6, PT, R3, UR4, PT ;  /* 0x0000000403007c0c */ /* 0x000fe4000bfc6270 */
[----:B------:R-:W-:-:S02]  /*bb10*/  ISETP.GE.AND P4, PT, R21, UR4, PT ;  /* 0x0000000415007c0c */ /* 0x000fc4000bf86270 */
[----:B------:R-:W-:Y:S02]  /*bb20*/  @!P0 LEA.HI R24, R24, R24, RZ, 0x1 ;  /* 0x0000001818188211 */ /* 0x000fe400078f08ff */
[----:B0-----:R-:W-:Y:S01]  /*bb30*/  @!P1 LOP3.LUT R11, R23, 0xfffffffe, RZ, 0xc0, !PT ;  /* 0xfffffffe170b9812 */ /* 0x001fe200078ec0ff */
[----:B------:R-:W-:Y:S01]  /*bb40*/  VIADD R23, R2, 0x90 ;  /* 0x0000009002177836 */ /* 0x000fe20000000000 */
[----:B-1----:R-:W-:Y:S01]  /*bb50*/  @!P0 LOP3.LUT R13, R24, 0xfffffffe, RZ, 0xc0, !PT ;  /* 0xfffffffe180d8812 */ /* 0x002fe200078ec0ff */
[----:B------:R-:W-:Y:S01]  /*bb60*/  VIADD R24, R2, 0x98 ;  /* 0x0000009802187836 */ /* 0x000fe20000000000 */
[----:B------:R-:W-:Y:S01]  /*bb70*/  @!P2 LEA.HI R0, R0, R0, RZ, 0x1 ;  /* 0x000000000000a211 */ /* 0x000fe200078f08ff */
[--C-:B------:R-:W-:Y:S01]  /*bb80*/  @!P1 IMAD.WIDE R10, R11, 0x4, R4.reuse ;  /* 0x000000040b0a9825 */ /* 0x100fe200078e0204 */
[----:B------:R-:W-:Y:S02]  /*bb90*/  @!P5 LEA.HI R20, R20, R20, RZ, 0x1 ;  /* 0x000000141414d211 */ /* 0x000fe400078f08ff */
[----:B--2---:R-:W-:Y:S01]  /*bba0*/  @!P6 LEA.HI R14, R3, R3, RZ, 0x1 ;  /* 0x00000003030ee211 */ /* 0x004fe200078f08ff */
[----:B------:R-:W-:Y:S01]  /*bbb0*/  @!P0 IMAD.WIDE R12, R13, 0x4, R4 ;  /* 0x000000040d0c8825 */ /* 0x000fe200078e0204 */
[----:B------:R-:W-:Y:S01]  /*bbc0*/  @!P4 LEA.HI R21, R21, R21, RZ, 0x1 ;  /* 0x000000151515c211 */ /* 0x000fe200078f08ff */
[----:B------:R0:W-:Y:S01]  /*bbd0*/  @!P1 ST.E.64 desc[UR6][R10.64], R68 ;  /* 0x000000440a009985 */ /* 0x0001e2000c101b06 */
[----:B------:R-:W-:-:S02]  /*bbe0*/  @!P3 LEA.HI R22, R22, R22, RZ, 0x1 ;  /* 0x000000161616b211 */ /* 0x000fc400078f08ff */
[----:B------:R-:W-:Y:S01]  /*bbf0*/  @!P2 LOP3.LUT R3, R0, 0xfffffffe, RZ, 0xc0, !PT ;  /* 0xfffffffe0003a812 */ /* 0x000fe200078ec0ff */
[----:B------:R1:W-:Y:S01]  /*bc00*/  @!P0 ST.E.64 desc[UR6][R12.64], R72 ;  /* 0x000000480c008985 */ /* 0x0003e2000c101b06 */
[----:B------:R-:W-:Y:S01]  /*bc10*/  @!P6 LOP3.LUT R15, R14, 0xfffffffe, RZ, 0xc0, !PT ;  /* 0xfffffffe0e0fe812 */ /* 0x000fe200078ec0ff */
[----:B------:R-:W-:Y:S01]  /*bc20*/  VIADD R0, R2, 0xa0 ;  /* 0x000000a002007836 */ /* 0x000fe20000000000 */
[----:B---3--:R-:W-:Y:S01]  /*bc30*/  @!P5 LOP3.LUT R17, R20, 0xfffffffe, RZ, 0xc0, !PT ;  /* 0xfffffffe1411d812 */ /* 0x008fe200078ec0ff */
[----:B------:R-:W-:Y:S01]  /*bc40*/  VIADD R20, R2, 0xb0 ;  /* 0x000000b002147836 */ /* 0x000fe20000000000 */
[----:B------:R-:W-:Y:S02]  /*bc50*/  @!P4 LOP3.LUT R21, R21, 0xfffffffe, RZ, 0xc0, !PT ;  /* 0xfffffffe1515c812 */ /* 0x000fe400078ec0ff */
[----:B----4-:R-:W-:Y:S01]  /*bc60*/  @!P3 LOP3.LUT R19, R22, 0xfffffffe, RZ, 0xc0, !PT ;  /* 0xfffffffe1613b812 */ /* 0x010fe200078ec0ff */
[C---:B------:R-:W-:Y:S01]  /*bc70*/  VIADD R22, R2.reuse, 0xc0 ;  /* 0x000000c002167836 */ /* 0x040fe20000000000 */
[----:B------:R-:W-:Y:S01]  /*bc80*/  ISETP.GE.AND P0, PT, R23, UR4, PT ;  /* 0x0000000417007c0c */ /* 0x000fe2000bf06270 */
[----:B0-----:R-:W-:Y:S01]  /*bc90*/  @!P2 IMAD.WIDE R10, R3, 0x4, R4 ;  /* 0x00000004030aa825 */ /* 0x001fe200078e0204 */
[----:B------:R-:W-:-:S02]  /*bca0*/  IADD3 R3, R2, 0xa8, RZ ;  /* 0x000000a802037810 */ /* 0x000fc40007ffe0ff */
[----:B------:R-:W-:Y:S01]  /*bcb0*/  ISETP.GE.AND P1, PT, R24, UR4, PT ;  /* 0x0000000418007c0c */ /* 0x000fe2000bf26270 */
[--C-:B-1----:R-:W-:Y:S01]  /*bcc0*/  @!P6 IMAD.WIDE R12, R15, 0x4, R4.reuse ;  /* 0x000000040f0ce825 */ /* 0x102fe200078e0204 */
[----:B------:R0:W-:Y:S01]  /*bcd0*/  @!P2 ST.E.64 desc[UR6][R10.64], R76 ;  /* 0x0000004c0a00a985 */ /* 0x0001e2000c101b06 */
[----:B------:R-:W-:Y:S02]  /*bce0*/  ISETP.GE.AND P2, PT, R0, UR4, PT ;  /* 0x0000000400007c0c */ /* 0x000fe4000bf46270 */
[--C-:B------:R-:W-:Y:S01]  /*bcf0*/  @!P5 IMAD.WIDE R14, R17, 0x4, R4.reuse ;  /* 0x00000004110ed825 */ /* 0x100fe200078e0204 */
[----:B------:R1:W-:Y:S01]  /*bd00*/  @!P6 ST.E.64 desc[UR6][R12.64], R80 ;  /* 0x000000500c00e985 */ /* 0x0003e2000c101b06 */
[----:B------:R-:W-:Y:S02]  /*bd10*/  ISETP.GE.AND P6, PT, R22, UR4, PT ;  /* 0x0000000416007c0c */ /* 0x000fe4000bfc6270 */
[----:B------:R-:W-:Y:S01]  /*bd20*/  @!P4 IMAD.WIDE R16, R21, 0x4, R4 ;  /* 0x000000041510c825 */ /* 0x000fe200078e0204 */
[----:B------:R2:W-:Y:S01]  /*bd30*/  @!P5 ST.E.64 desc[UR6][R14.64], R84 ;  /* 0x000000540e00d985 */ /* 0x0005e2000c101b06 */
[----:B------:R-:W-:-:S02]  /*bd40*/  @!P0 LEA.HI R23, R23, R23, RZ, 0x1 ;  /* 0x0000001717178211 */ /* 0x000fc400078f08ff */
[----:B------:R-:W-:Y:S01]  /*bd50*/  @!P3 IMAD.WIDE R18, R19, 0x4, R4 ;  /* 0x000000041312b825 */ /* 0x000fe200078e0204 */
[----:B------:R3:W-:Y:S01]  /*bd60*/  @!P4 ST.E.64 desc[UR6][R16.64], R88 ;  /* 0x000000581000c985 */ /* 0x0007e2000c101b06 */
[----:B------:R-:W-:Y:S02]  /*bd70*/  ISETP.GE.AND P4, PT, R20, UR4, PT ;  /* 0x0000000414007c0c */ /* 0x000fe4000bf86270 */
[----:B------:R-:W-:Y:S01]  /*bd80*/  VIADD R21, R2, 0xb8 ;  /* 0x000000b802157836 */ /* 0x000fe20000000000 */
[----:B------:R4:W-:Y:S01]  /*bd90*/  @!P3 ST.E.64 desc[UR6][R18.64], R92 ;  /* 0x0000005c1200b985 */ /* 0x0009e2000c101b06 */
[----:B------:R-:W-:Y:S02]  /*bda0*/  ISETP.GE.AND P3, PT, R3, UR4, PT ;  /* 0x0000000403007c0c */ /* 0x000fe4000bf66270 */
[----:B------:R-:W-:Y:S02]  /*bdb0*/  @!P1 LEA.HI R24, R24, R24, RZ, 0x1 ;  /* 0x0000001818189211 */ /* 0x000fe400078f08ff */
[----:B------:R-:W-:-:S02]  /*bdc0*/  ISETP.GE.AND P5, PT, R21, UR4, PT ;  /* 0x0000000415007c0c */ /* 0x000fc4000bfa6270 */
[----:B0-----:R-:W-:Y:S02]  /*bdd0*/  @!P0 LOP3.LUT R11, R23, 0xfffffffe, RZ, 0xc0, !PT ;  /* 0xfffffffe170b8812 */ /* 0x001fe400078ec0ff */
[----:B------:R-:W-:Y:S02]  /*bde0*/  @!P2 LEA.HI R0, R0, R0, RZ, 0x1 ;  /* 0x000000000000a211 */ /* 0x000fe400078f08ff */
[----:B-1----:R-:W-:Y:S01]  /*bdf0*/  @!P1 LOP3.LUT R13, R24, 0xfffffffe, RZ, 0xc0, !PT ;  /* 0xfffffffe180d9812 */ /* 0x002fe200078ec0ff */
[--C-:B------:R-:W-:Y:S01]  /*be00*/  @!P0 IMAD.WIDE R10, R11, 0x4, R4.reuse ;  /* 0x000000040b0a8825 */ /* 0x100fe200078e0204 */
[----:B------:R-:W-:Y:S02]  /*be10*/  @!P4 LEA.HI R20, R20, R20, RZ, 0x1 ;  /* 0x000000141414c211 */ /* 0x000fe400078f08ff */
[----:B------:R-:W-:Y:S01]  /*be20*/  @!P3 LEA.HI R3, R3, R3, RZ, 0x1 ;  /* 0x000000030303b211 */ /* 0x000fe200078f08ff */
[----:B------:R-:W-:Y:S01]  /*be30*/  @!P1 IMAD.WIDE R12, R13, 0x4, R4 ;  /* 0x000000040d0c9825 */ /* 0x000fe200078e0204 */
[----:B--2---:R-:W-:Y:S01]  /*be40*/  @!P2 LOP3.LUT R15, R0, 0xfffffffe, RZ, 0xc0, !PT ;  /* 0xfffffffe000fa812 */ /* 0x004fe200078ec0ff */
[----:B------:R0:W-:Y:S01]  /*be50*/  @!P0 ST.E.64 desc[UR6][R10.64], R96 ;  /* 0x000000600a008985 */ /* 0x0001e2000c101b06 */
[----:B------:R-:W-:-:S02]  /*be60*/  @!P5 LEA.HI R21, R21, R21, RZ, 0x1 ;  /* 0x000000151515d211 */ /* 0x000fc400078f08ff */
[----:B------:R-:W-:Y:S01]  /*be70*/  @!P3 LOP3.LUT R3, R3, 0xfffffffe, RZ, 0xc0, !PT ;  /* 0xfffffffe0303b812 */ /* 0x000fe200078ec0ff */
[--C-:B------:R-:W-:Y:S01]  /*be80*/  @!P2 IMAD.WIDE R14, R15, 0x4, R4.reuse ;  /* 0x000000040f0ea825 */ /* 0x100fe200078e0204 */
[----:B------:R-:W-:Y:S01]  /*be90*/  @!P6 LEA.HI R22, R22, R22, RZ, 0x1 ;  /* 0x000000161616e211 */ /* 0x000fe200078f08ff */
[----:B------:R1:W-:Y:S01]  /*bea0*/  @!P1 ST.E.64 desc[UR6][R12.64], R100 ;  /* 0x000000640c009985 */ /* 0x0003e2000c101b06 */
[----:B---3--:R-:W-:Y:S01]  /*beb0*/  @!P4 LOP3.LUT R17, R20, 0xfffffffe, RZ, 0xc0, !PT ;  /* 0xfffffffe1411c812 */ /* 0x008fe200078ec0ff */
[----:B------:R-:W-:Y:S01]  /*bec0*/  VIADD R20, R2, 0xd8 ;  /* 0x000000d802147836 */ /* 0x000fe20000000000 */
[----:B------:R-:W-:Y:S01]  /*bed0*/  @!P5 LOP3.LUT R21, R21, 0xfffffffe, RZ, 0xc0, !PT ;  /* 0xfffffffe1515d812 */ /* 0x000fe200078ec0ff */
[----:B------:R2:W-:Y:S01]  /*bee0*/  @!P2 ST.E.64 desc[UR6][R14.64], R104 ;  /* 0x000000680e00a985 */ /* 0x0005e2000c101b06 */
[----:B----4-:R-:W-:Y:S02]  /*bef0*/  @!P6 LOP3.LUT R19, R22, 0xfffffffe, RZ, 0xc0, !PT ;  /* 0xfffffffe1613e812 */ /* 0x010fe400078ec0ff */
[----:B------:R-:W-:Y:S01]  /*bf00*/  IADD3 R0, R2, 0xc8, RZ ;  /* 0x000000c802007810 */ /* 0x000fe20007ffe0ff */
[----:B0-----:R-:W-:Y:S01]  /*bf10*/  @!P3 IMAD.WIDE R10, R3, 0x4, R4 ;  /* 0x00000004030ab825 */ /* 0x001fe200078e0204 */
[----:B------:R-:W-:-:S02]  /*bf20*/  ISETP.GE.AND P2, PT, R20, UR4, PT ;  /* 0x0000000414007c0c */ /* 0x000fc4000bf46270 */
[----:B------:R-:W-:Y:S01]  /*bf30*/  ISETP.GE.AND P0, PT, R0, UR4, PT ;  /* 0x0000000400007c0c */ /* 0x000fe2000bf06270 */
[----:B------:R-:W-:Y:S01]  /*bf40*/  VIADD R3, R2, 0xd0 ;  /* 0x000000d002037836 */ /* 0x000fe20000000000 */
[----:B------:R0:W-:Y:S01]  /*bf50*/  @!P3 ST.E.64 desc[UR6][R10.64], R108 ;  /* 0x0000006c0a00b985 */ /* 0x0001e2000c101b06 */
[----:B-1----:R-:W-:-:S03]  /*bf60*/  @!P4 IMAD.WIDE R12, R17, 0x4, R4 ;  /* 0x00000004110cc825 */ /* 0x002fc600078e0204 */
[----:B------:R-:W-:Y:S01]  /*bf70*/  ISETP.GE.AND P1, PT, R3, UR4, PT ;  /* 0x0000000403007c0c */ /* 0x000fe2000bf26270 */
[--C-:B------:R-:W-:Y:S01]  /*bf80*/  @!P5 IMAD.WIDE R16, R21, 0x4, R4.reuse ;  /* 0x000000041510d825 */ /* 0x100fe200078e0204 */
[----:B------:R1:W-:Y:S01]  /*bf90*/  @!P4 ST.E.64 desc[UR6][R12.64], R112 ;  /* 0x000000700c00c985 */ /* 0x0003e2000c101b06 */
[----:B--2---:R-:W-:Y:S02]  /*bfa0*/  IADD3 R14, R2, 0xe8, RZ ;  /* 0x000000e8020e7810 */ /* 0x004fe40007ffe0ff */
[----:B------:R-:W-:Y:S01]  /*bfb0*/  @!P6 IMAD.WIDE R18, R19, 0x4, R4 ;  /* 0x000000041312e825 */ /* 0x000fe200078e0204 */
[----:B------:R2:W-:Y:S01]  /*bfc0*/  @!P5 ST.E.64 desc[UR6][R16.64], R116 ;  /* 0x000000741000d985 */ /* 0x0005e2000c101b06 */
[----:B------:R-:W-:Y:S02]  /*bfd0*/  ISETP.GE.AND P4, PT, R14, UR4, PT ;  /* 0x000000040e007c0c */ /* 0x000fe4000bf86270 */
[C---:B------:R-:W-:Y:S01]  /*bfe0*/  VIADD R21, R2.reuse, 0xe0 ;  /* 0x000000e002157836 */ /* 0x040fe20000000000 */
[----:B------:R3:W-:Y:S01]  /*bff0*/  @!P6 ST.E.64 desc[UR6][R18.64], R120 ;  /* 0x000000781200e985 */ /* 0x0007e2000c101b06 */
[----:B0-----:R-:W-:Y:S01]  /*c000*/  VIADD R11, R2, 0xf8 ;  /* 0x000000f8020b7836 */ /* 0x001fe20000000000 */
[----:B------:R-:W-:Y:S01]  /*c010*/  @!P0 LEA.HI R0, R0, R0, RZ, 0x1 ;  /* 0x0000000000008211 */ /* 0x000fe200078f08ff */
[----:B------:R-:W-:Y:S01]  /*c020*/  VIADD R15, R2, 0xf0 ;  /* 0x000000f0020f7836 */ /* 0x000fe20000000000 */
[----:B------:R-:W-:-:S02]  /*c030*/  ISETP.GE.AND P3, PT, R21, UR4, PT ;  /* 0x0000000415007c0c */ /* 0x000fc4000bf66270 */
[----:B------:R-:W-:Y:S02]  /*c040*/  ISETP.GE.AND P6, PT, R11, UR4, PT ;  /* 0x000000040b007c0c */ /* 0x000fe4000bfc6270 */
[----:B------:R-:W-:Y:S02]  /*c050*/  ISETP.GE.AND P5, PT, R15, UR4, PT ;  /* 0x000000040f007c0c */ /* 0x000fe4000bfa6270 */
[----:B------:R-:W-:Y:S02]  /*c060*/  @!P1 LEA.HI R3, R3, R3, RZ, 0x1 ;  /* 0x0000000303039211 */ /* 0x000fe400078f08ff */
[----:B------:R-:W-:Y:S02]  /*c070*/  @!P2 LEA.HI R20, R20, R20, RZ, 0x1 ;  /* 0x000000141414a211 */ /* 0x000fe400078f08ff */
[----:B------:R-:W-:Y:S02]  /*c080*/  @!P4 LEA.HI R14, R14, R14, RZ, 0x1 ;  /* 0x0000000e0e0ec211 */ /* 0x000fe400078f08ff */
[----:B------:R-:W-:-:S02]  /*c090*/  @!P1 LOP3.LUT R3, R3, 0xfffffffe, RZ, 0xc0, !PT ;  /* 0xfffffffe03039812 */ /* 0x000fc400078ec0ff */
[----:B------:R-:W-:Y:S02]  /*c0a0*/  @!P3 LEA.HI R21, R21, R21, RZ, 0x1 ;  /* 0x000000151515b211 */ /* 0x000fe400078f08ff */
[----:B-1----:R-:W-:Y:S02]  /*c0b0*/  @!P6 LEA.HI R12, R11, R11, RZ, 0x1 ;  /* 0x0000000b0b0ce211 */ /* 0x002fe400078f08ff */
[----:B------:R-:W-:Y:S02]  /*c0c0*/  @!P5 LEA.HI R10, R15, R15, RZ, 0x1 ;  /* 0x0000000f0f0ad211 */ /* 0x000fe400078f08ff */
[----:B------:R-:W-:Y:S02]  /*c0d0*/  @!P0 LOP3.LUT R11, R0, 0xfffffffe, RZ, 0xc0, !PT ;  /* 0xfffffffe000b8812 */ /* 0x000fe400078ec0ff */
[----:B------:R-:W-:Y:S02]  /*c0e0*/  @!P2 LOP3.LUT R15, R20, 0xfffffffe, RZ, 0xc0, !PT ;  /* 0xfffffffe140fa812 */ /* 0x000fe400078ec0ff */
[----:B--2---:R-:W-:-:S02]  /*c0f0*/  @!P3 LOP3.LUT R17, R21, 0xfffffffe, RZ, 0xc0, !PT ;  /* 0xfffffffe1511b812 */ /* 0x004fc400078ec0ff */
[----:B---3--:R-:W-:Y:S01]  /*c100*/  @!P4 LOP3.LUT R19, R14, 0xfffffffe, RZ, 0xc0, !PT ;  /* 0xfffffffe0e13c812 */ /* 0x008fe200078ec0ff */
[--C-:B------:R-:W-:Y:S01]  /*c110*/  @!P2 IMAD.WIDE R14, R15, 0x4, R4.reuse ;  /* 0x000000040f0ea825 */ /* 0x100fe200078e0204 */
[----:B------:R-:W-:Y:S02]  /*c120*/  @!P5 LOP3.LUT R21, R10, 0xfffffffe, RZ, 0xc0, !PT ;  /* 0xfffffffe0a15d812 */ /* 0x000fe400078ec0ff */
[----:B------:R-:W-:Y:S01]  /*c130*/  @!P6 LOP3.LUT R23, R12, 0xfffffffe, RZ, 0xc0, !PT ;  /* 0xfffffffe0c17e812 */ /* 0x000fe200078ec0ff */
[----:B------:R-:W-:-:S04]  /*c140*/  @!P0 IMAD.WIDE R10, R11, 0x4, R4 ;  /* 0x000000040b0a8825 */ /* 0x000fc800078e0204 */
[--C-:B------:R-:W-:Y:S01]  /*c150*/  @!P1 IMAD.WIDE R12, R3, 0x4, R4.reuse ;  /* 0x00000004030c9825 */ /* 0x100fe200078e0204 */
[----:B------:R0:W-:Y:S03]  /*c160*/  @!P0 ST.E.64 desc[UR6][R10.64], R124 ;  /* 0x0000007c0a008985 */ /* 0x0001e6000c101b06 */
[--C-:B------:R-:W-:Y:S01]  /*c170*/  @!P3 IMAD.WIDE R16, R17, 0x4, R4.reuse ;  /* 0x000000041110b825 */ /* 0x100fe200078e0204 */
[----:B------:R0:W-:Y:S03]  /*c180*/  @!P1 ST.E.64 desc[UR6][R12.64], R128 ;  /* 0x000000800c009985 */ /* 0x0001e6000c101b06 */
[--C-:B------:R-:W-:Y:S01]  /*c190*/  @!P4 IMAD.WIDE R18, R19, 0x4, R4.reuse ;  /* 0x000000041312c825 */ /* 0x100fe200078e0204 */
[----:B------:R0:W-:Y:S03]  /*c1a0*/  @!P2 ST.E.64 desc[UR6][R14.64], R132 ;  /* 0x000000840e00a985 */ /* 0x0001e6000c101b06 */
[--C-:B------:R-:W-:Y:S01]  /*c1b0*/  @!P5 IMAD.WIDE R20, R21, 0x4, R4.reuse ;  /* 0x000000041514d825 */ /* 0x100fe200078e0204 */
[----:B------:R0:W-:Y:S03]  /*c1c0*/  @!P3 ST.E.64 desc[UR6][R16.64], R136 ;  /* 0x000000881000b985 */ /* 0x0001e6000c101b06 */
[----:B------:R-:W-:Y:S01]  /*c1d0*/  @!P6 IMAD.WIDE R4, R23, 0x4, R4 ;  /* 0x000000041704e825 */ /* 0x000fe200078e0204 */
[----:B------:R0:W-:Y:S04]  /*c1e0*/  @!P4 ST.E.64 desc[UR6][R18.64], R140 ;  /* 0x0000008c1200c985 */ /* 0x0001e8000c101b06 */
[----:B------:R0:W-:Y:S04]  /*c1f0*/  @!P5 ST.E.64 desc[UR6][R20.64], R144 ;  /* 0x000000901400d985 */ /* 0x0001e8000c101b06 */
[----:B------:R0:W-:Y:S02]  /*c200*/  @!P6 ST.E.64 desc[UR6][R4.64], R148 ;  /* 0x000000940400e985 */ /* 0x0001e4000c101b06 */
.L_x_35:
[----:B------:R-:W-:Y:S05]  /*c210*/  BSYNC B0 ;  /* 0x0000000000007941 */ /* 0x000fea0003800000 */
.L_x_34:
[----:B------:R-:W-:Y:S01]  /*c220*/  ISETP.GE.AND P0, PT, R9, R8, PT ;  /* 0x000000080900720c */ /* 0x000fe20003f06270 */
[----:B01----:R0:W1:Y:S04]  /*c230*/  SHFL.IDX PT, R5, R7, 0x1, 0x1c1f ;  /* 0x003c1f0007057f89 */ /* 0x00306800000e0000 */
[----:B----4-:R0:W2:Y:S08]  /*c240*/  SHFL.IDX PT, R4, R6, 0x1, 0x1c1f ;  /* 0x003c1f0006047f89 */ /* 0x0100b000000e0000 */
[----:B0-----:R-:W-:Y:S05]  /*c250*/  @P0 BRA `(.L_x_10) ;  /* 0x0000005400e00947 */ /* 0x001fea0003800000 */
[C---:B---3--:R-:W-:Y:S01]  /*c260*/  VIADD R0, R2.reuse, 0x8 ;  /* 0x0000000802007836 */ /* 0x048fe20000000000 */
[C---:B------:R-:W-:Y:S01]  /*c270*/  IADD3 R3, R2.reuse, 0x10, RZ ;  /* 0x0000001002037810 */ /* 0x040fe20007ffe0ff */
[----:B------:R-:W-:Y:S01]  /*c280*/  ULDC UR4, c[0x0][0xac8] ;  /* 0x0002b20000047ab9 */ /* 0x000fe20000000800 */
[C---:B------:R-:W-:Y:S01]  /*c290*/  VIADD R12, R2.reuse, 0x18 ;  /* 0x00000018020c7836 */ /* 0x040fe20000000000 */
[C---:B------:R-:W-:Y:S01]  /*c2a0*/  ISETP.GE.AND P0, PT, R2.reuse, UR4, PT ;  /* 0x0000000402007c0c */ /* 0x040fe2000bf06270 */
[----:B------:R-:W-:Y:S01]  /*c2b0*/  VIADD R13, R2, 0x20 ;  /* 0x00000020020d7836 */ /* 0x000fe20000000000 */
[----:B------:R-:W-:Y:S01]  /*c2c0*/  ISETP.GE.AND P1, PT, R0, UR4, PT ;  /* 0x0000000400007c0c */ /* 0x000fe2000bf26270 */
[----:B------:R-:W-:Y:S01]  /*c2d0*/  ULDC.64 UR6, c[0x0][0x208] ;  /* 0x0000820000067ab9 */ /* 0x000fe20000000a00 */
[----:B------:R-:W-:Y:S01]  /*c2e0*/  ISETP.GE.AND P2, PT, R3, UR4, PT ;  /* 0x0000000403007c0c */ /* 0x000fe2000bf46270 */
[----:B------:R-:W-:Y:S01]  /*c2f0*/  VIADD R14, R2, 0x38 ;  /* 0x00000038020e7836 */ /* 0x000fe20000000000 */
[----:B------:R-:W-:Y:S01]  /*c300*/  ISETP.GE.AND P5, PT, R12, UR4, PT ;  /* 0x000000040c007c0c */ /* 0x000fe2000bfa6270 */
[C---:B------:R-:W-:Y:S01]  /*c310*/  VIADD R15, R2.reuse, 0x40 ;  /* 0x00000040020f7836 */ /* 0x040fe20000000000 */
[----:B------:R-:W-:Y:S01]  /*c320*/  ISETP.GE.AND P6, PT, R13, UR4, PT ;  /* 0x000000040d007c0c */ /* 0x000fe2000bfc6270 */
[C---:B------:R-:W-:Y:S01]  /*c330*/  VIADD R16, R2.reuse, 0x48 ;  /* 0x0000004802107836 */ /* 0x040fe20000000000 */
[C---:B------:R-:W-:Y:S01]  /*c340*/  IADD3 R18, R2.reuse, 0x50, RZ ;  /* 0x0000005002127810 */ /* 0x040fe20007ffe0ff */
[C---:B------:R-:W-:Y:S01]  /*c350*/  VIADD R19, R2.reuse, 0x58 ;  /* 0x0000005802137836 */ /* 0x040fe20000000000 */
[----:B------:R-:W-:Y:S01]  /*c360*/  ISETP.GE.AND P3, PT, R15, UR4, PT ;  /* 0x000000040f007c0c */ /* 0x000fe2000bf66270 */
[----:B-12---:R-:W-:Y:S01]  /*c370*/  @!P0 IMAD.WIDE R6, R2, 0x4, R4 ;  /* 0x0000000402068825 */ /* 0x006fe200078e0204 */
[----:B------:R-:W-:-:S02]  /*c380*/  ISETP.GE.AND P4, PT, R16, UR4, PT ;  /* 0x0000000410007c0c */ /* 0x000fc4000bf86270 */
[----:B------:R-:W-:Y:S01]  /*c390*/  @!P1 LEA.HI R0, R0, R0, RZ, 0x1 ;  /* 0x0000000000009211 */ /* 0x000fe200078f08ff */
[----:B------:R-:W-:Y:S01]  /*c3a0*/  VIADD R20, R2, 0x80 ;  /* 0x0000008002147836 */ /* 0x000fe20000000000 */
[----:B------:R-:W-:Y:S01]  /*c3b0*/  @!P2 LEA.HI R3, R3, R3, RZ, 0x1 ;  /* 0x000000030303a211 */ /* 0x000fe200078f08ff */
[----:B------:R0:W-:Y:S01]  /*c3c0*/  @!P0 ST.E.64 desc[UR6][R6.64], R26 ;  /* 0x0000001a06008985 */ /* 0x0001e2000c101b06 */
[----:B------:R-:W-:Y:S01]  /*c3d0*/  @!P1 LOP3.LUT R9, R0, 0xfffffffe, RZ, 0xc0, !PT ;  /* 0xfffffffe00099812 */ /* 0x000fe200078ec0ff */
[----:B------:R-:W-:Y:S01]  /*c3e0*/  VIADD R0, R2, 0x28 ;  /* 0x0000002802007836 */ /* 0x000fe20000000000 */
[----:B------:R-:W-:Y:S02]  /*c3f0*/  @!P2 LOP3.LUT R3, R3, 0xfffffffe, RZ, 0xc0, !PT ;  /* 0xfffffffe0303a812 */ /* 0x000fe400078ec0ff */
[----:B------:R-:W-:Y:S01]  /*c400*/  @!P5 LEA.HI R12, R12, R12, RZ, 0x1 ;  /* 0x0000000c0c0cd211 */ /* 0x000fe200078f08ff */
[----:B------:R-:W-:Y:S01]  /*c410*/  @!P1 IMAD.WIDE R8, R9, 0x4, R4 ;  /* 0x0000000409089825 */ /* 0x000fe200078e0204 */
[----:B------:R-:W-:-:S02]  /*c420*/  ISETP.GE.AND P0, PT, R0, UR4, PT ;  /* 0x0000000400007c0c */ /* 0x000fc4000bf06270 */
[----:B------:R-:W-:Y:S01]  /*c430*/  @!P6 LEA.HI R13, R13, R13, RZ, 0x1 ;  /* 0x0000000d0d0de211 */ /* 0x000fe200078f08ff */
[----:B------:R-:W-:Y:S01]  /*c440*/  @!P2 IMAD.WIDE R10, R3, 0x4, R4 ;  /* 0x00000004030aa825 */ /* 0x000fe200078e0204 */
[----:B------:R-:W-:Y:S01]  /*c450*/  IADD3 R3, R2, 0x30, RZ ;  /* 0x0000003002037810 */ /* 0x000fe20007ffe0ff */
[----:B------:R1:W-:Y:S01]  /*c460*/  @!P1 ST.E.64 desc[UR6][R8.64], R30 ;  /* 0x0000001e08009985 */ /* 0x0003e2000c101b06 */
[----:B------:R-:W-:Y:S02]  /*c470*/  @!P3 LEA.HI R15, R15, R15, RZ, 0x1 ;  /* 0x0000000f0f0fb211 */ /* 0x000fe400078f08ff */
[----:B------:R-:W-:Y:S01]  /*c480*/  ISETP.GE.AND P1, PT, R3, UR4, PT ;  /* 0x0000000403007c0c */ /* 0x000fe2000bf26270 */
[----:B------:R2:W-:Y:S01]  /*c490*/  @!P2 ST.E.64 desc[UR6][R10.64], R34 ;  /* 0x000000220a00a985 */ /* 0x0005e2000c101b06 */
[----:B------:R-:W-:Y:S02]  /*c4a0*/  ISETP.GE.AND P2, PT, R14, UR4, PT ;  /* 0x000000040e007c0c */ /* 0x000fe4000bf46270 */
[----:B0-----:R-:W-:-:S02]  /*c4b0*/  @!P5 LOP3.LUT R7, R12, 0xfffffffe, RZ, 0xc0, !PT ;  /* 0xfffffffe0c07d812 */ /* 0x001fc400078ec0ff */
[----:B------:R-:W-:Y:S02]  /*c4c0*/  @!P0 LEA.HI R0, R0, R0, RZ, 0x1 ;  /* 0x0000000000008211 */ /* 0x000fe400078f08ff */
[----:B------:R-:W-:Y:S01]  /*c4d0*/  @!P4 LEA.HI R16, R16, R16, RZ, 0x1 ;  /* 0x000000101010c211 */ /* 0x000fe200078f08ff */
[--C-:B------:R-:W-:Y:S01]  /*c4e0*/  @!P5 IMAD.WIDE R6, R7, 0x4, R4.reuse ;  /* 0x000000040706d825 */ /* 0x100fe200078e0204 */
[----:B------:R-:W-:Y:S02]  /*c4f0*/  @!P3 LOP3.LUT R15, R15, 0xfffffffe, RZ, 0xc0, !PT ;  /* 0xfffffffe0f0fb812 */ /* 0x000fe400078ec0ff */
[----:B-1----:R-:W-:Y:S02]  /*c500*/  @!P6 LOP3.LUT R9, R13, 0xfffffffe, RZ, 0xc0, !PT ;  /* 0xfffffffe0d09e812 */ /* 0x002fe400078ec0ff */
[----:B------:R0:W-:Y:S01]  /*c510*/  @!P5 ST.E.64 desc[UR6][R6.64], R38 ;  /* 0x000000260600d985 */ /* 0x0001e2000c101b06 */
[----:B--2---:R-:W-:Y:S02]  /*c520*/  @!P1 LEA.HI R10, R3, R3, RZ, 0x1 ;  /* 0x00000003030a9211 */ /* 0x004fe400078f08ff */
[----:B------:R-:W-:Y:S01]  /*c530*/  @!P2 LEA.HI R14, R14, R14, RZ, 0x1 ;  /* 0x0000000e0e0ea211 */ /* 0x000fe200078f08ff */
[----:B------:R-:W-:Y:S01]  /*c540*/  @!P6 IMAD.WIDE R8, R9, 0x4, R4 ;  /* 0x000000040908e825 */ /* 0x000fe200078e0204 */
[----:B------:R-:W-:-:S02]  /*c550*/  @!P0 LOP3.LUT R3, R0, 0xfffffffe, RZ, 0xc0, !PT ;  /* 0xfffffffe00038812 */ /* 0x000fc400078ec0ff */
[----:B------:R-:W-:Y:S01]  /*c560*/  @!P1 LOP3.LUT R11, R10, 0xfffffffe, RZ, 0xc0, !PT ;  /* 0xfffffffe0a0b9812 */ /* 0x000fe200078ec0ff */
[----:B------:R-:W-:Y:S01]  /*c570*/  VIADD R0, R2, 0x60 ;  /* 0x0000006002007836 */ /* 0x000fe20000000000 */
[----:B------:R-:W-:Y:S01]  /*c580*/  @!P2 LOP3.LUT R13, R14, 0xfffffffe, RZ, 0xc0, !PT ;  /* 0xfffffffe0e0da812 */ /* 0x000fe200078ec0ff */
[----:B------:R1:W-:Y:S01]  /*c590*/  @!P6 ST.E.64 desc[UR6][R8.64], R42 ;  /* 0x0000002a0800e985 */ /* 0x0003e2000c101b06 */
[----:B------:R-:W-:Y:S02]  /*c5a0*/  @!P4 LOP3.LUT R17, R16, 0xfffffffe, RZ, 0xc0, !PT ;  /* 0xfffffffe1011c812 */ /* 0x000fe400078ec0ff */
[----:B------:R-:W-:Y:S01]  /*c5b0*/  ISETP.GE.AND P5, PT, R18, UR4, PT ;  /* 0x0000000412007c0c */ /* 0x000fe2000bfa6270 */
[--C-:B0-----:R-:W-:Y:S01]  /*c5c0*/  @!P0 IMAD.WIDE R6, R3, 0x4, R4.reuse ;  /* 0x0000000403068825 */ /* 0x101fe200078e0204 */
[----:B------:R-:W-:Y:S02]  /*c5d0*/  ISETP.GE.AND P6, PT, R19, UR4, PT ;  /* 0x0000000413007c0c */ /* 0x000fe4000bfc6270 */
[C---:B------:R-:W-:Y:S01]  /*c5e0*/  IADD3 R16, R2.reuse, 0x70, RZ ;  /* 0x0000007002107810 */ /* 0x040fe20007ffe0ff */
[----:B------:R-:W-:Y:S01]  /*c5f0*/  VIADD R3, R2, 0x68 ;  /* 0x0000006802037836 */ /* 0x000fe20000000000 */
[----:B------:R0:W-:Y:S01]  /*c600*/  @!P0 ST.E.64 desc[UR6][R6.64], R46 ;  /* 0x0000002e06008985 */ /* 0x0001e2000c101b06 */
[----:B------:R-:W-:Y:S01]  /*c610*/  ISETP.GE.AND P0, PT, R20, UR4, PT ;  /* 0x0000000414007c0c */ /* 0x000fe2000bf06270 */
[----:B-1----:R-:W-:-:S05]  /*c620*/  @!P1 IMAD.WIDE R8, R11, 0x4, R4 ;  /* 0x000000040b089825 */ /* 0x002fca00078e0204 */
[----:B------:R-:W-:Y:S01]  /*c630*/  @!P5 LEA.HI R18, R18, R18, RZ, 0x1 ;  /* 0x000000121212d211 */ /* 0x000fe200078f08ff */
[--C-:B------:R-:W-:Y:S01]  /*c640*/  @!P2 IMAD.WIDE R10, R13, 0x4, R4.reuse ;  /* 0x000000040d0aa825 */ /* 0x100fe200078e0204 */
[----:B------:R1:W-:Y:S01]  /*c650*/  @!P1 ST.E.64 desc[UR6][R8.64], R50 ;  /* 0x0000003208009985 */ /* 0x0003e2000c101b06 */
[----:B------:R-:W-:Y:S02]  /*c660*/  @!P6 LEA.HI R19, R19, R19, RZ, 0x1 ;  /* 0x000000131313e211 */ /* 0x000fe400078f08ff */
[--C-:B------:R-:W-:Y:S01]  /*c670*/  @!P3 IMAD.WIDE R12, R15, 0x4, R4.reuse ;  /* 0x000000040f0cb825 */ /* 0x100fe200078e0204 */
[----:B------:R2:W-:Y:S01]  /*c680*/  @!P2 ST.E.64 desc[UR6][R10.64], R54 ;  /* 0x000000360a00a985 */ /* 0x0005e2000c101b06 */
[----:B------:R-:W-:Y:S02]  /*c690*/  ISETP.GE.AND P2, PT, R16, UR4, PT ;  /* 0x0000000410007c0c */ /* 0x000fe4000bf46270 */
[----:B------:R-:W-:Y:S01]  /*c6a0*/  @!P4 IMAD.WIDE R14, R17, 0x4, R4 ;  /* 0x00000004110ec825 */ /* 0x000fe200078e0204 */
[----:B------:R3:W-:Y:S01]  /*c6b0*/  @!P3 ST.E.64 desc[UR6][R12.64], R58 ;  /* 0x0000003a0c00b985 */ /* 0x0007e2000c101b06 */
[----:B------:R-:W-:-:S02]  /*c6c0*/  ISETP.GE.AND P3, PT, R3, UR4, PT ;  /* 0x0000000403007c0c */ /* 0x000fc4000bf66270 */
[----:B------:R-:W-:Y:S01]  /*c6d0*/  VIADD R17, R2, 0x78 ;  /* 0x0000007802117836 */ /* 0x000fe20000000000 */
[----:B------:R4:W-:Y:S01]  /*c6e0*/  @!P4 ST.E.64 desc[UR6][R14.64], R62 ;  /* 0x0000003e0e00c985 */ /* 0x0009e2000c101b06 */
[----:B------:R-:W-:Y:S02]  /*c6f0*/  ISETP.GE.AND P4, PT, R0, UR4, PT ;  /* 0x0000000400007c0c */ /* 0x000fe4000bf86270 */
[----:B0-----:R-:W-:Y:S01]  /*c700*/  @!P5 LOP3.LUT R7, R18, 0xfffffffe, RZ, 0xc0, !PT ;  /* 0xfffffffe1207d812 */ /* 0x001fe200078ec0ff */
[----:B------:R-:W-:Y:S01]  /*c710*/  VIADD R18, R2, 0x88 ;  /* 0x0000008802127836 */ /* 0x000fe20000000000 */
[----:B------:R-:W-:Y:S02]  /*c720*/  ISETP.GE.AND P1, PT, R17, UR4, PT ;  /* 0x0000000411007c0c */ /* 0x000fe4000bf26270 */
[----:B-1----:R-:W-:Y:S01]  /*c730*/  @!P6 LOP3.LUT R9, R19, 0xfffffffe, RZ, 0xc0, !PT ;  /* 0xfffffffe1309e812 */ /* 0x002fe200078ec0ff */
[----:B------:R-:W-:Y:S01]  /*c740*/  @!P5 IMAD.WIDE R6, R7, 0x4, R4 ;  /* 0x000000040706d825 */ /* 0x000fe200078e0204 */
[----:B------:R-:W-:-:S02]  /*c750*/  @!P2 LEA.HI R16, R16, R16, RZ, 0x1 ;  /* 0x000000101010a211 */ /* 0x000fc400078f08ff */
[----:B--2---:R-:W-:Y:S01]  /*c760*/  @!P3 LEA.HI R10, R3, R3, RZ, 0x1 ;  /* 0x00000003030ab211 */ /* 0x004fe200078f08ff */
[----:B------:R-:W-:Y:S01]  /*c770*/  @!P6 IMAD.WIDE R8, R9, 0x4, R4 ;  /* 0x000000040908e825 */ /* 0x000fe200078e0204 */
[----:B------:R-:W-:Y:S01]  /*c780*/  @!P0 LEA.HI R20, R20, R20, RZ, 0x1 ;  /* 0x0000001414148211 */ /* 0x000fe200078f08ff */
[----:B------:R0:W-:Y:S01]  /*c790*/  @!P5 ST.E.64 desc[UR6][R6.64], R66 ;  /* 0x000000420600d985 */ /* 0x0001e2000c101b06 */
[----:B------:R-:W-:Y:S02]  /*c7a0*/  @!P4 LEA.HI R0, R0, R0, RZ, 0x1 ;  /* 0x000000000000c211 */ /* 0x000fe400078f08ff */
[----:B------:R-:W-:Y:S01]  /*c7b0*/  @!P3 LOP3.LUT R11, R10, 0xfffffffe, RZ, 0xc0, !PT ;  /* 0xfffffffe0a0bb812 */ /* 0x000fe200078ec0ff */
[----:B------:R1:W-:Y:S01]  /*c7c0*/  @!P6 ST.E.64 desc[UR6][R8.64], R70 ;  /* 0x000000460800e985 */ /* 0x0003e2000c101b06 */
[----:B------:R-:W-:Y:S02]  /*c7d0*/  @!P1 LEA.HI R17, R17, R17, RZ, 0x1 ;  /* 0x0000001111119211 */ /* 0x000fe400078f08ff */
[----:B------:R-:W-:Y:S01]  /*c7e0*/  @!P4 LOP3.LUT R3, R0, 0xfffffffe, RZ, 0xc0, !PT ;  /* 0xfffffffe0003c812 */ /* 0x000fe200078ec0ff */
[----:B------:R-:W-:Y:S01]  /*c7f0*/  VIADD R0, R2, 0x98 ;  /* 0x0000009802007836 */ /* 0x000fe20000000000 */
[----:B---3--:R-:W-:Y:S01]  /*c800*/  @!P2 LOP3.LUT R13, R16, 0xfffffffe, RZ, 0xc0, !PT ;  /* 0xfffffffe100da812 */ /* 0x008fe200078ec0ff */
[----:B------:R-:W-:Y:S01]  /*c810*/  VIADD R16, R2, 0xa8 ;  /* 0x000000a802107836 */ /* 0x000fe20000000000 */
[----:B------:R-:W-:-:S02]  /*c820*/  @!P1 LOP3.LUT R17, R17, 0xfffffffe, RZ, 0xc0, !PT ;  /* 0xfffffffe11119812 */ /* 0x000fc400078ec0ff */
[----:B----4-:R-:W-:Y:S01]  /*c830*/  @!P0 LOP3.LUT R15, R20, 0xfffffffe, RZ, 0xc0, !PT ;  /* 0xfffffffe140f8812 */ /* 0x010fe200078ec0ff */
[--C-:B0-----:R-:W-:Y:S01]  /*c840*/  @!P4 IMAD.WIDE R6, R3, 0x4, R4.reuse ;  /* 0x000000040306c825 */ /* 0x101fe200078e0204 */
[----:B------:R-:W-:Y:S02]  /*c850*/  IADD3 R19, R2, 0x90, RZ ;  /* 0x0000009002137810 */ /* 0x000fe40007ffe0ff */
[----:B------:R-:W-:Y:S01]  /*c860*/  ISETP.GE.AND P6, PT, R18, UR4, PT ;  /* 0x0000000412007c0c */ /* 0x000fe2000bfc6270 */
[--C-:B-1----:R-:W-:Y:S01]  /*c870*/  @!P3 IMAD.WIDE R8, R11, 0x4, R4.reuse ;  /* 0x000000040b08b825 */ /* 0x102fe200078e0204 */
[----:B------:R-:W-:Y:S01]  /*c880*/  ISETP.GE.AND P5, PT, R19, UR4, PT ;  /* 0x0000000413007c0c */ /* 0x000fe2000bfa6270 */
[----:B------:R0:W-:Y:S02]  /*c890*/  @!P4 ST.E.64 desc[UR6][R6.64], R74 ;  /* 0x0000004a0600c985 */ /* 0x0001e4000c101b06 */
[--C-:B------:R-:W-:Y:S02]  /*c8a0*/  @!P2 IMAD.WIDE R10, R13, 0x4, R4.reuse ;  /* 0x000000040d0aa825 */ /* 0x100fe400078e0204 */
[----:B------:R1:W-:Y:S01]  /*c8b0*/  @!P3 ST.E.64 desc[UR6][R8.64], R78 ;  /* 0x0000004e0800b985 */ /* 0x0003e2000c101b06 */
[----:B------:R-:W-:Y:S01]  /*c8c0*/  ISETP.GE.AND P3, PT, R16, UR4, PT ;  /* 0x0000000410007c0c */ /* 0x000fe2000bf66270 */
[--C-:B------:R-:W-:Y:S01]  /*c8d0*/  @!P1 IMAD.WIDE R12, R17, 0x4, R4.reuse ;  /* 0x00000004110c9825 */ /* 0x100fe200078e0204 */
[----:B------:R-:W-:Y:S01]  /*c8e0*/  IADD3 R17, R2, 0xb0, RZ ;  /* 0x000000b002117810 */ /* 0x000fe20007ffe0ff */
[----:B------:R2:W-:Y:S02]  /*c8f0*/  @!P2 ST.E.64 desc[UR6][R10.64], R82 ;  /* 0x000000520a00a985 */ /* 0x0005e4000c101b06 */
[----:B------:R-:W-:Y:S01]  /*c900*/  @!P0 IMAD.WIDE R14, R15, 0x4, R4 ;  /* 0x000000040f0e8825 */ /* 0x000fe200078e0204 */
[----:B------:R-:W-:Y:S01]  /*c910*/  ISETP.GE.AND P2, PT, R17, UR4, PT ;  /* 0x0000000411007c0c */ /* 0x000fe2000bf46270 */
[----:B------:R3:W-:Y:S01]  /*c920*/  @!P1 ST.E.64 desc[UR6][R12.64], R86 ;  /* 0x000000560c009985 */ /* 0x0007e2000c101b06 */
[----:B------:R-:W-:Y:S01]  /*c930*/  @!P6 LEA.HI R18, R18, R18, RZ, 0x1 ;  /* 0x000000121212e211 */ /* 0x000fe200078f08ff */
[C---:B------:R-:W-:Y:S01]  /*c940*/  VIADD R3, R2.reuse, 0xa0 ;  /* 0x000000a002037836 */ /* 0x040fe20000000000 */
[----:B------:R-:W-:Y:S01]  /*c950*/  @!P5 LEA.HI R19, R19, R19, RZ, 0x1 ;  /* 0x000000131313d211 */ /* 0x000fe200078f08ff */
[----:B------:R4:W-:Y:S01]  /*c960*/  @!P0 ST.E.64 desc[UR6][R14.64], R90 ;  /* 0x0000005a0e008985 */ /* 0x0009e2000c101b06 */
[----:B------:R-:W-:Y:S01]  /*c970*/  VIADD R20, R2, 0xb8 ;  /* 0x000000b802147836 */ /* 0x000fe20000000000 */
[----:B------:R-:W-:-:S02]  /*c980*/  ISETP.GE.AND P0, PT, R0, UR4, PT ;  /* 0x0000000400007c0c */ /* 0x000fc4000bf06270 */
[----:B------:R-:W-:Y:S02]  /*c990*/  ISETP.GE.AND P4, PT, R3, UR4, PT ;  /* 0x0000000403007c0c */ /* 0x000fe4000bf86270 */
[----:B------:R-:W-:Y:S02]  /*c9a0*/  ISETP.GE.AND P1, PT, R20, UR4, PT ;  /* 0x0000000414007c0c */ /* 0x000fe4000bf26270 */
[----:B0-----:R-:W-:Y:S01]  /*c9b0*/  @!P6 LOP3.LUT R7, R18, 0xfffffffe, RZ, 0xc0, !PT ;  /* 0xfffffffe1207e812 */ /* 0x001fe200078ec0ff */
[C---:B------:R-:W-:Y:S01]  /*c9c0*/  VIADD R18, R2.reuse, 0xc0 ;  /* 0x000000c002127836 */ /* 0x040fe20000000000 */
[----:B-1----:R-:W-:Y:S01]  /*c9d0*/  @!P5 LOP3.LUT R9, R19, 0xfffffffe, RZ, 0xc0, !PT ;  /* 0xfffffffe1309d812 */ /* 0x002fe200078ec0ff */
[----:B------:R-:W-:Y:S01]  /*c9e0*/  VIADD R19, R2, 0xc8 ;  /* 0x000000c802137836 */ /* 0x000fe20000000000 */
[----:B------:R-:W-:Y:S01]  /*c9f0*/  @!P3 LEA.HI R16, R16, R16, RZ, 0x1 ;  /* 0x000000101010b211 */ /* 0x000fe200078f08ff */
[----:B------:R-:W-:Y:S01]  /*ca00*/  @!P6 IMAD.WIDE R6, R7, 0x4, R4 ;  /* 0x000000040706e825 */ /* 0x000fe200078e0204 */
[----:B------:R-:W-:-:S02]  /*ca10*/  @!P2 LEA.HI R17, R17, R17, RZ, 0x1 ;  /* 0x000000111111a211 */ /* 0x000fc400078f08ff */
[----:B------:R-:W-:Y:S01]  /*ca20*/  @!P0 LEA.HI R0, R0, R0, RZ, 0x1 ;  /* 0x0000000000008211 */ /* 0x000fe200078f08ff */
[----:B------:R-:W-:Y:S01]  /*ca30*/  @!P5 IMAD.WIDE R8, R9, 0x4, R4 ;  /* 0x000000040908d825 */ /* 0x000fe200078e0204 */
[----:B--2---:R-:W-:Y:S01]  /*ca40*/  @!P4 LEA.HI R10, R3, R3, RZ, 0x1 ;  /* 0x00000003030ac211 */ /* 0x004fe200078f08ff */
[----:B------:R0:W-:Y:S01]  /*ca50*/  @!P6 ST.E.64 desc[UR6][R6.64], R94 ;  /* 0x0000005e0600e985 */ /* 0x0001e2000c101b06 */
[----:B------:R-:W-:Y:S02]  /*ca60*/  @!P1 LEA.HI R20, R20, R20, RZ, 0x1 ;  /* 0x0000001414149211 */ /* 0x000fe400078f08ff */
[----:B------:R-:W-:Y:S01]  /*ca70*/  @!P0 LOP3.LUT R3, R0, 0xfffffffe, RZ, 0xc0, !PT ;  /* 0xfffffffe00038812 */ /* 0x000fe200078ec0ff */
[----:B------:R1:W-:Y:S01]  /*ca80*/  @!P5 ST.E.64 desc[UR6][R8.64], R98 ;  /* 0x000000620800d985 */ /* 0x0003e2000c101b06 */
[----:B------:R-:W-:Y:S02]  /*ca90*/  @!P4 LOP3.LUT R11, R10, 0xfffffffe, RZ, 0xc0, !PT ;  /* 0xfffffffe0a0bc812 */ /* 0x000fe400078ec0ff */
[----:B---3--:R-:W-:Y:S01]  /*caa0*/  @!P3 LOP3.LUT R13, R16, 0xfffffffe, RZ, 0xc0, !PT ;  /* 0xfffffffe100db812 */ /* 0x008fe200078ec0ff */
[----:B------:R-:W-:Y:S01]  /*cab0*/  VIADD R16, R2, 0xe0 ;  /* 0x000000e002107836 */ /* 0x000fe20000000000 */
[----:B------:R-:W-:-:S02]  /*cac0*/  @!P2 LOP3.LUT R17, R17, 0xfffffffe, RZ, 0xc0, !PT ;  /* 0xfffffffe1111a812 */ /* 0x000fc400078ec0ff */
[----:B----4-:R-:W-:Y:S02]  /*cad0*/  @!P1 LOP3.LUT R15, R20, 0xfffffffe, RZ, 0xc0, !PT ;  /* 0xfffffffe140f9812 */ /* 0x010fe400078ec0ff */
[----:B------:R-:W-:Y:S01]  /*cae0*/  ISETP.GE.AND P5, PT, R18, UR4, PT ;  /* 0x0000000412007c0c */ /* 0x000fe2000bfa6270 */
[--C-:B0-----:R-:W-:Y:S01]  /*caf0*/  @!P0 IMAD.WIDE R6, R3, 0x4, R4.reuse ;  /* 0x0000000403068825 */ /* 0x101fe200078e0204 */
[----:B------:R-:W-:Y:S02]  /*cb00*/  IADD3 R0, R2, 0xd0, RZ ;  /* 0x000000d002007810 */ /* 0x000fe40007ffe0ff */
[----:B------:R-:W-:Y:S01]  /*cb10*/  ISETP.GE.AND P6, PT, R19, UR4, PT ;  /* 0x0000000413007c0c */ /* 0x000fe2000bfc6270 */
[--C-:B-1----:R-:W-:Y:S01]  /*cb20*/  @!P4 IMAD.WIDE R8, R11, 0x4, R4.reuse ;  /* 0x000000040b08c825 */ /* 0x102fe200078e0204 */
[----:B------:R0:W-:Y:S01]  /*cb30*/  @!P0 ST.E.64 desc[UR6][R6.64], R102 ;  /* 0x0000006606008985 */ /* 0x0001e2000c101b06 */
[----:B------:R-:W-:Y:S02]  /*cb40*/  ISETP.GE.AND P0, PT, R0, UR4, PT ;  /* 0x0000000400007c0c */ /* 0x000fe4000bf06270 */
[----:B------:R-:W-:Y:S01]  /*cb50*/  @!P3 IMAD.WIDE R10, R13, 0x4, R4 ;  /* 0x000000040d0ab825 */ /* 0x000fe200078e0204 */
[----:B------:R1:W-:Y:S01]  /*cb60*/  @!P4 ST.E.64 desc[UR6][R8.64], R106 ;  /* 0x0000006a0800c985 */ /* 0x0003e2000c101b06 */
[----:B------:R-:W-:-:S02]  /*cb70*/  IADD3 R20, R2, 0xf0, RZ ;  /* 0x000000f002147810 */ /* 0x000fc40007ffe0ff */
[--C-:B------:R-:W-:Y:S01]  /*cb80*/  @!P2 IMAD.WIDE R12, R17, 0x4, R4.reuse ;  /* 0x00000004110ca825 */ /* 0x100fe200078e0204 */
[----:B------:R2:W-:Y:S01]  /*cb90*/  @!P3 ST.E.64 desc[UR6][R10.64], R110 ;  /* 0x0000006e0a00b985 */ /* 0x0005e2000c101b06 */
[----:B------:R-:W-:Y:S02]  /*cba0*/  @!P5 LEA.HI R18, R18, R18, RZ, 0x1 ;  /* 0x000000121212d211 */ /* 0x000fe400078f08ff */
[----:B------:R-:W-:Y:S01]  /*cbb0*/  @!P1 IMAD.WIDE R14, R15, 0x4, R4 ;  /* 0x000000040f0e9825 */ /* 0x000fe200078e0204 */
[----:B------:R-:W-:Y:S01]  /*cbc0*/  @!P2 ST.E.64 desc[UR6][R12.64], R114 ;  /* 0x000000720c00a985 */ /* 0x000fe2000c101b06 */
[----:B------:R-:W-:Y:S02]  /*cbd0*/  ISETP.GE.AND P2, PT, R16, UR4, PT ;  /* 0x0000000410007c0c */ /* 0x000fe4000bf46270 */
[C---:B------:R-:W-:Y:S01]  /*cbe0*/  VIADD R3, R2.reuse, 0xd8 ;  /* 0x000000d802037836 */ /* 0x040fe20000000000 */
[----:B------:R-:W-:Y:S01]  /*cbf0*/  @!P1 ST.E.64 desc[UR6][R14.64], R118 ;  /* 0x000000760e009985 */ /* 0x000fe2000c101b06 */
[----:B------:R-:W-:Y:S01]  /*cc00*/  VIADD R17, R2, 0xe8 ;  /* 0x000000e802117836 */ /* 0x000fe20000000000 */
[----:B0-----:R-:W-:Y:S01]  /*cc10*/  @!P5 LOP3.LUT R7, R18, 0xfffffffe, RZ, 0xc0, !PT ;  /* 0xfffffffe1207d812 */ /* 0x001fe200078ec0ff */
[----:B------:R-:W-:Y:S01]  /*cc20*/  VIADD R2, R2, 0xf8 ;  /* 0x000000f802027836 */ /* 0x000fe20000000000 */
[----:B------:R-:W-:-:S02]  /*cc30*/  ISETP.GE.AND P1, PT, R3, UR4, PT ;  /* 0x0000000403007c0c */ /* 0x000fc4000bf26270 */
[----:B------:R-:W-:Y:S01]  /*cc40*/  @!P6 LEA.HI R19, R19, R19, RZ, 0x1 ;  /* 0x000000131313e211 */ /* 0x000fe200078f08ff */
[----:B------:R-:W-:Y:S01]  /*cc50*/  @!P5 IMAD.WIDE R6, R7, 0x4, R4 ;  /* 0x000000040706d825 */ /* 0x000fe200078e0204 */
[----:B------:R-:W-:Y:S02]  /*cc60*/  ISETP.GE.AND P3, PT, R17, UR4, PT ;  /* 0x0000000411007c0c */ /* 0x000fe4000bf66270 */
[----:B------:R-:W-:Y:S02]  /*cc70*/  ISETP.GE.AND P4, PT, R20, UR4, PT ;  /* 0x0000000414007c0c */ /* 0x000fe4000bf86270 */
[----:B------:R-:W-:Y:S01]  /*cc80*/  @!P0 LEA.HI R0, R0, R0, RZ, 0x1 ;  /* 0x0000000000008211 */ /* 0x000fe200078f08ff */
[----:B------:R0:W-:Y:S01]  /*cc90*/  @!P5 ST.E.64 desc[UR6][R6.64], R122 ;  /* 0x0000007a0600d985 */ /* 0x0001e2000c101b06 */
[----:B-1----:R-:W-:Y:S02]  /*cca0*/  @!P6 LOP3.LUT R9, R19, 0xfffffffe, RZ, 0xc0, !PT ;  /* 0xfffffffe1309e812 */ /* 0x002fe400078ec0ff */
[----:B------:R-:W-:-:S02]  /*ccb0*/  @!P2 LEA.HI R16, R16, R16, RZ, 0x1 ;  /* 0x000000101010a211 */ /* 0x000fc400078f08ff */
[----:B--2---:R-:W-:Y:S01]  /*ccc0*/  @!P1 LEA.HI R10, R3, R3, RZ, 0x1 ;  /* 0x00000003030a9211 */ /* 0x004fe200078f08ff */
[--C-:B------:R-:W-:Y:S01]  /*ccd0*/  @!P6 IMAD.WIDE R8, R9, 0x4, R4.reuse ;  /* 0x000000040908e825 */ /* 0x100fe200078e0204 */
[----:B------:R-:W-:Y:S02]  /*cce0*/  @!P0 LOP3.LUT R3, R0, 0xfffffffe, RZ, 0xc0, !PT ;  /* 0xfffffffe00038812 */ /* 0x000fe400078ec0ff */
[----:B------:R-:W-:Y:S02]  /*ccf0*/  @!P3 LEA.HI R17, R17, R17, RZ, 0x1 ;  /* 0x000000111111b211 */ /* 0x000fe400078f08ff */
[----:B------:R1:W-:Y:S01]  /*cd00*/  @!P6 ST.E.64 desc[UR6][R8.64], R126 ;  /* 0x0000007e0800e985 */ /* 0x0003e2000c101b06 */
[----:B------:R-:W-:Y:S01]  /*cd10*/  @!P4 LEA.HI R20, R20, R20, RZ, 0x1 ;  /* 0x000000141414c211 */ /* 0x000fe200078f08ff */
[----:B0-----:R-:W-:Y:S01]  /*cd20*/  @!P0 IMAD.WIDE R6, R3, 0x4, R4 ;  /* 0x0000000403068825 */ /* 0x001fe200078e0204 */
[----:B------:R-:W-:Y:S02]  /*cd30*/  @!P1 LOP3.LUT R11, R10, 0xfffffffe, RZ, 0xc0, !PT ;  /* 0xfffffffe0a0b9812 */ /* 0x000fe400078ec0ff */
[----:B------:R-:W-:-:S02]  /*cd40*/  @!P2 LOP3.LUT R13, R16, 0xfffffffe, RZ, 0xc0, !PT ;  /* 0xfffffffe100da812 */ /* 0x000fc400078ec0ff */
[----:B------:R0:W-:Y:S01]  /*cd50*/  @!P0 ST.E.64 desc[UR6][R6.64], R130 ;  /* 0x0000008206008985 */ /* 0x0001e2000c101b06 */
[----:B------:R-:W-:Y:S02]  /*cd60*/  ISETP.GE.AND P0, PT, R2, UR4, PT ;  /* 0x0000000402007c0c */ /* 0x000fe4000bf06270 */
[----:B------:R-:W-:Y:S02]  /*cd70*/  @!P3 LOP3.LUT R17, R17, 0xfffffffe, RZ, 0xc0, !PT ;  /* 0xfffffffe1111b812 */ /* 0x000fe400078ec0ff */
[----:B------:R-:W-:Y:S01]  /*cd80*/  @!P4 LOP3.LUT R15, R20, 0xfffffffe, RZ, 0xc0, !PT ;  /* 0xfffffffe140fc812 */ /* 0x000fe200078ec0ff */
[----:B-1----:R-:W-:-:S04]  /*cd90*/  @!P1 IMAD.WIDE R8, R11, 0x4, R4 ;  /* 0x000000040b089825 */ /* 0x002fc800078e0204 */
[--C-:B------:R-:W-:Y:S01]  /*cda0*/  @!P2 IMAD.WIDE R10, R13, 0x4, R4.reuse ;  /* 0x000000040d0aa825 */ /* 0x100fe200078e0204 */
[----:B------:R0:W-:Y:S03]  /*cdb0*/  @!P1 ST.E.64 desc[UR6][R8.64], R134 ;  /* 0x0000008608009985 */ /* 0x0001e6000c101b06 */
[--C-:B------:R-:W-:Y:S01]  /*cdc0*/  @!P3 IMAD.WIDE R12, R17, 0x4, R4.reuse ;  /* 0x00000004110cb825 */ /* 0x100fe200078e0204 */
[----:B------:R0:W-:Y:S03]  /*cdd0*/  @!P2 ST.E.64 desc[UR6][R10.64], R138 ;  /* 0x0000008a0a00a985 */ /* 0x0001e6000c101b06 */
[----:B------:R-:W-:Y:S01]  /*cde0*/  @!P4 IMAD.WIDE R14, R15, 0x4, R4 ;  /* 0x000000040f0ec825 */ /* 0x000fe200078e0204 */
[----:B------:R0:W-:Y:S04]  /*cdf0*/  @!P3 ST.E.64 desc[UR6][R12.64], R142 ;  /* 0x0000008e0c00b985 */ /* 0x0001e8000c101b06 */
[----:B------:R0:W-:Y:S01]  /*ce00*/  @!P4 ST.E.64 desc[UR6][R14.64], R146 ;  /* 0x000000920e00c985 */ /* 0x0001e2000c101b06 */
[----:B------:R-:W-:Y:S05]  /*ce10*/  @P0 BRA `(.L_x_10) ;  /* 0x0000004800f00947 */ /* 0x000fea0003800000 */
[----:B------:R-:W-:Y:S01]  /*ce20*/  LEA.HI R2, R2, R2, RZ, 0x1 ;  /* 0x0000000202027211 */ /* 0x000fe200078f08ff */
[----:B------:R-:W-:-:S03]  /*ce30*/  ULDC.64 UR4, c[0x0][0x208] ;  /* 0x0000820000047ab9 */ /* 0x000fc60000000a00 */
[----:B------:R-:W-:-:S05]  /*ce40*/  LOP3.LUT R3, R2, 0xfffffffe, RZ, 0xc0, !PT ;  /* 0xfffffffe02037812 */ /* 0x000fca00078ec0ff */
[----:B------:R-:W-:-:S05]  /*ce50*/  IMAD.WIDE R4, R3, 0x4, R4 ;  /* 0x0000000403047825 */ /* 0x000fca00078e0204 */
[----:B------:R1:W-:Y:S01]  /*ce60*/  ST.E.64 desc[UR4][R4.64], R150 ;  /* 0x0000009604007985 */ /* 0x0003e2000c101b04 */
[----:B------:R-:W-:Y:S05]  /*ce70*/  BRA `(.L_x_10) ;  /* 0x0000004800d87947 */ /* 0x000fea0003800000 */
.L_x_33:
[----:B------:R-:W0:Y:S02]  /*ce80*/  S2R R0, SR_TID.X ;  /* 0x0000000000007919 */ /* 0x000e240000002100 */
[----:B0-----:R-:W-:-:S05]  /*ce90*/  VIADD R2, R0, 0xffffff80 ;  /* 0xffffff8000027836 */ /* 0x001fca0000000000 */
[----:B------:R-:W-:-:S13]  /*cea0*/  ISETP.GT.AND P0, PT, R2, 0x7f, PT ;  /* 0x0000007f0200780c */ /* 0x000fda0003f04270 */
[----:B------:R-:W-:Y:S05]  /*ceb0*/  @P0 BRA `(.L_x_10) ;  /* 0x0000004800c80947 */ /* 0x000fea0003800000 */
[----:B------:R-:W0:Y:S01]  /*cec0*/  S2R R3, SR_CTAID.X ;  /* 0x0000000000037919 */ /* 0x000e220000002500 */
[----:B------:R-:W1:Y:S01]  /*ced0*/  LDC R6, c[0x0][0xbe8] ;  /* 0x0002fa00ff067b82 */ /* 0x000e620000000800 */
[----:B------:R-:W-:Y:S01]  /*cee0*/  ULDC UR4, c[0x0][0xa88] ;  /* 0x0002a20000047ab9 */ /* 0x000fe20000000800 */
[----:B0-----:R-:W-:Y:S02]  /*cef0*/  IMAD R0, R3, 0x80, R0 ;  /* 0x0000008003007824 */ /* 0x001fe400078e0200 */
[----:B-1----:R-:W-:-:S03]  /*cf00*/  IMAD R3, R6, UR4, RZ ;  /* 0x0000000406037c24 */ /* 0x002fc6000f8e02ff */
[----:B------:R-:W-:-:S04]  /*cf10*/  IADD3 R0, R0, -0x80, RZ ;  /* 0xffffff8000007810 */ /* 0x000fc80007ffe0ff */
[----:B------:R-:W-:-:S13]  /*cf20*/  ISETP.GE.AND P0, PT, R0, R3, PT ;  /* 0x000000030000720c */ /* 0x000fda0003f06270 */
[----:B------:R-:W-:Y:S05]  /*cf30*/  @P0 BRA `(.L_x_10) ;  /* 0x0000004800a80947 */ /* 0x000fea0003800000 */
[----:B------:R-:W-:Y:S01]  /*cf40*/  ISETP.NE.AND P0, PT, R6, 0x1, PT ;  /* 0x000000010600780c */ /* 0x000fe20003f05270 */
[----:B------:R-:W0:Y:S01]  /*cf50*/  S2UR UR4, SR_CTAID.Z ;  /* 0x00000000000479c3 */ /* 0x000e220000002700 */
[----:B------:R-:W-:Y:S01]  /*cf60*/  SHF.R.S32.HI R4, RZ, 0x1f, R19 ;  /* 0x0000001fff047819 */ /* 0x000fe20000011413 */
[----:B------:R-:W-:Y:S01]  /*cf70*/  ULDC.64 UR6, c[0x0][0xbd0] ;  /* 0x0002f40000067ab9 */ /* 0x000fe20000000a00 */
[----:B------:R-:W-:Y:S01]  /*cf80*/  ULDC.64 UR10, c[0x0][0x208] ;  /* 0x00008200000a7ab9 */ /* 0x000fe20000000a00 */
[----:B------:R-:W-:-:S04]  /*cf90*/  IMAD.WIDE.U32 R2, R19, UR6, RZ ;  /* 0x0000000613027c25 */ /* 0x000fc8000f8e00ff */
[----:B------:R-:W1:Y:S01]  /*cfa0*/  LDC.64 R10, c[0x0][0xbd8] ;  /* 0x0002f600ff0a7b82 */ /* 0x000e620000000a00 */
[----:B------:R-:W-:-:S04]  /*cfb0*/  IMAD R4, R4, UR6, RZ ;  /* 0x0000000604047c24 */ /* 0x000fc8000f8e02ff */
[----:B------:R-:W-:Y:S02]  /*cfc0*/  IMAD R5, R19, UR7, R4 ;  /* 0x0000000713057c24 */ /* 0x000fe4000f8e0204 */
[----:B------:R-:W-:Y:S01]  /*cfd0*/  IMAD.MOV R19, RZ, RZ, -R19 ;  /* 0x000000ffff137224 */ /* 0x000fe200078e0a13 */
[----:B------:R-:W2:Y:S01]  /*cfe0*/  @P0 LDC R7, c[0x0][0xbec] ;  /* 0x0002fb00ff070b82 */ /* 0x000ea20000000800 */
[----:B------:R-:W-:Y:S02]  /*cff0*/  IMAD.IADD R3, R3, 0x1, R5 ;  /* 0x0000000103037824 */ /* 0x000fe400078e0205 */
[----:B------:R-:W-:-:S05]  /*d000*/  IMAD.MOV.U32 R5, RZ, RZ, R0 ;  /* 0x000000ffff057224 */ /* 0x000fca00078e0000 */
[----:B------:R-:W3:Y:S01]  /*d010*/  S2UR UR8, SR_CTAID.Y ;  /* 0x00000000000879c3 */ /* 0x000ee20000002600 */
[----:B0-----:R-:W-:-:S07]  /*d020*/  USHF.R.S32.HI UR5, URZ, 0x1f, UR4 ;  /* 0x0000001f3f057899 */ /* 0x001fce0008011404 */
[----:B------:R-:W3:Y:S01]  /*d030*/  LDC R8, c[0x0][0xc50] ;  /* 0x00031400ff087b82 */ /* 0x000ee20000000800 */
[C---:B-1----:R-:W-:Y:S02]  /*d040*/  IMAD R12, R10.reuse, UR5, RZ ;  /* 0x000000050a0c7c24 */ /* 0x042fe4000f8e02ff */
[----:B------:R-:W-:-:S04]  /*d050*/  IMAD.WIDE.U32 R2, R10, UR4, R2 ;  /* 0x000000040a027c25 */ /* 0x000fc8000f8e0002 */
[----:B------:R-:W-:Y:S01]  /*d060*/  IMAD R11, R11, UR4, R12 ;  /* 0x000000040b0b7c24 */ /* 0x000fe2000f8e020c */
[----:B------:R-:W0:Y:S01]  /*d070*/  @P0 LDC R9, c[0x0][0xbf0] ;  /* 0x0002fc00ff090b82 */ /* 0x000e220000000800 */
[----:B--2---:R-:W-:Y:S01]  /*d080*/  @P0 IMAD.HI.U32 R4, R0, R7, RZ ;  /* 0x0000000700040227 */ /* 0x004fe200078e00ff */
[----:B------:R-:W-:-:S03]  /*d090*/  ULDC.64 UR4, c[0x0][0xbe0] ;  /* 0x0002f80000047ab9 */ /* 0x000fc60000000a00 */
[----:B------:R-:W-:Y:S02]  /*d0a0*/  IMAD.IADD R3, R11, 0x1, R3 ;  /* 0x000000010b037824 */ /* 0x000fe400078e0203 */
[----:B---3--:R-:W-:-:S04]  /*d0b0*/  IMAD R19, R8, R19, UR8 ;  /* 0x0000000808137e24 */ /* 0x008fc8000f8e0213 */
[----:B------:R-:W-:Y:S01]  /*d0c0*/  IMAD.WIDE.U32 R2, R19, UR4, R2 ;  /* 0x0000000413027c25 */ /* 0x000fe2000f8e0002 */
[----:B0-----:R-:W-:Y:S02]  /*d0d0*/  @P0 SHF.R.U32.HI R5, RZ, R9, R4 ;  /* 0x00000009ff050219 */ /* 0x001fe40000011604 */
[----:B------:R-:W-:Y:S02]  /*d0e0*/  SHF.R.S32.HI R4, RZ, 0x1f, R19 ;  /* 0x0000001fff047819 */ /* 0x000fe40000011413 */
[C---:B------:R-:W-:Y:S02]  /*d0f0*/  IADD3 R7, -R5.reuse, RZ, RZ ;  /* 0x000000ff05077210 */ /* 0x040fe40007ffe1ff */
[----:B------:R-:W-:Y:S01]  /*d100*/  SHF.R.S32.HI R9, RZ, 0x1f, R5 ;  /* 0x0000001fff097819 */ /* 0x000fe20000011405 */
[----:B------:R-:W-:Y:S01]  /*d110*/  IMAD R4, R4, UR4, RZ ;  /* 0x0000000404047c24 */ /* 0x000fe2000f8e02ff */
[----:B------:R-:W-:Y:S01]  /*d120*/  IADD3 R2, P0, R5, R2, RZ ;  /* 0x0000000205027210 */ /* 0x000fe20007f1e0ff */
[----:B------:R-:W-:-:S02]  /*d130*/  IMAD R7, R6, R7, R0 ;  /* 0x0000000706077224 */ /* 0x000fc400078e0200 */
[----:B------:R-:W-:Y:S01]  /*d140*/  IMAD R4, R19, UR5, R4 ;  /* 0x0000000513047c24 */ /* 0x000fe2000f8e0204 */
[----:B------:R-:W-:Y:S02]  /*d150*/  ULDC.64 UR4, c[0x0][0xbc8] ;  /* 0x0002f20000047ab9 */ /* 0x000fe40000000a00 */
[----:B------:R-:W-:Y:S02]  /*d160*/  SHF.R.S32.HI R0, RZ, 0x1f, R7 ;  /* 0x0000001fff007819 */ /* 0x000fe40000011407 */
[----:B------:R-:W-:-:S03]  /*d170*/  IADD3.X R3, R9, R3, R4, P0, !PT ;  /* 0x0000000309037210 */ /* 0x000fc600007fe404 */
[----:B------:R-:W-:Y:S02]  /*d180*/  IMAD R0, R0, UR4, RZ ;  /* 0x0000000400007c24 */ /* 0x000fe4000f8e02ff */
[----:B------:R-:W-:-:S04]  /*d190*/  IMAD.WIDE.U32 R2, R7, UR4, R2 ;  /* 0x0000000407027c25 */ /* 0x000fc8000f8e0002 */
[----:B------:R-:W-:Y:S01]  /*d1a0*/  IMAD R5, R7, UR5, R0 ;  /* 0x0000000507057c24 */ /* 0x000fe2000f8e0200 */
[----:B------:R-:W-:Y:S02]  /*d1b0*/  ULDC.64 UR4, c[0x0][0xba8] ;  /* 0x0002ea0000047ab9 */ /* 0x000fe40000000a00 */
[----:B------:R-:W-:Y:S01]  /*d1c0*/  LEA R4, P0, R2, UR4, 0x2 ;  /* 0x0000000402047c11 */ /* 0x000fe2000f8010ff */
[----:B------:R-:W-:-:S05]  /*d1d0*/  IMAD.IADD R3, R3, 0x1, R5 ;  /* 0x0000000103037824 */ /* 0x000fca00078e0205 */
[----:B------:R-:W-:Y:S01]  /*d1e0*/  LEA.HI.X R5, R2, UR5, R3, 0x2, P0 ;  /* 0x0000000502057c11 */ /* 0x000fe200080f1403 */
[----:B------:R-:W-:-:S05]  /*d1f0*/  IMAD.MOV.U32 R3, RZ, RZ, -0x800000 ;  /* 0xff800000ff037424 */ /* 0x000fca00078e00ff */
[----:B------:R4:W-:Y:S01]  /*d200*/  STG.E desc[UR10][R4.64], R3 ;  /* 0x0000000304007986 */ /* 0x0009e2000c10190a */
[----:B------:R-:W-:Y:S05]  /*d210*/  BRA `(.L_x_10) ;  /* 0x0000004400f07947 */ /* 0x000fea0003800000 */
.L_x_8:
[----:B------:R-:W-:-:S08]  /*d220*/  NOP ;  /* 0x0000000000007918 */ /* 0x000fd00000000000 */
[----:B0-----:R-:W0:-:S00]  /*d230*/  USETMAXREG.DEALLOC.CTAPOOL 0x18 ;  /* 0x00000018000079c8 */ /* 0x001e0000080e0500 */
[----:B0-----:R-:W-:Y:S01]  /*d240*/  LOP3.LUT R0, R0, 0x3, RZ, 0xc0, !PT ;  /* 0x0000000300007812 */ /* 0x001fe200078ec0ff */
[----:B------:R-:W0:Y:S05]  /*d250*/  S2R R18, SR_CTAID.Z ;  /* 0x0000000000127919 */ /* 0x000e2a0000002700 */
[----:B------:R-:W1:Y:S01]  /*d260*/  S2UR UR6, SR_CTAID.Y ;  /* 0x00000000000679c3 */ /* 0x000e620000002600 */
[----:B------:R-:W2:Y:S02]  /*d270*/  SHFL.IDX PT, R0, R0, RZ, 0x1f ;  /* 0x00001fff00007589 */ /* 0x000ea400000e0000 */
[----:B--2---:R-:W-:-:S13]  /*d280*/  ISETP.NE.AND P0, PT, R0, RZ, PT ;  /* 0x000000ff0000720c */ /* 0x004fda0003f05270 */
[----:B01----:R-:W-:Y:S05]  /*d290*/  @!P0 BRA `(.L_x_36) ;  /* 0x0000000000288947 */ /* 0x003fea0003800000 */
[----:B------:R-:W-:Y:S01]  /*d2a0*/  ULDC UR7, c[0x0][0xc50] ;  /* 0x0003140000077ab9 */ /* 0x000fe20000000800 */
[----:B------:R-:W-:Y:S01]  /*d2b0*/  UMOV UR36, UR6 ;  /* 0x0000000600247c82 */ /* 0x000fe20008000000 */
[----:B------:R-:W-:-:S06]  /*d2c0*/  UISETP.NE.AND UP0, UPT, UR7, 0x1, UPT ;  /* 0x000000010700788c */ /* 0x000fcc000bf05270 */
[----:B------:R-:W-:-:S13]  /*d2d0*/  PLOP3.LUT P0, PT, PT, PT, UP0, 0x80, 0x0 ;  /* 0x000000000000781c */ /* 0x000fda0003f0f008 */
[----:B------:R-:W-:Y:S05]  /*d2e0*/  @!P0 BRA `(.L_x_37) ;  /* 0x0000000000308947 */ /* 0x000fea0003800000 */
[----:B------:R-:W-:Y:S01]  /*d2f0*/  ULDC UR4, c[0x0][0xc54] ;  /* 0x0003150000047ab9 */ /* 0x000fe20000000800 */
[----:B------:R-:W-:Y:S01]  /*d300*/  ULDC UR36, c[0x0][0xc58] ;  /* 0x0003160000247ab9 */ /* 0x000fe20000000800 */
[----:B------:R-:W-:-:S04]  /*d310*/  UIMAD.WIDE.U32 UR4, UR6, UR4, URZ ;  /* 0x00000004060472a5 */ /* 0x000fc8000f8e003f */
[----:B------:R-:W-:Y:S01]  /*d320*/  USHF.R.U32.HI UR36, URZ, UR36, UR5 ;  /* 0x000000243f247299 */ /* 0x000fe20008011605 */
[----:B------:R-:W-:Y:S11]  /*d330*/  BRA `(.L_x_37) ;  /* 0x00000000001c7947 */ /* 0x000ff60003800000 */
.L_x_36:
[----:B------:R-:W-:Y:S01]  /*d340*/  ULDC UR7, c[0x0][0xc50] ;  /* 0x0003140000077ab9 */ /* 0x000fe20000000800 */
[----:B------:R-:W-:Y:S01]  /*d350*/  UMOV UR36, UR6 ;  /* 0x0000000600247c82 */ /* 0x000fe20008000000 */
[----:B------:R-:W-:-:S11]  /*d360*/  UISETP.NE.AND UP0, UPT, UR7, 0x1, UPT ;  /* 0x000000010700788c */ /* 0x000fd6000bf05270 */
[----:B------:R-:W-:Y:S01]  /*d370*/  @UP0 ULDC UR4, c[0x0][0xc54] ;  /* 0x0003150000040ab9 */ /* 0x000fe20000000800 */
[----:B------:R-:W-:Y:S01]  /*d380*/  @UP0 ULDC UR8, c[0x0][0xc58] ;  /* 0x0003160000080ab9 */ /* 0x000fe20000000800 */
[----:B------:R-:W-:-:S04]  /*d390*/  UIMAD.WIDE.U32 UR4, UR6, UR4, URZ ;  /* 0x00000004060472a5 */ /* 0x000fc8000f8e003f */
[----:B------:R-:W-:-:S12]  /*d3a0*/  @UP0 USHF.R.U32.HI UR36, URZ, UR8, UR5 ;  /* 0x000000083f240299 */ /* 0x000fd80008011605 */
.L_x_37:
[----:B------:R-:W-:Y:S01]  /*d3b0*/  ISETP.GE.AND P0, PT, R18, RZ, PT ;  /* 0x000000ff1200720c */ /* 0x000fe20003f06270 */
[----:B------:R-:W-:Y:S01]  /*d3c0*/  UIADD3 UR4, -UR36, URZ, URZ ;  /* 0x0000003f24047290 */ /* 0x000fe2000fffe13f */
[----:B------:R-:W-:Y:S01]  /*d3d0*/  MOV R9, 0x1 ;  /* 0x0000000100097802 */ /* 0x000fe20000000f00 */
[----:B------:R-:W-:Y:S02]  /*d3e0*/  IMAD.MOV.U32 R0, RZ, RZ, RZ ;  /* 0x000000ffff007224 */ /* 0x000fe400078e00ff */
[----:B------:R-:W-:Y:S01]  /*d3f0*/  UIMAD UR6, UR7, UR4, UR6 ;  /* 0x00000004070672a4 */ /* 0x000fe2000f8e0206 */
[----:B------:R-:W-:-:S07]  /*d400*/  IMAD.MOV.U32 R3, RZ, RZ, 0x1 ;  /* 0x00000001ff037424 */ /* 0x000fce00078e00ff */
[----:B------:R-:W-:Y:S05]  /*d410*/  @!P0 BRA `(.L_x_38) ;  /* 0x0000004000b08947 */ /* 0x000fea0003800000 */
[----:B------:R-:W-:Y:S01]  /*d420*/  ULDC.64 UR4, c[0x0][0x418] ;  /* 0x0001060000047ab9 */ /* 0x000fe20000000a00 */
[----:B------:R0:W-:Y:S01]  /*d430*/  STL [R1+0xc], RZ ;  /* 0x00000cff01007387 */ /* 0x0001e20000100800 */
[----:B------:R-:W-:Y:S02]  /*d440*/  UISETP.NE.U32.AND UP0, UPT, UR4, URZ, UPT ;  /* 0x0000003f0400728c */ /* 0x000fe4000bf05070 */
[----:B------:R-:W-:Y:S02]  /*d450*/  ULOP3.LUT UR40, UR6, 0xffff, URZ, 0xc0, !UPT ;  /* 0x0000ffff06287892 */ /* 0x000fe4000f8ec03f */
[----:B------:R-:W-:Y:S01]  /*d460*/  UISETP.NE.AND.EX UP0, UPT, UR5, URZ, UPT, UP0 ;  /* 0x0000003f0500728c */ /* 0x000fe2000bf05300 */
[----:B------:R-:W-:Y:S02]  /*d470*/  ULDC UR4, c[0x0][0x424] ;  /* 0x0001090000047ab9 */ /* 0x000fe40000000800 */
[----:B------:R-:W-:Y:S01]  /*d480*/  ULDC UR5, c[0x0][0x2f0] ;  /* 0x0000bc0000057ab9 */ /* 0x000fe20000000800 */
[----:B------:R-:W-:-:S04]  /*d490*/  USEL UR4, UR4, 0x1, UP0 ;  /* 0x0000000104047887 */ /* 0x000fc80008000000 */
[----:B------:R-:W-:-:S04]  /*d4a0*/  UIMAD UR4, UR4, UR5, URZ ;  /* 0x00000005040472a4 */ /* 0x000fc8000f8e023f */
[----:B------:R-:W-:Y:S02]  /*d4b0*/  UISETP.GE.AND UP0, UPT, UR4, 0x1, UPT ;  /* 0x000000010400788c */ /* 0x000fe4000bf06270 */
[----:B------:R-:W-:-:S04]  /*d4c0*/  UIADD3 UR5, UR4, 0x4f, URZ ;  /* 0x0000004f04057890 */ /* 0x000fc8000fffe03f */
[----:B------:R-:W-:Y:S01]  /*d4d0*/  PLOP3.LUT P0, PT, PT, PT, UP0, 0x80, 0x0 ;  /* 0x000000000000781c */ /* 0x000fe20003f0f008 */
[----:B------:R-:W-:-:S04]  /*d4e0*/  UIMAD.WIDE UR4, UR5, 0x66666667, URZ ;  /* 0x66666667050478a5 */ /* 0x000fc8000f8e023f */
[----:B------:R-:W-:-:S04]  /*d4f0*/  USHF.R.U32.HI UR39, URZ, 0x1f, UR5 ;  /* 0x0000001f3f277899 */ /* 0x000fc80008011605 */
[----:B------:R-:W-:-:S04]  /*d500*/  ULEA.HI.SX32 UR39, UR5, UR39, 0x1b ;  /* 0x0000002705277291 */ /* 0x000fc8000f8fda3f */
[----:B0-----:R-:W-:Y:S08]  /*d510*/  @!P0 BRA `(.L_x_39) ;  /* 0x00000000007c8947 */ /* 0x001ff00003800000 */
[----:B------:R-:W-:-:S04]  /*d520*/  USHF.R.U32.HI UR4, URZ, 0x10, UR6 ;  /* 0x000000103f047899 */ /* 0x000fc80008011606 */
[----:B------:R-:W-:-:S11]  /*d530*/  UISETP.NE.AND UP0, UPT, UR4, URZ, UPT ;  /* 0x0000003f0400728c */ /* 0x000fd6000bf05270 */
[----:B------:R-:W-:Y:S02]  /*d540*/  @!UP0 ULDC UR4, c[0x0][0x9f0] ;  /* 0x00027c0000048ab9 */ /* 0x000fe40000000800 */
[----:B------:R-:W-:Y:S01]  /*d550*/  IMAD.U32 R6, RZ, RZ, UR4 ;  /* 0x00000004ff067e24 */ /* 0x000fe2000f8e00ff */
[----:B------:R-:W-:-:S04]  /*d560*/  UIADD3 UR5, UR39, -0x1, UR4 ;  /* 0xffffffff27057890 */ /* 0x000fc8000fffe004 */
[-C--:B------:R-:W-:Y:S02]  /*d570*/  IABS R0, R6.reuse ;  /* 0x0000000600007213 */ /* 0x080fe40000000000 */
[----:B------:R-:W-:Y:S02]  /*d580*/  IABS R6, R6 ;  /* 0x0000000600067213 */ /* 0x000fe40000000000 */
[----:B------:R-:W0:Y:S08]  /*d590*/  I2F.RP R4, R0 ;  /* 0x0000000000047306 */ /* 0x000e300000209400 */
[----:B0-----:R-:W0:Y:S02]  /*d5a0*/  MUFU.RCP R4, R4 ;  /* 0x0000000400047308 */ /* 0x001e240000001000 */
[----:B0-----:R-:W-:-:S06]  /*d5b0*/  IADD3 R2, R4, 0xffffffe, RZ ;  /* 0x0ffffffe04027810 */ /* 0x001fcc0007ffe0ff */
[----:B------:R0:W1:Y:S02]  /*d5c0*/  F2I.FTZ.U32.TRUNC.NTZ R3, R2 ;  /* 0x0000000200037305 */ /* 0x000064000021f000 */
[----:B0-----:R-:W-:Y:S02]  /*d5d0*/  IMAD.MOV.U32 R2, RZ, RZ, RZ ;  /* 0x000000ffff027224 */ /* 0x001fe400078e00ff */
[----:B-1----:R-:W-:-:S04]  /*d5e0*/  IMAD.MOV R5, RZ, RZ, -R3 ;  /* 0x000000ffff057224 */ /* 0x002fc800078e0a03 */
[----:B------:R-:W-:-:S04]  /*d5f0*/  IMAD R5, R5, R0, RZ ;  /* 0x0000000005057224 */ /* 0x000fc800078e02ff */
[----:B------:R-:W-:-:S04]  /*d600*/  IMAD.HI.U32 R3, R3, R5, R2 ;  /* 0x0000000503037227 */ /* 0x000fc800078e0002 */
[----:B------:R-:W-:Y:S01]  /*d610*/  IMAD.U32 R5, RZ, RZ, UR5 ;  /* 0x00000005ff057e24 */ /* 0x000fe2000f8e00ff */
[----:B------:R-:W-:-:S04]  /*d620*/  ULOP3.LUT UR5, UR5, UR4, URZ, 0x3c, !UPT ;  /* 0x0000000405057292 */ /* 0x000fc8000f8e3c3f */
[----:B------:R-:W-:Y:S02]  /*d630*/  IABS R2, R5 ;  /* 0x0000000500027213 */ /* 0x000fe40000000000 */
[----:B------:R-:W-:Y:S02]  /*d640*/  IADD3 R5, RZ, -R6, RZ ;  /* 0x80000006ff057210 */ /* 0x000fe40007ffe0ff */
[----:B------:R-:W-:Y:S01]  /*d650*/  ISETP.LE.AND P2, PT, RZ, UR5, PT ;  /* 0x00000005ff007c0c */ /* 0x000fe2000bf43270 */
[----:B------:R-:W-:-:S04]  /*d660*/  IMAD.HI.U32 R3, R3, R2, RZ ;  /* 0x0000000203037227 */ /* 0x000fc800078e00ff */
[----:B------:R-:W-:-:S05]  /*d670*/  IMAD R5, R3, R5, R2 ;  /* 0x0000000503057224 */ /* 0x000fca00078e0202 */
[----:B------:R-:W-:-:S13]  /*d680*/  ISETP.GT.U32.AND P1, PT, R0, R5, PT ;  /* 0x000000050000720c */ /* 0x000fda0003f24070 */
[----:B------:R-:W-:Y:S02]  /*d690*/  @!P1 IMAD.IADD R5, R5, 0x1, -R0 ;  /* 0x0000000105059824 */ /* 0x000fe400078e0a00 */
[----:B------:R-:W-:Y:S01]  /*d6a0*/  @!P1 VIADD R3, R3, 0x1 ;  /* 0x0000000103039836 */ /* 0x000fe20000000000 */
[----:B------:R-:W-:Y:S02]  /*d6b0*/  ISETP.NE.AND P1, PT, RZ, UR4, PT ;  /* 0x00000004ff007c0c */ /* 0x000fe4000bf25270 */
[----:B------:R-:W-:-:S13]  /*d6c0*/  ISETP.GE.U32.AND P0, PT, R5, R0, PT ;  /* 0x000000000500720c */ /* 0x000fda0003f06070 */
[----:B------:R-:W-:-:S05]  /*d6d0*/  @P0 VIADD R3, R3, 0x1 ;  /* 0x0000000103030836 */ /* 0x000fca0000000000 */
[----:B------:R-:W-:Y:S02]  /*d6e0*/  @!P2 IADD3 R3, -R3, RZ, RZ ;  /* 0x000000ff0303a210 */ /* 0x000fe40007ffe1ff */
[----:B------:R-:W-:-:S05]  /*d6f0*/  @!P1 LOP3.LUT R3, RZ, UR4, RZ, 0x33, !PT ;  /* 0x00000004ff039c12 */ /* 0x000fca000f8e33ff */
[----:B------:R0:W-:Y:S02]  /*d700*/  STL [R1+0xc], R3 ;  /* 0x00000c0301007387 */ /* 0x0001e40000100800 */
.L_x_39:
[----:B------:R-:W2:Y:S01]  /*d710*/  LDL R2, [R1+0xc] ;  /* 0x00000c0001027983 */ /* 0x000ea20000100800 */
[----:B0-----:R-:W-:Y:S02]  /*d720*/  IMAD.MOV.U32 R3, RZ, RZ, 0x1 ;  /* 0x00000001ff037424 */ /* 0x001fe400078e00ff */
[----:B--2---:R-:W-:-:S05]  /*d730*/  IMAD R0, R2, UR40, RZ ;  /* 0x0000002802007c24 */ /* 0x004fca000f8e02ff */
[----:B------:R-:W-:Y:S01]  /*d740*/  VIADDMNMX R17, R0, R2, UR39, PT ;  /* 0x0000002700117e46 */ /* 0x000fe2000b800102 */
[----:B------:R0:W-:Y:S03]  /*d750*/  STL [R1+0x8], R0 ;  /* 0x0000080001007387 */ /* 0x0001e60000100800 */
[----:B------:R-:W-:Y:S01]  /*d760*/  ISETP.GT.AND P0, PT, R17, R0, PT ;  /* 0x000000001100720c */ /* 0x000fe20003f04270 */
[----:B------:R1:W-:Y:S01]  /*d770*/  STL [R1+0x10], R17 ;  /* 0x0000101101007387 */ /* 0x0003e20000100800 */
[----:B0-----:R-:W-:-:S11]  /*d780*/  IMAD.MOV.U32 R0, RZ, RZ, RZ ;  /* 0x000000ffff007224 */ /* 0x001fd600078e00ff */
[----:B-1----:R-:W-:Y:S05]  /*d790*/  @!P0 BRA `(.L_x_38) ;  /* 0x0000003c00d08947 */ /* 0x002fea0003800000 */
[----:B------:R-:W0:Y:S01]  /*d7a0*/  S2UR UR4, SR_CgaCtaId ;  /* 0x00000000000479c3 */ /* 0x000e220000008800 */
[----:B------:R-:W-:Y:S02]  /*d7b0*/  UMOV UR38, 0x400 ;  /* 0x0000040000267882 */ /* 0x000fe40000000000 */
[----:B0-----:R-:W-:-:S04]  /*d7c0*/  ULEA UR38, UR4, UR38, 0x18 ;  /* 0x0000002604267291 */ /* 0x001fc8000f8ec03f */
[----:B------:R-:W-:-:S04]  /*d7d0*/  UIADD3 UR4, UR38, 0x24400, URZ ;  /* 0x0002440026047890 */ /* 0x000fc8000fffe03f */
[----:B------:R-:W-:-:S06]  /*d7e0*/  ULOP3.LUT UP0, URZ, UR4, 0x3ff, URZ, 0xc0, !UPT ;  /* 0x000003ff043f7892 */ /* 0x000fcc000f80c03f */
[----:B------:R-:W-:-:S13]  /*d7f0*/  PLOP3.LUT P0, PT, PT, PT, UP0, 0x80, 0x0 ;  /* 0x000000000000781c */ /* 0x000fda0003f0f008 */
[----:B------:R-:W-:Y:S05]  /*d800*/  @!P0 BRA `(.L_x_40) ;  /* 0x0000000000408947 */ /* 0x000fea0003800000 */
[----:B------:R-:W-:Y:S01]  /*d810*/  MOV R2, 0x0 ;  /* 0x0000000000027802 */ /* 0x000fe20000000f00 */
[----:B------:R-:W-:Y:S01]  /*d820*/  ULDC.64 UR6, c[0x4][0xa8] ;  /* 0x01002a0000067ab9 */ /* 0x000fe20000000a00 */
[----:B------:R-:W-:Y:S01]  /*d830*/  ULDC.64 UR8, c[0x4][0xb0] ;  /* 0x01002c0000087ab9 */ /* 0x000fe20000000a00 */
[----:B------:R-:W-:Y:S01]  /*d840*/  ULDC.64 UR4, c[0x4][0x8] ;  /* 0x0100020000047ab9 */ /* 0x000fe20000000a00 */
[----:B------:R-:W-:Y:S01]  /*d850*/  IMAD.U32 R4, RZ, RZ, UR6 ;  /* 0x00000006ff047e24 */ /* 0x000fe2000f8e00ff */
[----:B------:R-:W-:Y:S01]  /*d860*/  MOV R5, UR7 ;  /* 0x0000000700057c02 */ /* 0x000fe20008000f00 */
[----:B------:R-:W0:Y:S01]  /*d870*/  LDC.64 R2, c[0x4][R2] ;  /* 0x0100000002027b82 */ /* 0x000e220000000a00 */
[----:B------:R-:W-:Y:S01]  /*d880*/  IMAD.U32 R6, RZ, RZ, UR8 ;  /* 0x00000008ff067e24 */ /* 0x000fe2000f8e00ff */
[----:B------:R-:W-:Y:S01]  /*d890*/  MOV R11, UR5 ;  /* 0x00000005000b7c02 */ /* 0x000fe20008000f00 */
[----:B------:R-:W-:Y:S02]  /*d8a0*/  IMAD.U32 R7, RZ, RZ, UR9 ;  /* 0x00000009ff077e24 */ /* 0x000fe4000f8e00ff */
[----:B------:R-:W-:-:S02]  /*d8b0*/  IMAD.U32 R10, RZ, RZ, UR4 ;  /* 0x00000004ff0a7e24 */ /* 0x000fc4000f8e00ff */
[----:B------:R-:W-:Y:S02]  /*d8c0*/  IMAD.MOV.U32 R8, RZ, RZ, 0x70 ;  /* 0x00000070ff087424 */ /* 0x000fe400078e00ff */
[----:B------:R-:W-:Y:S02]  /*d8d0*/  IMAD.MOV.U32 R12, RZ, RZ, 0x1 ;  /* 0x00000001ff0c7424 */ /* 0x000fe400078e00ff */
[----:B------:R-:W-:-:S07]  /*d8e0*/  IMAD.MOV.U32 R13, RZ, RZ, RZ ;  /* 0x000000ffff0d7224 */ /* 0x000fce00078e00ff */
[----:B------:R-:W-:-:S07]  /*d8f0*/  LEPC R20, `(.L_x_40) ;  /* 0x000000001014794e */ /* 0x000fce0000000000 */
[----:B0-----:R-:W-:Y:S05]  /*d900*/  CALL.ABS.NOINC R2 ;  /* 0x0000000002007343 */ /* 0x001fea0003c00000 */
.L_x_40:
        /* <DEDUP_REMOVED lines=8> */
[----:B------:R0:W1:Y:S01]  /*d990*/  LDC.64 R2, c[0x4][R16] ;  /* 0x0100000010027b82 */ /* 0x0000620000000a00 */
[----:B------:R-:W-:Y:S01]  /*d9a0*/  MOV R4, UR6 ;  /* 0x0000000600047c02 */ /* 0x000fe20008000f00 */
[----:B------:R-:W-:Y:S01]  /*d9b0*/  IMAD.U32 R5, RZ, RZ, UR7 ;  /* 0x00000007ff057e24 */ /* 0x000fe2000f8e00ff */
[----:B------:R-:W-:Y:S01]  /*d9c0*/  MOV R10, UR4 ;  /* 0x00000004000a7c02 */ /* 0x000fe20008000f00 */
[----:B------:R-:W-:Y:S01]  /*d9d0*/  IMAD.U32 R6, RZ, RZ, UR8 ;  /* 0x00000008ff067e24 */ /* 0x000fe2000f8e00ff */
[----:B------:R-:W-:Y:S01]  /*d9e0*/  MOV R13, RZ ;  /* 0x000000ff000d7202 */ /* 0x000fe20000000f00 */
[----:B------:R-:W-:-:S02]  /*d9f0*/  IMAD.U32 R7, RZ, RZ, UR9 ;  /* 0x00000009ff077e24 */ /* 0x000fc4000f8e00ff */
[----:B------:R-:W-:Y:S02]  /*da00*/  IMAD.U32 R11, RZ, RZ, UR5 ;  /* 0x00000005ff0b7e24 */ /* 0x000fe4000f8e00ff */
[----:B------:R-:W-:Y:S02]  /*da10*/  IMAD.MOV.U32 R8, RZ, RZ, 0x70 ;  /* 0x00000070ff087424 */ /* 0x000fe400078e00ff */
[----:B0-----:R-:W-:-:S07]  /*da20*/  IMAD.MOV.U32 R12, RZ, RZ, 0x1 ;  /* 0x00000001ff0c7424 */ /* 0x001fce00078e00ff */
[----:B------:R-:W-:-:S07]  /*da30*/  LEPC R20, `(.L_x_42) ;  /* 0x000000001014794e */ /* 0x000fce0000000000 */
[----:B-1----:R-:W-:Y:S05]  /*da40*/  CALL.ABS.NOINC R2 ;  /* 0x0000000002007343 */ /* 0x002fea0003c00000 */
.L_x_42:
[----:B------:R0:W1:Y:S01]  /*da50*/  LDC.64 R2, c[0x4][R16] ;  /* 0x0100000010027b82 */ /* 0x0000620000000a00 */
[----:B------:R-:W-:Y:S01]  /*da60*/  ULDC.64 UR6, c[0x4][0xa8] ;  /* 0x01002a0000067ab9 */ /* 0x000fe20000000a00 */
[----:B------:R-:W-:Y:S01]  /*da70*/  ULDC.64 UR8, c[0x4][0xb0] ;  /* 0x01002c0000087ab9 */ /* 0x000fe20000000a00 */
[----:B------:R-:W-:Y:S01]  /*da80*/  ULDC.64 UR4, c[0x4][0x18] ;  /* 0x0100060000047ab9 */ /* 0x000fe20000000a00 */
[----:B------:R-:W-:Y:S01]  /*da90*/  IMAD.U32 R4, RZ, RZ, UR6 ;  /* 0x00000006ff047e24 */ /* 0x000fe2000f8e00ff */
[----:B------:R-:W-:Y:S01]  /*daa0*/  MOV R7, UR9 ;  /* 0x0000000900077c02 */ /* 0x000fe20008000f00 */
[----:B------:R-:W-:Y:S01]  /*dab0*/  IMAD.U32 R5, RZ, RZ, UR7 ;  /* 0x00000007ff057e24 */ /* 0x000fe2000f8e00ff */
[----:B------:R-:W-:Y:S01]  /*dac0*/  MOV R12, 0x1 ;  /* 0x00000001000c7802 */ /* 0x000fe20000000f00 */
[----:B------:R-:W-:Y:S02]  /*dad0*/  IMAD.U32 R6, RZ, RZ, UR8 ;  /* 0x00000008ff067e24 */ /* 0x000fe4000f8e00ff */
[----:B------:R-:W-:-:S02]  /*dae0*/  IMAD.U32 R10, RZ, RZ, UR4 ;  /* 0x00000004ff0a7e24 */ /* 0x000fc4000f8e00ff */
[----:B------:R-:W-:Y:S02]  /*daf0*/  IMAD.U32 R11, RZ, RZ, UR5 ;  /* 0x00000005ff0b7e24 */ /* 0x000fe4000f8e00ff */
[----:B------:R-:W-:Y:S02]  /*db00*/  IMAD.MOV.U32 R8, RZ, RZ, 0x70 ;  /* 0x00000070ff087424 */ /* 0x000fe400078e00ff */
[----:B0-----:R-:W-:-:S07]  /*db10*/  IMAD.MOV.U32 R13, RZ, RZ, RZ ;  /* 0x000000ffff0d7224 */ /* 0x001fce00078e00ff */
[----:B------:R-:W-:-:S07]  /*db20*/  LEPC R20, `(.L_x_41) ;  /* 0x000000001014794e */ /* 0x000fce0000000000 */
[----:B-1----:R-:W-:Y:S05]  /*db30*/  CALL.ABS.NOINC R2 ;  /* 0x0000000002007343 */ /* 0x002fea0003c00000 */
.L_x_41:
[----:B------:R-:W0:Y:S01]  /*db40*/  LDC.64 R2, c[0x0][0x9f8] ;  /* 0x00027e00ff027b82 */ /* 0x000e220000000a00 */
[----:B------:R-:W-:Y:S01]  /*db50*/  ULDC.64 UR4, c[0x0][0x208] ;  /* 0x0000820000047ab9 */ /* 0x000fe20000000a00 */
[----:B0-----:R-:W-:-:S04]  /*db60*/  ISETP.NE.U32.AND P0, PT, R2, RZ, PT ;  /* 0x000000ff0200720c */ /* 0x001fc80003f05070 */
[----:B------:R-:W-:-:S13]  /*db70*/  ISETP.NE.AND.EX P0, PT, R3, RZ, PT, P0 ;  /* 0x000000ff0300720c */ /* 0x000fda0003f05300 */
[----:B------:R-:W0:Y:S02]  /*db80*/  @P0 LDC.64 R2, c[0x0][0x9f8] ;  /* 0x00027e00ff020b82 */ /* 0x000e240000000a00 */
[----:B0-----:R-:W-:-:S05]  /*db90*/  @P0 IMAD.WIDE R2, R18, 0x4, R2 ;  /* 0x0000000412020825 */ /* 0x001fca00078e0202 */
[----:B------:R0:W2:Y:S01]  /*dba0*/  @P0 LDG.E R18, desc[UR4][R2.64] ;  /* 0x0000000402120981 */ /* 0x0000a2000c1e1900 */
[----:B------:R-:W-:Y:S01]  /*dbb0*/  UMOV UR4, 0xffffffff ;  /* 0xffffffff00047882 */ /* 0x000fe20000000000 */
[----:B------:R-:W-:Y:S01]  /*dbc0*/  VIADD R17, R17, 0xffffffff ;  /* 0xffffffff11117836 */ /* 0x000fe20000000000 */
[----:B------:R-:W1:Y:S01]  /*dbd0*/  S2R R16, SR_TID.X ;  /* 0x0000000000107919 */ /* 0x000e620000002100 */
[----:B0-----:R-:W0:Y:S02]  /*dbe0*/  LDC.64 R2, c[0x0][0x418] ;  /* 0x00010600ff027b82 */ /* 0x001e240000000a00 */
[----:B0-----:R-:W-:Y:S02]  /*dbf0*/  ISETP.NE.U32.AND P0, PT, R2, RZ, PT ;  /* 0x000000ff0200720c */ /* 0x001fe40003f05070 */
[----:B-1----:R-:W-:Y:S02]  /*dc00*/  SHF.R.U32.HI R0, RZ, 0x5, R16 ;  /* 0x00000005ff007819 */ /* 0x002fe40000011610 */
[----:B------:R-:W-:-:S02]  /*dc10*/  ISETP.NE.AND.EX P1, PT, R3, RZ, PT, P0 ;  /* 0x000000ff0300720c */ /* 0x000fc40003f25300 */
[----:B------:R-:W-:Y:S02]  /*dc20*/  LOP3.LUT R0, R0, 0x3, RZ, 0xc0, !PT ;  /* 0x0000000300007812 */ /* 0x000fe400078ec0ff */
[----:B------:R-:W-:-:S05]  /*dc30*/  P2R R4, PR, RZ, 0x2 ;  /* 0x00000002ff047803 */ /* 0x000fca0000000000 */
[----:B------:R0:W-:Y:S01]  /*dc40*/  STL [R1+0x4], R4 ;  /* 0x0000040401007387 */ /* 0x0001e20000100800 */
[----:B--2---:R-:W-:Y:S02]  /*dc50*/  SHF.R.S32.HI R19, RZ, 0x1f, R18 ;  /* 0x0000001fff137819 */ /* 0x004fe40000011412 */
[----:B------:R-:W-:Y:S01]  /*dc60*/  SEL R16, R18, RZ, !P1 ;  /* 0x000000ff12107207 */ /* 0x000fe20004800000 */
[----:B0-----:R-:W-:Y:S06]  /*dc70*/  BRA.DIV UR4, `(.L_x_43) ;  /* 0x0000003e04e07947 */ /* 0x001fec000b800000 */
[----:B------:R0:W1:Y:S02]  /*dc80*/  SHFL.IDX PT, R14, R0, RZ, 0x1f ;  /* 0x00001fff000e7589 */ /* 0x00006400000e0000 */
.L_x_134:
[----:B------:R-:W-:Y:S02]  /*dc90*/  PLOP3.LUT P2, PT, PT, PT, PT, 0x8, 0x0 ;  /* 0x000000000000781c */ /* 0x000fe40003f4e170 */
[----:B-1----:R-:W-:Y:S02]  /*dca0*/  ISETP.NE.AND P0, PT, R14, RZ, PT ;  /* 0x000000ff0e00720c */ /* 0x002fe40003f05270 */
[----:B0-----:R-:W-:-:S05]  /*dcb0*/  P2R R0, PR, RZ, 0x4 ;  /* 0x00000004ff007803 */ /* 0x001fca0000000000 */
[----:B------:R0:W-:Y:S06]  /*dcc0*/  STL [R1], R0 ;  /* 0x0000000001007387 */ /* 0x0001ec0000100800 */
[----:B------:R-:W-:Y:S05]  /*dcd0*/  @P0 BRA `(.L_x_44) ;  /* 0x00000004002c0947 */ /* 0x000fea0003800000 */
[----:B------:R-:W-:-:S03]  /*dce0*/  UMOV UR4, 0xffffffff ;  /* 0xffffffff00047882 */ /* 0x000fc60000000000 */
[----:B------:R-:W-:Y:S05]  /*dcf0*/  BRA.DIV UR4, `(.L_x_45) ;  /* 0x0000003e04e07947 */ /* 0x000fea000b800000 */
[----:B------:R-:W-:-:S13]  /*dd00*/  ELECT P6, URZ, PT ;  /* 0x00000000003f782f */ /* 0x000fda00038c0000 */
.L_x_137:
[----:B------:R-:W-:Y:S05]  /*dd10*/  @!P6 BRA `(.L_x_44) ;  /* 0x00000004001ce947 */ /* 0x000fea0003800000 */
[----:B------:R-:W-:Y:S01]  /*dd20*/  IMAD.MOV.U32 R16, RZ, RZ, R18 ;  /* 0x000000ffff107224 */ /* 0x000fe200078e0012 */
[----:B------:R-:W-:Y:S06]  /*dd30*/  @!P1 BRA `(.L_x_46) ;  /* 0x0000000000489947 */ /* 0x000fec0003800000 */
[----:B------:R-:W1:Y:S01]  /*dd40*/  LDC R6, c[0x0][0x43c] ;  /* 0x00010f00ff067b82 */ /* 0x000e620000000800 */
[----:B------:R-:W-:Y:S01]  /*dd50*/  ULDC.64 UR4, c[0x0][0x428] ;  /* 0x00010a0000047ab9 */ /* 0x000fe20000000a00 */
[----:B------:R-:W-:Y:S01]  /*dd60*/  ULDC.64 UR6, c[0x0][0x208] ;  /* 0x0000820000067ab9 */ /* 0x000fe20000000a00 */
[----:B------:R-:W-:-:S04]  /*dd70*/  IMAD R7, R19, UR4, RZ ;  /* 0x0000000413077c24 */ /* 0x000fc8000f8e02ff */
[----:B------:R-:W-:Y:S01]  /*dd80*/  IMAD R7, R18, UR5, R7 ;  /* 0x0000000512077c24 */ /* 0x000fe2000f8e0207 */
[----:B-1----:R-:W-:-:S13]  /*dd90*/  ISETP.NE.AND P0, PT, R6, 0x1, PT ;  /* 0x000000010600780c */ /* 0x002fda0003f05270 */
[----:B------:R-:W0:Y:S02]  /*dda0*/  @P0 LDC.64 R4, c[0x0][0x440] ;  /* 0x00011000ff040b82 */ /* 0x000e240000000a00 */
[----:B0-----:R-:W-:Y:S01]  /*ddb0*/  @P0 IMAD.HI.U32 R0, R17, R4, RZ ;  /* 0x0000000411000227 */ /* 0x001fe200078e00ff */
[----:B------:R-:W-:-:S04]  /*ddc0*/  MOV R4, R17 ;  /* 0x0000001100047202 */ /* 0x000fc80000000f00 */
[----:B------:R-:W-:-:S04]  /*ddd0*/  @P0 SHF.R.U32.HI R4, RZ, R5, R0 ;  /* 0x00000005ff040219 */ /* 0x000fc80000011600 */
[--C-:B------:R-:W-:Y:S01]  /*dde0*/  SHF.R.S32.HI R5, RZ, 0x1f, R4.reuse ;  /* 0x0000001fff057819 */ /* 0x100fe20000011404 */
[--C-:B------:R-:W-:Y:S02]  /*ddf0*/  IMAD.MOV R0, RZ, RZ, -R4.reuse ;  /* 0x000000ffff007224 */ /* 0x100fe400078e0a04 */
[----:B------:R-:W-:-:S04]  /*de00*/  IMAD.WIDE.U32 R4, R18, UR4, R4 ;  /* 0x0000000412047c25 */ /* 0x000fc8000f8e0004 */
[----:B------:R-:W-:Y:S01]  /*de10*/  IMAD R17, R6, R0, R17 ;  /* 0x0000000006117224 */ /* 0x000fe200078e0211 */
[----:B------:R-:W-:Y:S01]  /*de20*/  LEA R2, P0, R4, R2, 0x2 ;  /* 0x0000000204027211 */ /* 0x000fe200078010ff */
[----:B------:R-:W-:-:S05]  /*de30*/  IMAD.IADD R0, R5, 0x1, R7 ;  /* 0x0000000105007824 */ /* 0x000fca00078e0207 */
[----:B------:R-:W-:-:S05]  /*de40*/  LEA.HI.X R3, R4, R3, R0, 0x2, P0 ;  /* 0x0000000304037211 */ /* 0x000fca00000f1400 */
[----:B------:R1:W5:Y:S02]  /*de50*/  LDG.E R16, desc[UR6][R2.64] ;  /* 0x0000000602107981 */ /* 0x000364000c1e1900 */
.L_x_46:
[----:B0-----:R-:W-:Y:S01]  /*de60*/  IMAD.MOV.U32 R0, RZ, RZ, 0x1 ;  /* 0x00000001ff007424 */ /* 0x001fe200078e00ff */
[----:B------:R-:W1:Y:S04]  /*de70*/  S2R R8, SR_TID.X ;  /* 0x0000000000087919 */ /* 0x000e680000002100 */
[----:B------:R-:W-:-:S04]  /*de80*/  SHF.L.U32 R0, R0, 0x1f, RZ ;  /* 0x0000001f00007819 */ /* 0x000fc800000006ff */
[----:B------:R-:W0:Y:S01]  /*de90*/  SYNCS.PHASECHK.TRANS64.TRYWAIT P0, [UR38+0x38840], R0 ;  /* 0x03884000ff0075a7 */ /* 0x000e220008000166 */
[----:B-1----:R-:W-:-:S04]  /*dea0*/  LOP3.LUT R2, R8, 0x7f, RZ, 0xc0, !PT ;  /* 0x0000007f08027812 */ /* 0x002fc800078ec0ff */
[----:B------:R-:W-:Y:S01]  /*deb0*/  ISETP.NE.AND P1, PT, R2, RZ, PT ;  /* 0x000000ff0200720c */ /* 0x000fe20003f25270 */
[----:B0-----:R-:W-:-:S12]  /*dec0*/  @!P0 BRA `(.L_x_47) ;  /* 0x0000003c008c8947 */ /* 0x001fd80003800000 */
.L_x_138:
[----:B------:R-:W-:Y:S05]  /*ded0*/  @P1 BRA `(.L_x_48) ;  /* 0x0000000000181947 */ /* 0x000fea0003800000 */
[----:B------:R-:W1:Y:S01]  /*dee0*/  S2R R2, SR_TID.X ;  /* 0x0000000000027919 */ /* 0x000e620000002100 */
[----:B0-----:R-:W-:-:S04]  /*def0*/  MOV R0, 0xa000 ;  /* 0x0000a00000007802 */ /* 0x001fc80000000f00 */
[----:B------:R2:W-:Y:S01]  /*df00*/  SYNCS.ARRIVE.TRANS64 RZ, [UR38+0x38830], R0 ;  /* 0x03883000ffff79a7 */ /* 0x0005e20008000026 */
[----:B-1----:R-:W-:-:S13]  /*df10*/  LOP3.LUT P0, RZ, R2, 0x1f, RZ, 0xc0, !PT ;  /* 0x0000001f02ff7812 */ /* 0x002fda000780c0ff */
[----:B--2---:R-:W-:Y:S05]  /*df20*/  @!P0 BRA `(.L_x_48) ;  /* 0x0000000000048947 */ /* 0x004fea0003800000 */
[----:B------:R-:W-:Y:S01]  /*df30*/  BPT.TRAP 0x1 ;  /* 0x000000040000795c */ /* 0x000fe20000300000 */
.L_x_48:
[----:B------:R-:W-:Y:S01]  /*df40*/  R2UR UR11, R17 ;  /* 0x00000000110b72ca */ /* 0x000fe200000e0000 */
[----:B------:R-:W-:Y:S01]  /*df50*/  ULDC.64 UR4, c[0x0][0x198] ;  /* 0x0000660000047ab9 */ /* 0x000fe20000000a00 */
[----:B-----5:R-:W-:Y:S01]  /*df60*/  R2UR UR13, R16 ;  /* 0x00000000100d72ca */ /* 0x020fe200000e0000 */
[----:B------:R-:W-:Y:S01]  /*df70*/  UIADD3 UR4, UP0, UR4, 0x370, URZ ;  /* 0x0000037004047890 */ /* 0x000fe2000ff1e03f */
[----:B------:R-:W-:Y:S01]  /*df80*/  PLOP3.LUT P0, PT, PT, PT, PT, 0x80, 0x0 ;  /* 0x000000000000781c */ /* 0x000fe20003f0f070 */
[----:B------:R-:W-:Y:S02]  /*df90*/  UIADD3 UR8, UR38, 0x24400, URZ ;  /* 0x0002440026087890 */ /* 0x000fe4000fffe03f */
[----:B------:R-:W-:Y:S01]  /*dfa0*/  UIADD3 UR9, UR38, 0x38830, URZ ;  /* 0x0003883026097890 */ /* 0x000fe2000fffe03f */
[----:B0-----:R-:W-:Y:S01]  /*dfb0*/  P2R R0, PR, RZ, 0x1 ;  /* 0x00000001ff007803 */ /* 0x001fe20000000000 */
[----:B------:R-:W-:Y:S02]  /*dfc0*/  UIADD3.X UR5, URZ, UR5, URZ, UP0, !UPT ;  /* 0x000000053f057290 */ /* 0x000fe400087fe43f */
[----:B------:R-:W-:-:S02]  /*dfd0*/  UIADD3 UR24, UR38, 0x26c00, URZ ;  /* 0x00026c0026187890 */ /* 0x000fc4000fffe03f */
[----:B------:R-:W-:Y:S01]  /*dfe0*/  UIMAD UR11, UR11, 0x50, URZ ;  /* 0x000000500b0b78a4 */ /* 0x000fe2000f8e023f */
[----:B------:R1:W-:Y:S01]  /*dff0*/  STL [R1], R0 ;  /* 0x0000000001007387 */ /* 0x0003e20000100800 */
[----:B------:R-:W-:Y:S02]  /*e000*/  UIADD3 UR16, UR38, 0x29400, URZ ;  /* 0x0002940026107890 */ /* 0x000fe4000fffe03f */
[----:B------:R-:W-:Y:S01]  /*e010*/  UIADD3 UR32, UR38, 0x2bc00, URZ ;  /* 0x0002bc0026207890 */ /* 0x000fe2000fffe03f */
[----:B------:R-:W-:Y:S01]  /*e020*/  UMOV UR6, 0x0 ;  /* 0x0000000000067882 */ /* 0x000fe20000000000 */
[----:B------:R-:W-:Y:S01]  /*e030*/  UMOV UR7, 0x14f00000 ;  /* 0x14f0000000077882 */ /* 0x000fe20000000000 */
[----:B------:R-:W-:Y:S01]  /*e040*/  UMOV UR10, URZ ;  /* 0x0000003f000a7c82 */ /* 0x000fe20008000000 */
[----:B------:R-:W-:Y:S01]  /*e050*/  UMOV UR12, UR36 ;  /* 0x00000024000c7c82 */ /* 0x000fe20008000000 */
[----:B------:R-:W-:Y:S01]  /*e060*/  UMOV UR26, 0x40 ;  /* 0x00000040001a7882 */ /* 0x000fe20000000000 */
[----:B------:R-:W-:Y:S01]  /*e070*/  UMOV UR28, UR36 ;  /* 0x00000024001c7c82 */ /* 0x000fe20008000000 */
[----:B------:R-:W-:Y:S01]  /*e080*/  UMOV UR25, UR9 ;  /* 0x0000000900197c82 */ /* 0x000fe20008000000 */
[----:B------:R-:W-:Y:S01]  /*e090*/  UMOV UR29, UR13 ;  /* 0x0000000d001d7c82 */ /* 0x000fe20008000000 */
[----:B------:R-:W-:Y:S01]  /*e0a0*/  UMOV UR27, UR11 ;  /* 0x0000000b001b7c82 */ /* 0x000fe20008000000 */
[----:B------:R-:W-:Y:S01]  /*e0b0*/  UMOV UR18, 0x80 ;  /* 0x0000008000127882 */ /* 0x000fe20000000000 */
[----:B------:R-:W-:Y:S01]  /*e0c0*/  UMOV UR20, UR36 ;  /* 0x0000002400147c82 */ /* 0x000fe20008000000 */
[----:B------:R1:W-:Y:S01]  /*e0d0*/  UTMALDG.4D [UR8], [UR4], desc[UR6] ;  /* 0x00000608040075b4 */ /* 0x0003e20008019000 */
[----:B------:R-:W-:Y:S01]  /*e0e0*/  UMOV UR17, UR9 ;  /* 0x0000000900117c82 */ /* 0x000fe20008000000 */
[----:B------:R-:W-:Y:S01]  /*e0f0*/  UMOV UR21, UR13 ;  /* 0x0000000d00157c82 */ /* 0x000fe20008000000 */
[----:B------:R-:W-:Y:S01]  /*e100*/  UMOV UR19, UR11 ;  /* 0x0000000b00137c82 */ /* 0x000fe20008000000 */
[----:B------:R-:W-:Y:S01]  /*e110*/  UMOV UR34, 0xc0 ;  /* 0x000000c000227882 */ /* 0x000fe20000000000 */
[----:B------:R-:W-:Y:S01]  /*e120*/  UMOV UR33, UR9 ;  /* 0x0000000900217c82 */ /* 0x000fe20008000000 */
[----:B------:R-:W-:Y:S01]  /*e130*/  UMOV UR37, UR13 ;  /* 0x0000000d00257c82 */ /* 0x000fe20008000000 */
[----:B------:R-:W-:Y:S01]  /*e140*/  UMOV UR35, UR11 ;  /* 0x0000000b00237c82 */ /* 0x000fe20008000000 */
[----:B------:R1:W-:Y:S01]  /*e150*/  UTMALDG.4D [UR24], [UR4], desc[UR6] ;  /* 0x00000618040075b4 */ /* 0x0003e20008019000 */
[----:B------:R1:W-:Y:S01]  /*e160*/  UTMALDG.4D [UR16], [UR4], desc[UR6] ;  /* 0x00000610040075b4 */ /* 0x0003e20008019000 */
[----:B------:R1:W-:Y:S02]  /*e170*/  UTMALDG.4D [UR32], [UR4], desc[UR6] ;  /* 0x00000620040075b4 */ /* 0x0003e40008019000 */
[----:B-1----:R-:W-:Y:S01]  /*e180*/  NOP ;  /* 0x0000000000007918 */ /* 0x002fe20000000000 */
.L_x_44:
[----:B------:R-:W-:Y:S05]  /*e190*/  WARPSYNC.ALL ;  /* 0x0000000000007948 */ /* 0x000fea0003800000 */
[----:B------:R-:W-:Y:S01]  /*e1a0*/  UIADD3 UR4, UR38, 0x14400, URZ ;  /* 0x0001440026047890 */ /* 0x000fe2000fffe03f */
[----:B------:R-:W-:Y:S03]  /*e1b0*/  BAR.SYNC.DEFER_BLOCKING 0x8, 0x180 ;  /* 0x0206000000007b1d */ /* 0x000fe60000010000 */
        /* <DEDUP_REMOVED lines=9> */
[----:B------:R-:W1:Y:S01]  /*e250*/  LDC.64 R2, c[0x4][R2] ;  /* 0x0100000002027b82 */ /* 0x000e620000000a00 */
[----:B------:R-:W-:Y:S01]  /*e260*/  IMAD.U32 R5, RZ, RZ, UR7 ;  /* 0x00000007ff057e24 */ /* 0x000fe2000f8e00ff */
[----:B------:R-:W-:Y:S01]  /*e270*/  MOV R12, 0x1 ;  /* 0x00000001000c7802 */ /* 0x000fe20000000f00 */
[----:B------:R-:W-:Y:S02]  /*e280*/  IMAD.U32 R6, RZ, RZ, UR8 ;  /* 0x00000008ff067e24 */ /* 0x000fe4000f8e00ff */
[----:B------:R-:W-:-:S02]  /*e290*/  IMAD.U32 R10, RZ, RZ, UR4 ;  /* 0x00000004ff0a7e24 */ /* 0x000fc4000f8e00ff */
[----:B------:R-:W-:Y:S02]  /*e2a0*/  IMAD.U32 R11, RZ, RZ, UR5 ;  /* 0x00000005ff0b7e24 */ /* 0x000fe4000f8e00ff */
[----:B------:R-:W-:Y:S02]  /*e2b0*/  IMAD.MOV.U32 R8, RZ, RZ, 0x70 ;  /* 0x00000070ff087424 */ /* 0x000fe400078e00ff */
[----:B------:R-:W-:-:S07]  /*e2c0*/  IMAD.MOV.U32 R13, RZ, RZ, RZ ;  /* 0x000000ffff0d7224 */ /* 0x000fce00078e00ff */
[----:B------:R-:W-:-:S07]  /*e2d0*/  LEPC R20, `(.L_x_49) ;  /* 0x000000001014794e */ /* 0x000fce0000000000 */
[----:B01----:R-:W-:Y:S05]  /*e2e0*/  CALL.ABS.NOINC R2 ;  /* 0x0000000002007343 */ /* 0x003fea0003c00000 */
.L_x_49:
[----:B------:R-:W1:Y:S01]  /*e2f0*/  S2R R4, SR_CTAID.Z ;  /* 0x0000000000047919 */ /* 0x000e620000002700 */
[----:B------:R-:W2:Y:S01]  /*e300*/  LDC R20, c[0x0][0x448] ;  /* 0x00011200ff147b82 */ /* 0x000ea20000000800 */
[----:B------:R-:W-:Y:S01]  /*e310*/  USHF.R.S32.HI UR4, URZ, 0x1f, UR36 ;  /* 0x0000001f3f047899 */ /* 0x000fe20008011424 */
[----:B------:R-:W3:Y:S01]  /*e320*/  S2R R12, SR_TID.X ;  /* 0x00000000000c7919 */ /* 0x000ee20000002100 */
[----:B------:R-:W-:Y:S02]  /*e330*/  ULDC.64 UR8, c[0x0][0x2d8] ;  /* 0x0000b60000087ab9 */ /* 0x000fe40000000a00 */
[----:B------:R-:W-:Y:S01]  /*e340*/  UIMAD UR6, UR4, UR8, URZ ;  /* 0x00000008040672a4 */ /* 0x000fe2000f8e023f */
[----:B------:R-:W4:Y:S02]  /*e350*/  S2R R11, SR_CTAID.X ;  /* 0x00000000000b7919 */ /* 0x000f240000002500 */
[----:B------:R-:W0:Y:S01]  /*e360*/  LDC.64 R2, c[0x0][0x2e0] ;  /* 0x0000b800ff027b82 */ /* 0x000e220000000a00 */
[----:B------:R-:W-:-:S02]  /*e370*/  UIMAD.WIDE.U32 UR4, UR36, UR8, URZ ;  /* 0x00000008240472a5 */ /* 0x000fc4000f8e003f */
[----:B------:R-:W-:-:S04]  /*e380*/  UIMAD UR6, UR36, UR9, UR6 ;  /* 0x00000009240672a4 */ /* 0x000fc8000f8e0206 */
[----:B------:R-:W-:Y:S01]  /*e390*/  UIADD3 UR5, UR5, UR6, URZ ;  /* 0x0000000605057290 */ /* 0x000fe2000fffe03f */
[----:B--2---:R-:W-:Y:S02]  /*e3a0*/  ISETP.NE.AND P0, PT, R20, 0x1, PT ;  /* 0x000000011400780c */ /* 0x004fe40003f05270 */
[----:B-1----:R-:W-:Y:S02]  /*e3b0*/  SHF.R.S32.HI R5, RZ, 0x1f, R4 ;  /* 0x0000001fff057819 */ /* 0x002fe40000011404 */
[----:B---3--:R-:W-:-:S03]  /*e3c0*/  LOP3.LUT R9, R12, 0x7f, RZ, 0xc0, !PT ;  /* 0x0000007f0c097812 */ /* 0x008fc600078ec0ff */
[----:B0-----:R-:W-:-:S06]  /*e3d0*/  IMAD R0, R5, R2, RZ ;  /* 0x0000000205007224 */ /* 0x001fcc00078e02ff */
[----:B------:R-:W0:Y:S01]  /*e3e0*/  @P0 LDC R6, c[0x0][0x44c] ;  /* 0x00011300ff060b82 */ /* 0x000e220000000800 */
[----:B------:R-:W-:Y:S01]  /*e3f0*/  SHF.R.U32.HI R8, RZ, 0x3, R9 ;  /* 0x00000003ff087819 */ /* 0x000fe20000011609 */
[C---:B------:R-:W-:Y:S02]  /*e400*/  IMAD R5, R4.reuse, R3, R0 ;  /* 0x0000000304057224 */ /* 0x040fe400078e0200 */
[----:B------:R-:W-:Y:S01]  /*e410*/  IMAD.WIDE.U32 R2, R4, R2, UR4 ;  /* 0x0000000404027e25 */ /* 0x000fe2000f8e0002 */
[----:B------:R-:W-:-:S03]  /*e420*/  ULDC.64 UR4, c[0x0][0x2d0] ;  /* 0x0000b40000047ab9 */ /* 0x000fc60000000a00 */
[----:B------:R-:W1:Y:S01]  /*e430*/  @P0 LDC R0, c[0x0][0x450] ;  /* 0x00011400ff000b82 */ /* 0x000e620000000800 */
[----:B------:R-:W-:Y:S02]  /*e440*/  IMAD.IADD R3, R3, 0x1, R5 ;  /* 0x0000000103037824 */ /* 0x000fe400078e0205 */
[----:B------:R-:W-:Y:S02]  /*e450*/  IMAD.SHL.U32 R5, R12, 0x10, RZ ;  /* 0x000000100c057824 */ /* 0x000fe400078e00ff */
[----:B------:R-:W-:-:S03]  /*e460*/  IMAD.SHL.U32 R9, R9, 0x8, RZ ;  /* 0x0000000809097824 */ /* 0x000fc600078e00ff */
[----:B------:R-:W-:-:S04]  /*e470*/  LOP3.LUT R5, R8, 0x70, R5, 0xf8, !PT ;  /* 0x0000007008057812 */ /* 0x000fc800078ef805 */
[----:B----4-:R-:W-:-:S05]  /*e480*/  LEA R5, R11, R5, 0x7 ;  /* 0x000000050b057211 */ /* 0x010fca00078e38ff */
[----:B0-----:R-:W-:-:S04]  /*e490*/  @P0 IMAD.HI.U32 R6, R5, R6, RZ ;  /* 0x0000000605060227 */ /* 0x001fc800078e00ff */
[----:B------:R-:W-:Y:S01]  /*e4a0*/  IMAD.MOV.U32 R4, RZ, RZ, R5 ;  /* 0x000000ffff047224 */ /* 0x000fe200078e0005 */
[----:B-1----:R-:W-:-:S05]  /*e4b0*/  @P0 SHF.R.U32.HI R4, RZ, R0, R6 ;  /* 0x00000000ff040219 */ /* 0x002fca0000011606 */
[----:B------:R-:W-:Y:S02]  /*e4c0*/  IMAD.MOV R0, RZ, RZ, -R4 ;  /* 0x000000ffff007224 */ /* 0x000fe400078e0a04 */
[----:B------:R-:W-:-:S04]  /*e4d0*/  IMAD.WIDE.U32 R2, R4, UR4, R2 ;  /* 0x0000000404027c25 */ /* 0x000fc8000f8e0002 */
[----:B------:R-:W-:Y:S01]  /*e4e0*/  IMAD R0, R20, R0, R5 ;  /* 0x0000000014007224 */ /* 0x000fe200078e0205 */
[----:B------:R-:W-:-:S05]  /*e4f0*/  SHF.R.S32.HI R5, RZ, 0x1f, R4 ;  /* 0x0000001fff057819 */ /* 0x000fca0000011404 */
[----:B------:R-:W-:-:S04]  /*e500*/  IMAD R5, R5, UR4, RZ ;  /* 0x0000000405057c24 */ /* 0x000fc8000f8e02ff */
[----:B------:R-:W-:Y:S01]  /*e510*/  IMAD R5, R4, UR5, R5 ;  /* 0x0000000504057c24 */ /* 0x000fe2000f8e0205 */
[----:B------:R-:W-:Y:S01]  /*e520*/  SHF.R.S32.HI R4, RZ, 0x1f, R0 ;  /* 0x0000001fff047819 */ /* 0x000fe20000011400 */
[----:B------:R-:W-:Y:S02]  /*e530*/  ULDC.64 UR4, c[0x0][0x2c8] ;  /* 0x0000b20000047ab9 */ /* 0x000fe40000000a00 */
[----:B------:R-:W-:Y:S02]  /*e540*/  IMAD.IADD R3, R3, 0x1, R5 ;  /* 0x0000000103037824 */ /* 0x000fe400078e0205 */
[----:B------:R-:W-:Y:S02]  /*e550*/  IMAD R5, R4, UR4, RZ ;  /* 0x0000000404057c24 */ /* 0x000fe4000f8e02ff */
[----:B------:R-:W-:-:S04]  /*e560*/  IMAD.WIDE.U32 R2, R0, UR4, R2 ;  /* 0x0000000400027c25 */ /* 0x000fc8000f8e0002 */
[----:B------:R-:W-:Y:S01]  /*e570*/  IMAD R4, R0, UR5, R5 ;  /* 0x0000000500047c24 */ /* 0x000fe2000f8e0205 */
[----:B------:R-:W-:Y:S01]  /*e580*/  ULDC.64 UR4, c[0x0][0x280] ;  /* 0x0000a00000047ab9 */ /* 0x000fe20000000a00 */
[----:B------:R-:W-:Y:S01]  /*e590*/  IMAD.SHL.U32 R0, R12, 0x8, RZ ;  /* 0x000000080c007824 */ /* 0x000fe200078e00ff */
[----:B------:R-:W-:Y:S01]  /*e5a0*/  LEA R7, P0, R2, UR4, 0x1 ;  /* 0x0000000402077c11 */ /* 0x000fe2000f8008ff */
[----:B------:R-:W-:Y:S01]  /*e5b0*/  ULDC UR4, c[0x0][0x2b8] ;  /* 0x0000ae0000047ab9 */ /* 0x000fe20000000800 */
[----:B------:R-:W-:Y:S02]  /*e5c0*/  IADD3 R3, R3, R4, RZ ;  /* 0x0000000403037210 */ /* 0x000fe40007ffe0ff */
[----:B------:R-:W-:Y:S02]  /*e5d0*/  LOP3.LUT R10, R0, 0x38, RZ, 0xc0, !PT ;  /* 0x00000038000a7812 */ /* 0x000fe400078ec0ff */
[----:B------:R-:W-:Y:S02]  /*e5e0*/  LEA.HI.X R6, R2, UR5, R3, 0x1, P0 ;  /* 0x0000000502067c11 */ /* 0x000fe400080f0c03 */
[----:B------:R-:W-:-:S02]  /*e5f0*/  LOP3.LUT R2, R10, 0x40, RZ, 0xfc, !PT ;  /* 0x000000400a027812 */ /* 0x000fc400078efcff */
[----:B------:R-:W-:Y:S02]  /*e600*/  LOP3.LUT R3, R0, 0x1c0, RZ, 0xc0, !PT ;  /* 0x000001c000037812 */ /* 0x000fe400078ec0ff */
[----:B------:R-:W-:Y:S02]  /*e610*/  ISETP.GE.AND P0, PT, R2, UR4, PT ;  /* 0x0000000402007c0c */ /* 0x000fe4000bf06270 */
[----:B------:R-:W-:Y:S02]  /*e620*/  LOP3.LUT R2, R10, 0x80, RZ, 0xfc, !PT ;  /* 0x000000800a027812 */ /* 0x000fe400078efcff */
[----:B------:R-:W-:Y:S02]  /*e630*/  LOP3.LUT R3, R3, 0x38, R0, 0xf8, !PT ;  /* 0x0000003803037812 */ /* 0x000fe400078ef800 */
[----:B------:R-:W-:Y:S02]  /*e640*/  ISETP.GE.AND P1, PT, R2, UR4, PT ;  /* 0x0000000402007c0c */ /* 0x000fe4000bf26270 */
[----:B------:R-:W-:-:S02]  /*e650*/  LOP3.LUT R2, R10, 0xc0, RZ, 0xfc, !PT ;  /* 0x000000c00a027812 */ /* 0x000fc400078efcff */
[----:B------:R-:W-:Y:S02]  /*e660*/  ISETP.GE.AND P3, PT, R10, UR4, PT ;  /* 0x000000040a007c0c */ /* 0x000fe4000bf66270 */
[----:B------:R-:W-:Y:S01]  /*e670*/  ISETP.GE.AND P2, PT, R2, UR4, PT ;  /* 0x0000000402007c0c */ /* 0x000fe2000bf46270 */
[----:B------:R-:W-:Y:S01]  /*e680*/  UMOV UR4, 0xffffffff ;  /* 0xffffffff00047882 */ /* 0x000fe20000000000 */
[----:B------:R-:W-:-:S04]  /*e690*/  LOP3.LUT R0, R3, 0x38, R12, 0x78, !PT ;  /* 0x0000003803007812 */ /* 0x000fc800078e780c */
[----:B------:R-:W-:Y:S01]  /*e6a0*/  LOP3.LUT R9, R0, 0x200, R9, 0xf8, !PT ;  /* 0x0000020000097812 */ /* 0x000fe200078ef809 */
[----:B------:R-:W-:Y:S06]  /*e6b0*/  BRA.DIV UR4, `(.L_x_50) ;  /* 0x0000003604a87947 */ /* 0x000fec000b800000 */
[----:B------:R-:W0:Y:S01]  /*e6c0*/  S2R R2, SR_CTAID.X ;  /* 0x0000000000027919 */ /* 0x000e220000002500 */
[----:B------:R-:W-:Y:S01]  /*e6d0*/  ULDC UR4, c[0x0][0x288] ;  /* 0x0000a20000047ab9 */ /* 0x000fe20000000800 */
[----:B------:R-:W-:Y:S01]  /*e6e0*/  ULDC.64 UR6, c[0x0][0x208] ;  /* 0x0000820000067ab9 */ /* 0x000fe20000000a00 */
[----:B------:R-:W-:Y:S01]  /*e6f0*/  IMAD R0, R20, UR4, RZ ;  /* 0x0000000414007c24 */ /* 0x000fe2000f8e02ff */
[----:B------:R-:W-:Y:S04]  /*e700*/  SHFL.IDX PT, R3, R7, RZ, 0x181f ;  /* 0x00181fff07037589 */ /* 0x000fe800000e0000 */
[----:B------:R-:W-:Y:S04]  /*e710*/  SHFL.IDX PT, R4, R7, 0x1, 0x181f ;  /* 0x00381f0007047f89 */ /* 0x000fe800000e0000 */
[----:B------:R-:W-:Y:S01]  /*e720*/  SHFL.IDX PT, R14, R7, 0x7, 0x181f ;  /* 0x00f81f00070e7f89 */ /* 0x000fe200000e0000 */
[----:B0-----:R-:W-:-:S03]  /*e730*/  IMAD R8, R2, 0x80, R8 ;  /* 0x0000008002087824 */ /* 0x001fc600078e0208 */
[----:B------:R-:W0:Y:S02]  /*e740*/  SHFL.IDX PT, R2, R6, RZ, 0x181f ;  /* 0x00181fff06027589 */ /* 0x000e2400000e0000 */
[C---:B------:R-:W-:Y:S02]  /*e750*/  ISETP.GE.AND P4, PT, R8.reuse, R0, PT ;  /* 0x000000000800720c */ /* 0x040fe40003f86270 */
[----:B------:R-:W-:-:S11]  /*e760*/  IADD3 R5, R8, 0x10, RZ ;  /* 0x0000001008057810 */ /* 0x000fd60007ffe0ff */
[----:B------:R-:W-:Y:S02]  /*e770*/  @!P4 LEA R21, R9, UR38, 0x1 ;  /* 0x000000260915cc11 */ /* 0x000fe4000f8e08ff */
[----:B0-----:R-:W-:-:S04]  /*e780*/  LOP3.LUT R3, R3, R2, RZ, 0x3c, !PT ;  /* 0x0000000203037212 */ /* 0x001fc800078e3cff */
[----:B------:R-:W-:-:S04]  /*e790*/  LOP3.LUT R2, R3, R2, RZ, 0x3c, !PT ;  /* 0x0000000203027212 */ /* 0x000fc800078e3cff */
[----:B------:R-:W-:-:S03]  /*e7a0*/  LOP3.LUT R3, R3, R2, RZ, 0x3c, !PT ;  /* 0x0000000203037212 */ /* 0x000fc600078e3cff */
[----:B------:R-:W-:-:S05]  /*e7b0*/  @!P4 IMAD.WIDE.U32 R2, R10, 0x2, R2 ;  /* 0x000000020a02c825 */ /* 0x000fca00078e0002 */
[----:B------:R-:W-:Y:S04]  /*e7c0*/  @!P4 LDGSTS.E.BYPASS.LTC128B.128 [R21+0x14400], desc[UR6][R2.64], !P3 ;  /* 0x144000000215cfae */ /* 0x000fe8000d901d46 */
[----:B------:R-:W-:Y:S04]  /*e7d0*/  @!P4 LDGSTS.E.BYPASS.LTC128B.128 [R21+0x18400], desc[UR6][R2.64+0x80], !P0 ;  /* 0x184000800215cfae */ /* 0x000fe8000c101d46 */
[----:B------:R-:W-:Y:S04]  /*e7e0*/  @!P4 LDGSTS.E.BYPASS.LTC128B.128 [R21+0x1c400], desc[UR6][R2.64+0x100], !P1 ;  /* 0x1c4001000215cfae */ /* 0x000fe8000c901d46 */
[----:B------:R0:W-:Y:S01]  /*e7f0*/  @!P4 LDGSTS.E.BYPASS.LTC128B.128 [R21+0x20400], desc[UR6][R2.64+0x180], !P2 ;  /* 0x204001800215cfae */ /* 0x0001e2000d101d46 */
[----:B------:R-:W-:-:S03]  /*e800*/  ISETP.GE.AND P4, PT, R5, R0, PT ;  /* 0x000000000500720c */ /* 0x000fc60003f86270 */
[----:B------:R-:W1:Y:S01]  /*e810*/  SHFL.IDX PT, R5, R6, 0x1, 0x181f ;  /* 0x00381f0006057f89 */ /* 0x000e6200000e0000 */
[----:B0-----:R-:W-:-:S03]  /*e820*/  VIADD R3, R8, 0x20 ;  /* 0x0000002008037836 */ /* 0x001fc60000000000 */
[----:B------:R-:W-:Y:S06]  /*e830*/  SHFL.IDX PT, R2, R7, 0x2, 0x181f ;  /* 0x00581f0007027f89 */ /* 0x000fec00000e0000 */
[----:B------:R-:W-:Y:S01]  /*e840*/  @!P4 LEA R20, R9, UR38, 0x1 ;  /* 0x000000260914cc11 */ /* 0x000fe2000f8e08ff */
[----:B-1----:R-:W-:-:S05]  /*e850*/  @!P4 IMAD.WIDE.U32 R4, R10, 0x2, R4 ;  /* 0x000000020a04c825 */ /* 0x002fca00078e0004 */
        /* <DEDUP_REMOVED lines=26> */
[----:B0-----:R-:W-:-:S03]  /*ea00*/  IADD3 R5, R8, 0x50, RZ ;  /* 0x0000005008057810 */ /* 0x001fc60007ffe0ff */
        /* <DEDUP_REMOVED lines=18> */
[----:B------:R-:W1:Y:S04]  /*eb30*/  SHFL.IDX PT, R3, R6, 0x6, 0x181f ;  /* 0x00d81f0006037f89 */ /* 0x000e6800000e0000 */
[----:B0-----:R0:W2:Y:S06]  /*eb40*/  SHFL.IDX PT, R4, R6, 0x7, 0x181f ;  /* 0x00f81f0006047f89 */ /* 0x0010ac00000e0000 */
[----:B------:R-:W-:Y:S01]  /*eb50*/  @!P4 LEA R21, R9, UR38, 0x1 ;  /* 0x000000260915cc11 */ /* 0x000fe2000f8e08ff */
[----:B-1----:R-:W-:-:S05]  /*eb60*/  @!P4 IMAD.WIDE.U32 R2, R10, 0x2, R2 ;  /* 0x000000020a02c825 */ /* 0x002fca00078e0002 */
[----:B------:R0:W-:Y:S04]  /*eb70*/  @!P4 LDGSTS.E.BYPASS.LTC128B.128 [R21+0x17400], desc[UR6][R2.64], !P3 ;  /* 0x174000000215cfae */ /* 0x0001e8000d901d46 */
[----:B------:R0:W-:Y:S04]  /*eb80*/  @!P4 LDGSTS.E.BYPASS.LTC128B.128 [R21+0x1b400], desc[UR6][R2.64+0x80], !P0 ;  /* 0x1b4000800215cfae */ /* 0x0001e8000c101d46 */
[----:B------:R0:W-:Y:S04]  /*eb90*/  @!P4 LDGSTS.E.BYPASS.LTC128B.128 [R21+0x1f400], desc[UR6][R2.64+0x100], !P1 ;  /* 0x1f4001000215cfae */ /* 0x0001e8000c901d46 */
[----:B--2---:R0:W-:Y:S02]  /*eba0*/  @!P4 LDGSTS.E.BYPASS.LTC128B.128 [R21+0x23400], desc[UR6][R2.64+0x180], !P2 ;  /* 0x234001800215cfae */ /* 0x0041e4000d101d46 */
.L_x_155:
[----:B0-----:R-:W-:Y:S01]  /*ebb0*/  VIADD R3, R8, 0x70 ;  /* 0x0000007008037836 */ /* 0x001fe20000000000 */
[----:B------:R-:W-:Y:S01]  /*ebc0*/  BSSY B0, `(.L_x_51) ;  /* 0x000000f000007945 */ /* 0x000fe20003800000 */
[----:B------:R-:W-:-:S03]  /*ebd0*/  IMAD.MOV.U32 R2, RZ, RZ, R14 ;  /* 0x000000ffff027224 */ /* 0x000fc600078e000e */
[----:B------:R-:W-:Y:S02]  /*ebe0*/  ISETP.GE.AND P4, PT, R3, R0, PT ;  /* 0x000000000300720c */ /* 0x000fe40003f86270 */
[----:B------:R-:W-:-:S11]  /*ebf0*/  MOV R3, R4 ;  /* 0x0000000400037202 */ /* 0x000fd60000000f00 */
[----:B------:R-:W-:Y:S05]  /*ec00*/  @P4 BRA `(.L_x_52) ;  /* 0x0000000000284947 */ /* 0x000fea0003800000 */
[----:B------:R-:W-:Y:S01]  /*ec10*/  IMAD.WIDE.U32 R10, R10, 0x2, R2 ;  /* 0x000000020a0a7825 */ /* 0x000fe200078e0002 */
[----:B------:R-:W-:Y:S01]  /*ec20*/  LEA R9, R9, UR38, 0x1 ;  /* 0x0000002609097c11 */ /* 0x000fe2000f8e08ff */
[----:B------:R-:W-:-:S04]  /*ec30*/  ULDC.64 UR4, c[0x0][0x208] ;  /* 0x0000820000047ab9 */ /* 0x000fc80000000a00 */
[----:B------:R-:W-:Y:S01]  /*ec40*/  @!PT LDS RZ, [RZ] ;  /* 0x00000000fffff984 */ /* 0x000fe20000000800 */
[----:B------:R-:W-:Y:S01]  /*ec50*/  @!PT LDS RZ, [RZ] ;  /* 0x00000000fffff984 */ /* 0x000fe20000000800 */
[----:B------:R-:W-:Y:S01]  /*ec60*/  @!PT LDS RZ, [RZ] ;  /* 0x00000000fffff984 */ /* 0x000fe20000000800 */
[----:B------:R0:W-:Y:S04]  /*ec70*/  LDGSTS.E.BYPASS.LTC128B.128 [R9+0x17c00], desc[UR4][R10.64], !P3 ;  /* 0x17c000000a097fae */ /* 0x0001e8000d901d44 */
[----:B------:R0:W-:Y:S04]  /*ec80*/  LDGSTS.E.BYPASS.LTC128B.128 [R9+0x1bc00], desc[UR4][R10.64+0x80], !P0 ;  /* 0x1bc000800a097fae */ /* 0x0001e8000c101d44 */
[----:B------:R0:W-:Y:S04]  /*ec90*/  LDGSTS.E.BYPASS.LTC128B.128 [R9+0x1fc00], desc[UR4][R10.64+0x100], !P1 ;  /* 0x1fc001000a097fae */ /* 0x0001e8000c901d44 */
[----:B------:R0:W-:Y:S02]  /*eca0*/  LDGSTS.E.BYPASS.LTC128B.128 [R9+0x23c00], desc[UR4][R10.64+0x180], !P2 ;  /* 0x23c001800a097fae */ /* 0x0001e4000d101d44 */
.L_x_52:
[----:B------:R-:W-:Y:S05]  /*ecb0*/  BSYNC B0 ;  /* 0x0000000000007941 */ /* 0x000fea0003800000 */
.L_x_51:
[----:B------:R-:W-:Y:S01]  /*ecc0*/  NOP ;  /* 0x0000000000007918 */ /* 0x000fe20000000000 */
[----:B------:R-:W-:Y:S01]  /*ecd0*/  SYNCS.ARRIVE.TRANS64.RED.A0T1 RZ, [UR38+0x38800], RZ ;  /* 0x038800ffffff79a7 */ /* 0x000fe20008200426 */
[----:B------:R-:W-:Y:S01]  /*ece0*/  IMAD.MOV.U32 R2, RZ, RZ, 0x1 ;  /* 0x00000001ff027424 */ /* 0x000fe200078e00ff */
[----:B------:R-:W-:Y:S04]  /*ecf0*/  ARRIVES.LDGSTSBAR.64.TRANSCNT [UR38+0x38800] ;  /* 0x03880000ff0079b0 */ /* 0x000fe80008000aa6 */
[----:B------:R-:W-:Y:S01]  /*ed00*/  SHF.L.U32 R2, R2, 0x1f, RZ ;  /* 0x0000001f02027819 */ /* 0x000fe200000006ff */
[----:B------:R-:W-:Y:S01]  /*ed10*/  NOP ;  /* 0x0000000000007918 */ /* 0x000fe20000000000 */
[----:B------:R-:W2:Y:S01]  /*ed20*/  LDL.LU R4, [R1+0x10] ;  /* 0x0000100001047983 */ /* 0x000ea20000300800 */
[----:B------:R-:W-:Y:S03]  /*ed30*/  SYNCS.ARRIVE.TRANS64.A1T0 RZ, [UR38+0x38800], RZ ;  /* 0x038800ffffff79a7 */ /* 0x000fe60008100026 */
[----:B------:R-:W3:Y:S01]  /*ed40*/  LDL R3, [R1+0x8] ;  /* 0x0000080001037983 */ /* 0x000ee20000100800 */
[----:B------:R-:W1:Y:S01]  /*ed50*/  SYNCS.PHASECHK.TRANS64.TRYWAIT P0, [UR38+0x38820], R2 ;  /* 0x03882002ff0075a7 */ /* 0x000e620008000166 */
[----:B--2---:R-:W-:-:S05]  /*ed60*/  VIADD R0, R4, 0xfffffffe ;  /* 0xfffffffe04007836 */ /* 0x004fca0000000000 */
[----:B---3--:R-:W-:Y:S01]  /*ed70*/  ISETP.GE.AND P1, PT, R0, R3, PT ;  /* 0x000000030000720c */ /* 0x008fe20003f26270 */
[----:B-1----:R-:W-:-:S12]  /*ed80*/  @!P0 BRA `(.L_x_53) ;  /* 0x0000003800c08947 */ /* 0x002fd80003800000 */
.L_x_156:
[----:B0-----:R-:W-:Y:S01]  /*ed90*/  IMAD.MOV.U32 R9, RZ, RZ, 0x1 ;  /* 0x00000001ff097424 */ /* 0x001fe200078e00ff */
[----:B------:R-:W-:Y:S01]  /*eda0*/  MOV R8, RZ ;  /* 0x000000ff00087202 */ /* 0x000fe20000000f00 */
[----:B------:R-:W-:Y:S06]  /*edb0*/  @!P1 BRA `(.L_x_54) ;  /* 0x0000002000e49947 */ /* 0x000fec0003800000 */
[----:B------:R-:W2:Y:S04]  /*edc0*/  LDL.LU R4, [R1+0xc] ;  /* 0x00000c0001047983 */ /* 0x000ea80000300800 */
[----:B-1----:R-:W3:Y:S01]  /*edd0*/  LDL.LU R3, [R1+0x8] ;  /* 0x0000080001037983 */ /* 0x002ee20000300800 */
[----:B------:R-:W-:Y:S01]  /*ede0*/  UIADD3 UR4, UR40, 0x1, URZ ;  /* 0x0000000128047890 */ /* 0x000fe2000fffe03f */
[----:B------:R-:W-:Y:S01]  /*edf0*/  MOV R9, 0x1 ;  /* 0x0000000100097802 */ /* 0x000fe20000000f00 */
[----:B------:R-:W0:Y:S02]  /*ee00*/  S2R R6, SR_TID.X ;  /* 0x0000000000067919 */ /* 0x000e240000002100 */
[----:B0-----:R-:W-:Y:S02]  /*ee10*/  LOP3.LUT R10, R6, 0x1f, RZ, 0xc0, !PT ;  /* 0x0000001f060a7812 */ /* 0x001fe400078ec0ff */
[----:B--2---:R-:W-:Y:S01]  /*ee20*/  IMAD R2, R4, UR4, RZ ;  /* 0x0000000404027c24 */ /* 0x004fe2000f8e02ff */
[----:B---3--:R-:W-:-:S04]  /*ee30*/  LOP3.LUT R3, RZ, R3, RZ, 0x33, !PT ;  /* 0x00000003ff037212 */ /* 0x008fc800078e33ff */
[----:B------:R-:W-:-:S05]  /*ee40*/  VIMNMX R2, R2, UR39, PT ;  /* 0x0000002702027c48 */ /* 0x000fca000bfe0100 */
[----:B------:R-:W-:-:S05]  /*ee50*/  IMAD.MOV R4, RZ, RZ, -R2 ;  /* 0x000000ffff047224 */ /* 0x000fca00078e0a02 */
[----:B------:R-:W-:Y:S02]  /*ee60*/  VIADDMNMX R5, R4, 0x1, R3, !PT ;  /* 0x0000000104057846 */ /* 0x000fe40007800103 */
[----:B------:R-:W-:-:S03]  /*ee70*/  LOP3.LUT R3, RZ, R2, RZ, 0x33, !PT ;  /* 0x00000002ff037212 */ /* 0x000fc600078e33ff */
[----:B------:R-:W-:Y:S02]  /*ee80*/  VIADD R4, R5, 0xfffffffe ;  /* 0xfffffffe05047836 */ /* 0x000fe40000000000 */
[----:B------:R-:W-:-:S03]  /*ee90*/  IMAD.IADD R5, R2, 0x1, R5 ;  /* 0x0000000102057824 */ /* 0x000fc600078e0205 */
[----:B------:R-:W-:Y:S01]  /*eea0*/  ISETP.NE.AND P0, PT, R4, R3, PT ;  /* 0x000000030400720c */ /* 0x000fe20003f05270 */
[----:B------:R-:W-:Y:S01]  /*eeb0*/  IMAD.MOV.U32 R4, RZ, RZ, R16 ;  /* 0x000000ffff047224 */ /* 0x000fe200078e0010 */
[----:B------:R-:W-:-:S11]  /*eec0*/  LOP3.LUT R12, R5, 0x1, RZ, 0xc0, !PT ;  /* 0x00000001050c7812 */ /* 0x000fd600078ec0ff */
[----:B------:R-:W-:Y:S05]  /*eed0*/  @!P0 BRA `(.L_x_55) ;  /* 0x0000001400c88947 */ /* 0x000fea0003800000 */
[----:B------:R-:W-:Y:S01]  /*eee0*/  BSSY B0, `(.L_x_55) ;  /* 0x0000171000007945 */ /* 0x000fe20003800000 */
[----:B------:R-:W-:Y:S01]  /*eef0*/  IMAD.IADD R6, R5, 0x1, -R12 ;  /* 0x0000000105067824 */ /* 0x000fe200078e0a0c */
[----:B------:R-:W-:Y:S01]  /*ef00*/  MOV R4, R16 ;  /* 0x0000001000047202 */ /* 0x000fe20000000f00 */
[----:B------:R-:W-:-:S07]  /*ef10*/  IMAD.MOV.U32 R7, RZ, RZ, 0x1 ;  /* 0x00000001ff077424 */ /* 0x000fce00078e00ff */
.L_x_94:
[----:B------:R-:W2:Y:S01]  /*ef20*/  LDL R2, [R1] ;  /* 0x0000000001027983 */ /* 0x000ea20000100800 */
[----:B------:R-:W-:Y:S01]  /*ef30*/  VIADD R6, R6, 0xfffffffe ;  /* 0xfffffffe06067836 */ /* 0x000fe20000000000 */
[----:B------:R-:W-:Y:S04]  /*ef40*/  BSSY B1, `(.L_x_56) ;  /* 0x00000b3000017945 */ /* 0x000fe80003800000 */
[----:B------:R-:W-:Y:S02]  /*ef50*/  ISETP.NE.AND P2, PT, R6, RZ, PT ;  /* 0x000000ff0600720c */ /* 0x000fe40003f45270 */
[----:B--2---:R-:W-:-:S13]  /*ef60*/  ISETP.NE.AND P0, PT, R2, RZ, PT ;  /* 0x000000ff0200720c */ /* 0x004fda0003f05270 */
[----:B------:R-:W-:Y:S05]  /*ef70*/  @!P0 BRA `(.L_x_57) ;  /* 0x0000000800bc8947 */ /* 0x000fea0003800000 */
[----:B------:R-:W2:Y:S01]  /*ef80*/  LDL R2, [R1+0x4] ;  /* 0x0000040001027983 */ /* 0x000ea20000100800 */
[----:B------:R-:W-:Y:S01]  /*ef90*/  IMAD.MOV.U32 R9, RZ, RZ, R0 ;  /* 0x000000ffff097224 */ /* 0x000fe200078e0000 */
[----:B--2---:R-:W-:-:S13]  /*efa0*/  ISETP.NE.AND P0, PT, R2, RZ, PT ;  /* 0x000000ff0200720c */ /* 0x004fda0003f05270 */
[----:B------:R-:W-:Y:S05]  /*efb0*/  @!P0 BRA `(.L_x_58) ;  /* 0x00000000004c8947 */ /* 0x000fea0003800000 */
[----:B------:R-:W0:Y:S01]  /*efc0*/  LDC R9, c[0x0][0x43c] ;  /* 0x00010f00ff097b82 */ /* 0x000e220000000800 */
[----:B------:R-:W-:Y:S01]  /*efd0*/  ULDC.64 UR4, c[0x0][0x428] ;  /* 0x00010a0000047ab9 */ /* 0x000fe20000000a00 */
[----:B------:R-:W-:Y:S01]  /*efe0*/  ULDC.64 UR6, c[0x0][0x208] ;  /* 0x0000820000067ab9 */ /* 0x000fe20000000a00 */
[----:B------:R-:W-:Y:S01]  /*eff0*/  IMAD R5, R19, UR4, RZ ;  /* 0x0000000413057c24 */ /* 0x000fe2000f8e02ff */
[----:B0-----:R-:W-:-:S13]  /*f000*/  ISETP.NE.AND P0, PT, R9, 0x1, PT ;  /* 0x000000010900780c */ /* 0x001fda0003f05270 */
[----:B------:R-:W0:Y:S02]  /*f010*/  @P0 LDC.64 R2, c[0x0][0x440] ;  /* 0x00011000ff020b82 */ /* 0x000e240000000a00 */
[----:B0-----:R-:W-:-:S04]  /*f020*/  @P0 IMAD.HI.U32 R4, R0, R2, RZ ;  /* 0x0000000200040227 */ /* 0x001fc800078e00ff */
[----:B------:R-:W-:Y:S01]  /*f030*/  IMAD.MOV.U32 R2, RZ, RZ, R0 ;  /* 0x000000ffff027224 */ /* 0x000fe200078e0000 */
[----:B------:R-:W-:Y:S01]  /*f040*/  @P0 SHF.R.U32.HI R2, RZ, R3, R4 ;  /* 0x00000003ff020219 */ /* 0x000fe20000011604 */
[----:B------:R-:W-:-:S03]  /*f050*/  IMAD R4, R18, UR5, R5 ;  /* 0x0000000512047c24 */ /* 0x000fc6000f8e0205 */
[----:B------:R-:W-:-:S05]  /*f060*/  IADD3 R3, -R2, RZ, RZ ;  /* 0x000000ff02037210 */ /* 0x000fca0007ffe1ff */
[----:B------:R-:W-:Y:S01]  /*f070*/  IMAD R9, R9, R3, R0 ;  /* 0x0000000309097224 */ /* 0x000fe200078e0200 */
[----:B------:R-:W-:-:S03]  /*f080*/  SHF.R.S32.HI R3, RZ, 0x1f, R2 ;  /* 0x0000001fff037819 */ /* 0x000fc60000011402 */
[----:B------:R-:W-:Y:S01]  /*f090*/  IMAD.WIDE.U32 R2, R18, UR4, R2 ;  /* 0x0000000412027c25 */ /* 0x000fe2000f8e0002 */
[----:B------:R-:W-:-:S03]  /*f0a0*/  ULDC.64 UR4, c[0x0][0x418] ;  /* 0x0001060000047ab9 */ /* 0x000fc60000000a00 */
[----:B------:R-:W-:Y:S01]  /*f0b0*/  IMAD.IADD R3, R4, 0x1, R3 ;  /* 0x0000000104037824 */ /* 0x000fe200078e0203 */
[----:B------:R-:W-:-:S04]  /*f0c0*/  LEA R4, P0, R2, UR4, 0x2 ;  /* 0x0000000402047c11 */ /* 0x000fc8000f8010ff */
[----:B------:R-:W-:-:S05]  /*f0d0*/  LEA.HI.X R5, R2, UR5, R3, 0x2, P0 ;  /* 0x0000000502057c11 */ /* 0x000fca00080f1403 */
[----:B------:R0:W5:Y:S04]  /*f0e0*/  LDG.E R4, desc[UR6][R4.64] ;  /* 0x0000000604047981 */ /* 0x000168000c1e1900 */
.L_x_58:
[----:B------:R-:W1:Y:S01]  /*f0f0*/  S2R R2, SR_TID.X ;  /* 0x0000000000027919 */ /* 0x000e620000002100 */
[----:B------:R-:W-:Y:S01]  /*f100*/  BSSY B2, `(.L_x_59) ;  /* 0x0000006000027945 */ /* 0x000fe20003800000 */
[----:B-1----:R-:W-:Y:S02]  /*f110*/  LOP3.LUT R3, R2, 0x7f, RZ, 0xc0, !PT ;  /* 0x0000007f02037812 */ /* 0x002fe400078ec0ff */
[----:B------:R-:W-:Y:S02]  /*f120*/  SHF.L.U32 R2, R7, 0x1f, RZ ;  /* 0x0000001f07027819 */ /* 0x000fe400000006ff */
[----:B------:R-:W-:Y:S02]  /*f130*/  ISETP.NE.AND P1, PT, R3, RZ, PT ;  /* 0x000000ff0300720c */ /* 0x000fe40003f25270 */
[----:B------:R-:W1:Y:S02]  /*f140*/  SYNCS.PHASECHK.TRANS64.TRYWAIT P0, [UR38+0x38848], R2 ;  /* 0x03884802ff0075a7 */ /* 0x000e640008000166 */
[----:B-1----:R-:W-:Y:S09]  /*f150*/  @!P0 BRA `(.L_x_60) ;  /* 0x0000003400e48947 */ /* 0x002ff20003800000 */
.L_x_157:
[----:B------:R-:W-:Y:S05]  /*f160*/  BSYNC B2 ;  /* 0x0000000000027941 */ /* 0x000fea0003800000 */
.L_x_59:
[----:B------:R-:W-:Y:S04]  /*f170*/  BSSY B2, `(.L_x_61) ;  /* 0x0000007000027945 */ /* 0x000fe80003800000 */
[----:B------:R-:W-:Y:S05]  /*f180*/  @P1 BRA `(.L_x_62) ;  /* 0x0000000000141947 */ /* 0x000fea0003800000 */
[----:B------:R-:W-:Y:S01]  /*f190*/  ISETP.NE.AND P0, PT, R10, RZ, PT ;  /* 0x000000ff0a00720c */ /* 0x000fe20003f05270 */
[----:B-1----:R-:W-:-:S04]  /*f1a0*/  IMAD.MOV.U32 R3, RZ, RZ, 0xa000 ;  /* 0x0000a000ff037424 */ /* 0x002fc800078e00ff */
[----:B------:R2:W-:Y:S08]  /*f1b0*/  SYNCS.ARRIVE.TRANS64 RZ, [UR38+0x38838], R3 ;  /* 0x03883803ffff79a7 */ /* 0x0005f00008000026 */
[----:B--2---:R-:W-:Y:S05]  /*f1c0*/  @!P0 BRA `(.L_x_62) ;  /* 0x0000000000048947 */ /* 0x004fea0003800000 */
[----:B------:R-:W-:Y:S01]  /*f1d0*/  BPT.TRAP 0x1 ;  /* 0x000000040000795c */ /* 0x000fe20000300000 */
.L_x_62:
[----:B------:R-:W-:Y:S05]  /*f1e0*/  BSYNC B2 ;  /* 0x0000000000027941 */ /* 0x000fea0003800000 */
.L_x_61:
[----:B------:R-:W-:Y:S01]  /*f1f0*/  IMAD.MOV.U32 R14, RZ, RZ, RZ ;  /* 0x000000ffff0e7224 */ /* 0x000fe200078e00ff */
[----:B------:R-:W-:Y:S01]  /*f200*/  ULDC.64 UR4, c[0x0][0x198] ;  /* 0x0000660000047ab9 */ /* 0x000fe20000000a00 */
[----:B------:R-:W-:Y:S01]  /*f210*/  PLOP3.LUT P0, PT, PT, PT, PT, 0x80, 0x0 ;  /* 0x000000000000781c */ /* 0x000fe20003f0f070 */
[----:B------:R-:W-:Y:S01]  /*f220*/  UIADD3 UR4, UP0, UR4, 0x370, URZ ;  /* 0x0000037004047890 */ /* 0x000fe2000ff1e03f */
[----:B-1----:R-:W-:Y:S01]  /*f230*/  IMAD R3, R9, 0x50, RZ ;  /* 0x0000005009037824 */ /* 0x002fe200078e02ff */
[----:B------:R-:W-:Y:S01]  /*f240*/  R2UR UR34, R14 ;  /* 0x000000000e2272ca */ /* 0x000fe200000e0000 */
[----:B------:R-:W-:Y:S02]  /*f250*/  UIADD3 UR32, UR38, 0x2e400, URZ ;  /* 0x0002e40026207890 */ /* 0x000fe4000fffe03f */
[----:B------:R-:W-:Y:S02]  /*f260*/  UIADD3 UR33, UR38, 0x38838, URZ ;  /* 0x0003883826217890 */ /* 0x000fe4000fffe03f */
[----:B------:R-:W-:Y:S01]  /*f270*/  UIADD3.X UR5, URZ, UR5, URZ, UP0, !UPT ;  /* 0x000000053f057290 */ /* 0x000fe200087fe43f */
[----:B------:R-:W-:Y:S01]  /*f280*/  UMOV UR6, 0x0 ;  /* 0x0000000000067882 */ /* 0x000fe20000000000 */
[----:B------:R-:W-:-:S10]  /*f290*/  UMOV UR7, 0x14f00000 ;  /* 0x14f0000000077882 */ /* 0x000fd40000000000 */
.L_x_63:
[----:B------:R-:W-:-:S13]  /*f2a0*/  @P0 ELECT P3, URZ, PT ;  /* 0x00000000003f082f */ /* 0x000fda0003860000 */
[----:B-----5:R-:W-:Y:S02]  /*f2b0*/  @P3 R2UR UR37, R4 ;  /* 0x00000000042532ca */ /* 0x020fe400000e0000 */
[----:B------:R-:W-:Y:S02]  /*f2c0*/  @P3 R2UR UR35, R3 ;  /* 0x00000000032332ca */ /* 0x000fe400000e0000 */
[----:B------:R-:W-:Y:S02]  /*f2d0*/  @P3 PLOP3.LUT P0, PT, P3, PT, PT, 0x8, 0x0 ;  /* 0x000000000000381c */ /* 0x000fe40001f0e170 */
[----:B------:R-:W-:-:S09]  /*f2e0*/  PLOP3.LUT P3, PT, PT, PT, PT, 0x8, 0x0 ;  /* 0x000000000000781c */ /* 0x000fd20003f6e170 */
[----:B------:R1:W-:Y:S02]  /*f2f0*/  UTMALDG.4D [UR32], [UR4], desc[UR6] ;  /* 0x00000620040075b4 */ /* 0x0003e40008019000 */
[----:B-1----:R-:W-:Y:S05]  /*f300*/  @P0 BRA.U.ANY `(.L_x_63) ;  /* 0xfffffffd00e40947 */ /* 0x002fea000393ffff */
[----:B0-----:R-:W-:Y:S01]  /*f310*/  MOV R5, 0x40 ;  /* 0x0000004000057802 */ /* 0x001fe20000000f00 */
[----:B------:R-:W-:Y:S01]  /*f320*/  UIADD3 UR8, UR38, 0x30c00, URZ ;  /* 0x00030c0026087890 */ /* 0x000fe2000fffe03f */
[----:B------:R-:W-:Y:S01]  /*f330*/  PLOP3.LUT P0, PT, PT, PT, PT, 0x80, 0x0 ;  /* 0x000000000000781c */ /* 0x000fe20003f0f070 */
[----:B------:R-:W-:Y:S01]  /*f340*/  UMOV UR6, 0x0 ;  /* 0x0000000000067882 */ /* 0x000fe20000000000 */
[----:B------:R-:W-:Y:S01]  /*f350*/  R2UR UR10, R5 ;  /* 0x00000000050a72ca */ /* 0x000fe200000e0000 */
[----:B------:R-:W-:-:S14]  /*f360*/  UMOV UR7, 0x14f00000 ;  /* 0x14f0000000077882 */ /* 0x000fdc0000000000 */
.L_x_64:
[----:B------:R-:W-:-:S13]  /*f370*/  @P0 ELECT P3, URZ, PT ;  /* 0x00000000003f082f */ /* 0x000fda0003860000 */
[----:B------:R-:W-:Y:S01]  /*f380*/  @P3 R2UR UR13, R4 ;  /* 0x00000000040d32ca */ /* 0x000fe200000e0000 */
[----:B------:R-:W-:Y:S01]  /*f390*/  UMOV UR9, UR33 ;  /* 0x0000002100097c82 */ /* 0x000fe20008000000 */
[----:B------:R-:W-:Y:S01]  /*f3a0*/  @P3 R2UR UR11, R3 ;  /* 0x00000000030b32ca */ /* 0x000fe200000e0000 */
[----:B------:R-:W-:Y:S01]  /*f3b0*/  UMOV UR12, UR36 ;  /* 0x00000024000c7c82 */ /* 0x000fe20008000000 */
[----:B------:R-:W-:Y:S02]  /*f3c0*/  @P3 PLOP3.LUT P0, PT, P3, PT, PT, 0x8, 0x0 ;  /* 0x000000000000381c */ /* 0x000fe40001f0e170 */
[----:B------:R-:W-:-:S09]  /*f3d0*/  PLOP3.LUT P3, PT, PT, PT, PT, 0x8, 0x0 ;  /* 0x000000000000781c */ /* 0x000fd20003f6e170 */
[----:B------:R0:W-:Y:S02]  /*f3e0*/  UTMALDG.4D [UR8], [UR4], desc[UR6] ;  /* 0x00000608040075b4 */ /* 0x0001e40008019000 */
[----:B0-----:R-:W-:Y:S05]  /*f3f0*/  @P0 BRA.U.ANY `(.L_x_64) ;  /* 0xfffffffd00dc0947 */ /* 0x001fea000393ffff */
[----:B------:R-:W-:Y:S01]  /*f400*/  IMAD.MOV.U32 R11, RZ, RZ, 0x80 ;  /* 0x00000080ff0b7424 */ /* 0x000fe200078e00ff */
[----:B------:R-:W-:Y:S01]  /*f410*/  PLOP3.LUT P0, PT, PT, PT, PT, 0x80, 0x0 ;  /* 0x000000000000781c */ /* 0x000fe20003f0f070 */
[----:B------:R-:W-:Y:S01]  /*f420*/  UIADD3 UR8, UR38, 0x33400, URZ ;  /* 0x0003340026087890 */ /* 0x000fe2000fffe03f */
[----:B------:R-:W-:Y:S02]  /*f430*/  UMOV UR6, 0x0 ;  /* 0x0000000000067882 */ /* 0x000fe40000000000 */
[----:B------:R-:W-:Y:S01]  /*f440*/  R2UR UR10, R11 ;  /* 0x000000000b0a72ca */ /* 0x000fe200000e0000 */
[----:B------:R-:W-:-:S14]  /*f450*/  UMOV UR7, 0x14f00000 ;  /* 0x14f0000000077882 */ /* 0x000fdc0000000000 */
.L_x_65:
        /* <DEDUP_REMOVED lines=15> */
.L_x_66:
        /* <DEDUP_REMOVED lines=9> */
[----:B------:R-:W0:Y:S01]  /*f5e0*/  SYNCS.PHASECHK.TRANS64.TRYWAIT P0, [UR38+0x38860], R2 ;  /* 0x03886002ff0075a7 */ /* 0x000e220008000166 */
[----:B------:R-:W-:Y:S04]  /*f5f0*/  BSSY B2, `(.L_x_67) ;  /* 0x0000002000027945 */ /* 0x000fe80003800000 */
[----:B0-----:R-:W-:Y:S05]  /*f600*/  @!P0 BRA `(.L_x_68) ;  /* 0x0000003000d08947 */ /* 0x001fea0003800000 */
.L_x_158:
[----:B------:R-:W-:Y:S05]  /*f610*/  BSYNC B2 ;  /* 0x0000000000027941 */ /* 0x000fea0003800000 */
.L_x_67:
[----:B------:R-:W-:Y:S01]  /*f620*/  BSSY B2, `(.L_x_69) ;  /* 0x0000009000027945 */ /* 0x000fe20003800000 */
[----:B0-----:R-:W-:Y:S01]  /*f630*/  IMAD.MOV.U32 R2, RZ, RZ, 0x0 ;  /* 0x00000000ff027424 */ /* 0x001fe200078e00ff */
[----:B------:R-:W-:Y:S02]  /*f640*/  MOV R3, 0x14f00000 ;  /* 0x14f0000000037802 */ /* 0x000fe40000000f00 */
[----:B------:R-:W-:Y:S05]  /*f650*/  @P1 BRA `(.L_x_70) ;  /* 0x0000000000141947 */ /* 0x000fea0003800000 */
[----:B------:R-:W-:Y:S01]  /*f660*/  ISETP.NE.AND P0, PT, R10, RZ, PT ;  /* 0x000000ff0a00720c */ /* 0x000fe20003f05270 */
[----:B------:R-:W-:-:S04]  /*f670*/  IMAD.MOV.U32 R15, RZ, RZ, 0xa000 ;  /* 0x0000a000ff0f7424 */ /* 0x000fc800078e00ff */
[----:B------:R0:W-:Y:S08]  /*f680*/  SYNCS.ARRIVE.TRANS64 RZ, [UR38+0x38850], R15 ;  /* 0x0388500fffff79a7 */ /* 0x0001f00008000026 */
[----:B0-----:R-:W-:Y:S05]  /*f690*/  @!P0 BRA `(.L_x_70) ;  /* 0x0000000000048947 */ /* 0x001fea0003800000 */
[----:B------:R-:W-:Y:S01]  /*f6a0*/  BPT.TRAP 0x1 ;  /* 0x000000040000795c */ /* 0x000fe20000300000 */
.L_x_70:
[----:B------:R-:W-:Y:S05]  /*f6b0*/  BSYNC B2 ;  /* 0x0000000000027941 */ /* 0x000fea0003800000 */
.L_x_69:
[----:B------:R-:W-:Y:S01]  /*f6c0*/  R2UR UR6, R2 ;  /* 0x00000000020672ca */ /* 0x000fe200000e0000 */
[----:B------:R-:W-:Y:S01]  /*f6d0*/  ULDC.64 UR4, c[0x0][0x198] ;  /* 0x0000660000047ab9 */ /* 0x000fe20000000a00 */
[----:B------:R-:W-:Y:S01]  /*f6e0*/  R2UR UR7, R3 ;  /* 0x00000000030772ca */ /* 0x000fe200000e0000 */
[----:B------:R-:W-:Y:S01]  /*f6f0*/  UIADD3 UR4, UP0, UR4, 0x470, URZ ;  /* 0x0000047004047890 */ /* 0x000fe2000ff1e03f */
[----:B------:R-:W-:Y:S01]  /*f700*/  R2UR UR10, R14 ;  /* 0x000000000e0a72ca */ /* 0x000fe200000e0000 */
[----:B------:R-:W-:Y:S01]  /*f710*/  IMAD R14, R17, 0x50, RZ ;  /* 0x00000050110e7824 */ /* 0x000fe200078e02ff */
[----:B------:R-:W-:Y:S01]  /*f720*/  PLOP3.LUT P0, PT, PT, PT, PT, 0x80, 0x0 ;  /* 0x000000000000781c */ /* 0x000fe20003f0f070 */
[----:B------:R-:W-:Y:S02]  /*f730*/  UIADD3 UR8, UR38, 0x400, URZ ;  /* 0x0000040026087890 */ /* 0x000fe4000fffe03f */
[----:B------:R-:W-:Y:S02]  /*f740*/  UIADD3 UR9, UR38, 0x38850, URZ ;  /* 0x0003885026097890 */ /* 0x000fe4000fffe03f */
[----:B------:R-:W-:-:S12]  /*f750*/  UIADD3.X UR5, URZ, UR5, URZ, UP0, !UPT ;  /* 0x000000053f057290 */ /* 0x000fd800087fe43f */
.L_x_71:
[----:B------:R-:W-:-:S13]  /*f760*/  @P0 ELECT P1, URZ, PT ;  /* 0x00000000003f082f */ /* 0x000fda0003820000 */
[----:B------:R-:W-:Y:S01]  /*f770*/  @P1 R2UR UR13, R16 ;  /* 0x00000000100d12ca */ /* 0x000fe200000e0000 */
[----:B------:R-:W-:Y:S01]  /*f780*/  UMOV UR12, UR36 ;  /* 0x00000024000c7c82 */ /* 0x000fe20008000000 */
[----:B------:R-:W-:Y:S02]  /*f790*/  @P1 R2UR UR11, R14 ;  /* 0x000000000e0b12ca */ /* 0x000fe400000e0000 */
[----:B------:R-:W-:Y:S02]  /*f7a0*/  @P1 PLOP3.LUT P0, PT, P1, PT, PT, 0x8, 0x0 ;  /* 0x000000000000181c */ /* 0x000fe40000f0e170 */
[----:B------:R-:W-:-:S09]  /*f7b0*/  PLOP3.LUT P1, PT, PT, PT, PT, 0x8, 0x0 ;  /* 0x000000000000781c */ /* 0x000fd20003f2e170 */
[----:B------:R0:W-:Y:S02]  /*f7c0*/  UTMALDG.4D [UR8], [UR4], desc[UR6] ;  /* 0x00000608040075b4 */ /* 0x0001e40008019000 */
[----:B0-----:R-:W-:Y:S05]  /*f7d0*/  @P0 BRA.U.ANY `(.L_x_71) ;  /* 0xfffffffd00e00947 */ /* 0x001fea000393ffff */
[----:B------:R-:W-:Y:S01]  /*f7e0*/  R2UR UR10, R5 ;  /* 0x00000000050a72ca */ /* 0x000fe200000e0000 */
[----:B------:R-:W-:Y:S01]  /*f7f0*/  UIADD3 UR8, UR38, 0x2c00, URZ ;  /* 0x00002c0026087890 */ /* 0x000fe2000fffe03f */
[----:B------:R-:W-:Y:S02]  /*f800*/  R2UR UR6, R2 ;  /* 0x00000000020672ca */ /* 0x000fe400000e0000 */
[----:B------:R-:W-:Y:S02]  /*f810*/  R2UR UR7, R3 ;  /* 0x00000000030772ca */ /* 0x000fe400000e0000 */
[----:B------:R-:W-:-:S13]  /*f820*/  PLOP3.LUT P0, PT, PT, PT, PT, 0x80, 0x0 ;  /* 0x000000000000781c */ /* 0x000fda0003f0f070 */
.L_x_72:
        /* <DEDUP_REMOVED lines=13> */
.L_x_73:
        /* <DEDUP_REMOVED lines=13> */
.L_x_74:
        /* <DEDUP_REMOVED lines=8> */
[----:B------:R-:W-:Y:S02]  /*fa50*/  IMAD.MOV.U32 R17, RZ, RZ, R9 ;  /* 0x000000ffff117224 */ /* 0x000fe400078e0009 */
[----:B------:R-:W-:-:S07]  /*fa60*/  IMAD.MOV.U32 R16, RZ, RZ, R4 ;  /* 0x000000ffff107224 */ /* 0x000fce00078e0004 */
.L_x_57:
[----:B------:R-:W-:Y:S05]  /*fa70*/  BSYNC B1 ;  /* 0x0000000000017941 */ /* 0x000fea0003800000 */
.L_x_56:
[----:B------:R-:W2:Y:S01]  /*fa80*/  LDL R2, [R1] ;  /* 0x0000000001027983 */ /* 0x000ea20000100800 */
[----:B------:R-:W-:Y:S01]  /*fa90*/  BSSY B1, `(.L_x_75) ;  /* 0x00000b2000017945 */ /* 0x000fe20003800000 */
[----:B------:R-:W-:Y:S02]  /*faa0*/  LOP3.LUT R9, R7, 0x1, RZ, 0x3c, !PT ;  /* 0x0000000107097812 */ /* 0x000fe400078e3cff */
[----:B--2---:R-:W-:-:S13]  /*fab0*/  ISETP.NE.AND P0, PT, R2, RZ, PT ;  /* 0x000000ff0200720c */ /* 0x004fda0003f05270 */
[----:B------:R-:W-:Y:S05]  /*fac0*/  @!P0 BRA `(.L_x_76) ;  /* 0x0000000800b88947 */ /* 0x000fea0003800000 */
[----:B------:R-:W2:Y:S01]  /*fad0*/  LDL R2, [R1+0x4] ;  /* 0x0000040001027983 */ /* 0x000ea20000100800 */
[----:B------:R-:W-:Y:S02]  /*fae0*/  IADD3 R11, R0, -0x1, RZ ;  /* 0xffffffff000b7810 */ /* 0x000fe40007ffe0ff */
[----:B--2---:R-:W-:-:S13]  /*faf0*/  ISETP.NE.AND P0, PT, R2, RZ, PT ;  /* 0x000000ff0200720c */ /* 0x004fda0003f05270 */
[----:B------:R-:W-:Y:S05]  /*fb00*/  @!P0 BRA `(.L_x_77) ;  /* 0x00000000004c8947 */ /* 0x000fea0003800000 */
[----:B------:R-:W0:Y:S01]  /*fb10*/  LDC R4, c[0x0][0x43c] ;  /* 0x00010f00ff047b82 */ /* 0x000e220000000800 */
[----:B------:R-:W-:Y:S01]  /*fb20*/  ULDC.64 UR4, c[0x0][0x428] ;  /* 0x00010a0000047ab9 */ /* 0x000fe20000000a00 */
[----:B------:R-:W-:Y:S01]  /*fb30*/  ULDC.64 UR6, c[0x0][0x208] ;  /* 0x0000820000067ab9 */ /* 0x000fe20000000a00 */
[----:B0-----:R-:W-:-:S13]  /*fb40*/  ISETP.NE.AND P0, PT, R4, 0x1, PT ;  /* 0x000000010400780c */ /* 0x001fda0003f05270 */
[----:B------:R-:W0:Y:S02]  /*fb50*/  @P0 LDC.64 R2, c[0x0][0x440] ;  /* 0x00011000ff020b82 */ /* 0x000e240000000a00 */
[----:B0-----:R-:W-:-:S04]  /*fb60*/  @P0 IMAD.HI.U32 R5, R11, R2, RZ ;  /* 0x000000020b050227 */ /* 0x001fc800078e00ff */
[----:B------:R-:W-:Y:S01]  /*fb70*/  IMAD.MOV.U32 R2, RZ, RZ, R11 ;  /* 0x000000ffff027224 */ /* 0x000fe200078e000b */
[----:B------:R-:W-:-:S05]  /*fb80*/  @P0 SHF.R.U32.HI R2, RZ, R3, R5 ;  /* 0x00000003ff020219 */ /* 0x000fca0000011605 */
[----:B------:R-:W-:-:S04]  /*fb90*/  IMAD.MOV R3, RZ, RZ, -R2 ;  /* 0x000000ffff037224 */ /* 0x000fc800078e0a02 */
[----:B------:R-:W-:Y:S01]  /*fba0*/  IMAD R11, R4, R3, R11 ;  /* 0x00000003040b7224 */ /* 0x000fe200078e020b */
[----:B------:R-:W-:Y:S01]  /*fbb0*/  SHF.R.S32.HI R3, RZ, 0x1f, R2 ;  /* 0x0000001fff037819 */ /* 0x000fe20000011402 */
[----:B------:R-:W-:-:S04]  /*fbc0*/  IMAD R4, R19, UR4, RZ ;  /* 0x0000000413047c24 */ /* 0x000fc8000f8e02ff */
[C---:B------:R-:W-:Y:S02]  /*fbd0*/  IMAD R4, R18.reuse, UR5, R4 ;  /* 0x0000000512047c24 */ /* 0x040fe4000f8e0204 */
[----:B------:R-:W-:Y:S01]  /*fbe0*/  IMAD.WIDE.U32 R2, R18, UR4, R2 ;  /* 0x0000000412027c25 */ /* 0x000fe2000f8e0002 */
[----:B------:R-:W-:-:S03]  /*fbf0*/  ULDC.64 UR4, c[0x0][0x418] ;  /* 0x0001060000047ab9 */ /* 0x000fc60000000a00 */
[----:B------:R-:W-:Y:S01]  /*fc00*/  IMAD.IADD R3, R4, 0x1, R3 ;  /* 0x0000000104037824 */ /* 0x000fe200078e0203 */
[----:B------:R-:W-:-:S04]  /*fc10*/  LEA R4, P0, R2, UR4, 0x2 ;  /* 0x0000000402047c11 */ /* 0x000fc8000f8010ff */
[----:B------:R-:W-:-:S05]  /*fc20*/  LEA.HI.X R5, R2, UR5, R3, 0x2, P0 ;  /* 0x0000000502057c11 */ /* 0x000fca00080f1403 */
[----:B------:R0:W5:Y:S04]  /*fc30*/  LDG.E R4, desc[UR6][R4.64] ;  /* 0x0000000604047981 */ /* 0x000168000c1e1900 */
.L_x_77:
[----:B------:R-:W1:Y:S01]  /*fc40*/  S2R R2, SR_TID.X ;  /* 0x0000000000027919 */ /* 0x000e620000002100 */
[----:B------:R-:W-:Y:S01]  /*fc50*/  BSSY B2, `(.L_x_78) ;  /* 0x0000006000027945 */ /* 0x000fe20003800000 */
[----:B-1----:R-:W-:Y:S02]  /*fc60*/  LOP3.LUT R3, R2, 0x7f, RZ, 0xc0, !PT ;  /* 0x0000007f02037812 */ /* 0x002fe400078ec0ff */
[----:B------:R-:W-:Y:S02]  /*fc70*/  SHF.L.U32 R2, R9, 0x1f, RZ ;  /* 0x0000001f09027819 */ /* 0x000fe400000006ff */
[----:B------:R-:W-:Y:S02]  /*fc80*/  ISETP.NE.AND P1, PT, R3, RZ, PT ;  /* 0x000000ff0300720c */ /* 0x000fe40003f25270 */
[----:B------:R-:W1:Y:S02]  /*fc90*/  SYNCS.PHASECHK.TRANS64.TRYWAIT P0, [UR38+0x38840], R2 ;  /* 0x03884002ff0075a7 */ /* 0x000e640008000166 */
[----:B-1----:R-:W-:Y:S09]  /*fca0*/  @!P0 BRA `(.L_x_79) ;  /* 0x0000002c00408947 */ /* 0x002ff20003800000 */
.L_x_159:
[----:B------:R-:W-:Y:S05]  /*fcb0*/  BSYNC B2 ;  /* 0x0000000000027941 */ /* 0x000fea0003800000 */
.L_x_78:
[----:B------:R-:W-:Y:S04]  /*fcc0*/  BSSY B2, `(.L_x_80) ;  /* 0x0000007000027945 */ /* 0x000fe80003800000 */
[----:B------:R-:W-:Y:S05]  /*fcd0*/  @P1 BRA `(.L_x_81) ;  /* 0x0000000000141947 */ /* 0x000fea0003800000 */
[----:B------:R-:W-:Y:S02]  /*fce0*/  ISETP.NE.AND P0, PT, R10, RZ, PT ;  /* 0x000000ff0a00720c */ /* 0x000fe40003f05270 */
[----:B-1----:R-:W-:-:S04]  /*fcf0*/  MOV R2, 0xa000 ;  /* 0x0000a00000027802 */ /* 0x002fc80000000f00 */
[----:B------:R2:W-:Y:S07]  /*fd00*/  SYNCS.ARRIVE.TRANS64 RZ, [UR38+0x38830], R2 ;  /* 0x03883002ffff79a7 */ /* 0x0005ee0008000026 */
[----:B------:R-:W-:Y:S05]  /*fd10*/  @!P0 BRA `(.L_x_81) ;  /* 0x0000000000048947 */ /* 0x000fea0003800000 */
[----:B------:R-:W-:Y:S01]  /*fd20*/  BPT.TRAP 0x1 ;  /* 0x000000040000795c */ /* 0x000fe20000300000 */
.L_x_81:
[----:B------:R-:W-:Y:S05]  /*fd30*/  BSYNC B2 ;  /* 0x0000000000027941 */ /* 0x000fea0003800000 */
.L_x_80:
[----:B------:R-:W-:Y:S01]  /*fd40*/  IMAD.MOV.U32 R15, RZ, RZ, RZ ;  /* 0x000000ffff0f7224 */ /* 0x000fe200078e00ff */
[----:B------:R-:W-:Y:S01]  /*fd50*/  ULDC.64 UR4, c[0x0][0x198] ;  /* 0x0000660000047ab9 */ /* 0x000fe20000000a00 */
[----:B------:R-:W-:Y:S01]  /*fd60*/  PLOP3.LUT P0, PT, PT, PT, PT, 0x80, 0x0 ;  /* 0x000000000000781c */ /* 0x000fe20003f0f070 */
[----:B------:R-:W-:Y:S01]  /*fd70*/  UIADD3 UR4, UP0, UR4, 0x370, URZ ;  /* 0x0000037004047890 */ /* 0x000fe2000ff1e03f */
[----:B-12---:R-:W-:Y:S01]  /*fd80*/  IMAD R2, R11, 0x50, RZ ;  /* 0x000000500b027824 */ /* 0x006fe200078e02ff */
[----:B------:R-:W-:Y:S01]  /*fd90*/  R2UR UR10, R15 ;  /* 0x000000000f0a72ca */ /* 0x000fe200000e0000 */
[----:B------:R-:W-:Y:S02]  /*fda0*/  UIADD3 UR8, UR38, 0x24400, URZ ;  /* 0x0002440026087890 */ /* 0x000fe4000fffe03f */
[----:B------:R-:W-:Y:S02]  /*fdb0*/  UIADD3 UR9, UR38, 0x38830, URZ ;  /* 0x0003883026097890 */ /* 0x000fe4000fffe03f */
[----:B------:R-:W-:Y:S01]  /*fdc0*/  UIADD3.X UR5, URZ, UR5, URZ, UP0, !UPT ;  /* 0x000000053f057290 */ /* 0x000fe200087fe43f */
[----:B------:R-:W-:Y:S01]  /*fdd0*/  UMOV UR6, 0x0 ;  /* 0x0000000000067882 */ /* 0x000fe20000000000 */
[----:B------:R-:W-:-:S10]  /*fde0*/  UMOV UR7, 0x14f00000 ;  /* 0x14f0000000077882 */ /* 0x000fd40000000000 */
.L_x_82:
[----:B------:R-:W-:-:S13]  /*fdf0*/  @P0 ELECT P3, URZ, PT ;  /* 0x00000000003f082f */ /* 0x000fda0003860000 */
[----:B-----5:R-:W-:Y:S01]  /*fe00*/  @P3 R2UR UR13, R4 ;  /* 0x00000000040d32ca */ /* 0x020fe200000e0000 */
[----:B------:R-:W-:Y:S01]  /*fe10*/  UMOV UR12, UR36 ;  /* 0x00000024000c7c82 */ /* 0x000fe20008000000 */
[----:B------:R-:W-:Y:S02]  /*fe20*/  @P3 R2UR UR11, R2 ;  /* 0x00000000020b32ca */ /* 0x000fe400000e0000 */
[----:B------:R-:W-:Y:S02]  /*fe30*/  @P3 PLOP3.LUT P0, PT, P3, PT, PT, 0x8, 0x0 ;  /* 0x000000000000381c */ /* 0x000fe40001f0e170 */
[----:B------:R-:W-:-:S09]  /*fe40*/  PLOP3.LUT P3, PT, PT, PT, PT, 0x8, 0x0 ;  /* 0x000000000000781c */ /* 0x000fd20003f6e170 */
[----:B------:R1:W-:Y:S02]  /*fe50*/  UTMALDG.4D [UR8], [UR4], desc[UR6] ;  /* 0x00000608040075b4 */ /* 0x0003e40008019000 */
[----:B-1----:R-:W-:Y:S05]  /*fe60*/  @P0 BRA.U.ANY `(.L_x_82) ;  /* 0xfffffffd00e00947 */ /* 0x002fea000393ffff */
[----:B------:R-:W-:Y:S01]  /*fe70*/  IMAD.MOV.U32 R14, RZ, RZ, 0x40 ;  /* 0x00000040ff0e7424 */ /* 0x000fe200078e00ff */
[----:B------:R-:W-:Y:S01]  /*fe80*/  PLOP3.LUT P0, PT, PT, PT, PT, 0x80, 0x0 ;  /* 0x000000000000781c */ /* 0x000fe20003f0f070 */
[----:B------:R-:W-:Y:S01]  /*fe90*/  UIADD3 UR8, UR38, 0x26c00, URZ ;  /* 0x00026c0026087890 */ /* 0x000fe2000fffe03f */
[----:B------:R-:W-:Y:S02]  /*fea0*/  UMOV UR6, 0x0 ;  /* 0x0000000000067882 */ /* 0x000fe40000000000 */
[----:B------:R-:W-:Y:S01]  /*feb0*/  R2UR UR10, R14 ;  /* 0x000000000e0a72ca */ /* 0x000fe200000e0000 */
[----:B------:R-:W-:-:S14]  /*fec0*/  UMOV UR7, 0x14f00000 ;  /* 0x14f0000000077882 */ /* 0x000fdc0000000000 */
.L_x_83:
[----:B------:R-:W-:-:S13]  /*fed0*/  @P0 ELECT P3, URZ, PT ;  /* 0x00000000003f082f */ /* 0x000fda0003860000 */
[----:B------:R-:W-:Y:S01]  /*fee0*/  @P3 R2UR UR13, R4 ;  /* 0x00000000040d32ca */ /* 0x000fe200000e0000 */
[----:B------:R-:W-:Y:S01]  /*fef0*/  UMOV UR12, UR36 ;  /* 0x00000024000c7c82 */ /* 0x000fe20008000000 */
[----:B------:R-:W-:Y:S02]  /*ff00*/  @P3 R2UR UR11, R2 ;  /* 0x00000000020b32ca */ /* 0x000fe400000e0000 */
[----:B------:R-:W-:Y:S02]  /*ff10*/  @P3 PLOP3.LUT P0, PT, P3, PT, PT, 0x8, 0x0 ;  /* 0x000000000000381c */ /* 0x000fe40001f0e170 */
[----:B------:R-:W-:-:S09]  /*ff20*/  PLOP3.LUT P3, PT, PT, PT, PT, 0x8, 0x0 ;  /* 0x000000000000781c */ /* 0x000fd20003f6e170 */
[----:B------:R1:W-:Y:S02]  /*ff30*/  UTMALDG.4D [UR8], [UR4], desc[UR6] ;  /* 0x00000608040075b4 */ /* 0x0003e40008019000 */
[----:B-1----:R-:W-:Y:S05]  /*ff40*/  @P0 BRA.U.ANY `(.L_x_83) ;  /* 0xfffffffd00e00947 */ /* 0x002fea000393ffff */
[----:B0-----:R-:W-:Y:S01]  /*ff50*/  IMAD.MOV.U32 R5, RZ, RZ, 0x80 ;  /* 0x00000080ff057424 */ /* 0x001fe200078e00ff */
[----:B------:R-:W-:Y:S01]  /*ff60*/  PLOP3.LUT P0, PT, PT, PT, PT, 0x80, 0x0 ;  /* 0x000000000000781c */ /* 0x000fe20003f0f070 */
[----:B------:R-:W-:Y:S01]  /*ff70*/  UIADD3 UR8, UR38, 0x29400, URZ ;  /* 0x0002940026087890 */ /* 0x000fe2000fffe03f */
[----:B------:R-:W-:Y:S02]  /*ff80*/  UMOV UR6, 0x0 ;  /* 0x0000000000067882 */ /* 0x000fe40000000000 */
[----:B------:R-:W-:Y:S01]  /*ff90*/  R2UR UR10, R5 ;  /* 0x00000000050a72ca */ /* 0x000fe200000e0000 */
[----:B------:R-:W-:-:S14]  /*ffa0*/  UMOV UR7, 0x14f00000 ;  /* 0x14f0000000077882 */ /* 0x000fdc0000000000 */
.L_x_84:
        /* <DEDUP_REMOVED lines=8> */
[----:B------:R-:W-:Y:S01]  /*10030*/  MOV R13, 0xc0 ;  /* 0x000000c0000d7802 */ /* 0x000fe20000000f00 */
[----:B------:R-:W-:Y:S01]  /*10040*/  UIADD3 UR8, UR38, 0x2bc00, URZ ;  /* 0x0002bc0026087890 */ /* 0x000fe2000fffe03f */
[----:B------:R-:W-:Y:S01]  /*10050*/  PLOP3.LUT P0, PT, PT, PT, PT, 0x80, 0x0 ;  /* 0x000000000000781c */ /* 0x000fe20003f0f070 */
[----:B------:R-:W-:Y:S01]  /*10060*/  UMOV UR6, 0x0 ;  /* 0x0000000000067882 */ /* 0x000fe20000000000 */
[----:B------:R-:W-:Y:S01]  /*10070*/  R2UR UR10, R13 ;  /* 0x000000000d0a72ca */ /* 0x000fe200000e0000 */
[----:B------:R-:W-:-:S14]  /*10080*/  UMOV UR7, 0x14f00000 ;  /* 0x14f0000000077882 */ /* 0x000fdc0000000000 */
.L_x_85:
        /* <DEDUP_REMOVED lines=8> */
[----:B------:R-:W-:Y:S01]  /*10110*/  SHF.L.U32 R2, R7, 0x1f, RZ ;  /* 0x0000001f07027819 */ /* 0x000fe200000006ff */
[----:B------:R-:W-:Y:S03]  /*10120*/  BSSY B2, `(.L_x_86) ;  /* 0x0000003000027945 */ /* 0x000fe60003800000 */
[----:B------:R-:W0:Y:S02]  /*10130*/  SYNCS.PHASECHK.TRANS64.TRYWAIT P0, [UR38+0x38868], R2 ;  /* 0x03886802ff0075a7 */ /* 0x000e240008000166 */
[----:B0-----:R-:W-:Y:S05]  /*10140*/  @!P0 BRA `(.L_x_87) ;  /* 0x0000002800308947 */ /* 0x001fea0003800000 */
.L_x_160:
[----:B------:R-:W-:Y:S05]  /*10150*/  BSYNC B2 ;  /* 0x0000000000027941 */ /* 0x000fea0003800000 */
.L_x_86:
[----:B------:R-:W-:Y:S01]  /*10160*/  BSSY B2, `(.L_x_88) ;  /* 0x0000009000027945 */ /* 0x000fe20003800000 */
[----:B0-----:R-:W-:Y:S02]  /*10170*/  IMAD.MOV.U32 R2, RZ, RZ, 0x0 ;  /* 0x00000000ff027424 */ /* 0x001fe400078e00ff */
[----:B------:R-:W-:Y:S01]  /*10180*/  IMAD.MOV.U32 R3, RZ, RZ, 0x14f00000 ;  /* 0x14f00000ff037424 */ /* 0x000fe200078e00ff */
[----:B------:R-:W-:Y:S06]  /*10190*/  @P1 BRA `(.L_x_89) ;  /* 0x0000000000141947 */ /* 0x000fec0003800000 */
[----:B------:R-:W-:Y:S01]  /*101a0*/  ISETP.NE.AND P0, PT, R10, RZ, PT ;  /* 0x000000ff0a00720c */ /* 0x000fe20003f05270 */
[----:B------:R-:W-:-:S04]  /*101b0*/  IMAD.MOV.U32 R7, RZ, RZ, 0xa000 ;  /* 0x0000a000ff077424 */ /* 0x000fc800078e00ff */
[----:B------:R0:W-:Y:S08]  /*101c0*/  SYNCS.ARRIVE.TRANS64 RZ, [UR38+0x38858], R7 ;  /* 0x03885807ffff79a7 */ /* 0x0001f00008000026 */
[----:B0-----:R-:W-:Y:S05]  /*101d0*/  @!P0 BRA `(.L_x_89) ;  /* 0x0000000000048947 */ /* 0x001fea0003800000 */
[----:B------:R-:W-:Y:S01]  /*101e0*/  BPT.TRAP 0x1 ;  /* 0x000000040000795c */ /* 0x000fe20000300000 */
.L_x_89:
[----:B------:R-:W-:Y:S05]  /*101f0*/  BSYNC B2 ;  /* 0x0000000000027941 */ /* 0x000fea0003800000 */
.L_x_88:
        /* <DEDUP_REMOVED lines=10> */
.L_x_90:
        /* <DEDUP_REMOVED lines=13> */
.L_x_91:
        /* <DEDUP_REMOVED lines=13> */
.L_x_92:
        /* <DEDUP_REMOVED lines=13> */
.L_x_93:
        /* <DEDUP_REMOVED lines=8> */
[----:B------:R-:W-:Y:S01]  /*10590*/  MOV R17, R11 ;  /* 0x0000000b00117202 */ /* 0x000fe20000000f00 */
[----:B------:R-:W-:-:S07]  /*105a0*/  IMAD.MOV.U32 R16, RZ, RZ, R4 ;  /* 0x000000ffff107224 */ /* 0x000fce00078e0004 */
.L_x_76:
[----:B------:R-:W-:Y:S05]  /*105b0*/  BSYNC B1 ;  /* 0x0000000000017941 */ /* 0x000fea0003800000 */
.L_x_75:
[----:B------:R-:W-:Y:S02]  /*105c0*/  VIADD R0, R0, 0xfffffffe ;  /* 0xfffffffe00007836 */ /* 0x000fe40000000000 */
[----:B------:R-:W-:Y:S01]  /*105d0*/  IMAD.MOV.U32 R7, RZ, RZ, R9 ;  /* 0x000000ffff077224 */ /* 0x000fe200078e0009 */
[----:B------:R-:W-:Y:S06]  /*105e0*/  @P2 BRA `(.L_x_94) ;  /* 0xffffffe8004c2947 */ /* 0x000fec000383ffff */
[----:B------:R-:W-:Y:S05]  /*105f0*/  BSYNC B0 ;  /* 0x0000000000007941 */ /* 0x000fea0003800000 */
.L_x_55:
[----:B------:R-:W-:Y:S01]  /*10600*/  ISETP.NE.AND P0, PT, R12, RZ, PT ;  /* 0x000000ff0c00720c */ /* 0x000fe20003f05270 */
[----:B------:R-:W-:-:S12]  /*10610*/  BSSY B0, `(.L_x_54) ;  /* 0x00000b3000007945 */ /* 0x000fd80003800000 */
[----:B------:R-:W-:Y:S05]  /*10620*/  @!P0 BRA `(.L_x_95) ;  /* 0x0000000800c48947 */ /* 0x000fea0003800000 */
[----:B------:R-:W2:Y:S01]  /*10630*/  LDL R2, [R1] ;  /* 0x0000000001027983 */ /* 0x000ea20000100800 */
[----:B------:R-:W-:Y:S02]  /*10640*/  MOV R8, 0x1 ;  /* 0x0000000100087802 */ /* 0x000fe40000000f00 */
[----:B--2---:R-:W-:-:S13]  /*10650*/  ISETP.NE.AND P1, PT, R2, RZ, PT ;  /* 0x000000ff0200720c */ /* 0x004fda0003f25270 */
[----:B------:R-:W-:Y:S05]  /*10660*/  @!P1 BRA `(.L_x_95) ;  /* 0x0000000800b49947 */ /* 0x000fea0003800000 */
[----:B------:R-:W2:Y:S02]  /*10670*/  LDL.LU R2, [R1+0x4] ;  /* 0x0000040001027983 */ /* 0x000ea40000300800 */
[----:B--2---:R-:W-:-:S13]  /*10680*/  ISETP.NE.AND P1, PT, R2, RZ, PT ;  /* 0x000000ff0200720c */ /* 0x004fda0003f25270 */
[----:B------:R-:W-:Y:S05]  /*10690*/  @!P1 BRA `(.L_x_96) ;  /* 0x0000000000509947 */ /* 0x000fea0003800000 */
[----:B------:R-:W0:Y:S01]  /*106a0*/  LDC R7, c[0x0][0x43c] ;  /* 0x00010f00ff077b82 */ /* 0x000e220000000800 */
[----:B------:R-:W-:Y:S01]  /*106b0*/  IMAD.MOV.U32 R6, RZ, RZ, R0 ;  /* 0x000000ffff067224 */ /* 0x000fe200078e0000 */
[----:B------:R-:W-:Y:S01]  /*106c0*/  ULDC.64 UR4, c[0x0][0x428] ;  /* 0x00010a0000047ab9 */ /* 0x000fe20000000a00 */
[----:B------:R-:W-:Y:S01]  /*106d0*/  ULDC.64 UR6, c[0x0][0x208] ;  /* 0x0000820000067ab9 */ /* 0x000fe20000000a00 */
[----:B------:R-:W-:-:S04]  /*106e0*/  IMAD R19, R19, UR4, RZ ;  /* 0x0000000413137c24 */ /* 0x000fc8000f8e02ff */
[----:B------:R-:W-:Y:S01]  /*106f0*/  IMAD R19, R18, UR5, R19 ;  /* 0x0000000512137c24 */ /* 0x000fe2000f8e0213 */
[----:B0-----:R-:W-:-:S13]  /*10700*/  ISETP.NE.AND P0, PT, R7, 0x1, PT ;  /* 0x000000010700780c */ /* 0x001fda0003f05270 */
[----:B------:R-:W0:Y:S02]  /*10710*/  @P0 LDC.64 R2, c[0x0][0x440] ;  /* 0x00011000ff020b82 */ /* 0x000e240000000a00 */
[----:B0-----:R-:W-:-:S05]  /*10720*/  @P0 IMAD.HI.U32 R2, R0, R2, RZ ;  /* 0x0000000200020227 */ /* 0x001fca00078e00ff */
[----:B------:R-:W-:-:S04]  /*10730*/  @P0 SHF.R.U32.HI R6, RZ, R3, R2 ;  /* 0x00000003ff060219 */ /* 0x000fc80000011602 */
[--C-:B------:R-:W-:Y:S01]  /*10740*/  SHF.R.S32.HI R3, RZ, 0x1f, R6.reuse ;  /* 0x0000001fff037819 */ /* 0x100fe20000011406 */
[----:B------:R-:W-:-:S04]  /*10750*/  IMAD.MOV.U32 R2, RZ, RZ, R6 ;  /* 0x000000ffff027224 */ /* 0x000fc800078e0006 */
[----:B------:R-:W-:Y:S01]  /*10760*/  IMAD.WIDE.U32 R2, R18, UR4, R2 ;  /* 0x0000000412027c25 */ /* 0x000fe2000f8e0002 */
[----:B------:R-:W-:-:S03]  /*10770*/  ULDC.64 UR4, c[0x0][0x418] ;  /* 0x0001060000047ab9 */ /* 0x000fc60000000a00 */
[----:B------:R-:W-:Y:S01]  /*10780*/  IMAD.IADD R3, R19, 0x1, R3 ;  /* 0x0000000113037824 */ /* 0x000fe200078e0203 */
[----:B------:R-:W-:-:S04]  /*10790*/  LEA R4, P0, R2, UR4, 0x2 ;  /* 0x0000000402047c11 */ /* 0x000fc8000f8010ff */
[----:B------:R-:W-:-:S05]  /*107a0*/  LEA.HI.X R5, R2, UR5, R3, 0x2, P0 ;  /* 0x0000000502057c11 */ /* 0x000fca00080f1403 */
[----:B------:R0:W5:Y:S01]  /*107b0*/  LDG.E R4, desc[UR6][R4.64] ;  /* 0x0000000604047981 */ /* 0x000162000c1e1900 */
[----:B------:R-:W-:-:S05]  /*107c0*/  IADD3 R2, -R6, RZ, RZ ;  /* 0x000000ff06027210 */ /* 0x000fca0007ffe1ff */
[----:B------:R-:W-:-:S07]  /*107d0*/  IMAD R0, R7, R2, R0 ;  /* 0x0000000207007224 */ /* 0x000fce00078e0200 */
.L_x_96:
[----:B------:R-:W1:Y:S01]  /*107e0*/  S2R R2, SR_TID.X ;  /* 0x0000000000027919 */ /* 0x000e620000002100 */
[----:B------:R-:W-:Y:S01]  /*107f0*/  BSSY B1, `(.L_x_97) ;  /* 0x0000006000017945 */ /* 0x000fe20003800000 */
[----:B-1----:R-:W-:Y:S02]  /*10800*/  LOP3.LUT R3, R2, 0x7f, RZ, 0xc0, !PT ;  /* 0x0000007f02037812 */ /* 0x002fe400078ec0ff */
[----:B------:R-:W-:Y:S02]  /*10810*/  SHF.L.U32 R2, R9, 0x1f, RZ ;  /* 0x0000001f09027819 */ /* 0x000fe400000006ff */
[----:B------:R-:W-:Y:S02]  /*10820*/  ISETP.NE.AND P1, PT, R3, RZ, PT ;  /* 0x000000ff0300720c */ /* 0x000fe40003f25270 */
[----:B------:R-:W1:Y:S02]  /*10830*/  SYNCS.PHASECHK.TRANS64.TRYWAIT P0, [UR38+0x38848], R2 ;  /* 0x03884802ff0075a7 */ /* 0x000e640008000166 */
[----:B-1----:R-:W-:Y:S09]  /*10840*/  @!P0 BRA `(.L_x_98) ;  /* 0x0000002000888947 */ /* 0x002ff20003800000 */
.L_x_161:
[----:B------:R-:W-:Y:S05]  /*10850*/  BSYNC B1 ;  /* 0x0000000000017941 */ /* 0x000fea0003800000 */
.L_x_97:
[----:B------:R-:W-:Y:S04]  /*10860*/  BSSY B1, `(.L_x_99) ;  /* 0x0000007000017945 */ /* 0x000fe80003800000 */
[----:B------:R-:W-:Y:S05]  /*10870*/  @P1 BRA `(.L_x_100) ;  /* 0x0000000000141947 */ /* 0x000fea0003800000 */
[----:B------:R-:W-:Y:S01]  /*10880*/  ISETP.NE.AND P0, PT, R10, RZ, PT ;  /* 0x000000ff0a00720c */ /* 0x000fe20003f05270 */
[----:B-1----:R-:W-:-:S04]  /*10890*/  IMAD.MOV.U32 R3, RZ, RZ, 0xa000 ;  /* 0x0000a000ff037424 */ /* 0x002fc800078e00ff */
[----:B------:R2:W-:Y:S08]  /*108a0*/  SYNCS.ARRIVE.TRANS64 RZ, [UR38+0x38838], R3 ;  /* 0x03883803ffff79a7 */ /* 0x0005f00008000026 */
[----:B--2---:R-:W-:Y:S05]  /*108b0*/  @!P0 BRA `(.L_x_100) ;  /* 0x0000000000048947 */ /* 0x004fea0003800000 */
[----:B------:R-:W-:Y:S01]  /*108c0*/  BPT.TRAP 0x1 ;  /* 0x000000040000795c */ /* 0x000fe20000300000 */
.L_x_100:
[----:B------:R-:W-:Y:S05]  /*108d0*/  BSYNC B1 ;  /* 0x0000000000017941 */ /* 0x000fea0003800000 */
.L_x_99:
[----:B0-----:R-:W-:Y:S01]  /*108e0*/  IMAD.MOV.U32 R5, RZ, RZ, RZ ;  /* 0x000000ffff057224 */ /* 0x001fe200078e00ff */
        /* <DEDUP_REMOVED lines=10> */
.L_x_101:
[----:B------:R-:W-:-:S13]  /*10990*/  @P0 ELECT P2, URZ, PT ;  /* 0x00000000003f082f */ /* 0x000fda0003840000 */
[----:B-----5:R-:W-:Y:S01]  /*109a0*/  @P2 R2UR UR13, R4 ;  /* 0x00000000040d22ca */ /* 0x020fe200000e0000 */
[----:B------:R-:W-:Y:S01]  /*109b0*/  UMOV UR12, UR36 ;  /* 0x00000024000c7c82 */ /* 0x000fe20008000000 */
[----:B------:R-:W-:Y:S02]  /*109c0*/  @P2 R2UR UR11, R3 ;  /* 0x00000000030b22ca */ /* 0x000fe400000e0000 */
        /* <DEDUP_REMOVED lines=10> */
.L_x_102:
        /* <DEDUP_REMOVED lines=14> */
.L_x_103:
        /* <DEDUP_REMOVED lines=14> */
.L_x_104:
        /* <DEDUP_REMOVED lines=8> */
[----:B------:R-:W0:Y:S01]  /*10cb0*/  SYNCS.PHASECHK.TRANS64.TRYWAIT P0, [UR38+0x38860], R2 ;  /* 0x03886002ff0075a7 */ /* 0x000e220008000166 */
[----:B------:R-:W-:Y:S04]  /*10cc0*/  BSSY B1, `(.L_x_105) ;  /* 0x0000002000017945 */ /* 0x000fe80003800000 */
[----:B0-----:R-:W-:Y:S05]  /*10cd0*/  @!P0 BRA `(.L_x_106) ;  /* 0x0000001c007c8947 */ /* 0x001fea0003800000 */
.L_x_162:
[----:B------:R-:W-:Y:S05]  /*10ce0*/  BSYNC B1 ;  /* 0x0000000000017941 */ /* 0x000fea0003800000 */
.L_x_105:
[----:B------:R-:W-:Y:S01]  /*10cf0*/  BSSY B1, `(.L_x_107) ;  /* 0x0000009000017945 */ /* 0x000fe20003800000 */
[----:B0-----:R-:W-:Y:S02]  /*10d00*/  IMAD.MOV.U32 R2, RZ, RZ, 0x0 ;  /* 0x00000000ff027424 */ /* 0x001fe400078e00ff */
[----:B------:R-:W-:Y:S01]  /*10d10*/  IMAD.MOV.U32 R3, RZ, RZ, 0x14f00000 ;  /* 0x14f00000ff037424 */ /* 0x000fe200078e00ff */
[----:B------:R-:W-:Y:S06]  /*10d20*/  @P1 BRA `(.L_x_108) ;  /* 0x0000000000141947 */ /* 0x000fec0003800000 */
[----:B------:R-:W-:Y:S02]  /*10d30*/  ISETP.NE.AND P0, PT, R10, RZ, PT ;  /* 0x000000ff0a00720c */ /* 0x000fe40003f05270 */
[----:B------:R-:W-:-:S04]  /*10d40*/  MOV R12, 0xa000 ;  /* 0x0000a000000c7802 */ /* 0x000fc80000000f00 */
[----:B------:R0:W-:Y:S07]  /*10d50*/  SYNCS.ARRIVE.TRANS64 RZ, [UR38+0x38850], R12 ;  /* 0x0388500cffff79a7 */ /* 0x0001ee0008000026 */
[----:B------:R-:W-:Y:S05]  /*10d60*/  @!P0 BRA `(.L_x_108) ;  /* 0x0000000000048947 */ /* 0x000fea0003800000 */
[----:B------:R-:W-:Y:S01]  /*10d70*/  BPT.TRAP 0x1 ;  /* 0x000000040000795c */ /* 0x000fe20000300000 */
.L_x_108:
[----:B------:R-:W-:Y:S05]  /*10d80*/  BSYNC B1 ;  /* 0x0000000000017941 */ /* 0x000fea0003800000 */
.L_x_107:
        /* <DEDUP_REMOVED lines=10> */
.L_x_109:
        /* <DEDUP_REMOVED lines=8> */
[----:B------:R-:W-:Y:S01]  /*10eb0*/  R2UR UR10, R6 ;  /* 0x00000000060a72ca */ /* 0x000fe200000e0000 */
[----:B------:R-:W-:Y:S01]  /*10ec0*/  UIADD3 UR8, UR38, 0x2c00, URZ ;  /* 0x00002c0026087890 */ /* 0x000fe2000fffe03f */
[----:B------:R-:W-:Y:S02]  /*10ed0*/  R2UR UR6, R2 ;  /* 0x00000000020672ca */ /* 0x000fe400000e0000 */
[----:B------:R-:W-:Y:S02]  /*10ee0*/  R2UR UR7, R3 ;  /* 0x00000000030772ca */ /* 0x000fe400000e0000 */
[----:B------:R-:W-:-:S13]  /*10ef0*/  PLOP3.LUT P0, PT, PT, PT, PT, 0x80, 0x0 ;  /* 0x000000000000781c */ /* 0x000fda0003f0f070 */
.L_x_110:
        /* <DEDUP_REMOVED lines=13> */
.L_x_111:
        /* <DEDUP_REMOVED lines=13> */
.L_x_112:
        /* <DEDUP_REMOVED lines=8> */
[----:B------:R-:W-:Y:S02]  /*11120*/  IMAD.MOV.U32 R17, RZ, RZ, R0 ;  /* 0x000000ffff117224 */ /* 0x000fe400078e0000 */
[----:B------:R-:W-:-:S07]  /*11130*/  IMAD.MOV.U32 R16, RZ, RZ, R4 ;  /* 0x000000ffff107224 */ /* 0x000fce00078e0004 */
.L_x_95:
[----:B------:R-:W-:Y:S05]  /*11140*/  BSYNC B0 ;  /* 0x0000000000007941 */ /* 0x000fea0003800000 */
.L_x_54:
[----:B------:R-:W2:Y:S01]  /*11150*/  LDL.LU R0, [R1] ;  /* 0x0000000001007983 */ /* 0x000ea20000300800 */
[----:B------:R-:W-:Y:S01]  /*11160*/  BSSY B0, `(.L_x_113) ;  /* 0x0000051000007945 */ /* 0x000fe20003800000 */
[----:B--2---:R-:W-:-:S13]  /*11170*/  ISETP.NE.AND P0, PT, R0, RZ, PT ;  /* 0x000000ff0000720c */ /* 0x004fda0003f05270 */
[----:B------:R-:W-:Y:S05]  /*11180*/  @!P0 BRA `(.L_x_114) ;  /* 0x0000000400388947 */ /* 0x000fea0003800000 */
[----:B------:R-:W2:Y:S01]  /*11190*/  S2R R0, SR_TID.X ;  /* 0x0000000000007919 */ /* 0x000ea20000002100 */
[----:B-1----:R-:W-:Y:S01]  /*111a0*/  LEA R3, R8, UR38, 0x3 ;  /* 0x0000002608037c11 */ /* 0x002fe2000f8e18ff */
[----:B------:R-:W-:Y:S01]  /*111b0*/  BSSY B1, `(.L_x_115) ;  /* 0x0000006000017945 */ /* 0x000fe20003800000 */
[----:B--2---:R-:W-:Y:S02]  /*111c0*/  LOP3.LUT R2, R0, 0x7f, RZ, 0xc0, !PT ;  /* 0x0000007f00027812 */ /* 0x004fe400078ec0ff */
[----:B------:R-:W-:Y:S02]  /*111d0*/  SHF.L.U32 R0, R9, 0x1f, RZ ;  /* 0x0000001f09007819 */ /* 0x000fe400000006ff */
[----:B------:R-:W-:Y:S02]  /*111e0*/  ISETP.NE.AND P1, PT, R2, RZ, PT ;  /* 0x000000ff0200720c */ /* 0x000fe40003f25270 */
[----:B------:R-:W1:Y:S02]  /*111f0*/  SYNCS.PHASECHK.TRANS64.TRYWAIT P0, [R3+URZ+0x38860], R0 ;  /* 0x03886000030075a7 */ /* 0x000e64000800017f */
[----:B-1----:R-:W-:Y:S09]  /*11200*/  @!P0 BRA `(.L_x_116) ;  /* 0x0000001800488947 */ /* 0x002ff20003800000 */
.L_x_163:
[----:B------:R-:W-:Y:S05]  /*11210*/  BSYNC B1 ;  /* 0x0000000000017941 */ /* 0x000fea0003800000 */
.L_x_115:
[----:B------:R-:W-:Y:S04]  /*11220*/  BSSY B1, `(.L_x_117) ;  /* 0x0000008000017945 */ /* 0x000fe80003800000 */
[----:B------:R-:W-:Y:S05]  /*11230*/  @P1 BRA `(.L_x_118) ;  /* 0x0000000000181947 */ /* 0x000fea0003800000 */
[----:B------:R-:W2:Y:S01]  /*11240*/  S2R R2, SR_TID.X ;  /* 0x0000000000027919 */ /* 0x000ea20000002100 */
[----:B-1----:R-:W-:-:S04]  /*11250*/  IMAD.MOV.U32 R0, RZ, RZ, 0xa000 ;  /* 0x0000a000ff007424 */ /* 0x002fc800078e00ff */
[----:B------:R3:W-:Y:S01]  /*11260*/  SYNCS.ARRIVE.TRANS64 RZ, [R3+URZ+0x38850], R0 ;  /* 0x0388500003ff79a7 */ /* 0x0007e2000800003f */
[----:B--2---:R-:W-:-:S13]  /*11270*/  LOP3.LUT P0, RZ, R2, 0x1f, RZ, 0xc0, !PT ;  /* 0x0000001f02ff7812 */ /* 0x004fda000780c0ff */
[----:B---3--:R-:W-:Y:S05]  /*11280*/  @!P0 BRA `(.L_x_118) ;  /* 0x0000000000048947 */ /* 0x008fea0003800000 */
[----:B------:R-:W-:Y:S01]  /*11290*/  BPT.TRAP 0x1 ;  /* 0x000000040000795c */ /* 0x000fe20000300000 */
.L_x_118:
[----:B------:R-:W-:Y:S05]  /*112a0*/  BSYNC B1 ;  /* 0x0000000000017941 */ /* 0x000fea0003800000 */
.L_x_117:
[----:B------:R-:W-:Y:S01]  /*112b0*/  R2UR UR4, R8 ;  /* 0x00000000080472ca */ /* 0x000fe200000e0000 */
[----:B------:R-:W-:Y:S01]  /*112c0*/  ULDC.64 UR6, c[0x0][0x198] ;  /* 0x0000660000067ab9 */ /* 0x000fe20000000a00 */
[----:B------:R-:W-:Y:S01]  /*112d0*/  R2UR UR9, R3 ;  /* 0x00000000030972ca */ /* 0x000fe200000e0000 */
[----:B------:R-:W-:Y:S01]  /*112e0*/  UIADD3 UR6, UP0, UR6, 0x470, URZ ;  /* 0x0000047006067890 */ /* 0x000fe2000ff1e03f */
[----:B------:R-:W-:Y:S01]  /*112f0*/  PLOP3.LUT P0, PT, PT, PT, PT, 0x80, 0x0 ;  /* 0x000000000000781c */ /* 0x000fe20003f0f070 */
[----:B------:R-:W-:Y:S01]  /*11300*/  IMAD R17, R17, 0x50, RZ ;  /* 0x0000005011117824 */ /* 0x000fe200078e02ff */
[----:B------:R-:W-:Y:S01]  /*11310*/  UMOV UR14, 0x0 ;  /* 0x00000000000e7882 */ /* 0x000fe20000000000 */
[----:B------:R-:W-:Y:S01]  /*11320*/  UIADD3.X UR7, URZ, UR7, URZ, UP0, !UPT ;  /* 0x000000073f077290 */ /* 0x000fe200087fe43f */
[----:B------:R-:W-:Y:S01]  /*11330*/  UMOV UR15, 0x14f00000 ;  /* 0x14f00000000f7882 */ /* 0x000fe20000000000 */
[----:B------:R-:W-:-:S04]  /*11340*/  UMOV UR10, URZ ;  /* 0x0000003f000a7c82 */ /* 0x000fc80008000000 */
[----:B------:R-:W-:Y:S02]  /*11350*/  UIMAD UR4, UR4, 0xa000, UR38 ;  /* 0x0000a000040478a4 */ /* 0x000fe4000f8e0226 */
[----:B------:R-:W-:Y:S02]  /*11360*/  UIADD3 UR9, UR9, 0x38850, URZ ;  /* 0x0003885009097890 */ /* 0x000fe4000fffe03f */
[----:B------:R-:W-:-:S12]  /*11370*/  UIADD3 UR8, UR4, 0x400, URZ ;  /* 0x0000040004087890 */ /* 0x000fd8000fffe03f */
.L_x_119:
[----:B------:R-:W-:-:S13]  /*11380*/  @P0 ELECT P1, URZ, PT ;  /* 0x00000000003f082f */ /* 0x000fda0003820000 */
[----:B------:R-:W-:Y:S01]  /*11390*/  @P1 R2UR UR13, R16 ;  /* 0x00000000100d12ca */ /* 0x000fe200000e0000 */
[----:B------:R-:W-:Y:S01]  /*113a0*/  UMOV UR12, UR36 ;  /* 0x00000024000c7c82 */ /* 0x000fe20008000000 */
[----:B------:R-:W-:Y:S02]  /*113b0*/  @P1 R2UR UR11, R17 ;  /* 0x00000000110b12ca */ /* 0x000fe400000e0000 */
[----:B------:R-:W-:Y:S02]  /*113c0*/  @P1 PLOP3.LUT P0, PT, P1, PT, PT, 0x8, 0x0 ;  /* 0x000000000000181c */ /* 0x000fe40000f0e170 */
[----:B------:R-:W-:-:S09]  /*113d0*/  PLOP3.LUT P1, PT, PT, PT, PT, 0x8, 0x0 ;  /* 0x000000000000781c */ /* 0x000fd20003f2e170 */
[----:B------:R2:W-:Y:S02]  /*113e0*/  UTMALDG.4D [UR8], [UR6], desc[UR14] ;  /* 0x00000e08060075b4 */ /* 0x0005e40008019000 */
[----:B--2---:R-:W-:Y:S05]  /*113f0*/  @P0 BRA.U.ANY `(.L_x_119) ;  /* 0xfffffffd00e00947 */ /* 0x004fea000393ffff */
[----:B------:R-:W-:Y:S01]  /*11400*/  PLOP3.LUT P0, PT, PT, PT, PT, 0x80, 0x0 ;  /* 0x000000000000781c */ /* 0x000fe20003f0f070 */
[----:B------:R-:W-:Y:S01]  /*11410*/  UIADD3 UR8, UR4, 0x2c00, URZ ;  /* 0x00002c0004087890 */ /* 0x000fe2000fffe03f */
[----:B------:R-:W-:Y:S01]  /*11420*/  UMOV UR14, 0x0 ;  /* 0x00000000000e7882 */ /* 0x000fe20000000000 */
[----:B------:R-:W-:Y:S01]  /*11430*/  UMOV UR15, 0x14f00000 ;  /* 0x14f00000000f7882 */ /* 0x000fe20000000000 */
[----:B------:R-:W-:-:S09]  /*11440*/  UMOV UR10, 0x40 ;  /* 0x00000040000a7882 */ /* 0x000fd20000000000 */
.L_x_120:
        /* <DEDUP_REMOVED lines=13> */
.L_x_121:
        /* <DEDUP_REMOVED lines=10> */
[----:B------:R-:W-:Y:S02]  /*115c0*/  UMOV UR5, 0x14f00000 ;  /* 0x14f0000000057882 */ /* 0x000fe40000000000 */
[----:B------:R-:W-:Y:S01]  /*115d0*/  UMOV UR4, 0x0 ;  /* 0x0000000000047882 */ /* 0x000fe20000000000 */
[----:B------:R-:W-:-:S08]  /*115e0*/  UMOV UR10, 0xc0 ;  /* 0x000000c0000a7882 */ /* 0x000fd00000000000 */
.L_x_122:
        /* <DEDUP_REMOVED lines=8> */
.L_x_114:
[----:B------:R-:W-:Y:S05]  /*11670*/  BSYNC B0 ;  /* 0x0000000000007941 */ /* 0x000fea0003800000 */
.L_x_113:
[----:B-1----:R-:W-:Y:S01]  /*11680*/  IADD3 R0, R8, 0x1, RZ ;  /* 0x0000000108007810 */ /* 0x002fe20007ffe0ff */
[----:B------:R-:W-:-:S03]  /*11690*/  IMAD.MOV.U32 R3, RZ, RZ, RZ ;  /* 0x000000ffff037224 */ /* 0x000fc600078e00ff */
[----:B------:R-:W-:-:S04]  /*116a0*/  ISETP.NE.AND P0, PT, R0, 0x2, PT ;  /* 0x000000020000780c */ /* 0x000fc80003f05270 */
[----:B------:R-:W-:Y:S02]  /*116b0*/  SEL R2, RZ, 0x1, P0 ;  /* 0x00000001ff027807 */ /* 0x000fe40000000000 */
[----:B------:R-:W-:Y:S02]  /*116c0*/  SEL R0, R0, RZ, P0 ;  /* 0x000000ff00007207 */ /* 0x000fe40000000000 */
[----:B------:R-:W-:-:S07]  /*116d0*/  LOP3.LUT R9, R9, R2, RZ, 0x3c, !PT ;  /* 0x0000000209097212 */ /* 0x000fce00078e3cff */
.L_x_38:
[----:B------:R-:W1:Y:S01]  /*116e0*/  S2R R5, SR_CgaCtaId ;  /* 0x0000000000057919 */ /* 0x000e620000008800 */
[----:B------:R-:W-:Y:S02]  /*116f0*/  MOV R2, 0x400 ;  /* 0x0000040000027802 */ /* 0x000fe40000000f00 */
[----:B------:R-:W-:Y:S02]  /*11700*/  SHF.L.U32 R3, R3, 0x1f, RZ ;  /* 0x0000001f03037819 */ /* 0x000fe400000006ff */
[----:B-1----:R-:W-:-:S04]  /*11710*/  LEA R2, R5, R2, 0x18 ;  /* 0x0000000205027211 */ /* 0x002fc800078ec0ff */
[----:B------:R-:W1:Y:S02]  /*11720*/  SYNCS.PHASECHK.TRANS64.TRYWAIT P0, [R2+URZ+0x38820], R3 ;  /* 0x03882003020075a7 */ /* 0x000e64000800017f */
[----:B-1----:R-:W-:Y:S05]  /*11730*/  @!P0 BRA `(.L_x_123) ;  /* 0x0000001400108947 */ /* 0x002fea0003800000 */
.L_x_164:
[----:B------:R-:W-:-:S03]  /*11740*/  UMOV UR4, 0xffffffff ;  /* 0xffffffff00047882 */ /* 0x000fc60000000000 */
[----:B------:R-:W-:Y:S05]  /*11750*/  BRA.DIV UR4, `(.L_x_124) ;  /* 0x00000016041c7947 */ /* 0x000fea000b800000 */
[----:B-1----:R-:W1:Y:S02]  /*11760*/  S2R R3, SR_TID.X ;  /* 0x0000000000037919 */ /* 0x002e640000002100 */
[----:B-1----:R-:W-:-:S04]  /*11770*/  SHF.R.U32.HI R3, RZ, 0x5, R3 ;  /* 0x00000005ff037819 */ /* 0x002fc80000011603 */
[----:B------:R-:W-:-:S05]  /*11780*/  LOP3.LUT R3, R3, 0x3, RZ, 0xc0, !PT ;  /* 0x0000000303037812 */ /* 0x000fca00078ec0ff */
[----:B------:R1:W2:Y:S02]  /*11790*/  SHFL.IDX PT, R14, R3, RZ, 0x1f ;  /* 0x00001fff030e7589 */ /* 0x0002a400000e0000 */
.L_x_167:
[----:B--2---:R-:W-:-:S13]  /*117a0*/  ISETP.NE.AND P0, PT, R14, RZ, PT ;  /* 0x000000ff0e00720c */ /* 0x004fda0003f05270 */
[----:B------:R-:W-:Y:S05]  /*117b0*/  @P0 BRA `(.L_x_10) ;  /* 0x0000000000880947 */ /* 0x000fea0003800000 */
[----:B------:R-:W-:-:S03]  /*117c0*/  UMOV UR4, 0xffffffff ;  /* 0xffffffff00047882 */ /* 0x000fc60000000000 */
[----:B------:R-:W-:Y:S05]  /*117d0*/  BRA.DIV UR4, `(.L_x_125) ;  /* 0x0000001604307947 */ /* 0x000fea000b800000 */
[----:B------:R-:W-:-:S13]  /*117e0*/  ELECT P6, URZ, PT ;  /* 0x00000000003f782f */ /* 0x000fda00038c0000 */
.L_x_170:
[----:B------:R-:W-:Y:S05]  /*117f0*/  @!P6 BRA `(.L_x_10) ;  /* 0x000000000078e947 */ /* 0x000fea0003800000 */
[----:B-1----:R-:W2:Y:S02]  /*11800*/  LDL.LU R3, [R1+0x14] ;  /* 0x0000140001037983 */ /* 0x002ea40000300800 */
[----:B--2---:R-:W-:-:S04]  /*11810*/  LOP3.LUT R3, R3, 0x2, RZ, 0xfc, !PT ;  /* 0x0000000203037812 */ /* 0x004fc800078efcff */
[----:B------:R-:W-:-:S13]  /*11820*/  ISETP.NE.AND P2, PT, R3, 0x3, PT ;  /* 0x000000030300780c */ /* 0x000fda0003f45270 */
[----:B------:R-:W-:Y:S05]  /*11830*/  @!P2 BRA `(.L_x_126) ;  /* 0x000000000004a947 */ /* 0x000fea0003800000 */
[----:B------:R-:W-:Y:S01]  /*11840*/  BPT.TRAP 0x1 ;  /* 0x000000040000795c */ /* 0x000fe20000300000 */
.L_x_126:
[----:B------:R-:W-:Y:S01]  /*11850*/  VIADD R7, R2, 0x38840 ;  /* 0x0003884002077836 */ /* 0x000fe20000000000 */
[----:B------:R-:W-:Y:S02]  /*11860*/  SHF.L.U32 R5, R9, 0x1f, RZ ;  /* 0x0000001f09057819 */ /* 0x000fe400000006ff */
[C---:B------:R-:W-:Y:S01]  /*11870*/  IADD3 R3, R0.reuse, 0x1, RZ ;  /* 0x0000000100037810 */ /* 0x040fe20007ffe0ff */
[----:B------:R-:W-:-:S03]  /*11880*/  IMAD R6, R0, 0x8, R7 ;  /* 0x0000000800067824 */ /* 0x000fc600078e0207 */
[C---:B------:R-:W-:Y:S01]  /*11890*/  ISETP.NE.AND P1, PT, R3.reuse, 0x2, PT ;  /* 0x000000020300780c */ /* 0x040fe20003f25270 */
[----:B------:R-:W1:Y:S03]  /*118a0*/  SYNCS.PHASECHK.TRANS64.TRYWAIT P0, [R6+URZ], R5 ;  /* 0x00000005060075a7 */ /* 0x000e66000800017f */
[----:B------:R-:W-:Y:S02]  /*118b0*/  SEL R4, RZ, 0x1, P1 ;  /* 0x00000001ff047807 */ /* 0x000fe40000800000 */
[----:B------:R-:W-:Y:S02]  /*118c0*/  SEL R8, R3, RZ, P1 ;  /* 0x000000ff03087207 */ /* 0x000fe40000800000 */
[----:B------:R-:W-:-:S03]  /*118d0*/  LOP3.LUT R4, R9, R4, RZ, 0x3c, !PT ;  /* 0x0000000409047212 */ /* 0x000fc600078e3cff */
[----:B------:R-:W-:Y:S01]  /*118e0*/  IMAD R3, R8, 0x8, R7 ;  /* 0x0000000808037824 */ /* 0x000fe200078e0207 */
[----:B------:R-:W-:Y:S01]  /*118f0*/  SHF.L.U32 R4, R4, 0x1f, RZ ;  /* 0x0000001f04047819 */ /* 0x000fe200000006ff */
[----:B-1----:R-:W-:Y:S06]  /*11900*/  @!P0 BRA `(.L_x_127) ;  /* 0x0000001400048947 */ /* 0x002fec0003800000 */
.L_x_171:
[----:B------:R-:W2:Y:S02]  /*11910*/  SYNCS.PHASECHK.TRANS64.TRYWAIT P0, [R3+URZ], R4 ;  /* 0x00000004030075a7 */ /* 0x000ea4000800017f */
[----:B--2---:R-:W-:Y:S05]  /*11920*/  @!P0 BRA `(.L_x_128) ;  /* 0x0000001400108947 */ /* 0x004fea0003800000 */
.L_x_172:
[----:B------:R-:W-:Y:S05]  /*11930*/  @!P2 BRA `(.L_x_129) ;  /* 0x000000000004a947 */ /* 0x000fea0003800000 */
[----:B------:R-:W-:Y:S01]  /*11940*/  BPT.TRAP 0x1 ;  /* 0x000000040000795c */ /* 0x000fe20000300000 */
.L_x_129:
[----:B--2---:R-:W-:-:S04]  /*11950*/  VIADD R3, R2, 0x38860 ;  /* 0x0003886002037836 */ /* 0x004fc80000000000 */
[----:B------:R-:W-:-:S04]  /*11960*/  IMAD R0, R0, 0x8, R3 ;  /* 0x0000000800007824 */ /* 0x000fc800078e0203 */
[----:B------:R-:W2:Y:S02]  /*11970*/  SYNCS.PHASECHK.TRANS64.TRYWAIT P0, [R0+URZ], R5 ;  /* 0x00000005000075a7 */ /* 0x000ea4000800017f */
[----:B--2---:R-:W-:Y:S05]  /*11980*/  @!P0 BRA `(.L_x_130) ;  /* 0x00000014000c8947 */ /* 0x004fea0003800000 */
.L_x_173:
[----:B------:R-:W-:-:S07]  /*11990*/  LEA R3, R8, R3, 0x3 ;  /* 0x0000000308037211 */ /* 0x000fce00078e18ff */
.L_x_131:
[----:B---3--:R3:W4:Y:S02]  /*119a0*/  SYNCS.PHASECHK.TRANS64.TRYWAIT P0, [R3+URZ], R4 ;  /* 0x00000004030075a7 */ /* 0x008724000800017f */
[----:B----4-:R-:W-:Y:S05]  /*119b0*/  @!P0 NANOSLEEP.SYNCS 0x989680 ;  /* 0x009896800000895d */ /* 0x010fea0003900000 */
[----:B------:R-:W4:Y:S02]  /*119c0*/  @!P0 SYNCS.PHASECHK.TRANS64 P0, [R3+URZ], R4 ;  /* 0x00000004030085a7 */ /* 0x000f24000800007f */
[----:B----4-:R-:W-:Y:S05]  /*119d0*/  @!P0 BRA `(.L_x_131) ;  /* 0xfffffffc00f08947 */ /* 0x010fea000383ffff */
.L_x_10:
[----:B------:R-:W-:Y:S05]  /*119e0*/  BSYNC B6 ;  /* 0x0000000000067941 */ /* 0x000fea0003800000 */
.L_x_7:
[----:B------:R-:W-:Y:S05]  /*119f0*/  EXIT ;  /* 0x000000000000794d */ /* 0x000fea0003800000 */
.L_x_14:
[----:B------:R-:W-:-:S13]  /*11a00*/  R2UR UR4, R16 ;  /* 0x00000000100472ca */ /* 0x000fda00000e0000 */
[----:B0-----:R-:W-:-:S04]  /*11a10*/  IMAD.U32 R3, RZ, RZ, UR4 ;  /* 0x00000004ff037e24 */ /* 0x001fc8000f8e00ff */
[----:B------:R0:W1:Y:S03]  /*11a20*/  SYNCS.PHASECHK.TRANS64.TRYWAIT P1, [R3+URZ+0x38800], R2 ;  /* 0x03880002030075a7 */ /* 0x000066000802017f */
[----:B-1----:R-:W-:Y:S05]  /*11a30*/  @!P1 NANOSLEEP.SYNCS 0x989680 ;  /* 0x009896800000995d */ /* 0x002fea0003900000 */
[----:B------:R-:W1:Y:S02]  /*11a40*/  @!P1 SYNCS.PHASECHK.TRANS64 P1, [R3+URZ+0x38800], R2 ;  /* 0x03880002030095a7 */ /* 0x000e64000802007f */
[----:B-1----:R-:W-:Y:S05]  /*11a50*/  @!P1 BRA `(.L_x_14) ;  /* 0xfffffffc00e89947 */ /* 0x002fea000383ffff */
[----:B------:R-:W-:Y:S05]  /*11a60*/  BRA `(.L_x_132) ;  /* 0xfffffef800847947 */ /* 0x000fea000383ffff */
.L_x_18:
[----:B------:R-:W-:-:S13]  /*11a70*/  R2UR UR4, R16 ;  /* 0x00000000100472ca */ /* 0x000fda00000e0000 */
[----:B0-----:R-:W-:-:S04]  /*11a80*/  IMAD.U32 R3, RZ, RZ, UR4 ;  /* 0x00000004ff037e24 */ /* 0x001fc8000f8e00ff */
[----:B------:R0:W2:Y:S03]  /*11a90*/  SYNCS.PHASECHK.TRANS64.TRYWAIT P2, [R3+URZ+0x38830], R2 ;  /* 0x03883002030075a7 */ /* 0x0000a6000804017f */
[----:B--2---:R-:W-:Y:S05]  /*11aa0*/  @!P2 NANOSLEEP.SYNCS 0x989680 ;  /* 0x009896800000a95d */ /* 0x004fea0003900000 */
[----:B------:R-:W2:Y:S02]  /*11ab0*/  @!P2 SYNCS.PHASECHK.TRANS64 P2, [R3+URZ+0x38830], R2 ;  /* 0x038830020300a5a7 */ /* 0x000ea4000804007f */
[----:B--2---:R-:W-:Y:S05]  /*11ac0*/  @!P2 BRA `(.L_x_18) ;  /* 0xfffffffc00e8a947 */ /* 0x004fea000383ffff */
[----:B------:R-:W-:Y:S05]  /*11ad0*/  BRA `(.L_x_17) ;  /* 0xfffffef800a07947 */ /* 0x000fea000383ffff */
.L_x_23:
[----:B------:R-:W-:-:S13]  /*11ae0*/  R2UR UR6, R215 ;  /* 0x00000000d70672ca */ /* 0x000fda00000e0000 */
[----:B-1----:R-:W-:-:S04]  /*11af0*/  IMAD.U32 R7, RZ, RZ, UR6 ;  /* 0x00000006ff077e24 */ /* 0x002fc8000f8e00ff */
[----:B------:R1:W2:Y:S03]  /*11b00*/  SYNCS.PHASECHK.TRANS64.TRYWAIT P2, [R7+URZ+0x38830], R2 ;  /* 0x03883002070075a7 */ /* 0x0002a6000804017f */
[----:B--2---:R-:W-:Y:S05]  /*11b10*/  @!P2 NANOSLEEP.SYNCS 0x989680 ;  /* 0x009896800000a95d */ /* 0x004fea0003900000 */
[----:B------:R-:W2:Y:S02]  /*11b20*/  @!P2 SYNCS.PHASECHK.TRANS64 P2, [R7+URZ+0x38830], R2 ;  /* 0x038830020700a5a7 */ /* 0x000ea4000804007f */
[----:B--2---:R-:W-:Y:S05]  /*11b30*/  @!P2 BRA `(.L_x_23) ;  /* 0xfffffffc00e8a947 */ /* 0x004fea000383ffff */
[----:B------:R-:W-:Y:S05]  /*11b40*/  BRA `(.L_x_22) ;  /* 0xffffff3c00ec7947 */ /* 0x000fea000383ffff */
.L_x_27:
[----:B-1----:R-:W-:-:S04]  /*11b50*/  MOV R3, UR7 ;  /* 0x0000000700037c02 */ /* 0x002fc80008000f00 */
[----:B------:R1:W2:Y:S03]  /*11b60*/  SYNCS.PHASECHK.TRANS64.TRYWAIT P2, [R3+URZ+0x38850], R0 ;  /* 0x03885000030075a7 */ /* 0x0002a6000804017f */
[----:B--2---:R-:W-:Y:S05]  /*11b70*/  @!P2 NANOSLEEP.SYNCS 0x989680 ;  /* 0x009896800000a95d */ /* 0x004fea0003900000 */
[----:B------:R-:W2:Y:S02]  /*11b80*/  @!P2 SYNCS.PHASECHK.TRANS64 P2, [R3+URZ+0x38850], R0 ;  /* 0x038850000300a5a7 */ /* 0x000ea4000804007f */
[----:B--2---:R-:W-:Y:S05]  /*11b90*/  @!P2 BRA `(.L_x_27) ;  /* 0xfffffffc00eca947 */ /* 0x004fea000383ffff */
[----:B------:R-:W-:Y:S05]  /*11ba0*/  BRA `(.L_x_26) ;  /* 0xffffff6800247947 */ /* 0x000fea000383ffff */
.L_x_32:
[----:B-1----:R1:W2:Y:S02]  /*11bb0*/  SYNCS.PHASECHK.TRANS64.TRYWAIT P0, [R11+URZ+0x38850], R8 ;  /* 0x038850080b0075a7 */ /* 0x0022a4000800017f */
[----:B--2---:R-:W-:Y:S05]  /*11bc0*/  @!P0 NANOSLEEP.SYNCS 0x989680 ;  /* 0x009896800000895d */ /* 0x004fea0003900000 */
[----:B------:R-:W2:Y:S02]  /*11bd0*/  @!P0 SYNCS.PHASECHK.TRANS64 P0, [R11+URZ+0x38850], R8 ;  /* 0x038850080b0085a7 */ /* 0x000ea4000800007f */
[----:B--2---:R-:W-:Y:S05]  /*11be0*/  @!P0 BRA `(.L_x_32) ;  /* 0xfffffffc00f08947 */ /* 0x004fea000383ffff */
[----:B------:R-:W-:Y:S05]  /*11bf0*/  BRA `(.L_x_31) ;  /* 0xffffff84005c7947 */ /* 0x000fea000383ffff */
.L_x_43:
[----:B------:R-:W-:Y:S01]  /*11c00*/  IMAD.MOV.U32 R13, RZ, RZ, R0 ;  /* 0x000000ffff0d7224 */ /* 0x000fe200078e0000 */
[----:B------:R-:W-:Y:S01]  /*11c10*/  MOV R15, 0xffffffff ;  /* 0xffffffff000f7802 */ /* 0x000fe20000000f00 */
[----:B------:R-:W-:Y:S02]  /*11c20*/  IMAD.MOV.U32 R12, RZ, RZ, RZ ;  /* 0x000000ffff0c7224 */ /* 0x000fe400078e00ff */
[----:B------:R-:W-:-:S07]  /*11c30*/  IMAD.MOV.U32 R11, RZ, RZ, 0x1f ;  /* 0x0000001fff0b7424 */ /* 0x000fce00078e00ff */
[----:B------:R-:W-:Y:S05]  /*11c40*/  WARPSYNC.COLLECTIVE R15, `(.L_x_133) ;  /* 0x000000000f087348 */ /* 0x000fea0003c00000 */
[----:B------:R0:W1:Y:S02]  /*11c50*/  SHFL.IDX P6, R14, R13, R12, R11 ;  /* 0x0000000c0d0e7389 */ /* 0x00006400000c000b */
[----:B01----:R-:W-:Y:S01]  /*11c60*/  ENDCOLLECTIVE ;  /* 0x000000000000791b */ /* 0x003fe20003800000 */
.L_x_133:
[----:B------:R-:W-:Y:S05]  /*11c70*/  BRA `(.L_x_134) ;  /* 0xffffffc000047947 */ /* 0x000fea000383ffff */
.L_x_45:
[----:B------:R-:W-:Y:S01]  /*11c80*/  BSSY B0, `(.L_x_135) ;  /* 0x0000006000007945 */ /* 0x000fe20003800000 */
[----:B------:R-:W-:-:S07]  /*11c90*/  IMAD.MOV.U32 R15, RZ, RZ, -0x1 ;  /* 0xffffffffff0f7424 */ /* 0x000fce00078e00ff */
[----:B0-----:R-:W-:Y:S05]  /*11ca0*/  WARPSYNC.COLLECTIVE R15, `(.L_x_136) ;  /* 0x000000000f0c7348 */ /* 0x001fea0003c00000 */
[----:B------:R-:W-:Y:S02]  /*11cb0*/  ELECT P6, UR62, PT ;  /* 0x00000000003e782f */ /* 0x000fe400038c0000 */
[----:B------:R-:W-:Y:S01]  /*11cc0*/  MOV R14, UR62 ;  /* 0x0000003e000e7c02 */ /* 0x000fe20008000f00 */
[----:B0-----:R-:W-:Y:S10]  /*11cd0*/  ENDCOLLECTIVE ;  /* 0x000000000000791b */ /* 0x001ff40003800000 */
.L_x_136:
[----:B------:R-:W-:Y:S05]  /*11ce0*/  BSYNC B0 ;  /* 0x0000000000007941 */ /* 0x000fea0003800000 */
.L_x_135:
[----:B------:R-:W-:Y:S05]  /*11cf0*/  BRA `(.L_x_137) ;  /* 0xffffffc000047947 */ /* 0x000fea000383ffff */
.L_x_47:
[----:B0-----:R-:W-:-:S04]  /*11d00*/  IMAD.U32 R3, RZ, RZ, UR38 ;  /* 0x00000026ff037e24 */ /* 0x001fc8000f8e00ff */
[----:B------:R0:W1:Y:S03]  /*11d10*/  SYNCS.PHASECHK.TRANS64.TRYWAIT P0, [R3+URZ+0x38840], R0 ;  /* 0x03884000030075a7 */ /* 0x000066000800017f */
[----:B-1----:R-:W-:Y:S05]  /*11d20*/  @!P0 NANOSLEEP.SYNCS 0x989680 ;  /* 0x009896800000895d */ /* 0x002fea0003900000 */
[----:B------:R-:W1:Y:S02]  /*11d30*/  @!P0 SYNCS.PHASECHK.TRANS64 P0, [R3+URZ+0x38840], R0 ;  /* 0x03884000030085a7 */ /* 0x000e64000800007f */
[----:B-1----:R-:W-:Y:S05]  /*11d40*/  @!P0 BRA `(.L_x_47) ;  /* 0xfffffffc00ec8947 */ /* 0x002fea000383ffff */
[----:B------:R-:W-:Y:S05]  /*11d50*/  BRA `(.L_x_138) ;  /* 0xffffffc0005c7947 */ /* 0x000fea000383ffff */
.L_x_50:
[----:B------:R-:W-:Y:S01]  /*11d60*/  IMAD R8, R11, 0x80, R8 ;  /* 0x000000800b087824 */ /* 0x000fe200078e0208 */
[----:B------:R-:W-:Y:S01]  /*11d70*/  MOV R13, R6 ;  /* 0x00000006000d7202 */ /* 0x000fe20000000f00 */
[----:B------:R-:W-:Y:S02]  /*11d80*/  IMAD.MOV.U32 R12, RZ, RZ, RZ ;  /* 0x000000ffff0c7224 */ /* 0x000fe400078e00ff */
[----:B------:R-:W-:Y:S02]  /*11d90*/  IMAD.MOV.U32 R11, RZ, RZ, 0x181f ;  /* 0x0000181fff0b7424 */ /* 0x000fe400078e00ff */
[----:B------:R-:W-:Y:S02]  /*11da0*/  IMAD.MOV.U32 R15, RZ, RZ, -0x1 ;  /* 0xffffffffff0f7424 */ /* 0x000fe400078e00ff */
[----:B------:R-:W-:-:S07]  /*11db0*/  VIADD R5, R8, 0x10 ;  /* 0x0000001008057836 */ /* 0x000fce0000000000 */
[----:B------:R-:W-:Y:S05]  /*11dc0*/  WARPSYNC.COLLECTIVE R15, `(.L_x_139) ;  /* 0x000000000f087348 */ /* 0x000fea0003c00000 */
[----:B------:R0:W1:Y:S02]  /*11dd0*/  SHFL.IDX P6, R14, R13, R12, R11 ;  /* 0x0000000c0d0e7389 */ /* 0x00006400000c000b */
[----:B01----:R-:W-:Y:S01]  /*11de0*/  ENDCOLLECTIVE ;  /* 0x000000000000791b */ /* 0x003fe20003800000 */
.L_x_139:
[----:B------:R-:W-:Y:S01]  /*11df0*/  IMAD.MOV.U32 R13, RZ, RZ, R7 ;  /* 0x000000ffff0d7224 */ /* 0x000fe200078e0007 */
[----:B------:R-:W-:-:S07]  /*11e00*/  MOV R2, R14 ;  /* 0x0000000e00027202 */ /* 0x000fce0000000f00 */
[----:B------:R-:W-:Y:S05]  /*11e10*/  WARPSYNC.COLLECTIVE R15, `(.L_x_140) ;  /* 0x000000000f087348 */ /* 0x000fea0003c00000 */
[----:B------:R0:W1:Y:S02]  /*11e20*/  SHFL.IDX P6, R14, R13, R12, R11 ;  /* 0x0000000c0d0e7389 */ /* 0x00006400000c000b */
[----:B01----:R-:W-:Y:S01]  /*11e30*/  ENDCOLLECTIVE ;  /* 0x000000000000791b */ /* 0x003fe20003800000 */
.L_x_140:
[----:B------:R-:W-:Y:S01]  /*11e40*/  ULDC UR4, c[0x0][0x288] ;  /* 0x0000a20000047ab9 */ /* 0x000fe20000000800 */
[----:B------:R-:W-:Y:S01]  /*11e50*/  ULDC.64 UR6, c[0x0][0x208] ;  /* 0x0000820000067ab9 */ /* 0x000fe20000000a00 */
[----:B------:R-:W-:-:S05]  /*11e60*/  IMAD R0, R20, UR4, RZ ;  /* 0x0000000414007c24 */ /* 0x000fca000f8e02ff */
[----:B------:R-:W-:Y:S02]  /*11e70*/  ISETP.GE.AND P4, PT, R8, R0, PT ;  /* 0x000000000800720c */ /* 0x000fe40003f86270 */
[----:B------:R-:W-:Y:S01]  /*11e80*/  MOV R13, R6 ;  /* 0x00000006000d7202 */ /* 0x000fe20000000f00 */
[----:B------:R-:W-:-:S10]  /*11e90*/  IMAD.MOV.U32 R12, RZ, RZ, 0x1 ;  /* 0x00000001ff0c7424 */ /* 0x000fd400078e00ff */
[----:B------:R-:W-:Y:S01]  /*11ea0*/  @!P4 LEA R21, R9, UR38, 0x1 ;  /* 0x000000260915cc11 */ /* 0x000fe2000f8e08ff */
[----:B------:R-:W-:-:S05]  /*11eb0*/  IMAD.MOV.U32 R3, RZ, RZ, R14 ;  /* 0x000000ffff037224 */ /* 0x000fca00078e000e */
[----:B------:R-:W-:-:S04]  /*11ec0*/  LOP3.LUT R3, R3, R2, RZ, 0x3c, !PT ;  /* 0x0000000203037212 */ /* 0x000fc800078e3cff */
[----:B------:R-:W-:-:S04]  /*11ed0*/  LOP3.LUT R2, R3, R2, RZ, 0x3c, !PT ;  /* 0x0000000203027212 */ /* 0x000fc800078e3cff */
[----:B------:R-:W-:-:S03]  /*11ee0*/  LOP3.LUT R3, R3, R2, RZ, 0x3c, !PT ;  /* 0x0000000203037212 */ /* 0x000fc600078e3cff */
[----:B------:R-:W-:-:S05]  /*11ef0*/  @!P4 IMAD.WIDE.U32 R2, R10, 0x2, R2 ;  /* 0x000000020a02c825 */ /* 0x000fca00078e0002 */
[----:B------:R-:W-:Y:S01]  /*11f00*/  @!PT LDS RZ, [RZ] ;  /* 0x00000000fffff984 */ /* 0x000fe20000000800 */
[----:B------:R-:W-:Y:S01]  /*11f10*/  @!PT LDS RZ, [RZ] ;  /* 0x00000000fffff984 */ /* 0x000fe20000000800 */
[----:B------:R-:W-:Y:S01]  /*11f20*/  @!PT LDS RZ, [RZ] ;  /* 0x00000000fffff984 */ /* 0x000fe20000000800 */
[----:B------:R0:W-:Y:S04]  /*11f30*/  @!P4 LDGSTS.E.BYPASS.LTC128B.128 [R21+0x14400], desc[UR6][R2.64], !P3 ;  /* 0x144000000215cfae */ /* 0x0001e8000d901d46 */
[----:B------:R0:W-:Y:S04]  /*11f40*/  @!P4 LDGSTS.E.BYPASS.LTC128B.128 [R21+0x18400], desc[UR6][R2.64+0x80], !P0 ;  /* 0x184000800215cfae */ /* 0x0001e8000c101d46 */
[----:B------:R0:W-:Y:S04]  /*11f50*/  @!P4 LDGSTS.E.BYPASS.LTC128B.128 [R21+0x1c400], desc[UR6][R2.64+0x100], !P1 ;  /* 0x1c4001000215cfae */ /* 0x0001e8000c901d46 */
[----:B------:R0:W-:Y:S01]  /*11f60*/  @!P4 LDGSTS.E.BYPASS.LTC128B.128 [R21+0x20400], desc[UR6][R2.64+0x180], !P2 ;  /* 0x204001800215cfae */ /* 0x0001e2000d101d46 */
[----:B------:R-:W-:-:S13]  /*11f70*/  ISETP.GE.AND P4, PT, R5, R0, PT ;  /* 0x000000000500720c */ /* 0x000fda0003f86270 */
[----:B0-----:R-:W-:Y:S05]  /*11f80*/  WARPSYNC.COLLECTIVE R15, `(.L_x_141) ;  /* 0x000000000f087348 */ /* 0x001fea0003c00000 */
[----:B------:R1:W2:Y:S02]  /*11f90*/  SHFL.IDX P6, R14, R13, R12, R11 ;  /* 0x0000000c0d0e7389 */ /* 0x0002a400000c000b */
[----:B012---:R-:W-:Y:S01]  /*11fa0*/  ENDCOLLECTIVE ;  /* 0x000000000000791b */ /* 0x007fe20003800000 */
.L_x_141:
[----:B------:R-:W-:Y:S01]  /*11fb0*/  VIADD R3, R8, 0x20 ;  /* 0x0000002008037836 */ /* 0x000fe20000000000 */
[----:B------:R-:W-:Y:S01]  /*11fc0*/  @!P4 LEA R20, R9, UR38, 0x1 ;  /* 0x000000260914cc11 */ /* 0x000fe2000f8e08ff */
[----:B------:R-:W-:Y:S02]  /*11fd0*/  IMAD.MOV.U32 R13, RZ, RZ, R7 ;  /* 0x000000ffff0d7224 */ /* 0x000fe400078e0007 */
[----:B------:R-:W-:-:S07]  /*11fe0*/  IMAD.MOV.U32 R5, RZ, RZ, R14 ;  /* 0x000000ffff057224 */ /* 0x000fce00078e000e */
[----:B------:R-:W-:Y:S05]  /*11ff0*/  WARPSYNC.COLLECTIVE R15, `(.L_x_142) ;  /* 0x000000000f087348 */ /* 0x000fea0003c00000 */
[----:B------:R0:W1:Y:S02]  /*12000*/  SHFL.IDX P6, R14, R13, R12, R11 ;  /* 0x0000000c0d0e7389 */ /* 0x00006400000c000b */
[----:B01----:R-:W-:Y:S01]  /*12010*/  ENDCOLLECTIVE ;  /* 0x000000000000791b */ /* 0x003fe20003800000 */
.L_x_142:
[----:B------:R-:W-:Y:S01]  /*12020*/  ULDC.64 UR4, c[0x0][0x208] ;  /* 0x0000820000047ab9 */ /* 0x000fe20000000a00 */
[----:B------:R-:W-:Y:S02]  /*12030*/  IMAD.MOV.U32 R13, RZ, RZ, R6 ;  /* 0x000000ffff0d7224 */ /* 0x000fe400078e0006 */
[----:B------:R-:W-:Y:S01]  /*12040*/  IMAD.MOV.U32 R12, RZ, RZ, 0x2 ;  /* 0x00000002ff0c7424 */ /* 0x000fe200078e00ff */
[----:B------:R-:W-:-:S05]  /*12050*/  MOV R4, R14 ;  /* 0x0000000e00047202 */ /* 0x000fca0000000f00 */
        /* <DEDUP_REMOVED lines=12> */
.L_x_143:
[----:B------:R-:W-:Y:S01]  /*12120*/  VIADD R5, R8, 0x30 ;  /* 0x0000003008057836 */ /* 0x000fe20000000000 */
[----:B------:R-:W-:Y:S01]  /*12130*/  @!P4 LEA R21, R9, UR38, 0x1 ;  /* 0x000000260915cc11 */ /* 0x000fe2000f8e08ff */
[----:B------:R-:W-:Y:S01]  /*12140*/  IMAD.MOV.U32 R13, RZ, RZ, R7 ;  /* 0x000000ffff0d7224 */ /* 0x000fe200078e0007 */
[----:B------:R-:W-:-:S07]  /*12150*/  MOV R3, R14 ;  /* 0x0000000e00037202 */ /* 0x000fce0000000f00 */
[----:B------:R-:W-:Y:S05]  /*12160*/  WARPSYNC.COLLECTIVE R15, `(.L_x_144) ;  /* 0x000000000f087348 */ /* 0x000fea0003c00000 */
[----:B------:R0:W1:Y:S02]  /*12170*/  SHFL.IDX P6, R14, R13, R12, R11 ;  /* 0x0000000c0d0e7389 */ /* 0x00006400000c000b */
[----:B01----:R-:W-:Y:S01]  /*12180*/  ENDCOLLECTIVE ;  /* 0x000000000000791b */ /* 0x003fe20003800000 */
.L_x_144:
[----:B------:R-:W-:Y:S01]  /*12190*/  ULDC.64 UR4, c[0x0][0x208] ;  /* 0x0000820000047ab9 */ /* 0x000fe20000000a00 */
[----:B------:R-:W-:Y:S01]  /*121a0*/  MOV R13, R6 ;  /* 0x00000006000d7202 */ /* 0x000fe20000000f00 */
[----:B------:R-:W-:Y:S02]  /*121b0*/  IMAD.MOV.U32 R12, RZ, RZ, 0x3 ;  /* 0x00000003ff0c7424 */ /* 0x000fe400078e00ff */
[----:B------:R-:W-:-:S04]  /*121c0*/  IMAD.MOV.U32 R2, RZ, RZ, R14 ;  /* 0x000000ffff027224 */ /* 0x000fc800078e000e */
        /* <DEDUP_REMOVED lines=12> */
.L_x_145:
[----:B------:R-:W-:Y:S01]  /*12290*/  VIADD R3, R8, 0x40 ;  /* 0x0000004008037836 */ /* 0x000fe20000000000 */
[----:B------:R-:W-:Y:S01]  /*122a0*/  @!P4 LEA R20, R9, UR38, 0x1 ;  /* 0x000000260914cc11 */ /* 0x000fe2000f8e08ff */
[----:B------:R-:W-:Y:S02]  /*122b0*/  IMAD.MOV.U32 R13, RZ, RZ, R7 ;  /* 0x000000ffff0d7224 */ /* 0x000fe400078e0007 */
[----:B------:R-:W-:-:S07]  /*122c0*/  IMAD.MOV.U32 R5, RZ, RZ, R14 ;  /* 0x000000ffff057224 */ /* 0x000fce00078e000e */
[----:B------:R-:W-:Y:S05]  /*122d0*/  WARPSYNC.COLLECTIVE R15, `(.L_x_146) ;  /* 0x000000000f087348 */ /* 0x000fea0003c00000 */
[----:B------:R0:W1:Y:S02]  /*122e0*/  SHFL.IDX P6, R14, R13, R12, R11 ;  /* 0x0000000c0d0e7389 */ /* 0x00006400000c000b */
[----:B01----:R-:W-:Y:S01]  /*122f0*/  ENDCOLLECTIVE ;  /* 0x000000000000791b */ /* 0x003fe20003800000 */
.L_x_146:
        /* <DEDUP_REMOVED lines=16> */
.L_x_147:
[----:B------:R-:W-:Y:S01]  /*12400*/  VIADD R5, R8, 0x50 ;  /* 0x0000005008057836 */ /* 0x000fe20000000000 */
[----:B------:R-:W-:Y:S01]  /*12410*/  @!P4 LEA R21, R9, UR38, 0x1 ;  /* 0x000000260915cc11 */ /* 0x000fe2000f8e08ff */
[----:B------:R-:W-:Y:S01]  /*12420*/  IMAD.MOV.U32 R13, RZ, RZ, R7 ;  /* 0x000000ffff0d7224 */ /* 0x000fe200078e0007 */
[----:B------:R-:W-:-:S07]  /*12430*/  MOV R3, R14 ;  /* 0x0000000e00037202 */ /* 0x000fce0000000f00 */
[----:B------:R-:W-:Y:S05]  /*12440*/  WARPSYNC.COLLECTIVE R15, `(.L_x_148) ;  /* 0x000000000f087348 */ /* 0x000fea0003c00000 */
[----:B------:R0:W1:Y:S02]  /*12450*/  SHFL.IDX P6, R14, R13, R12, R11 ;  /* 0x0000000c0d0e7389 */ /* 0x00006400000c000b */
[----:B01----:R-:W-:Y:S01]  /*12460*/  ENDCOLLECTIVE ;  /* 0x000000000000791b */ /* 0x003fe20003800000 */
.L_x_148:
        /* <DEDUP_REMOVED lines=16> */
.L_x_149:
[----:B------:R-:W-:Y:S01]  /*12570*/  VIADD R3, R8, 0x60 ;  /* 0x0000006008037836 */ /* 0x000fe20000000000 */
[----:B------:R-:W-:Y:S01]  /*12580*/  @!P4 LEA R20, R9, UR38, 0x1 ;  /* 0x000000260914cc11 */ /* 0x000fe2000f8e08ff */
[----:B------:R-:W-:Y:S02]  /*12590*/  IMAD.MOV.U32 R13, RZ, RZ, R7 ;  /* 0x000000ffff0d7224 */ /* 0x000fe400078e0007 */
[----:B------:R-:W-:-:S07]  /*125a0*/  IMAD.MOV.U32 R5, RZ, RZ, R14 ;  /* 0x000000ffff057224 */ /* 0x000fce00078e000e */
[----:B------:R-:W-:Y:S05]  /*125b0*/  WARPSYNC.COLLECTIVE R15, `(.L_x_150) ;  /* 0x000000000f087348 */ /* 0x000fea0003c00000 */
[----:B------:R0:W1:Y:S02]  /*125c0*/  SHFL.IDX P6, R14, R13, R12, R11 ;  /* 0x0000000c0d0e7389 */ /* 0x00006400000c000b */
[----:B01----:R-:W-:Y:S01]  /*125d0*/  ENDCOLLECTIVE ;  /* 0x000000000000791b */ /* 0x003fe20003800000 */
.L_x_150:
        /* <DEDUP_REMOVED lines=16> */
.L_x_151:
[----:B------:R-:W-:Y:S01]  /*126e0*/  @!P4 LEA R21, R9, UR38, 0x1 ;  /* 0x000000260915cc11 */ /* 0x000fe2000f8e08ff */
[----:B------:R-:W-:Y:S01]  /*126f0*/  IMAD.MOV.U32 R13, RZ, RZ, R7 ;  /* 0x000000ffff0d7224 */ /* 0x000fe200078e0007 */
[----:B------:R-:W-:-:S07]  /*12700*/  MOV R3, R14 ;  /* 0x0000000e00037202 */ /* 0x000fce0000000f00 */
[----:B------:R-:W-:Y:S05]  /*12710*/  WARPSYNC.COLLECTIVE R15, `(.L_x_152) ;  /* 0x000000000f087348 */ /* 0x000fea0003c00000 */
[----:B------:R0:W1:Y:S02]  /*12720*/  SHFL.IDX P6, R14, R13, R12, R11 ;  /* 0x0000000c0d0e7389 */ /* 0x00006400000c000b */
[----:B01----:R-:W-:Y:S01]  /*12730*/  ENDCOLLECTIVE ;  /* 0x000000000000791b */ /* 0x003fe20003800000 */
.L_x_152:
[----:B------:R-:W-:Y:S01]  /*12740*/  ULDC.64 UR4, c[0x0][0x208] ;  /* 0x0000820000047ab9 */ /* 0x000fe20000000a00 */
[----:B------:R-:W-:Y:S01]  /*12750*/  IMAD.MOV.U32 R13, RZ, RZ, R6 ;  /* 0x000000ffff0d7224 */ /* 0x000fe200078e0006 */
[----:B------:R-:W-:Y:S01]  /*12760*/  MOV R12, 0x7 ;  /* 0x00000007000c7802 */ /* 0x000fe20000000f00 */
        /* <DEDUP_REMOVED lines=8> */
[----:B------:R0:W-:Y:S02]  /*127f0*/  @!P4 LDGSTS.E.BYPASS.LTC128B.128 [R21+0x23400], desc[UR4][R2.64+0x180], !P2 ;  /* 0x234001800215cfae */ /* 0x0001e4000d101d44 */
[----:B0-----:R-:W-:Y:S05]  /*12800*/  WARPSYNC.COLLECTIVE R15, `(.L_x_153) ;  /* 0x000000000f087348 */ /* 0x001fea0003c00000 */
[----:B------:R1:W2:Y:S02]  /*12810*/  SHFL.IDX P6, R14, R13, R12, R11 ;  /* 0x0000000c0d0e7389 */ /* 0x0002a400000c000b */
[----:B012---:R-:W-:Y:S01]  /*12820*/  ENDCOLLECTIVE ;  /* 0x000000000000791b */ /* 0x007fe20003800000 */
.L_x_153:
[----:B------:R-:W-:Y:S02]  /*12830*/  IMAD.MOV.U32 R13, RZ, RZ, R7 ;  /* 0x000000ffff0d7224 */ /* 0x000fe400078e0007 */
[----:B------:R-:W-:-:S07]  /*12840*/  IMAD.MOV.U32 R4, RZ, RZ, R14 ;  /* 0x000000ffff047224 */ /* 0x000fce00078e000e */
[----:B------:R-:W-:Y:S05]  /*12850*/  WARPSYNC.COLLECTIVE R15, `(.L_x_154) ;  /* 0x000000000f087348 */ /* 0x000fea0003c00000 */
[----:B------:R0:W1:Y:S02]  /*12860*/  SHFL.IDX P6, R14, R13, R12, R11 ;  /* 0x0000000c0d0e7389 */ /* 0x00006400000c000b */
[----:B01----:R-:W-:Y:S01]  /*12870*/  ENDCOLLECTIVE ;  /* 0x000000000000791b */ /* 0x003fe20003800000 */
.L_x_154:
[----:B------:R-:W-:Y:S05]  /*12880*/  BRA `(.L_x_155) ;  /* 0xffffffc000c87947 */ /* 0x000fea000383ffff */
.L_x_53:
[----:B-1----:R-:W-:-:S04]  /*12890*/  IMAD.U32 R3, RZ, RZ, UR38 ;  /* 0x00000026ff037e24 */ /* 0x002fc8000f8e00ff */
[----:B------:R1:W2:Y:S03]  /*128a0*/  SYNCS.PHASECHK.TRANS64.TRYWAIT P0, [R3+URZ+0x38820], R2 ;  /* 0x03882002030075a7 */ /* 0x0002a6000800017f */
[----:B--2---:R-:W-:Y:S05]  /*128b0*/  @!P0 NANOSLEEP.SYNCS 0x989680 ;  /* 0x009896800000895d */ /* 0x004fea0003900000 */
[----:B------:R-:W2:Y:S02]  /*128c0*/  @!P0 SYNCS.PHASECHK.TRANS64 P0, [R3+URZ+0x38820], R2 ;  /* 0x03882002030085a7 */ /* 0x000ea4000800007f */
[----:B--2---:R-:W-:Y:S05]  /*128d0*/  @!P0 BRA `(.L_x_53) ;  /* 0xfffffffc00ec8947 */ /* 0x004fea000383ffff */
[----:B------:R-:W-:Y:S05]  /*128e0*/  BRA `(.L_x_156) ;  /* 0xffffffc400287947 */ /* 0x000fea000383ffff */
.L_x_60:
[----:B-1----:R-:W-:-:S04]  /*128f0*/  MOV R3, UR38 ;  /* 0x0000002600037c02 */ /* 0x002fc80008000f00 */
[----:B------:R1:W2:Y:S03]  /*12900*/  SYNCS.PHASECHK.TRANS64.TRYWAIT P0, [R3+URZ+0x38848], R2 ;  /* 0x03884802030075a7 */ /* 0x0002a6000800017f */
[----:B--2---:R-:W-:Y:S05]  /*12910*/  @!P0 NANOSLEEP.SYNCS 0x989680 ;  /* 0x009896800000895d */ /* 0x004fea0003900000 */
[----:B------:R-:W2:Y:S02]  /*12920*/  @!P0 SYNCS.PHASECHK.TRANS64 P0, [R3+URZ+0x38848], R2 ;  /* 0x03884802030085a7 */ /* 0x000ea4000800007f */
[----:B--2---:R-:W-:Y:S05]  /*12930*/  @!P0 BRA `(.L_x_60) ;  /* 0xfffffffc00ec8947 */ /* 0x004fea000383ffff */
[----:B------:R-:W-:Y:S05]  /*12940*/  BRA `(.L_x_157) ;  /* 0xffffffc800047947 */ /* 0x000fea000383ffff */
.L_x_68:
[----:B0-----:R-:W-:-:S04]  /*12950*/  IMAD.U32 R3, RZ, RZ, UR38 ;  /* 0x00000026ff037e24 */ /* 0x001fc8000f8e00ff */
[----:B------:R0:W1:Y:S03]  /*12960*/  SYNCS.PHASECHK.TRANS64.TRYWAIT P0, [R3+URZ+0x38860], R2 ;  /* 0x03886002030075a7 */ /* 0x000066000800017f */
[----:B-1----:R-:W-:Y:S05]  /*12970*/  @!P0 NANOSLEEP.SYNCS 0x989680 ;  /* 0x009896800000895d */ /* 0x002fea0003900000 */
[----:B------:R-:W1:Y:S02]  /*12980*/  @!P0 SYNCS.PHASECHK.TRANS64 P0, [R3+URZ+0x38860], R2 ;  /* 0x03886002030085a7 */ /* 0x000e64000800007f */
[----:B-1----:R-:W-:Y:S05]  /*12990*/  @!P0 BRA `(.L_x_68) ;  /* 0xfffffffc00ec8947 */ /* 0x002fea000383ffff */
[----:B------:R-:W-:Y:S05]  /*129a0*/  BRA `(.L_x_158) ;  /* 0xffffffcc00187947 */ /* 0x000fea000383ffff */
.L_x_79:
[----:B-1----:R-:W-:-:S04]  /*129b0*/  IMAD.U32 R3, RZ, RZ, UR38 ;  /* 0x00000026ff037e24 */ /* 0x002fc8000f8e00ff */
[----:B------:R1:W2:Y:S03]  /*129c0*/  SYNCS.PHASECHK.TRANS64.TRYWAIT P0, [R3+URZ+0x38840], R2 ;  /* 0x03884002030075a7 */ /* 0x0002a6000800017f */
[----:B--2---:R-:W-:Y:S05]  /*129d0*/  @!P0 NANOSLEEP.SYNCS 0x989680 ;  /* 0x009896800000895d */ /* 0x004fea0003900000 */
[----:B------:R-:W2:Y:S02]  /*129e0*/  @!P0 SYNCS.PHASECHK.TRANS64 P0, [R3+URZ+0x38840], R2 ;  /* 0x03884002030085a7 */ /* 0x000ea4000800007f */
[----:B--2---:R-:W-:Y:S05]  /*129f0*/  @!P0 BRA `(.L_x_79) ;  /* 0xfffffffc00ec8947 */ /* 0x004fea000383ffff */
[----:B------:R-:W-:Y:S05]  /*12a00*/  BRA `(.L_x_159) ;  /* 0xffffffd000a87947 */ /* 0x000fea000383ffff */
.L_x_87:
[----:B0-----:R-:W-:-:S04]  /*12a10*/  IMAD.U32 R3, RZ, RZ, UR38 ;  /* 0x00000026ff037e24 */ /* 0x001fc8000f8e00ff */
[----:B------:R0:W1:Y:S03]  /*12a20*/  SYNCS.PHASECHK.TRANS64.TRYWAIT P0, [R3+URZ+0x38868], R2 ;  /* 0x03886802030075a7 */ /* 0x000066000800017f */
[----:B-1----:R-:W-:Y:S05]  /*12a30*/  @!P0 NANOSLEEP.SYNCS 0x989680 ;  /* 0x009896800000895d */ /* 0x002fea0003900000 */
[----:B------:R-:W1:Y:S02]  /*12a40*/  @!P0 SYNCS.PHASECHK.TRANS64 P0, [R3+URZ+0x38868], R2 ;  /* 0x03886802030085a7 */ /* 0x000e64000800007f */
[----:B-1----:R-:W-:Y:S05]  /*12a50*/  @!P0 BRA `(.L_x_87) ;  /* 0xfffffffc00ec8947 */ /* 0x002fea000383ffff */
[----:B------:R-:W-:Y:S05]  /*12a60*/  BRA `(.L_x_160) ;  /* 0xffffffd400b87947 */ /* 0x000fea000383ffff */
.L_x_98:
[----:B-1----:R-:W-:-:S04]  /*12a70*/  MOV R3, UR38 ;  /* 0x0000002600037c02 */ /* 0x002fc80008000f00 */
[----:B------:R1:W2:Y:S03]  /*12a80*/  SYNCS.PHASECHK.TRANS64.TRYWAIT P0, [R3+URZ+0x38848], R2 ;  /* 0x03884802030075a7 */ /* 0x0002a6000800017f */
[----:B--2---:R-:W-:Y:S05]  /*12a90*/  @!P0 NANOSLEEP.SYNCS 0x989680 ;  /* 0x009896800000895d */ /* 0x004fea0003900000 */
[----:B------:R-:W2:Y:S02]  /*12aa0*/  @!P0 SYNCS.PHASECHK.TRANS64 P0, [R3+URZ+0x38848], R2 ;  /* 0x03884802030085a7 */ /* 0x000ea4000800007f */
[----:B--2---:R-:W-:Y:S05]  /*12ab0*/  @!P0 BRA `(.L_x_98) ;  /* 0xfffffffc00ec8947 */ /* 0x004fea000383ffff */
[----:B------:R-:W-:Y:S05]  /*12ac0*/  BRA `(.L_x_161) ;  /* 0xffffffdc00607947 */ /* 0x000fea000383ffff */
.L_x_106:
[----:B0-----:R-:W-:-:S04]  /*12ad0*/  IMAD.U32 R3, RZ, RZ, UR38 ;  /* 0x00000026ff037e24 */ /* 0x001fc8000f8e00ff */
[----:B------:R0:W1:Y:S03]  /*12ae0*/  SYNCS.PHASECHK.TRANS64.TRYWAIT P0, [R3+URZ+0x38860], R2 ;  /* 0x03886002030075a7 */ /* 0x000066000800017f */
[----:B-1----:R-:W-:Y:S05]  /*12af0*/  @!P0 NANOSLEEP.SYNCS 0x989680 ;  /* 0x009896800000895d */ /* 0x002fea0003900000 */
[----:B------:R-:W1:Y:S02]  /*12b00*/  @!P0 SYNCS.PHASECHK.TRANS64 P0, [R3+URZ+0x38860], R2 ;  /* 0x03886002030085a7 */ /* 0x000e64000800007f */
[----:B-1----:R-:W-:Y:S05]  /*12b10*/  @!P0 BRA `(.L_x_106) ;  /* 0xfffffffc00ec8947 */ /* 0x002fea000383ffff */
[----:B------:R-:W-:Y:S05]  /*12b20*/  BRA `(.L_x_162) ;  /* 0xffffffe0006c7947 */ /* 0x000fea000383ffff */
.L_x_116:
[----:B-1----:R1:W2:Y:S02]  /*12b30*/  SYNCS.PHASECHK.TRANS64.TRYWAIT P0, [R3+URZ+0x38860], R0 ;  /* 0x03886000030075a7 */ /* 0x0022a4000800017f */
[----:B--2---:R-:W-:Y:S05]  /*12b40*/  @!P0 NANOSLEEP.SYNCS 0x989680 ;  /* 0x009896800000895d */ /* 0x004fea0003900000 */
[----:B------:R-:W2:Y:S02]  /*12b50*/  @!P0 SYNCS.PHASECHK.TRANS64 P0, [R3+URZ+0x38860], R0 ;  /* 0x03886000030085a7 */ /* 0x000ea4000800007f */
[----:B--2---:R-:W-:Y:S05]  /*12b60*/  @!P0 BRA `(.L_x_116) ;  /* 0xfffffffc00f08947 */ /* 0x004fea000383ffff */
[----:B------:R-:W-:Y:S05]  /*12b70*/  BRA `(.L_x_163) ;  /* 0xffffffe400a47947 */ /* 0x000fea000383ffff */
.L_x_123:
[----:B-1----:R1:W2:Y:S02]  /*12b80*/  SYNCS.PHASECHK.TRANS64.TRYWAIT P0, [R2+URZ+0x38820], R3 ;  /* 0x03882003020075a7 */ /* 0x0022a4000800017f */
[----:B--2---:R-:W-:Y:S05]  /*12b90*/  @!P0 NANOSLEEP.SYNCS 0x989680 ;  /* 0x009896800000895d */ /* 0x004fea0003900000 */
[----:B------:R-:W2:Y:S02]  /*12ba0*/  @!P0 SYNCS.PHASECHK.TRANS64 P0, [R2+URZ+0x38820], R3 ;  /* 0x03882003020085a7 */ /* 0x000ea4000800007f */
[----:B--2---:R-:W-:Y:S05]  /*12bb0*/  @!P0 BRA `(.L_x_123) ;  /* 0xfffffffc00f08947 */ /* 0x004fea000383ffff */
[----:B------:R-:W-:Y:S05]  /*12bc0*/  BRA `(.L_x_164) ;  /* 0xffffffe800dc7947 */ /* 0x000fea000383ffff */
.L_x_124:
[----:B------:R-:W2:Y:S01]  /*12bd0*/  S2R R4, SR_TID.X ;  /* 0x0000000000047919 */ /* 0x000ea20000002100 */
[----:B------:R-:W-:Y:S01]  /*12be0*/  BSSY B0, `(.L_x_165) ;  /* 0x000000a000007945 */ /* 0x000fe20003800000 */
[----:B0-----:R-:W-:Y:S01]  /*12bf0*/  IMAD.MOV.U32 R12, RZ, RZ, RZ ;  /* 0x000000ffff0c7224 */ /* 0x001fe200078e00ff */
[----:B------:R-:W-:Y:S01]  /*12c00*/  MOV R11, 0x1f ;  /* 0x0000001f000b7802 */ /* 0x000fe20000000f00 */
[----:B------:R-:W-:Y:S01]  /*12c10*/  IMAD.MOV.U32 R15, RZ, RZ, -0x1 ;  /* 0xffffffffff0f7424 */ /* 0x000fe200078e00ff */
[----:B--2---:R-:W-:-:S04]  /*12c20*/  SHF.R.U32.HI R4, RZ, 0x5, R4 ;  /* 0x00000005ff047819 */ /* 0x004fc80000011604 */
[----:B------:R-:W-:-:S05]  /*12c30*/  LOP3.LUT R4, R4, 0x3, RZ, 0xc0, !PT ;  /* 0x0000000304047812 */ /* 0x000fca00078ec0ff */
[----:B------:R-:W-:-:S07]  /*12c40*/  IMAD.MOV.U32 R13, RZ, RZ, R4 ;  /* 0x000000ffff0d7224 */ /* 0x000fce00078e0004 */
[----:B-1----:R-:W-:Y:S05]  /*12c50*/  WARPSYNC.COLLECTIVE R15, `(.L_x_166) ;  /* 0x000000000f087348 */ /* 0x002fea0003c00000 */
[----:B------:R0:W2:Y:S02]  /*12c60*/  SHFL.IDX P6, R14, R13, R12, R11 ;  /* 0x0000000c0d0e7389 */ /* 0x0000a400000c000b */
[----:B012---:R-:W-:Y:S01]  /*12c70*/  ENDCOLLECTIVE ;  /* 0x000000000000791b */ /* 0x007fe20003800000 */
.L_x_166:
[----:B------:R-:W-:Y:S05]  /*12c80*/  BSYNC B0 ;  /* 0x0000000000007941 */ /* 0x000fea0003800000 */
.L_x_165:
[----:B------:R-:W-:Y:S05]  /*12c90*/  BRA `(.L_x_167) ;  /* 0xffffffe800c07947 */ /* 0x000fea000383ffff */
.L_x_125:
[----:B------:R-:W-:Y:S01]  /*12ca0*/  BSSY B0, `(.L_x_168) ;  /* 0x0000006000007945 */ /* 0x000fe20003800000 */
[----:B------:R-:W-:-:S07]  /*12cb0*/  IMAD.MOV.U32 R15, RZ, RZ, -0x1 ;  /* 0xffffffffff0f7424 */ /* 0x000fce00078e00ff */
[----:B01----:R-:W-:Y:S05]  /*12cc0*/  WARPSYNC.COLLECTIVE R15, `(.L_x_169) ;  /* 0x000000000f0c7348 */ /* 0x003fea0003c00000 */
[----:B------:R-:W-:Y:S02]  /*12cd0*/  ELECT P6, UR62, PT ;  /* 0x00000000003e782f */ /* 0x000fe400038c0000 */
[----:B------:R-:W-:Y:S01]  /*12ce0*/  MOV R14, UR62 ;  /* 0x0000003e000e7c02 */ /* 0x000fe20008000f00 */
[----:B01----:R-:W-:Y:S10]  /*12cf0*/  ENDCOLLECTIVE ;  /* 0x000000000000791b */ /* 0x003ff40003800000 */
.L_x_169:
[----:B------:R-:W-:Y:S05]  /*12d00*/  BSYNC B0 ;  /* 0x0000000000007941 */ /* 0x000fea0003800000 */
.L_x_168:
[----:B------:R-:W-:Y:S05]  /*12d10*/  BRA `(.L_x_170) ;  /* 0xffffffe800b47947 */ /* 0x000fea000383ffff */
.L_x_127:
[----:B-1----:R1:W2:Y:S02]  /*12d20*/  SYNCS.PHASECHK.TRANS64.TRYWAIT P0, [R6+URZ], R5 ;  /* 0x00000005060075a7 */ /* 0x0022a4000800017f */
[----:B--2---:R-:W-:Y:S05]  /*12d30*/  @!P0 NANOSLEEP.SYNCS 0x989680 ;  /* 0x009896800000895d */ /* 0x004fea0003900000 */
[----:B------:R-:W2:Y:S02]  /*12d40*/  @!P0 SYNCS.PHASECHK.TRANS64 P0, [R6+URZ], R5 ;  /* 0x00000005060085a7 */ /* 0x000ea4000800007f */
[----:B--2---:R-:W-:Y:S05]  /*12d50*/  @!P0 BRA `(.L_x_127) ;  /* 0xfffffffc00f08947 */ /* 0x004fea000383ffff */
[----:B------:R-:W-:Y:S05]  /*12d60*/  BRA `(.L_x_171) ;  /* 0xffffffe800e87947 */ /* 0x000fea000383ffff */
.L_x_128:
[----:B--2---:R2:W3:Y:S02]  /*12d70*/  SYNCS.PHASECHK.TRANS64.TRYWAIT P0, [R3+URZ], R4 ;  /* 0x00000004030075a7 */ /* 0x0044e4000800017f */
[----:B---3--:R-:W-:Y:S05]  /*12d80*/  @!P0 NANOSLEEP.SYNCS 0x989680 ;  /* 0x009896800000895d */ /* 0x008fea0003900000 */
[----:B------:R-:W3:Y:S02]  /*12d90*/  @!P0 SYNCS.PHASECHK.TRANS64 P0, [R3+URZ], R4 ;  /* 0x00000004030085a7 */ /* 0x000ee4000800007f */
[----:B---3--:R-:W-:Y:S05]  /*12da0*/  @!P0 BRA `(.L_x_128) ;  /* 0xfffffffc00f08947 */ /* 0x008fea000383ffff */
[----:B------:R-:W-:Y:S05]  /*12db0*/  BRA `(.L_x_172) ;  /* 0xffffffe800dc7947 */ /* 0x000fea000383ffff */
.L_x_130:
[----:B--2---:R2:W3:Y:S02]  /*12dc0*/  SYNCS.PHASECHK.TRANS64.TRYWAIT P0, [R0+URZ], R5 ;  /* 0x00000005000075a7 */ /* 0x0044e4000800017f */
[----:B---3--:R-:W-:Y:S05]  /*12dd0*/  @!P0 NANOSLEEP.SYNCS 0x989680 ;  /* 0x009896800000895d */ /* 0x008fea0003900000 */
[----:B------:R-:W3:Y:S02]  /*12de0*/  @!P0 SYNCS.PHASECHK.TRANS64 P0, [R0+URZ], R5 ;  /* 0x00000005000085a7 */ /* 0x000ee4000800007f */
[----:B---3--:R-:W-:Y:S05]  /*12df0*/  @!P0 BRA `(.L_x_130) ;  /* 0xfffffffc00f08947 */ /* 0x008fea000383ffff */
[----:B------:R-:W-:Y:S05]  /*12e00*/  BRA `(.L_x_173) ;  /* 0xffffffe800e07947 */ /* 0x000fea000383ffff */
.L_x_174:
[----:B------:R-:W-:-:S00]  /*12e10*/  BRA `(.L_x_174) ;  /* 0xfffffffc00fc7947 */ /* 0x000fc0000383ffff */
[----:B------:R-:W-:-:S00]  /*12e20*/  NOP ;  /* 0x0000000000007918 */ /* 0x000fc00000000000 */
        /* <DEDUP_REMOVED lines=13> */
.L_x_3200:


//--------------------- .text._ZN7cutlass13device_kernelIN5flash11enable_sm90INS1_16FlashAttnFwdSm90INS1_25CollectiveMainloopFwdSm90ILi2EN4cute5tupleIJNS5_1CILi1EEES8_S8_EEENS6_IJNS7_ILi128EEENS7_ILi80EEENS7_ILi256EEEEEELi256ENS_10bfloat16_tEfNS_4arch4Sm90ELb0ELb0ELb1ELb1ELb0ELb0ELb0ELb1ELb1ELb1ELb1ELb0EEENS1_21CollectiveEpilogueFwdINS6_IJSA_SC_SB_EEES9_SE_SG_Li256ELb1ELb1ELb1ELb0EEENS1_36VarlenDynamicPersistentTileSchedulerILi128ELi80ELi256ELi128ELb1ELb1ELb1ELb0ELb1ELb1EEEEEEEEEvNT_6ParamsE --------------------------
	.section	.text._ZN7cutlass13device_kernelIN5flash11enable_sm90INS1_16FlashAttnFwdSm90INS1_25CollectiveMainloopFwdSm90ILi2EN4cute5tupleIJNS5_1CILi1EEES8_S8_EEENS6_IJNS7_ILi128EEENS7_ILi80EEENS7_ILi256EEEEEELi256ENS_10bfloat16_tEfNS_4arch4Sm90ELb0ELb0ELb1ELb1ELb0ELb0ELb0ELb1ELb1ELb1ELb1ELb0EEENS1_21CollectiveEpilogueFwdINS6_IJSA_SC_SB_EEES9_SE_SG_Li256ELb1ELb1ELb1ELb0EEENS1_36VarlenDynamicPersistentTileSchedulerILi128ELi80ELi256ELi128ELb1ELb1ELb1ELb0ELb1ELb1EEEEEEEEEvNT_6ParamsE,"ax",@progbits
	.align	128
.text._ZN7cutlass13device_kernelIN5flash11enable_sm90INS1_16FlashAttnFwdSm90INS1_25CollectiveMainloopFwdSm90ILi2EN4cute5tupleIJNS5_1CILi1EEES8_S8_EEENS6_IJNS7_ILi128EEENS7_ILi80EEENS7_ILi256EEEEEELi256ENS_10bfloat16_tEfNS_4arch4Sm90ELb0ELb0ELb1ELb1ELb0ELb0ELb0ELb1ELb1ELb1ELb1ELb0EEENS1_21CollectiveEpilogueFwdINS6_IJSA_SC_SB_EEES9_SE_SG_Li256ELb1ELb1ELb1ELb0EEENS1_36VarlenDynamicPersistentTileSchedulerILi128ELi80ELi256ELi128ELb1ELb1ELb1ELb0ELb1ELb1EEEEEEEEEvNT_6ParamsE:
        .type           _ZN7cutlass13device_kernelIN5flash11enable_sm90INS1_16FlashAttnFwdSm90INS1_25CollectiveMainloopFwdSm90ILi2EN4cute5tupleIJNS5_1CILi1EEES8_S8_EEENS6_IJNS7_ILi128EEENS7_ILi80EEENS7_ILi256EEEEEELi256ENS_10bfloat16_tEfNS_4arch4Sm90ELb0ELb0ELb1ELb1ELb0ELb0ELb0ELb1ELb1ELb1ELb1ELb0EEENS1_21CollectiveEpilogueFwdINS6_IJSA_SC_SB_EEES9_SE_SG_Li256ELb1ELb1ELb1ELb0EEENS1_36VarlenDynamicPersistentTileSchedulerILi128ELi80ELi256ELi128ELb1ELb1ELb1ELb0ELb1ELb1EEEEEEEEEvNT_6ParamsE,@function
        .size           _ZN7cutlass13device_kernelIN5flash11enable_sm90INS1_16FlashAttnFwdSm90INS1_25CollectiveMainloopFwdSm90ILi2EN4cute5tupleIJNS5_1CILi1EEES8_S8_EEENS6_IJNS7_ILi128EEENS7_ILi80EEENS7_ILi256EEEEEELi256ENS_10bfloat16_tEfNS_4arch4Sm90ELb0ELb0ELb1ELb1ELb0ELb0ELb0ELb1ELb1ELb1ELb1ELb0EEENS1_21CollectiveEpilogueFwdINS6_IJSA_SC_SB_EEES9_SE_SG_Li256ELb1ELb1ELb1ELb0EEENS1_36VarlenDynamicPersistentTileSchedulerILi128ELi80ELi256ELi128ELb1ELb1ELb1ELb0ELb1ELb1EEEEEEEEEvNT_6ParamsE,(.L_x_3201 - _ZN7cutlass13device_kernelIN5flash11enable_sm90INS1_16FlashAttnFwdSm90INS1_25CollectiveMainloopFwdSm90ILi2EN4cute5tupleIJNS5_1CILi1EEES8_S8_EEENS6_IJNS7_ILi128EEENS7_ILi80EEENS7_ILi256EEEEEELi256ENS_10bfloat16_tEfNS_4arch4Sm90ELb0ELb0ELb1ELb1ELb0ELb0ELb0ELb1ELb1ELb1ELb1ELb0EEENS1_21CollectiveEpilogueFwdINS6_IJSA_SC_SB_EEES9_SE_SG_Li256ELb1ELb1ELb1ELb0EEENS1_36VarlenDynamicPersistentTileSchedulerILi128ELi80ELi256ELi128ELb1ELb1ELb1ELb0ELb1ELb1EEEEEEEEEvNT_6ParamsE)
        .other          _ZN7cutlass13device_kernelIN5flash11enable_sm90INS1_16FlashAttnFwdSm90INS1_25CollectiveMainloopFwdSm90ILi2EN4cute5tupleIJNS5_1CILi1EEES8_S8_EEENS6_IJNS7_ILi128EEENS7_ILi80EEENS7_ILi256EEEEEELi256ENS_10bfloat16_tEfNS_4arch4Sm90ELb0ELb0ELb1ELb1ELb0ELb0ELb0ELb1ELb1ELb1ELb1ELb0EEENS1_21CollectiveEpilogueFwdINS6_IJSA_SC_SB_EEES9_SE_SG_Li256ELb1ELb1ELb1ELb0EEENS1_36VarlenDynamicPersistentTileSchedulerILi128ELi80ELi256ELi128ELb1ELb1ELb1ELb0ELb1ELb1EEEEEEEEEvNT_6ParamsE,@"STO_CUDA_ENTRY STV_DEFAULT"
_ZN7cutlass13device_kernelIN5flash11enable_sm90INS1_16FlashAttnFwdSm90INS1_25CollectiveMainloopFwdSm90ILi2EN4cute5tupleIJNS5_1CILi1EEES8_S8_EEENS6_IJNS7_ILi128EEENS7_ILi80EEENS7_ILi256EEEEEELi256ENS_10bfloat16_tEfNS_4arch4Sm90ELb0ELb0ELb1ELb1ELb0ELb0ELb0ELb1ELb1ELb1ELb1ELb0EEENS1_21CollectiveEpilogueFwdINS6_IJSA_SC_SB_EEES9_SE_SG_Li256ELb1ELb1ELb1ELb0EEENS1_36VarlenDynamicPersistentTileSchedulerILi128ELi80ELi256ELi128ELb1ELb1ELb1ELb0ELb1ELb1EEEEEEEEEvNT_6ParamsE:
[----:B------:R-:W0:Y:S02]  /*0000*/  LDC R1, c[0x0][0x28] ;  /* 0x00000a00ff017b82 */ /* 0x000e240000000800 */
[----:B0-----:R-:W-:Y:S01]  /*0010*/  VIADD R1, R1, 0xffffff88 ;  /* 0xffffff8801017836 */ /* 0x001fe20000000000 */
[----:B------:R-:W0:Y:S01]  /*0020*/  S2R R6, SR_TID.X ;  /* 0x0000000000067919 */ /* 0x000e220000002100 */
[----:B------:R-:W-:Y:S01]  /*0030*/  ELECT P0, URZ, PT ;  /* 0x00000000003f782f */ /* 0x000fe20003800000 */
[----:B------:R-:W-:Y:S01]  /*0040*/  BSSY B0, `(.L_x_175) ;  /* 0x000000e000007945 */ /* 0x000fe20003800000 */
[----:B0-----:R-:W-:-:S05]  /*0050*/  SHF.R.U32.HI R0, RZ, 0x5, R6 ;  /* 0x00000005ff007819 */ /* 0x001fca0000011606 */
[----:B------:R-:W0:Y:S02]  /*0060*/  SHFL.IDX PT, R2, R0, RZ, 0x1f ;  /* 0x00001fff00027589 */ /* 0x000e2400000e0000 */
[----:B0-----:R-:W-:Y:S02]  /*0070*/  ISETP.EQ.AND P0, PT, R2, RZ, P0 ;  /* 0x000000ff0200720c */ /* 0x001fe40000702270 */
[----:B------:R-:W-:-:S11]  /*0080*/  SHF.R.U32.HI R2, RZ, 0x7, R6 ;  /* 0x00000007ff027819 */ /* 0x000fd60000011606 */
        /* <DEDUP_REMOVED lines=9> */
.L_x_176:
[----:B------:R-:W-:Y:S05]  /*0120*/  BSYNC B0 ;  /* 0x0000000000007941 */ /* 0x000fea0003800000 */
.L_x_175:
[----:B------:R-:W-:Y:S01]  /*0130*/  VOTEU.ANY UP0, P0 ;  /* 0x00000000003f7886 */ /* 0x000fe20000000100 */
[----:B------:R-:W0:Y:S01]  /*0140*/  SHFL.IDX PT, R2, R2, RZ, 0x1f ;  /* 0x00001fff02027589 */ /* 0x000e2200000e0000 */
[----:B------:R-:W-:Y:S01]  /*0150*/  UMOV UR4, 0x80 ;  /* 0x0000008000047882 */ /* 0x000fe20000000000 */
[----:B------:R-:W-:Y:S01]  /*0160*/  UMOV UR7, 0x100 ;  /* 0x0000010000077882 */ /* 0x000fe20000000000 */
[----:B------:R-:W-:Y:S01]  /*0170*/  VOTEU.ANY UP1, P0 ;  /* 0x00000000003f7886 */ /* 0x000fe20000020100 */
[----:B------:R-:W1:Y:S01]  /*0180*/  @UP0 S2UR UR8, SR_CgaCtaId ;  /* 0x00000000000809c3 */ /* 0x000e620000008800 */
[----:B------:R-:W2:Y:S01]  /*0190*/  SHFL.IDX PT, R3, R0, RZ, 0x1f ;  /* 0x00001fff00037589 */ /* 0x000ea200000e0000 */
[----:B------:R-:W-:Y:S01]  /*01a0*/  @UP0 UMOV UR6, 0x400 ;  /* 0x0000040000060882 */ /* 0x000fe20000000000 */
[----:B------:R-:W-:-:S04]  /*01b0*/  @UP0 UIADD3 UR4, -UR4, 0x100000, URZ ;  /* 0x0010000004040890 */ /* 0x000fc8000fffe13f */
[----:B------:R-:W-:Y:S02]  /*01c0*/  @UP0 USHF.L.U32 UR5, UR4, 0xb, URZ ;  /* 0x0000000b04050899 */ /* 0x000fe4000800063f */
[----:B------:R-:W-:Y:S01]  /*01d0*/  @UP0 USHF.L.U32 UR4, UR4, 0x1, URZ ;  /* 0x0000000104040899 */ /* 0x000fe2000800063f */
[----:B------:R-:W-:Y:S01]  /*01e0*/  VOTEU.ANY UP2, P0 ;  /* 0x00000000003f7886 */ /* 0x000fe20000040100 */
[----:B0-----:R-:W-:Y:S01]  /*01f0*/  R2UR UR9, R2 ;  /* 0x00000000020972ca */ /* 0x001fe200000e0000 */
[----:B-1----:R-:W-:Y:S01]  /*0200*/  @UP0 ULEA UR8, UR8, UR6, 0x18 ;  /* 0x0000000608080291 */ /* 0x002fe2000f8ec03f */
[----:B--2---:R-:W-:Y:S01]  /*0210*/  ISETP.NE.AND P1, PT, R3, RZ, PT ;  /* 0x000000ff0300720c */ /* 0x004fe20003f25270 */
[----:B------:R-:W-:-:S04]  /*0220*/  @UP0 UIADD3 UR6, -UR7, 0x100000, URZ ;  /* 0x0010000007060890 */ /* 0x000fc8000fffe13f */
[----:B------:R-:W-:Y:S02]  /*0230*/  @UP0 USHF.L.U32 UR7, UR6, 0xb, URZ ;  /* 0x0000000b06070899 */ /* 0x000fe4000800063f */
[----:B------:R-:W-:-:S04]  /*0240*/  @UP0 USHF.L.U32 UR6, UR6, 0x1, URZ ;  /* 0x0000000106060899 */ /* 0x000fc8000800063f */
[----:B------:R-:W-:Y:S01]  /*0250*/  UISETP.NE.AND UP0, UPT, UR9, URZ, UPT ;  /* 0x0000003f0900728c */ /* 0x000fe2000bf05270 */
[----:B------:R-:W0:Y:S02]  /*0260*/  FENCE.VIEW.ASYNC.S ;  /* 0x00000000000073c6 */ /* 0x000e240000000000 */
[----:B0-----:R0:W1:Y:S05]  /*0270*/  @UP1 SYNCS.EXCH.64 URZ, [UR8+0x38800], UR4 ;  /* 0x03880004083f15b2 */ /* 0x00106a0008000100 */
[----:B------:R0:W2:Y:S01]  /*0280*/  @UP2 SYNCS.EXCH.64 URZ, [UR8+0x38820], UR6 ;  /* 0x03882006083f25b2 */ /* 0x0000a20008000100 */
[----:B------:R-:W-:Y:S05]  /*0290*/  @P1 BRA `(.L_x_177) ;  /* 0x0000000000481947 */ /* 0x000fea0003800000 */
[----:B0-----:R-:W0:Y:S01]  /*02a0*/  S2UR UR5, SR_CgaCtaId ;  /* 0x00000000000579c3 */ /* 0x001e220000008800 */
[----:B------:R-:W-:Y:S01]  /*02b0*/  UMOV UR4, 0x400 ;  /* 0x0000040000047882 */ /* 0x000fe20000000000 */
[----:B------:R-:W-:Y:S01]  /*02c0*/  UMOV UR6, 0x1 ;  /* 0x0000000100067882 */ /* 0x000fe20000000000 */
[----:B------:R-:W-:Y:S01]  /*02d0*/  UMOV UR7, 0x2 ;  /* 0x0000000200077882 */ /* 0x000fe20000000000 */
[----:B------:R-:W-:Y:S01]  /*02e0*/  ELECT P0, URZ, PT ;  /* 0x00000000003f782f */ /* 0x000fe20003800000 */
[----:B0-----:R-:W-:Y:S02]  /*02f0*/  ULEA UR8, UR5, UR4, 0x18 ;  /* 0x0000000405087291 */ /* 0x001fe4000f8ec03f */
[----:B------:R-:W-:-:S04]  /*0300*/  UIADD3 UR4, -UR6, 0x100000, URZ ;  /* 0x0010000006047890 */ /* 0x000fc8000fffe13f */
[----:B------:R-:W-:Y:S02]  /*0310*/  USHF.L.U32 UR5, UR4, 0xb, URZ ;  /* 0x0000000b04057899 */ /* 0x000fe4000800063f */
[----:B------:R-:W-:Y:S02]  /*0320*/  USHF.L.U32 UR4, UR4, 0x1, URZ ;  /* 0x0000000104047899 */ /* 0x000fe4000800063f */
[----:B------:R-:W-:-:S04]  /*0330*/  UIADD3 UR6, -UR7, 0x100000, URZ ;  /* 0x0010000007067890 */ /* 0x000fc8000fffe13f */
[----:B------:R-:W-:Y:S02]  /*0340*/  USHF.L.U32 UR7, UR6, 0xb, URZ ;  /* 0x0000000b06077899 */ /* 0x000fe4000800063f */
[----:B------:R-:W-:Y:S01]  /*0350*/  USHF.L.U32 UR6, UR6, 0x1, URZ ;  /* 0x0000000106067899 */ /* 0x000fe2000800063f */
[----:B------:R-:W0:Y:S03]  /*0360*/  FENCE.VIEW.ASYNC.S ;  /* 0x00000000000073c6 */ /* 0x000e260000000000 */
[----:B0-----:R3:W4:Y:S08]  /*0370*/  SYNCS.EXCH.64 URZ, [UR8+0x38830], UR4 ;  /* 0x03883004083f75b2 */ /* 0x0017300008000100 */
[----:B------:R3:W0:Y:S01]  /*0380*/  SYNCS.EXCH.64 URZ, [UR8+0x38840], UR6 ;  /* 0x03884006083f75b2 */ /* 0x0006220008000100 */
[----:B------:R3:W0:Y:S01]  /*0390*/  SYNCS.EXCH.64 URZ, [UR8+0x38838], UR4 ;  /* 0x03883804083f75b2 */ /* 0x0006220008000100 */
[----:B------:R3:W0:Y:S02]  /*03a0*/  SYNCS.EXCH.64 URZ, [UR8+0x38848], UR6 ;  /* 0x03884806083f75b2 */ /* 0x0006240008000100 */
[----:B---3--:R-:W-:Y:S01]  /*03b0*/  NOP ;  /* 0x0000000000007918 */ /* 0x008fe20000000000 */
.L_x_177:
[----:B------:R-:W3:Y:S01]  /*03c0*/  SHFL.IDX PT, R2, R0, RZ, 0x1f ;  /* 0x00001fff00027589 */ /* 0x000ee200000e0000 */
[----:B------:R-:W-:Y:S01]  /*03d0*/  NOP ;  /* 0x0000000000007918 */ /* 0x000fe20000000000 */
[----:B---3--:R-:W-:-:S13]  /*03e0*/  ISETP.NE.AND P0, PT, R2, RZ, PT ;  /* 0x000000ff0200720c */ /* 0x008fda0003f05270 */
        /* <DEDUP_REMOVED lines=14> */
[----:B0-----:R3:W0:Y:S08]  /*04d0*/  SYNCS.EXCH.64 URZ, [UR8+0x38850], UR4 ;  /* 0x03885004083f75b2 */ /* 0x0016300008000100 */
[----:B------:R3:W0:Y:S01]  /*04e0*/  SYNCS.EXCH.64 URZ, [UR8+0x38860], UR6 ;  /* 0x03886006083f75b2 */ /* 0x0006220008000100 */
[----:B------:R3:W0:Y:S01]  /*04f0*/  SYNCS.EXCH.64 URZ, [UR8+0x38858], UR4 ;  /* 0x03885804083f75b2 */ /* 0x0006220008000100 */
[----:B------:R3:W0:Y:S02]  /*0500*/  SYNCS.EXCH.64 URZ, [UR8+0x38868], UR6 ;  /* 0x03886806083f75b2 */ /* 0x0006240008000100 */
[----:B---3--:R-:W-:Y:S01]  /*0510*/  NOP ;  /* 0x0000000000007918 */ /* 0x008fe20000000000 */
.L_x_178:
[----:B------:R-:W3:Y:S01]  /*0520*/  SHFL.IDX PT, R2, R0, RZ, 0x1f ;  /* 0x00001fff00027589 */ /* 0x000ee200000e0000 */
[----:B------:R-:W-:Y:S01]  /*0530*/  NOP ;  /* 0x0000000000007918 */ /* 0x000fe20000000000 */
[----:B---3--:R-:W-:-:S13]  /*0540*/  ISETP.NE.AND P0, PT, R2, RZ, PT ;  /* 0x000000ff0200720c */ /* 0x008fda0003f05270 */
[----:B------:R-:W-:Y:S05]  /*0550*/  @P0 BRA `(.L_x_179) ;  /* 0x0000000000380947 */ /* 0x000fea0003800000 */
[----:B0-----:R-:W0:Y:S01]  /*0560*/  S2UR UR5, SR_CgaCtaId ;  /* 0x00000000000579c3 */ /* 0x001e220000008800 */
[----:B------:R-:W-:Y:S01]  /*0570*/  UMOV UR4, 0x400 ;  /* 0x0000040000047882 */ /* 0x000fe20000000000 */
[----:B------:R-:W-:Y:S01]  /*0580*/  UMOV UR7, 0x1 ;  /* 0x0000000100077882 */ /* 0x000fe20000000000 */
[----:B------:R-:W-:Y:S01]  /*0590*/  ELECT P0, URZ, PT ;  /* 0x00000000003f782f */ /* 0x000fe20003800000 */
[----:B0-----:R-:W-:Y:S02]  /*05a0*/  ULEA UR6, UR5, UR4, 0x18 ;  /* 0x0000000405067291 */ /* 0x001fe4000f8ec03f */
[----:B------:R-:W-:-:S04]  /*05b0*/  UIADD3 UR4, -UR7, 0x100000, URZ ;  /* 0x0010000007047890 */ /* 0x000fc8000fffe13f */
[----:B------:R-:W-:Y:S02]  /*05c0*/  USHF.L.U32 UR5, UR4, 0xb, URZ ;  /* 0x0000000b04057899 */ /* 0x000fe4000800063f */
[----:B------:R-:W-:Y:S01]  /*05d0*/  USHF.L.U32 UR4, UR4, 0x1, URZ ;  /* 0x0000000104047899 */ /* 0x000fe2000800063f */
[----:B------:R-:W0:Y:S11]  /*05e0*/  FENCE.VIEW.ASYNC.S ;  /* 0x00000000000073c6 */ /* 0x000e360000000000 */
[----:B0-----:R3:W0:Y:S01]  /*05f0*/  SYNCS.EXCH.64 URZ, [UR6+0x38870], UR4 ;  /* 0x03887004063f75b2 */ /* 0x0016220008000100 */
[----:B------:R3:W0:Y:S01]  /*0600*/  SYNCS.EXCH.64 URZ, [UR6+0x38880], UR4 ;  /* 0x03888004063f75b2 */ /* 0x0006220008000100 */
[----:B------:R3:W0:Y:S01]  /*0610*/  SYNCS.EXCH.64 URZ, [UR6+0x38878], UR4 ;  /* 0x03887804063f75b2 */ /* 0x0006220008000100 */
[----:B------:R3:W0:Y:S02]  /*0620*/  SYNCS.EXCH.64 URZ, [UR6+0x38888], UR4 ;  /* 0x03888804063f75b2 */ /* 0x0006240008000100 */
[----:B---3--:R-:W-:Y:S01]  /*0630*/  NOP ;  /* 0x0000000000007918 */ /* 0x008fe20000000000 */
.L_x_179:
        /* <DEDUP_REMOVED lines=22> */
.L_x_180:
        /* <DEDUP_REMOVED lines=22> */
.L_x_181:
[----:B0-----:R-:W-:Y:S01]  /*0900*/  UMOV UR4, 0x1 ;  /* 0x0000000100047882 */ /* 0x001fe20000000000 */
[----:B------:R-:W-:Y:S01]  /*0910*/  PLOP3.LUT P0, PT, PT, PT, UP0, 0x80, 0x0 ;  /* 0x000000000000781c */ /* 0x000fe20003f0f008 */
[----:B------:R-:W-:Y:S01]  /*0920*/  USEL UR4, UR4, 0x2, !UP0 ;  /* 0x0000000204047887 */ /* 0x000fe2000c000000 */
[----:B------:R-:W-:-:S05]  /*0930*/  NOP ;  /* 0x0000000000007918 */ /* 0x000fca0000000000 */
[----:B------:R-:W-:-:S05]  /*0940*/  IMAD.U32 R2, RZ, RZ, UR4 ;  /* 0x00000004ff027e24 */ /* 0x000fca000f8e00ff */
[----:B------:R0:W-:Y:S01]  /*0950*/  STL [R1+0x70], R2 ;  /* 0x0000700201007387 */ /* 0x0001e20000100800 */
[----:B-12-4-:R-:W-:Y:S06]  /*0960*/  BAR.SYNC.DEFER_BLOCKING 0x0 ;  /* 0x0000000000007b1d */ /* 0x016fec0000010000 */
[----:B------:R-:W-:Y:S05]  /*0970*/  @!P0 BRA `(.L_x_182) ;  /* 0x000000fc00b08947 */ /* 0x000fea0003800000 */
.L_x_183:
[----:B------:R-:W-:-:S08]  /*0980*/  NOP ;  /* 0x0000000000007918 */ /* 0x000fd00000000000 */
[----:B------:R-:W1:Y:S02]  /*0990*/  USETMAXREG.TRY_ALLOC.CTAPOOL UP0, 0xf0 ;  /* 0x000000f0000079c8 */ /* 0x000e640008000600 */
[----:B-1----:R-:W-:-:S13]  /*09a0*/  PLOP3.LUT P0, PT, PT, PT, UP0, 0x80, 0x0 ;  /* 0x000000000000781c */ /* 0x002fda0003f0f008 */
[----:B------:R-:W-:Y:S05]  /*09b0*/  @!P0 BRA `(.L_x_183) ;  /* 0xfffffffc00f08947 */ /* 0x000fea000383ffff */
[----:B------:R-:W1:Y:S08]  /*09c0*/  S2UR UR5, SR_CgaCtaId ;  /* 0x00000000000579c3 */ /* 0x000e700000008800 */
[----:B------:R-:W-:Y:S06]  /*09d0*/  BAR.ARV 0x8, 0x180 ;  /* 0x0206000000007b1d */ /* 0x000fec0000002000 */
[----:B------:R-:W-:-:S02]  /*09e0*/  UMOV UR4, 0x400 ;  /* 0x0000040000047882 */ /* 0x000fc40000000000 */
[----:B------:R-:W-:Y:S01]  /*09f0*/  BAR.SYNC.DEFER_BLOCKING 0x5, 0x180 ;  /* 0x0146000000007b1d */ /* 0x000fe20000010000 */
[----:B-1----:R-:W-:-:S09]  /*0a00*/  ULEA UR4, UR5, UR4, 0x18 ;  /* 0x0000000405047291 */ /* 0x002fd2000f8ec03f */
[----:B------:R-:W1:Y:S01]  /*0a10*/  LDS.128 R8, [UR4+0x388d0] ;  /* 0x0388d004ff087984 */ /* 0x000e620008000c00 */
[----:B------:R-:W-:Y:S01]  /*0a20*/  ULDC UR4, c[0x0][0xc3c] ;  /* 0x00030f0000047ab9 */ /* 0x000fe20000000800 */
[----:B------:R-:W-:Y:S06]  /*0a30*/  BAR.ARV 0x4, 0x180 ;  /* 0x0106000000007b1d */ /* 0x000fec0000002000 */
[----:B-1----:R-:W-:-:S13]  /*0a40*/  ISETP.GE.AND P0, PT, R11, UR4, PT ;  /* 0x000000040b007c0c */ /* 0x002fda000bf06270 */
[----:B------:R-:W-:Y:S05]  /*0a50*/  @P0 EXIT ;  /* 0x000000000000094d */ /* 0x000fea0003800000 */
[----:B------:R-:W2:Y:S01]  /*0a60*/  LDL R0, [R1+0x70] ;  /* 0x0000700001007983 */ /* 0x000ea20000100800 */
[----:B------:R-:W-:Y:S01]  /*0a70*/  VIADD R6, R6, 0xffffff80 ;  /* 0xffffff8006067836 */ /* 0x000fe20000000000 */
[----:B------:R-:W-:Y:S02]  /*0a80*/  R2UR UR6, R9 ;  /* 0x00000000090672ca */ /* 0x000fe400000e0000 */
[----:B------:R-:W-:Y:S02]  /*0a90*/  CS2R R16, SRZ ;  /* 0x0000000000107805 */ /* 0x000fe4000001ff00 */
[----:B------:R-:W-:Y:S02]  /*0aa0*/  R2UR UR5, R10 ;  /* 0x000000000a0572ca */ /* 0x000fe400000e0000 */
[----:B------:R-:W-:Y:S02]  /*0ab0*/  SHF.R.S32.HI R3, RZ, 0x1f, R6 ;  /* 0x0000001fff037819 */ /* 0x000fe40000011406 */
[----:B------:R-:W-:-:S02]  /*0ac0*/  R2UR UR7, R11 ;  /* 0x000000000b0772ca */ /* 0x000fc400000e0000 */
[CC--:B0-----:R-:W-:Y:S02]  /*0ad0*/  LEA.HI R2, R3.reuse, R6.reuse, RZ, 0x4 ;  /* 0x0000000603027211 */ /* 0x0c1fe400078f20ff */
[----:B------:R-:W-:-:S04]  /*0ae0*/  LEA.HI R4, R3, R6, RZ, 0x2 ;  /* 0x0000000603047211 */ /* 0x000fc800078f10ff */
[----:B------:R-:W-:-:S05]  /*0af0*/  LOP3.LUT R7, R4, 0xfffffffc, RZ, 0xc0, !PT ;  /* 0xfffffffc04077812 */ /* 0x000fca00078ec0ff */
[----:B------:R-:W-:Y:S01]  /*0b00*/  IMAD.IADD R10, R6, 0x1, -R7 ;  /* 0x00000001060a7824 */ /* 0x000fe200078e0a07 */
[----:B------:R-:W-:Y:S02]  /*0b10*/  SHF.R.S32.HI R7, RZ, 0x4, R2 ;  /* 0x00000004ff077819 */ /* 0x000fe40000011402 */
[----:B--2---:R-:W-:Y:S02]  /*0b20*/  R2UR UR4, R0 ;  /* 0x00000000000472ca */ /* 0x004fe400000e0000 */
[CC--:B------:R-:W-:Y:S02]  /*0b30*/  LEA.HI R0, R3.reuse, R6.reuse, RZ, 0x7 ;  /* 0x0000000603007211 */ /* 0x0c0fe400078f38ff */
[----:B------:R-:W-:Y:S02]  /*0b40*/  LEA.HI R3, R3, R6, RZ, 0x5 ;  /* 0x0000000603037211 */ /* 0x000fe400078f28ff */
[----:B------:R-:W-:-:S03]  /*0b50*/  LOP3.LUT R5, R0, 0xffffff80, RZ, 0xc0, !PT ;  /* 0xffffff8000057812 */ /* 0x000fc600078ec0ff */
[----:B------:R-:W-:Y:S02]  /*0b60*/  IMAD.SHL.U32 R3, R3, 0x20, RZ ;  /* 0x0000002003037824 */ /* 0x000fe400078e00ff */
[----:B------:R-:W-:Y:S01]  /*0b70*/  IMAD.IADD R12, R6, 0x1, -R5 ;  /* 0x00000001060c7824 */ /* 0x000fe200078e0a05 */
[----:B------:R-:W-:Y:S01]  /*0b80*/  LOP3.LUT R5, R2, 0x3fffff0, RZ, 0xc0, !PT ;  /* 0x03fffff002057812 */ /* 0x000fe200078ec0ff */
[----:B------:R-:W-:Y:S01]  /*0b90*/  ULOP3.LUT UR4, UR4, 0x1, URZ, 0xfc, !UPT ;  /* 0x0000000104047892 */ /* 0x000fe2000f8efc3f */
[----:B------:R-:W-:Y:S02]  /*0ba0*/  LOP3.LUT R4, R3, 0xfffffc00, RZ, 0xc0, !PT ;  /* 0xfffffc0003047812 */ /* 0x000fe400078ec0ff */
[----:B------:R-:W-:Y:S01]  /*0bb0*/  SHF.R.S32.HI R8, RZ, 0x1f, R12 ;  /* 0x0000001fff087819 */ /* 0x000fe2000001140c */
[----:B------:R-:W-:Y:S01]  /*0bc0*/  IMAD.IADD R5, R6, 0x1, -R5 ;  /* 0x0000000106057824 */ /* 0x000fe200078e0a05 */
[----:B------:R-:W-:Y:S01]  /*0bd0*/  SHF.R.S32.HI R3, RZ, 0x7, R0 ;  /* 0x00000007ff037819 */ /* 0x000fe20000011400 */
[----:B------:R-:W-:Y:S01]  /*0be0*/  STL [R1+0x20], R12 ;  /* 0x0000200c01007387 */ /* 0x000fe20000100800 */
[----:B------:R-:W-:Y:S01]  /*0bf0*/  LEA.HI R9, R8, R12, RZ, 0x2 ;  /* 0x0000000c08097211 */ /* 0x000fe200078f10ff */
[----:B------:R-:W-:Y:S01]  /*0c00*/  IMAD R5, R5, 0x40, R4 ;  /* 0x0000004005057824 */ /* 0x000fe200078e0204 */
[----:B------:R-:W-:-:S02]  /*0c10*/  LEA.HI R2, R2, R7, RZ, 0x1 ;  /* 0x0000000702027211 */ /* 0x000fc400078f08ff */
[--C-:B------:R-:W-:Y:S02]  /*0c20*/  SHF.R.S32.HI R6, RZ, 0x2, R9.reuse ;  /* 0x00000002ff067819 */ /* 0x100fe40000011409 */
[----:B------:R-:W-:Y:S02]  /*0c30*/  SHF.R.S32.HI R11, RZ, 0x1f, R9 ;  /* 0x0000001fff0b7819 */ /* 0x000fe40000011409 */
[----:B------:R-:W-:Y:S02]  /*0c40*/  LEA.HI R0, R0, R3, RZ, 0x1 ;  /* 0x0000000300007211 */ /* 0x000fe400078f08ff */
[----:B------:R-:W-:Y:S02]  /*0c50*/  LEA.HI R11, R11, R6, RZ, 0x3 ;  /* 0x000000060b0b7211 */ /* 0x000fe400078f18ff */
[----:B------:R-:W-:Y:S02]  /*0c60*/  LEA.HI R8, R8, R12, RZ, 0x5 ;  /* 0x0000000c08087211 */ /* 0x000fe400078f28ff */
[----:B------:R-:W-:-:S02]  /*0c70*/  LOP3.LUT R11, R11, 0xfffffff8, RZ, 0xc0, !PT ;  /* 0xfffffff80b0b7812 */ /* 0x000fc400078ec0ff */
[----:B------:R-:W-:Y:S02]  /*0c80*/  LOP3.LUT R2, R2, 0x1ffffffe, RZ, 0xc0, !PT ;  /* 0x1ffffffe02027812 */ /* 0x000fe400078ec0ff */
[----:B------:R-:W-:Y:S01]  /*0c90*/  LOP3.LUT R0, R0, 0x3fffffe, RZ, 0xc0, !PT ;  /* 0x03fffffe00007812 */ /* 0x000fe200078ec0ff */
[----:B------:R-:W-:Y:S01]  /*0ca0*/  IMAD.IADD R11, R6, 0x1, -R11 ;  /* 0x00000001060b7824 */ /* 0x000fe200078e0a0b */
[----:B------:R-:W-:Y:S01]  /*0cb0*/  SHF.R.S32.HI R8, RZ, 0x5, R8 ;  /* 0x00000005ff087819 */ /* 0x000fe20000011408 */
[----:B------:R-:W-:Y:S01]  /*0cc0*/  IMAD.IADD R2, R7, 0x1, -R2 ;  /* 0x0000000107027824 */ /* 0x000fe200078e0a02 */
[----:B------:R-:W-:Y:S01]  /*0cd0*/  LEA.HI R4, R10, R10, RZ, 0x1 ;  /* 0x0000000a0a047211 */ /* 0x000fe200078f08ff */
[----:B------:R-:W-:Y:S01]  /*0ce0*/  IMAD.IADD R0, R3, 0x1, -R0 ;  /* 0x0000000103007824 */ /* 0x000fe200078e0a00 */
[----:B------:R-:W-:Y:S01]  /*0cf0*/  LOP3.LUT R9, R9, 0x7ffffffc, RZ, 0xc0, !PT ;  /* 0x7ffffffc09097812 */ /* 0x000fe200078ec0ff */
[----:B------:R-:W-:Y:S01]  /*0d00*/  IMAD R11, R8, 0x10, R11 ;  /* 0x00000010080b7824 */ /* 0x000fe200078e020b */
[----:B------:R-:W-:Y:S01]  /*0d10*/  LOP3.LUT R3, R4, 0x1ffffffe, RZ, 0xc0, !PT ;  /* 0x1ffffffe04037812 */ /* 0x000fe200078ec0ff */
[----:B------:R-:W-:-:S02]  /*0d20*/  IMAD R2, R2, 0x8, R5 ;  /* 0x0000000802027824 */ /* 0x000fc400078e0205 */
[----:B------:R-:W-:Y:S02]  /*0d30*/  IMAD R0, R0, 0x40, R11 ;  /* 0x0000004000007824 */ /* 0x000fe400078e020b */
[----:B------:R-:W-:Y:S01]  /*0d40*/  IMAD.IADD R3, R10, 0x1, -R3 ;  /* 0x000000010a037824 */ /* 0x000fe200078e0a03 */
[----:B------:R0:W-:Y:S01]  /*0d50*/  STL [R1+0x68], R2 ;  /* 0x0000680201007387 */ /* 0x0001e20000100800 */
[----:B------:R-:W-:-:S03]  /*0d60*/  IMAD.IADD R9, R12, 0x1, -R9 ;  /* 0x000000010c097824 */ /* 0x000fc600078e0a09 */
[----:B------:R-:W-:Y:S01]  /*0d70*/  STL [R1+0x18], RZ ;  /* 0x000018ff01007387 */ /* 0x000fe20000100800 */
[----:B------:R-:W-:-:S03]  /*0d80*/  IMAD.SHL.U32 R19, R9, 0x2, RZ ;  /* 0x0000000209137824 */ /* 0x000fc600078e00ff */
[----:B------:R1:W-:Y:S01]  /*0d90*/  STL [R1+0x60], R0 ;  /* 0x0000600001007387 */ /* 0x0003e20000100800 */
[C---:B------:R-:W-:Y:S02]  /*0da0*/  VIADD R6, R19.reuse, 0x8 ;  /* 0x0000000813067836 */ /* 0x040fe40000000000 */
[----:B0-----:R-:W-:Y:S02]  /*0db0*/  IMAD.U32 R2, RZ, RZ, UR4 ;  /* 0x00000004ff027e24 */ /* 0x001fe4000f8e00ff */
[C---:B------:R-:W-:Y:S01]  /*0dc0*/  VIADD R5, R19.reuse, 0x10 ;  /* 0x0000001013057836 */ /* 0x040fe20000000000 */
[----:B------:R-:W-:Y:S01]  /*0dd0*/  SHF.R.S32.HI R8, RZ, 0x1f, R6 ;  /* 0x0000001fff087819 */ /* 0x000fe20000011406 */
[C---:B------:R-:W-:Y:S01]  /*0de0*/  VIADD R4, R19.reuse, 0x18 ;  /* 0x0000001813047836 */ /* 0x040fe20000000000 */
[----:B------:R0:W-:Y:S01]  /*0df0*/  STL [R1+0x6c], R2 ;  /* 0x00006c0201007387 */ /* 0x0001e20000100800 */
[----:B------:R-:W-:Y:S01]  /*0e00*/  VIADD R236, R19, 0x28 ;  /* 0x0000002813ec7836 */ /* 0x000fe20000000000 */
[----:B------:R-:W-:Y:S01]  /*0e10*/  SHF.R.S32.HI R7, RZ, 0x1f, R5 ;  /* 0x0000001fff077819 */ /* 0x000fe20000011405 */
[----:B-1----:R-:W-:Y:S01]  /*0e20*/  IMAD R0, R3, 0x8, R0 ;  /* 0x0000000803007824 */ /* 0x002fe200078e0200 */
[----:B------:R-:W-:Y:S01]  /*0e30*/  SHF.R.S32.HI R6, RZ, 0x1f, R4 ;  /* 0x0000001fff067819 */ /* 0x000fe20000011404 */
[C---:B------:R-:W-:Y:S01]  /*0e40*/  VIADD R235, R19.reuse, 0x30 ;  /* 0x0000003013eb7836 */ /* 0x040fe20000000000 */
[----:B------:R-:W-:Y:S01]  /*0e50*/  SHF.R.S32.HI R4, RZ, 0x1f, R236 ;  /* 0x0000001fff047819 */ /* 0x000fe200000114ec */
[C---:B------:R-:W-:Y:S01]  /*0e60*/  VIADD R234, R19.reuse, 0x38 ;  /* 0x0000003813ea7836 */ /* 0x040fe20000000000 */
[----:B------:R1:W-:Y:S01]  /*0e70*/  STL [R1+0x64], R0 ;  /* 0x0000640001007387 */ /* 0x0003e20000100800 */
[----:B------:R-:W-:-:S02]  /*0e80*/  VIADD R233, R19, 0x40 ;  /* 0x0000004013e97836 */ /* 0x000fc40000000000 */
[C---:B0-----:R-:W-:Y:S02]  /*0e90*/  VIADD R2, R19.reuse, 0x20 ;  /* 0x0000002013027836 */ /* 0x041fe40000000000 */
[C---:B------:R-:W-:Y:S01]  /*0ea0*/  VIADD R232, R19.reuse, 0x48 ;  /* 0x0000004813e87836 */ /* 0x040fe20000000000 */
[----:B------:R-:W-:Y:S01]  /*0eb0*/  SHF.R.S32.HI R4, RZ, 0x1f, R233 ;  /* 0x0000001fff047819 */ /* 0x000fe200000114e9 */
        /* <DEDUP_REMOVED lines=36> */
[----:B------:R-:W-:Y:S01]  /*1100*/  VIADD R23, R19, 0xe0 ;  /* 0x000000e013177836 */ /* 0x000fe20000000000 */
[----:B------:R-:W-:-:S02]  /*1110*/  SHF.R.S32.HI R2, RZ, 0x1f, R217 ;  /* 0x0000001fff027819 */ /* 0x000fc400000114d9 */
[----:B------:R-:W-:Y:S02]  /*1120*/  SHF.R.S32.HI R5, RZ, 0x1f, R216 ;  /* 0x0000001fff057819 */ /* 0x000fe400000114d8 */
[----:B------:R-:W-:Y:S02]  /*1130*/  SHF.R.S32.HI R4, RZ, 0x1f, R215 ;  /* 0x0000001fff047819 */ /* 0x000fe400000114d7 */
[----:B-1----:R-:W-:-:S07]  /*1140*/  SHF.R.S32.HI R2, RZ, 0x1f, R214 ;  /* 0x0000001fff027819 */ /* 0x002fce00000114d6 */
.L_x_230:
[----:B------:R-:W-:Y:S01]  /*1150*/  ULDC.64 UR8, c[0x0][0xc88] ;  /* 0x0003220000087ab9 */ /* 0x000fe20000000a00 */
[----:B------:R-:W-:Y:S01]  /*1160*/  ULDC.64 UR12, c[0x0][0x208] ;  /* 0x00008200000c7ab9 */ /* 0x000fe20000000a00 */
[----:B------:R-:W-:Y:S01]  /*1170*/  UIMAD.WIDE UR8, UR7, 0x4, UR8 ;  /* 0x00000004070878a5 */ /* 0x000fe2000f8e0208 */
[----:B------:R-:W-:Y:S02]  /*1180*/  ULDC.64 UR10, c[0x0][0xa20] ;  /* 0x00028800000a7ab9 */ /* 0x000fe40000000a00 */
[----:B------:R-:W-:-:S03]  /*1190*/  ULDC UR7, c[0x0][0x2f0] ;  /* 0x0000bc0000077ab9 */ /* 0x000fc60000000800 */
[----:B0-23--:R-:W-:Y:S02]  /*11a0*/  IMAD.U32 R2, RZ, RZ, UR8 ;  /* 0x00000008ff027e24 */ /* 0x00dfe4000f8e00ff */
[----:B-1----:R-:W-:Y:S01]  /*11b0*/  IMAD.U32 R3, RZ, RZ, UR9 ;  /* 0x00000009ff037e24 */ /* 0x002fe2000f8e00ff */
[----:B------:R-:W-:-:S04]  /*11c0*/  ULDC.64 UR8, c[0x0][0xa28] ;  /* 0x00028a0000087ab9 */ /* 0x000fc80000000a00 */
[----:B------:R-:W2:Y:S01]  /*11d0*/  LDG.E R2, desc[UR12][R2.64] ;  /* 0x0000000c02027981 */ /* 0x000ea2000c1e1900 */
[----:B------:R-:W-:Y:S02]  /*11e0*/  UISETP.NE.U32.AND UP0, UPT, UR8, URZ, UPT ;  /* 0x0000003f0800728c */ /* 0x000fe4000bf05070 */
[----:B------:R-:W-:Y:S02]  /*11f0*/  UISETP.NE.U32.AND UP1, UPT, UR10, URZ, UPT ;  /* 0x0000003f0a00728c */ /* 0x000fe4000bf25070 */
[----:B------:R-:W-:Y:S02]  /*1200*/  UISETP.NE.AND.EX UP0, UPT, UR9, URZ, UPT, UP0 ;  /* 0x0000003f0900728c */ /* 0x000fe4000bf05300 */
[----:B------:R-:W-:-:S04]  /*1210*/  UISETP.NE.AND.EX UP1, UPT, UR11, URZ, UPT, UP1 ;  /* 0x0000003f0b00728c */ /* 0x000fc8000bf25310 */
[----:B------:R-:W-:Y:S02]  /*1220*/  PLOP3.LUT P0, PT, PT, PT, UP0, 0x80, 0x0 ;  /* 0x000000000000781c */ /* 0x000fe40003f0f008 */
[----:B------:R-:W-:Y:S02]  /*1230*/  PLOP3.LUT P1, PT, PT, PT, UP1, 0x80, 0x0 ;  /* 0x000000000000781c */ /* 0x000fe40003f2f018 */
[----:B--2---:R-:W-:-:S13]  /*1240*/  R2UR UR4, R2 ;  /* 0x00000000020472ca */ /* 0x004fda00000e0000 */
[----:B------:R-:W-:Y:S02]  /*1250*/  USHF.R.S32.HI UR14, URZ, 0x1f, UR4 ;  /* 0x0000001f3f0e7899 */ /* 0x000fe40008011404 */
[----:B-----5:R-:W-:Y:S01]  /*1260*/  IMAD.U32 R0, RZ, RZ, UR4 ;  /* 0x00000004ff007e24 */ /* 0x020fe2000f8e00ff */
[----:B------:R-:W-:-:S04]  /*1270*/  @UP0 ULEA UR8, UP2, UR4, UR8, 0x2 ;  /* 0x0000000804080291 */ /* 0x000fc8000f84103f */
[----:B------:R-:W-:Y:S02]  /*1280*/  @UP0 ULEA.HI.X UR9, UR4, UR9, UR14, 0x2, UP2 ;  /* 0x0000000904090291 */ /* 0x000fe400090f140e */
[----:B------:R-:W-:Y:S01]  /*1290*/  IMAD.U32 R2, RZ, RZ, UR14 ;  /* 0x0000000eff027e24 */ /* 0x000fe2000f8e00ff */
[----:B------:R-:W-:Y:S01]  /*12a0*/  @UP1 ULEA UR10, UP0, UR4, UR10, 0x2 ;  /* 0x0000000a040a1291 */ /* 0x000fe2000f80103f */
[----:B------:R-:W-:Y:S03]  /*12b0*/  STL [R1+0x14], R0 ;  /* 0x0000140001007387 */ /* 0x000fe60000100800 */
[----:B------:R-:W-:Y:S01]  /*12c0*/  @UP1 ULEA.HI.X UR11, UR4, UR11, UR14, 0x2, UP0 ;  /* 0x0000000b040b1291 */ /* 0x000fe200080f140e */
[----:B------:R0:W-:Y:S01]  /*12d0*/  STL [R1+0x1c], R2 ;  /* 0x00001c0201007387 */ /* 0x0001e20000100800 */
[----:B------:R-:W-:Y:S01]  /*12e0*/  IMAD.U32 R4, RZ, RZ, UR10 ;  /* 0x0000000aff047e24 */ /* 0x000fe2000f8e00ff */
[----:B------:R-:W-:Y:S01]  /*12f0*/  ULDC UR4, c[0x0][0x424] ;  /* 0x0001090000047ab9 */ /* 0x000fe20000000800 */
[----:B------:R-:W-:-:S02]  /*1300*/  IMAD.U32 R3, RZ, RZ, UR9 ;  /* 0x00000009ff037e24 */ /* 0x000fc4000f8e00ff */
[----:B------:R-:W-:Y:S02]  /*1310*/  IMAD.U32 R5, RZ, RZ, UR11 ;  /* 0x0000000bff057e24 */ /* 0x000fe4000f8e00ff */
[----:B0-----:R-:W-:-:S03]  /*1320*/  IMAD.U32 R2, RZ, RZ, UR8 ;  /* 0x00000008ff027e24 */ /* 0x001fc6000f8e00ff */
[----:B------:R-:W2:Y:S01]  /*1330*/  @P1 LDG.E R4, desc[UR12][R4.64] ;  /* 0x0000000c04041981 */ /* 0x000ea2000c1e1900 */
[----:B------:R-:W-:-:S03]  /*1340*/  ULDC.64 UR8, c[0x0][0x418] ;  /* 0x0001060000087ab9 */ /* 0x000fc60000000a00 */
[----:B------:R0:W3:Y:S01]  /*1350*/  @P0 LDG.E R2, desc[UR12][R2.64] ;  /* 0x0000000c02020981 */ /* 0x0000e2000c1e1900 */
[----:B------:R-:W-:Y:S01]  /*1360*/  UISETP.NE.U32.AND UP0, UPT, UR8, URZ, UPT ;  /* 0x0000003f0800728c */ /* 0x000fe2000bf05070 */
[----:B0-----:R-:W-:-:S03]  /*1370*/  IMAD.U32 R3, RZ, RZ, UR6 ;  /* 0x00000006ff037e24 */ /* 0x001fc6000f8e00ff */
[----:B------:R-:W-:Y:S02]  /*1380*/  UISETP.NE.AND.EX UP0, UPT, UR9, URZ, UPT, UP0 ;  /* 0x0000003f0900728c */ /* 0x000fe4000bf05300 */
[----:B------:R0:W-:Y:S02]  /*1390*/  STL [R1+0x10], R3 ;  /* 0x0000100301007387 */ /* 0x0001e40000100800 */
[----:B------:R-:W-:Y:S02]  /*13a0*/  USEL UR4, UR4, 0x1, UP0 ;  /* 0x0000000104047887 */ /* 0x000fe40008000000 */
[----:B------:R-:W-:Y:S02]  /*13b0*/  ULOP3.LUT UR6, UR5, 0xffff, URZ, 0xc0, !UPT ;  /* 0x0000ffff05067892 */ /* 0x000fe4000f8ec03f */
[----:B------:R-:W-:Y:S01]  /*13c0*/  UIMAD UR4, UR4, UR7, URZ ;  /* 0x00000007040472a4 */ /* 0x000fe2000f8e023f */
[----:B------:R-:W-:Y:S01]  /*13d0*/  UMOV UR54, URZ ;  /* 0x0000003f00367c82 */ /* 0x000fe20008000000 */
[----:B------:R-:W-:-:S02]  /*13e0*/  ULOP3.LUT UR7, UR5, 0xff000000, URZ, 0xc0, !UPT ;  /* 0xff00000005077892 */ /* 0x000fc4000f8ec03f */
[----:B------:R-:W-:Y:S01]  /*13f0*/  IMAD.U32 R213, RZ, RZ, UR6 ;  /* 0x00000006ffd57e24 */ /* 0x000fe2000f8e00ff */
[----:B------:R-:W-:Y:S02]  /*1400*/  ULOP3.LUT UR6, UR5, 0xff0000, URZ, 0xc0, !UPT ;  /* 0x00ff000005067892 */ /* 0x000fe4000f8ec03f */
[----:B--2---:R-:W-:Y:S02]  /*1410*/  @P1 R2UR UR4, R4 ;  /* 0x00000000040412ca */ /* 0x004fe400000e0000 */
[----:B---3--:R-:W-:Y:S01]  /*1420*/  @P0 R2UR UR54, R2 ;  /* 0x00000000023602ca */ /* 0x008fe200000e0000 */
[----:B0---4-:R-:W-:-:S14]  /*1430*/  @P1 BRA `(.L_x_184) ;  /* 0x00000000003c1947 */ /* 0x011fdc0003800000 */
[----:B------:R-:W-:Y:S02]  /*1440*/  ULDC.64 UR8, c[0x0][0xa08] ;  /* 0x0002820000087ab9 */ /* 0x000fe40000000a00 */
[----:B------:R-:W-:-:S04]  /*1450*/  ISETP.NE.U32.AND P0, PT, RZ, UR8, PT ;  /* 0x00000008ff007c0c */ /* 0x000fc8000bf05070 */
[----:B------:R-:W-:-:S13]  /*1460*/  ISETP.NE.AND.EX P0, PT, RZ, UR9, PT, P0 ;  /* 0x00000009ff007c0c */ /* 0x000fda000bf05300 */
[----:B------:R-:W-:Y:S05]  /*1470*/  @!P0 BRA `(.L_x_184) ;  /* 0x00000000002c8947 */ /* 0x000fea0003800000 */
[----:B------:R-:W-:Y:S01]  /*1480*/  R2UR UR10, R0 ;  /* 0x00000000000a72ca */ /* 0x000fe200000e0000 */
[----:B------:R-:W-:Y:S01]  /*1490*/  ULDC.64 UR4, c[0x0][0xa08] ;  /* 0x0002820000047ab9 */ /* 0x000fe20000000a00 */
[----:B------:R-:W-:-:S11]  /*14a0*/  ULDC.64 UR8, c[0x0][0x208] ;  /* 0x0000820000087ab9 */ /* 0x000fd60000000a00 */
[----:B------:R-:W-:-:S06]  /*14b0*/  UIMAD.WIDE UR4, UR10, 0x4, UR4 ;  /* 0x000000040a0478a5 */ /* 0x000fcc000f8e0204 */
[----:B------:R-:W-:Y:S02]  /*14c0*/  IMAD.U32 R2, RZ, RZ, UR4 ;  /* 0x00000004ff027e24 */ /* 0x000fe4000f8e00ff */
[----:B------:R-:W-:-:S05]  /*14d0*/  IMAD.U32 R3, RZ, RZ, UR5 ;  /* 0x00000005ff037e24 */ /* 0x000fca000f8e00ff */
[----:B------:R-:W2:Y:S04]  /*14e0*/  LDG.E R4, desc[UR8][R2.64] ;  /* 0x0000000802047981 */ /* 0x000ea8000c1e1900 */
[----:B------:R-:W3:Y:S01]  /*14f0*/  LDG.E R0, desc[UR8][R2.64+0x4] ;  /* 0x0000040802007981 */ /* 0x000ee2000c1e1900 */
[----:B--2---:R-:W-:Y:S02]  /*1500*/  R2UR UR4, R4 ;  /* 0x00000000040472ca */ /* 0x004fe400000e0000 */
[----:B---3--:R-:W-:-:S13]  /*1510*/  R2UR UR5, R0 ;  /* 0x00000000000572ca */ /* 0x008fda00000e0000 */
[----:B------:R-:W-:-:S12]  /*1520*/  UIADD3 UR4, -UR4, UR5, URZ ;  /* 0x0000000504047290 */ /* 0x000fd8000fffe13f */
.L_x_184:
[----:B------:R-:W-:Y:S02]  /*1530*/  UIADD3 UR54, -UR54, UR4, URZ ;  /* 0x0000000436367290 */ /* 0x000fe4000fffe13f */
[----:B------:R-:W-:Y:S02]  /*1540*/  USHF.R.U32.HI UR7, URZ, 0x8, UR7 ;  /* 0x000000083f077899 */ /* 0x000fe40008011607 */
[----:B------:R-:W-:Y:S02]  /*1550*/  UISETP.GE.AND UP0, UPT, UR54, 0x1, UPT ;  /* 0x000000013600788c */ /* 0x000fe4000bf06270 */
[----:B------:R-:W-:Y:S02]  /*1560*/  UIADD3 UR4, UR54, 0x4f, URZ ;  /* 0x0000004f36047890 */ /* 0x000fe4000fffe03f */
[----:B------:R-:W-:Y:S02]  /*1570*/  ULEA.HI UR7, UR6, UR7, URZ, 0x10 ;  /* 0x0000000706077291 */ /* 0x000fe4000f8f803f */
[----:B------:R-:W-:Y:S01]  /*1580*/  PLOP3.LUT P0, PT, PT, PT, UP0, 0x80, 0x0 ;  /* 0x000000000000781c */ /* 0x000fe20003f0f008 */
[----:B------:R-:W-:-:S02]  /*1590*/  UIMAD.WIDE UR4, UR4, 0x66666667, URZ ;  /* 0x66666667040478a5 */ /* 0x000fc4000f8e023f */
[----:B------:R-:W-:Y:S02]  /*15a0*/  ULOP3.LUT UR8, UR7, 0xff, URZ, 0xc0, !UPT ;  /* 0x000000ff07087892 */ /* 0x000fe4000f8ec03f */
[----:B------:R-:W-:Y:S02]  /*15b0*/  USHF.R.U32.HI UR7, URZ, 0x10, UR7 ;  /* 0x000000103f077899 */ /* 0x000fe40008011607 */
[----:B------:R-:W-:Y:S02]  /*15c0*/  USHF.R.U32.HI UR6, URZ, 0x1f, UR5 ;  /* 0x0000001f3f067899 */ /* 0x000fe40008011605 */
[----:B------:R-:W-:Y:S01]  /*15d0*/  IMAD.U32 R212, RZ, RZ, UR8 ;  /* 0x00000008ffd47e24 */ /* 0x000fe2000f8e00ff */
[----:B------:R-:W-:Y:S01]  /*15e0*/  UMOV UR4, URZ ;  /* 0x0000003f00047c82 */ /* 0x000fe20008000000 */
[----:B------:R-:W-:Y:S01]  /*15f0*/  ULEA.HI.SX32 UR9, UR5, UR6, 0x1b ;  /* 0x0000000605097291 */ /* 0x000fe2000f8fda3f */
[----:B------:R-:W-:Y:S01]  /*1600*/  IMAD.U32 R22, RZ, RZ, UR7 ;  /* 0x00000007ff167e24 */ /* 0x000fe2000f8e00ff */
[----:B------:R-:W-:Y:S10]  /*1610*/  @!P0 BRA `(.L_x_185) ;  /* 0x0000000000948947 */ /* 0x000ff40003800000 */
[----:B------:R-:W-:Y:S01]  /*1620*/  R2UR UR5, R22 ;  /* 0x00000000160572ca */ /* 0x000fe200000e0000 */
[----:B------:R-:W-:-:S12]  /*1630*/  ULDC UR4, c[0x0][0x9f0] ;  /* 0x00027c0000047ab9 */ /* 0x000fd80000000800 */
[----:B------:R-:W-:-:S04]  /*1640*/  UISETP.NE.AND UP0, UPT, UR5, URZ, UPT ;  /* 0x0000003f0500728c */ /* 0x000fc8000bf05270 */
[----:B------:R-:W-:-:S03]  /*1650*/  USEL UR10, UR5, UR4, UP0 ;  /* 0x00000004050a7287 */ /* 0x000fc60008000000 */
[----:B------:R-:W-:Y:S01]  /*1660*/  UMOV UR4, URZ ;  /* 0x0000003f00047c82 */ /* 0x000fe20008000000 */
[----:B------:R-:W-:Y:S02]  /*1670*/  UIADD3 UR6, UR9, -0x1, UR10 ;  /* 0xffffffff09067890 */ /* 0x000fe4000fffe00a */
[----:B------:R-:W-:-:S04]  /*1680*/  IMAD.U32 R3, RZ, RZ, UR10 ;  /* 0x0000000aff037e24 */ /* 0x000fc8000f8e00ff */
[----:B------:R-:W-:Y:S01]  /*1690*/  IMAD.U32 R4, RZ, RZ, UR6 ;  /* 0x00000006ff047e24 */ /* 0x000fe2000f8e00ff */
[-C--:B------:R-:W-:Y:S01]  /*16a0*/  IABS R0, R3.reuse ;  /* 0x0000000300007213 */ /* 0x080fe20000000000 */
[----:B------:R-:W-:Y:S01]  /*16b0*/  ULOP3.LUT UR6, UR6, UR10, URZ, 0x3c, !UPT ;  /* 0x0000000a06067292 */ /* 0x000fe2000f8e3c3f */
[----:B------:R-:W-:Y:S02]  /*16c0*/  IABS R5, R3 ;  /* 0x0000000300057213 */ /* 0x000fe40000000000 */
[----:B------:R-:W-:Y:S02]  /*16d0*/  R2UR UR11, R0 ;  /* 0x00000000000b72ca */ /* 0x000fe400000e0000 */
[----:B------:R-:W-:-:S05]  /*16e0*/  IABS R4, R4 ;  /* 0x0000000400047213 */ /* 0x000fca0000000000 */
[----:B------:R-:W-:-:S05]  /*16f0*/  IMAD.MOV.U32 R3, RZ, RZ, R4 ;  /* 0x000000ffff037224 */ /* 0x000fca00078e0004 */
[----:B------:R-:W-:Y:S01]  /*1700*/  R2UR UR8, R3 ;  /* 0x00000000030872ca */ /* 0x000fe200000e0000 */
[----:B------:R-:W0:Y:S08]  /*1710*/  I2F.RP R0, UR11 ;  /* 0x0000000b00007d06 */ /* 0x000e300008209400 */
[----:B0-----:R-:W0:Y:S02]  /*1720*/  MUFU.RCP R0, R0 ;  /* 0x0000000000007308 */ /* 0x001e240000001000 */
[----:B0-----:R-:W-:-:S02]  /*1730*/  VIADD R2, R0, 0xffffffe ;  /* 0x0ffffffe00027836 */ /* 0x001fc40000000000 */
[----:B------:R-:W-:-:S04]  /*1740*/  IMAD.MOV R0, RZ, RZ, -R5 ;  /* 0x000000ffff007224 */ /* 0x000fc800078e0a05 */
[----:B------:R-:W0:Y:S02]  /*1750*/  F2I.FTZ.U32.TRUNC.NTZ R2, R2 ;  /* 0x0000000200027305 */ /* 0x000e24000021f000 */
[----:B0-----:R-:W-:-:S13]  /*1760*/  R2UR UR5, R2 ;  /* 0x00000000020572ca */ /* 0x001fda00000e0000 */
[----:B------:R-:W-:-:S04]  /*1770*/  UIADD3 UR7, URZ, -UR5, URZ ;  /* 0x800000053f077290 */ /* 0x000fc8000fffe03f */
[----:B------:R-:W-:-:S04]  /*1780*/  UIMAD UR7, UR7, UR11, URZ ;  /* 0x0000000b070772a4 */ /* 0x000fc8000f8e023f */
[----:B------:R-:W-:-:S03]  /*1790*/  UIMAD.WIDE.U32 UR4, UR5, UR7, UR4 ;  /* 0x00000007050472a5 */ /* 0x000fc6000f8e0004 */
[----:B------:R-:W-:Y:S01]  /*17a0*/  R2UR UR7, R0 ;  /* 0x00000000000772ca */ /* 0x000fe200000e0000 */
[----:B------:R-:W-:-:S12]  /*17b0*/  UIMAD.WIDE.U32 UR4, UR5, UR8, URZ ;  /* 0x00000008050472a5 */ /* 0x000fd8000f8e003f */
[----:B------:R-:W-:-:S04]  /*17c0*/  UIMAD UR4, UR5, UR7, UR8 ;  /* 0x00000007050472a4 */ /* 0x000fc8000f8e0208 */
[----:B------:R-:W-:-:S11]  /*17d0*/  UISETP.GT.U32.AND UP1, UPT, UR11, UR4, UPT ;  /* 0x000000040b00728c */ /* 0x000fd6000bf24070 */
[----:B------:R-:W-:Y:S02]  /*17e0*/  @!UP1 UIADD3 UR4, UR4, -UR11, URZ ;  /* 0x8000000b04049290 */ /* 0x000fe4000fffe03f */
[----:B------:R-:W-:Y:S02]  /*17f0*/  @!UP1 UIADD3 UR5, UR5, 0x1, URZ ;  /* 0x0000000105059890 */ /* 0x000fe4000fffe03f */
[----:B------:R-:W-:Y:S02]  /*1800*/  UISETP.GE.U32.AND UP0, UPT, UR4, UR11, UPT ;  /* 0x0000000b0400728c */ /* 0x000fe4000bf06070 */
[----:B------:R-:W-:-:S09]  /*1810*/  UISETP.GE.AND UP1, UPT, UR6, URZ, UPT ;  /* 0x0000003f0600728c */ /* 0x000fd2000bf26270 */
[----:B------:R-:W-:Y:S02]  /*1820*/  @UP0 UIADD3 UR5, UR5, 0x1, URZ ;  /* 0x0000000105050890 */ /* 0x000fe4000fffe03f */
[----:B------:R-:W-:-:S05]  /*1830*/  UISETP.NE.AND UP0, UPT, UR10, URZ, UPT ;  /* 0x0000003f0a00728c */ /* 0x000fca000bf05270 */
[----:B------:R-:W-:Y:S02]  /*1840*/  UMOV UR4, UR5 ;  /* 0x0000000500047c82 */ /* 0x000fe40008000000 */
[----:B------:R-:W-:-:S04]  /*1850*/  @!UP1 UIADD3 UR4, -UR4, URZ, URZ ;  /* 0x0000003f04049290 */ /* 0x000fc8000fffe13f */
[----:B------:R-:W-:-:S12]  /*1860*/  @!UP0 ULOP3.LUT UR4, URZ, UR10, URZ, 0x33, !UPT ;  /* 0x0000000a3f048292 */ /* 0x000fd8000f8e333f */
.L_x_185:
[----:B------:R-:W-:Y:S01]  /*1870*/  R2UR UR5, R212 ;  /* 0x00000000d40572ca */ /* 0x000fe200000e0000 */
[----:B------:R-:W-:Y:S01]  /*1880*/  IMAD.U32 R0, RZ, RZ, UR9 ;  /* 0x00000009ff007e24 */ /* 0x000fe2000f8e00ff */
[----:B------:R-:W-:Y:S01]  /*1890*/  PLOP3.LUT P0, PT, PT, PT, PT, 0x80, 0x0 ;  /* 0x000000000000781c */ /* 0x000fe20003f0f070 */
[----:B------:R-:W-:Y:S01]  /*18a0*/  IMAD.U32 R3, RZ, RZ, UR4 ;  /* 0x00000004ff037e24 */ /* 0x000fe2000f8e00ff */
[----:B------:R-:W-:Y:S01]  /*18b0*/  CS2R R150, SRZ ;  /* 0x0000000000967805 */ /* 0x000fe2000001ff00 */
[----:B------:R-:W-:Y:S01]  /*18c0*/  IMAD.MOV.U32 R2, RZ, RZ, RZ ;  /* 0x000000ffff027224 */ /* 0x000fe200078e00ff */
[----:B------:R-:W-:Y:S02]  /*18d0*/  CS2R R148, SRZ ;  /* 0x0000000000947805 */ /* 0x000fe4000001ff00 */
[----:B------:R-:W-:Y:S02]  /*18e0*/  CS2R R146, SRZ ;  /* 0x0000000000927805 */ /* 0x000fe4000001ff00 */
[----:B------:R-:W-:-:S02]  /*18f0*/  CS2R R144, SRZ ;  /* 0x0000000000907805 */ /* 0x000fc4000001ff00 */
[----:B------:R-:W-:Y:S02]  /*1900*/  CS2R R142, SRZ ;  /* 0x00000000008e7805 */ /* 0x000fe4000001ff00 */
[----:B------:R-:W-:Y:S02]  /*1910*/  CS2R R140, SRZ ;  /* 0x00000000008c7805 */ /* 0x000fe4000001ff00 */
[----:B------:R-:W-:Y:S02]  /*1920*/  CS2R R138, SRZ ;  /* 0x00000000008a7805 */ /* 0x000fe4000001ff00 */
[----:B------:R-:W-:Y:S01]  /*1930*/  CS2R R136, SRZ ;  /* 0x0000000000887805 */ /* 0x000fe2000001ff00 */
[----:B------:R-:W-:Y:S01]  /*1940*/  UIMAD UR5, UR5, UR4, URZ ;  /* 0x00000004050572a4 */ /* 0x000fe2000f8e023f */
[----:B------:R-:W-:Y:S02]  /*1950*/  CS2R R134, SRZ ;  /* 0x0000000000867805 */ /* 0x000fe4000001ff00 */
[----:B------:R-:W-:-:S02]  /*1960*/  CS2R R132, SRZ ;  /* 0x0000000000847805 */ /* 0x000fc4000001ff00 */
[----:B------:R-:W-:Y:S02]  /*1970*/  CS2R R130, SRZ ;  /* 0x0000000000827805 */ /* 0x000fe4000001ff00 */
[----:B------:R-:W-:Y:S02]  /*1980*/  CS2R R128, SRZ ;  /* 0x0000000000807805 */ /* 0x000fe4000001ff00 */
[----:B------:R-:W-:Y:S02]  /*1990*/  CS2R R126, SRZ ;  /* 0x00000000007e7805 */ /* 0x000fe4000001ff00 */
[----:B------:R-:W-:Y:S01]  /*19a0*/  VIADDMNMX R3, R3, UR5, R0, PT ;  /* 0x0000000503037c46 */ /* 0x000fe2000b800100 */
[----:B------:R-:W-:Y:S01]  /*19b0*/  IMAD.U32 R18, RZ, RZ, UR5 ;  /* 0x00000005ff127e24 */ /* 0x000fe2000f8e00ff */
[----:B------:R-:W-:Y:S01]  /*19c0*/  CS2R R124, SRZ ;  /* 0x00000000007c7805 */ /* 0x000fe2000001ff00 */
[----:B------:R-:W-:Y:S01]  /*19d0*/  IMAD.MOV.U32 R0, RZ, RZ, RZ ;  /* 0x000000ffff007224 */ /* 0x000fe200078e00ff */
[----:B------:R-:W-:-:S02]  /*19e0*/  R2UR UR60, R3 ;  /* 0x00000000033c72ca */ /* 0x000fc400000e0000 */
        /* <DEDUP_REMOVED lines=12> */
[----:B------:R-:W-:Y:S01]  /*1ab0*/  UISETP.GT.AND UP0, UPT, UR60, UR5, UPT ;  /* 0x000000053c00728c */ /* 0x000fe2000bf04270 */
[----:B------:R-:W-:-:S02]  /*1ac0*/  CS2R R98, SRZ ;  /* 0x0000000000627805 */ /* 0x000fc4000001ff00 */
[----:B------:R-:W-:Y:S02]  /*1ad0*/  CS2R R96, SRZ ;  /* 0x0000000000607805 */ /* 0x000fe4000001ff00 */
[----:B------:R-:W-:Y:S02]  /*1ae0*/  CS2R R94, SRZ ;  /* 0x00000000005e7805 */ /* 0x000fe4000001ff00 */
[----:B------:R-:W-:Y:S02]  /*1af0*/  CS2R R92, SRZ ;  /* 0x00000000005c7805 */ /* 0x000fe4000001ff00 */
[----:B------:R-:W-:Y:S02]  /*1b00*/  CS2R R90, SRZ ;  /* 0x00000000005a7805 */ /* 0x000fe4000001ff00 */
[----:B------:R-:W-:Y:S02]  /*1b10*/  PLOP3.LUT P1, PT, PT, PT, UP0, 0x80, 0x0 ;  /* 0x000000000000781c */ /* 0x000fe40003f2f008 */
        /* <DEDUP_REMOVED lines=34> */
[----:B------:R-:W0:Y:S01]  /*1d40*/  S2R R0, SR_TID.X ;  /* 0x0000000000007919 */ /* 0x000e220000002100 */
[----:B------:R-:W1:Y:S01]  /*1d50*/  S2UR UR7, SR_CgaCtaId ;  /* 0x00000000000779c3 */ /* 0x000e620000008800 */
[----:B------:R-:W-:Y:S02]  /*1d60*/  UMOV UR6, 0x400 ;  /* 0x0000040000067882 */ /* 0x000fe40000000000 */
[----:B-1----:R-:W-:-:S04]  /*1d70*/  ULEA UR6, UR7, UR6, 0x18 ;  /* 0x0000000607067291 */ /* 0x002fc8000f8ec03f */
[----:B------:R-:W-:Y:S01]  /*1d80*/  UIADD3 UR6, UR6, 0x14400, URZ ;  /* 0x0001440006067890 */ /* 0x000fe2000fffe03f */
[----:B0-----:R-:W-:-:S03]  /*1d90*/  VIADD R0, R0, 0xffffff80 ;  /* 0xffffff8000007836 */ /* 0x001fc60000000000 */
[----:B------:R-:W-:Y:S02]  /*1da0*/  ULOP3.LUT UP0, URZ, UR6, 0x9f, URZ, 0xc0, !UPT ;  /* 0x0000009f063f7892 */ /* 0x000fe4000f80c03f */
[----:B------:R-:W-:-:S04]  /*1db0*/  SHF.R.S32.HI R3, RZ, 0x1f, R0 ;  /* 0x0000001fff037819 */ /* 0x000fc80000011400 */
[----:B------:R-:W-:Y:S02]  /*1dc0*/  PLOP3.LUT P0, PT, PT, PT, UP0, 0x80, 0x0 ;  /* 0x000000000000781c */ /* 0x000fe40003f0f008 */
[----:B------:R-:W-:-:S04]  /*1dd0*/  LEA.HI R3, R3, R0, RZ, 0x7 ;  /* 0x0000000003037211 */ /* 0x000fc800078f38ff */
[----:B------:R-:W-:-:S06]  /*1de0*/  SHF.R.S32.HI R3, RZ, 0x7, R3 ;  /* 0x00000007ff037819 */ /* 0x000fcc0000011403 */
[----:B------:R-:W0:Y:S02]  /*1df0*/  SHFL.IDX PT, R3, R3, RZ, 0x1f ;  /* 0x00001fff03037589 */ /* 0x000e2400000e0000 */
[----:B0-----:R-:W-:-:S13]  /*1e00*/  R2UR UR4, R3 ;  /* 0x00000000030472ca */ /* 0x001fda00000e0000 */
        /* <DEDUP_REMOVED lines=14> */
[----:B------:R-:W-:Y:S02]  /*1ef0*/  IMAD.U32 R10, RZ, RZ, UR6 ;  /* 0x00000006ff0a7e24 */ /* 0x000fe4000f8e00ff */
        /* <DEDUP_REMOVED lines=8> */
.L_x_187:
[----:B------:R-:W2:Y:S04]  /*1f80*/  LDL R2, [R1+0x18] ;  /* 0x0000180001027983 */ /* 0x000ea80000100800 */
[----:B------:R-:W3:Y:S01]  /*1f90*/  LDL R20, [R1+0x6c] ;  /* 0x00006c0001147983 */ /* 0x000ee20000100800 */
[----:B------:R-:W0:Y:S01]  /*1fa0*/  S2UR UR5, SR_CgaCtaId ;  /* 0x00000000000579c3 */ /* 0x000e220000008800 */
[----:B------:R-:W-:Y:S02]  /*1fb0*/  UMOV UR4, 0x400 ;  /* 0x0000040000047882 */ /* 0x000fe40000000000 */
[----:B0-----:R-:W-:-:S06]  /*1fc0*/  ULEA UR4, UR5, UR4, 0x18 ;  /* 0x0000000405047291 */ /* 0x001fcc000f8ec03f */
[----:B------:R-:W-:Y:S01]  /*1fd0*/  IMAD.U32 R5, RZ, RZ, UR4 ;  /* 0x00000004ff057e24 */ /* 0x000fe2000f8e00ff */
[----:B------:R-:W-:Y:S01]  /*1fe0*/  BSSY B0, `(.L_x_188) ;  /* 0x000000a000007945 */ /* 0x000fe20003800000 */
[----:B--2---:R-:W-:-:S04]  /*1ff0*/  LEA.HI R0, R2, R2, RZ, 0x1 ;  /* 0x0000000202007211 */ /* 0x004fc800078f08ff */
[----:B------:R-:W-:-:S05]  /*2000*/  LOP3.LUT R0, R0, 0xfffffffe, RZ, 0xc0, !PT ;  /* 0xfffffffe00007812 */ /* 0x000fca00078ec0ff */
[----:B------:R-:W-:-:S05]  /*2010*/  IMAD.IADD R0, R2, 0x1, -R0 ;  /* 0x0000000102007824 */ /* 0x000fca00078e0a00 */
[----:B------:R-:W-:-:S04]  /*2020*/  SHF.L.U32 R0, R0, 0x1f, RZ ;  /* 0x0000001f00007819 */ /* 0x000fc800000006ff */
[----:B------:R-:W0:Y:S01]  /*2030*/  SYNCS.PHASECHK.TRANS64.TRYWAIT P1, [R5+URZ+0x38800], R0 ;  /* 0x03880000050075a7 */ /* 0x000e22000802017f */
[----:B---3--:R-:W-:-:S13]  /*2040*/  R2UR UR6, R20 ;  /* 0x00000000140672ca */ /* 0x008fda00000e0000 */
[----:B------:R-:W-:-:S05]  /*2050*/  IMAD.U32 R2, RZ, RZ, UR6 ;  /* 0x00000006ff027e24 */ /* 0x000fca000f8e00ff */
[----:B------:R-:W-:Y:S01]  /*2060*/  ISETP.NE.AND P0, PT, R2, 0x3, PT ;  /* 0x000000030200780c */ /* 0x000fe20003f05270 */
[----:B0-----:R-:W-:-:S12]  /*2070*/  @!P1 BRA `(.L_x_189) ;  /* 0x0000015c00089947 */ /* 0x001fd80003800000 */
.L_x_364:
[----:B------:R-:W-:Y:S05]  /*2080*/  BSYNC B0 ;  /* 0x0000000000007941 */ /* 0x000fea0003800000 */
.L_x_188:
[----:B------:R-:W-:Y:S05]  /*2090*/  @!P0 BRA `(.L_x_190) ;  /* 0x0000000000048947 */ /* 0x000fea0003800000 */
[----:B------:R-:W-:Y:S01]  /*20a0*/  BPT.TRAP 0x1 ;  /* 0x000000040000795c */ /* 0x000fe20000300000 */
.L_x_190:
[----:B0-----:R-:W-:Y:S01]  /*20b0*/  IMAD R0, R16, 0x8, R5 ;  /* 0x0000000810007824 */ /* 0x001fe200078e0205 */
[----:B------:R-:W-:-:S04]  /*20c0*/  SHF.L.U32 R3, R17, 0x1f, RZ ;  /* 0x0000001f11037819 */ /* 0x000fc800000006ff */
[----:B------:R0:W1:Y:S01]  /*20d0*/  SYNCS.PHASECHK.TRANS64.TRYWAIT P2, [R0+URZ+0x38830], R3 ;  /* 0x03883003000075a7 */ /* 0x000062000804017f */
[----:B------:R-:W-:Y:S05]  /*20e0*/  @!P0 BRA `(.L_x_191) ;  /* 0x0000000000048947 */ /* 0x000fea0003800000 */
[----:B------:R-:W-:Y:S01]  /*20f0*/  BPT.TRAP 0x1 ;  /* 0x000000040000795c */ /* 0x000fe20000300000 */
.L_x_191:
[----:B------:R-:W2:Y:S01]  /*2100*/  S2R R2, SR_TID.X ;  /* 0x0000000000027919 */ /* 0x000ea20000002100 */
[----:B------:R-:W-:Y:S01]  /*2110*/  IMAD.MOV.U32 R151, RZ, RZ, RZ ;  /* 0x000000ffff977224 */ /* 0x000fe200078e00ff */
[----:B--2---:R-:W-:-:S04]  /*2120*/  LOP3.LUT R2, R2, 0x7f, RZ, 0xc0, !PT ;  /* 0x0000007f02027812 */ /* 0x004fc800078ec0ff */
[----:B------:R-:W-:Y:S01]  /*2130*/  ISETP.NE.AND P1, PT, R2, RZ, PT ;  /* 0x000000ff0200720c */ /* 0x000fe20003f25270 */
[----:B-1----:R-:W-:-:S12]  /*2140*/  @P2 BRA `(.L_x_192) ;  /* 0x0000000000082947 */ /* 0x002fd80003800000 */
[----:B------:R-:W1:Y:S02]  /*2150*/  SYNCS.PHASECHK.TRANS64.TRYWAIT P2, [R0+URZ+0x38830], R3 ;  /* 0x03883003000075a7 */ /* 0x000e64000804017f */
[----:B-1----:R-:W-:Y:S05]  /*2160*/  @!P2 BRA `(.L_x_193) ;  /* 0x0000015800e0a947 */ /* 0x002fea0003800000 */
.L_x_192:
[----:B------:R-:W-:Y:S05]  /*2170*/  WARPSYNC.ALL ;  /* 0x0000000000007948 */ /* 0x000fea0003800000 */
[----:B------:R-:W-:Y:S01]  /*2180*/  R2UR UR4, R5 ;  /* 0x00000000050472ca */ /* 0x000fe200000e0000 */
[----:B------:R-:W-:Y:S01]  /*2190*/  ULOP3.LUT UR53, UR53, 0x10000, URZ, 0xfc, !UPT ;  /* 0x0001000035357892 */ /* 0x000fe2000f8efc3f */
[----:B------:R-:W-:Y:S01]  /*21a0*/  R2UR UR52, R16 ;  /* 0x00000000103472ca */ /* 0x000fe200000e0000 */
[----:B------:R-:W-:Y:S01]  /*21b0*/  WARPGROUP.ARRIVE ;  /* 0x00000000000079c5 */ /* 0x000fe20000000000 */
[----:B------:R-:W-:Y:S01]  /*21c0*/  UMOV UR57, 0x40000040 ;  /* 0x4000004000397882 */ /* 0x000fe20000000000 */
[----:B------:R-:W-:Y:S01]  /*21d0*/  UMOV UR59, 0x40000040 ;  /* 0x40000040003b7882 */ /* 0x000fe20000000000 */
[----:B------:R-:W-:Y:S01]  /*21e0*/  UMOV UR7, 0x40000040 ;  /* 0x4000004000077882 */ /* 0x000fe20000000000 */
[----:B------:R-:W-:Y:S01]  /*21f0*/  UMOV UR9, UR57 ;  /* 0x0000003900097c82 */ /* 0x000fe20008000000 */
[----:B------:R-:W-:Y:S01]  /*2200*/  UMOV UR56, UR53 ;  /* 0x0000003500387c82 */ /* 0x000fe20008000000 */
[----:B------:R-:W-:Y:S01]  /*2210*/  UMOV UR11, 0x40000040 ;  /* 0x40000040000b7882 */ /* 0x000fe20000000000 */
[----:B------:R-:W-:Y:S01]  /*2220*/  UMOV UR8, UR56 ;  /* 0x0000003800087c82 */ /* 0x000fe20008000000 */
[----:B------:R-:W-:Y:S01]  /*2230*/  UMOV UR12, UR56 ;  /* 0x00000038000c7c82 */ /* 0x000fe20008000000 */
[----:B------:R-:W-:Y:S01]  /*2240*/  UMOV UR13, UR57 ;  /* 0x00000039000d7c82 */ /* 0x000fe20008000000 */
[----:B------:R-:W-:Y:S01]  /*2250*/  UIADD3 UR4, UR4, 0x24400, URZ ;  /* 0x0002440004047890 */ /* 0x000fe2000fffe03f */
[----:B------:R-:W-:Y:S01]  /*2260*/  MOV R4, UR57 ;  /* 0x0000003900047c02 */ /* 0x000fe20008000f00 */
[----:B------:R-:W-:Y:S01]  /*2270*/  UMOV UR15, 0x40000040 ;  /* 0x40000040000f7882 */ /* 0x000fe20000000000 */
[----:B------:R-:W-:Y:S01]  /*2280*/  UIADD3 UR16, UR53, 0x2, URZ ;  /* 0x0000000235107890 */ /* 0x000fe2000fffe03f */
[----:B------:R-:W-:Y:S01]  /*2290*/  MOV R65, UR56 ;  /* 0x0000003800417c02 */ /* 0x000fe20008000f00 */
[----:B------:R-:W-:Y:S01]  /*22a0*/  USHF.R.U32.HI UR4, URZ, 0x4, UR4 ;  /* 0x000000043f047899 */ /* 0x000fe20008011604 */
[----:B------:R-:W-:Y:S01]  /*22b0*/  P2R R64, PR, RZ, 0x1 ;  /* 0x00000001ff407803 */ /* 0x000fe20000000000 */
[----:B------:R-:W-:Y:S01]  /*22c0*/  UMOV UR21, 0x40000040 ;  /* 0x4000004000157882 */ /* 0x000fe20000000000 */
[----:B------:R-:W-:Y:S01]  /*22d0*/  UMOV UR23, 0x40000040 ;  /* 0x4000004000177882 */ /* 0x000fe20000000000 */
[----:B------:R-:W-:Y:S01]  /*22e0*/  ULOP3.LUT UR4, UR4, 0x3fff, URZ, 0xc0, !UPT ;  /* 0x00003fff04047892 */ /* 0x000fe2000f8ec03f */
[----:B------:R-:W-:Y:S01]  /*22f0*/  IMAD.U32 R11, RZ, RZ, UR21 ;  /* 0x00000015ff0b7e24 */ /* 0x000fe2000f8e00ff */
[----:B------:R-:W-:Y:S01]  /*2300*/  UMOV UR20, UR16 ;  /* 0x0000001000147c82 */ /* 0x000fe20008000000 */
[----:B------:R-:W-:Y:S01]  /*2310*/  UMOV UR19, UR21 ;  /* 0x0000001500137c82 */ /* 0x000fe20008000000 */
[----:B------:R-:W-:Y:S01]  /*2320*/  ULOP3.LUT UR5, UR4, 0x10000, URZ, 0xfc, !UPT ;  /* 0x0001000004057892 */ /* 0x000fe2000f8efc3f */
[----:B------:R-:W-:Y:S01]  /*2330*/  IMAD.U32 R10, RZ, RZ, UR20 ;  /* 0x00000014ff0a7e24 */ /* 0x000fe2000f8e00ff */
[----:B------:R-:W-:Y:S01]  /*2340*/  UMOV UR18, UR20 ;  /* 0x0000001400127c82 */ /* 0x000fe20008000000 */
[----:B------:R-:W-:Y:S01]  /*2350*/  UMOV UR4, UR56 ;  /* 0x0000003800047c82 */ /* 0x000fe20008000000 */
[----:B------:R-:W-:Y:S01]  /*2360*/  UIMAD UR52, UR52, 0xa00, UR5 ;  /* 0x00000a00343478a4 */ /* 0x000fe2000f8e0205 */
[----:B01----:R-:W-:Y:S01]  /*2370*/  @!P1 VIADD R0, R0, 0x38840 ;  /* 0x0003884000009836 */ /* 0x003fe20000000000 */
[----:B------:R-:W-:Y:S01]  /*2380*/  UIADD3 UR16, UR53, 0x4, URZ ;  /* 0x0000000435107890 */ /* 0x000fe2000fffe03f */
[----:B------:R-:W-:Y:S01]  /*2390*/  IMAD.U32 R14, RZ, RZ, UR5 ;  /* 0x00000005ff0e7e24 */ /* 0x000fe2000f8e00ff */
[----:B------:R-:W-:Y:S01]  /*23a0*/  UIADD3 UR6, UR52, 0x80, URZ ;  /* 0x0000008034067890 */ /* 0x000fe2000fffe03f */
[--C-:B------:R-:W-:Y:S01]  /*23b0*/  IMAD.MOV.U32 R150, RZ, RZ, R151.reuse ;  /* 0x000000ffff967224 */ /* 0x100fe200078e0097 */
[----:B------:R-:W-:Y:S01]  /*23c0*/  UMOV UR5, UR57 ;  /* 0x0000003900057c82 */ /* 0x000fe20008000000 */
[----:B------:R-:W-:Y:S01]  /*23d0*/  UMOV UR58, UR52 ;  /* 0x00000034003a7c82 */ /* 0x000fe20008000000 */
[----:B------:R-:W-:Y:S01]  /*23e0*/  UIADD3 UR10, UR52, 0x100, URZ ;  /* 0x00000100340a7890 */ /* 0x000fe2000fffe03f */
[----:B------:R-:W-:Y:S01]  /*23f0*/  HGMMA.64x16x16.F32.BF16 R56, gdesc[UR56], RZ, !UPT, gsb0 ;  /* 0x00200000383879f0 */ /* 0x000fe2000c0018ff */
[----:B------:R-:W-:Y:S01]  /*2400*/  UIADD3 UR14, UR52, 0x180, URZ ;  /* 0x00000180340e7890 */ /* 0x000fe2000fffe03f */
[----:B------:R-:W-:Y:S01]  /*2410*/  @!P1 PRMT R0, RZ, 0x654, R0 ;  /* 0x00000654ff009816 */ /* 0x000fe20000000000 */
[----:B------:R-:W-:Y:S01]  /*2420*/  UIADD3 UR26, UR52, 0x404, URZ ;  /* 0x00000404341a7890 */ /* 0x000fe2000fffe03f */
[--C-:B------:R-:W-:Y:S01]  /*2430*/  IMAD.MOV.U32 R149, RZ, RZ, R151.reuse ;  /* 0x000000ffff957224 */ /* 0x100fe200078e0097 */
[----:B------:R-:W-:Y:S01]  /*2440*/  UMOV UR27, 0x40000040 ;  /* 0x40000040001b7882 */ /* 0x000fe20000000000 */
        /* <DEDUP_REMOVED lines=32> */
[----:B------:R-:W-:Y:S01]  /*2650*/  IMAD.MOV.U32 R130, RZ, RZ, R151 ;  /* 0x000000ffff827224 */ /* 0x000fe200078e0097 */
[----:B------:R-:W-:-:S02]  /*2660*/  WARPGROUP.DEPBAR.LE gsb0, 0x0 ;  /* 0x00008000000079c5 */ /* 0x000fc40000010000 */
[----:B------:R-:W-:Y:S01]  /*2670*/  WARPGROUP.ARRIVE ;  /* 0x00000000000079c5 */ /* 0x000fe20000000000 */
[--C-:B------:R-:W-:Y:S02]  /*2680*/  IMAD.MOV.U32 R129, RZ, RZ, R151.reuse ;  /* 0x000000ffff817224 */ /* 0x100fe400078e0097 */
[--C-:B------:R-:W-:Y:S02]  /*2690*/  IMAD.MOV.U32 R128, RZ, RZ, R151.reuse ;  /* 0x000000ffff807224 */ /* 0x100fe400078e0097 */
[--C-:B------:R-:W-:Y:S01]  /*26a0*/  IMAD.MOV.U32 R127, RZ, RZ, R151.reuse ;  /* 0x000000ffff7f7224 */ /* 0x100fe200078e0097 */
[----:B------:R-:W-:Y:S01]  /*26b0*/  HGMMA.64x16x16.F32.BF16 R48, gdesc[UR4], RZ, !UPT, gsb0 ;  /* 0x00200000043079f0 */ /* 0x000fe2000c0018ff */
[----:B------:R-:W-:Y:S01]  /*26c0*/  UIADD3 UR6, UR52, 0x200, URZ ;  /* 0x0000020034067890 */ /* 0x000fe2000fffe03f */
[--C-:B------:R-:W-:Y:S01]  /*26d0*/  IMAD.MOV.U32 R126, RZ, RZ, R151.reuse ;  /* 0x000000ffff7e7224 */ /* 0x100fe200078e0097 */
[----:B------:R-:W-:Y:S01]  /*26e0*/  UMOV UR4, UR56 ;  /* 0x0000003800047c82 */ /* 0x000fe20008000000 */
[----:B------:R-:W-:Y:S01]  /*26f0*/  UMOV UR5, UR57 ;  /* 0x0000003900057c82 */ /* 0x000fe20008000000 */
        /* <DEDUP_REMOVED lines=28> */
[--C-:B------:R-:W-:Y:S01]  /*28c0*/  IMAD.MOV.U32 R100, RZ, RZ, R151.reuse ;  /* 0x000000ffff647224 */ /* 0x100fe200078e0097 */
[----:B------:R-:W-:Y:S01]  /*28d0*/  HGMMA.64x16x16.F32.BF16 R40, gdesc[UR8], RZ, !UPT, gsb0 ;  /* 0x00200000082879f0 */ /* 0x000fe2000c0018ff */
[----:B------:R-:W-:Y:S01]  /*28e0*/  UIADD3 UR8, UR52, 0x2, URZ ;  /* 0x0000000234087890 */ /* 0x000fe2000fffe03f */
[--C-:B------:R-:W-:Y:S01]  /*28f0*/  IMAD.MOV.U32 R99, RZ, RZ, R151.reuse ;  /* 0x000000ffff637224 */ /* 0x100fe200078e0097 */
[----:B------:R-:W-:Y:S01]  /*2900*/  UIADD3 UR10, UR52, 0x102, URZ ;  /* 0x00000102340a7890 */ /* 0x000fe2000fffe03f */
[--C-:B------:R-:W-:Y:S01]  /*2910*/  IMAD.MOV.U32 R98, RZ, RZ, R151.reuse ;  /* 0x000000ffff627224 */ /* 0x100fe200078e0097 */
[----:B------:R-:W-:Y:S01]  /*2920*/  UMOV UR9, UR19 ;  /* 0x0000001300097c82 */ /* 0x000fe20008000000 */
[----:B------:R-:W-:Y:S01]  /*2930*/  UMOV UR11, 0x40000040 ;  /* 0x40000040000b7882 */ /* 0x000fe20000000000 */
[--C-:B------:R-:W-:Y:S01]  /*2940*/  IMAD.MOV.U32 R97, RZ, RZ, R151.reuse ;  /* 0x000000ffff617224 */ /* 0x100fe200078e0097 */
[----:B------:R-:W-:Y:S01]  /*2950*/  UMOV UR22, UR8 ;  /* 0x0000000800167c82 */ /* 0x000fe20008000000 */
[----:B------:R-:W-:Y:S01]  /*2960*/  UMOV UR8, UR18 ;  /* 0x0000001200087c82 */ /* 0x000fe20008000000 */
        /* <DEDUP_REMOVED lines=37> */
[----:B------:R-:W-:Y:S01]  /*2bc0*/  IMAD.MOV.U32 R66, RZ, RZ, R151 ;  /* 0x000000ffff427224 */ /* 0x000fe200078e0097 */
[----:B------:R-:W-:Y:S02]  /*2bd0*/  WARPGROUP.DEPBAR.LE gsb0, 0x0 ;  /* 0x00008000000079c5 */ /* 0x000fe40000010000 */
        /* <DEDUP_REMOVED lines=21> */
[----:B------:R-:W-:Y:S02]  /*2d30*/  UIADD3 UR8, UR52, 0x4, URZ ;  /* 0x0000000434087890 */ /* 0x000fe4000fffe03f */
[----:B------:R-:W-:Y:S01]  /*2d40*/  UIADD3 UR10, UR52, 0x104, URZ ;  /* 0x00000104340a7890 */ /* 0x000fe2000fffe03f */
[----:B------:R-:W-:Y:S01]  /*2d50*/  UMOV UR11, 0x40000040 ;  /* 0x40000040000b7882 */ /* 0x000fe20000000000 */
[----:B------:R-:W-:Y:S02]  /*2d60*/  WARPGROUP.DEPBAR.LE gsb0, 0x0 ;  /* 0x00008000000079c5 */ /* 0x000fe40000010000 */
[----:B------:R-:W-:-:S06]  /*2d70*/  WARPGROUP.ARRIVE ;  /* 0x00000000000079c5 */ /* 0x000fcc0000000000 */
[----:B------:R-:W-:Y:S01]  /*2d80*/  HGMMA.64x16x16.F32.BF16 R32, gdesc[UR12], R32, gsb0 ;  /* 0x002000000c2079f0 */ /* 0x000fe20008001820 */
[----:B------:R-:W-:Y:S01]  /*2d90*/  UMOV UR12, UR16 ;  /* 0x00000010000c7c82 */ /* 0x000fe20008000000 */
[----:B------:R-:W-:Y:S01]  /*2da0*/  UMOV UR13, 0x40000040 ;  /* 0x40000040000d7882 */ /* 0x000fe20000000000 */
[----:B------:R-:W-:Y:S01]  /*2db0*/  UMOV UR14, UR8 ;  /* 0x00000008000e7c82 */ /* 0x000fe20008000000 */
[----:B------:R-:W-:Y:S01]  /*2dc0*/  UMOV UR15, 0x40000040 ;  /* 0x40000040000f7882 */ /* 0x000fe20000000000 */
[----:B------:R-:W-:Y:S01]  /*2dd0*/  UMOV UR18, UR12 ;  /* 0x0000000c00127c82 */ /* 0x000fe20008000000 */
[----:B------:R-:W-:Y:S01]  /*2de0*/  UMOV UR19, UR13 ;  /* 0x0000000d00137c82 */ /* 0x000fe20008000000 */
[----:B------:R-:W-:Y:S01]  /*2df0*/  UMOV UR8, UR18 ;  /* 0x0000001200087c82 */ /* 0x000fe20008000000 */
[----:B------:R-:W-:Y:S01]  /*2e00*/  UMOV UR9, UR19 ;  /* 0x0000001300097c82 */ /* 0x000fe20008000000 */
[----:B------:R-:W-:Y:S01]  /*2e10*/  IMAD.U32 R8, RZ, RZ, UR12 ;  /* 0x0000000cff087e24 */ /* 0x000fe2000f8e00ff */
[----:B------:R-:W-:Y:S01]  /*2e20*/  UIADD3 UR16, UR53, 0x6, URZ ;  /* 0x0000000635107890 */ /* 0x000fe2000fffe03f */
[----:B------:R-:W-:Y:S01]  /*2e30*/  IMAD.U32 R9, RZ, RZ, UR13 ;  /* 0x0000000dff097e24 */ /* 0x000fe2000f8e00ff */
[----:B------:R-:W-:-:S02]  /*2e40*/  WARPGROUP.DEPBAR.LE gsb0, 0x0 ;  /* 0x00008000000079c5 */ /* 0x000fc40000010000 */
        /* <DEDUP_REMOVED lines=20> */
[----:B------:R-:W-:Y:S01]  /*2f90*/  UIADD3 UR18, UR52, 0x400, URZ ;  /* 0x0000040034127890 */ /* 0x000fe2000fffe03f */
        /* <DEDUP_REMOVED lines=39> */
[----:B------:R-:W-:Y:S01]  /*3210*/  UMOV UR9, 0x40000040 ;  /* 0x4000004000097882 */ /* 0x000fe20000000000 */
[----:B------:R-:W-:Y:S01]  /*3220*/  UMOV UR11, 0x40000040 ;  /* 0x40000040000b7882 */ /* 0x000fe20000000000 */
[----:B------:R-:W-:Y:S01]  /*3230*/  UMOV UR16, UR8 ;  /* 0x0000000800107c82 */ /* 0x000fe20008000000 */
[----:B------:R-:W-:Y:S01]  /*3240*/  UMOV UR17, UR9 ;  /* 0x0000000900117c82 */ /* 0x000fe20008000000 */
        /* <DEDUP_REMOVED lines=31> */
[----:B------:R-:W-:Y:S01]  /*3440*/  UIADD3 UR6, UR53, 0x404, URZ ;  /* 0x0000040435067890 */ /* 0x000fe2000fffe03f */
[----:B------:R-:W-:Y:S02]  /*3450*/  MOV R2, UR13 ;  /* 0x0000000d00027c02 */ /* 0x000fe40008000f00 */
[----:B------:R-:W-:Y:S01]  /*3460*/  MOV R3, UR12 ;  /* 0x0000000c00037c02 */ /* 0x000fe20008000f00 */
        /* <DEDUP_REMOVED lines=41> */
[----:B------:R-:W-:Y:S02]  /*3700*/  UMOV UR15, 0x40000040 ;  /* 0x40000040000f7882 */ /* 0x000fe40000000000 */
        /* <DEDUP_REMOVED lines=177> */
[----:B------:R-:W-:Y:S02]  /*4220*/  UIADD3 UR6, UR53, 0xc02, URZ ;  /* 0x00000c0235067890 */ /* 0x000fe4000fffe03f */
[----:B------:R-:W-:Y:S01]  /*4230*/  UIADD3 UR10, UR52, 0x884, URZ ;  /* 0x00000884340a7890 */ /* 0x000fe2000fffe03f */
[----:B------:R-:W-:-:S02]  /*4240*/  WARPGROUP.DEPBAR.LE gsb0, 0x0 ;  /* 0x00008000000079c5 */ /* 0x000fc40000010000 */
        /* <DEDUP_REMOVED lines=77> */
[----:B------:R-:W-:Y:S02]  /*4720*/  R2UR UR12, R3 ;  /* 0x00000000030c72ca */ /* 0x000fe400000e0000 */
[----:B------:R-:W-:Y:S01]  /*4730*/  R2UR UR13, R2 ;  /* 0x00000000020d72ca */ /* 0x000fe200000e0000 */
        /* <DEDUP_REMOVED lines=8> */
[----:B------:R-:W-:Y:S01]  /*47c0*/  IMAD.U32 R6, RZ, RZ, UR56 ;  /* 0x00000038ff067e24 */ /* 0x000fe2000f8e00ff */
[----:B------:R-:W-:Y:S01]  /*47d0*/  UMOV UR10, UR56 ;  /* 0x00000038000a7c82 */ /* 0x000fe20008000000 */
[----:B------:R-:W-:Y:S01]  /*47e0*/  UMOV UR11, UR57 ;  /* 0x00000039000b7c82 */ /* 0x000fe20008000000 */
[----:B------:R-:W-:Y:S01]  /*47f0*/  IMAD.U32 R7, RZ, RZ, UR57 ;  /* 0x00000039ff077e24 */ /* 0x000fe2000f8e00ff */
[----:B------:R-:W-:Y:S01]  /*4800*/  UMOV UR53, UR11 ;  /* 0x0000000b00357c82 */ /* 0x000fe20008000000 */
[----:B------:R-:W-:-:S02]  /*4810*/  WARPGROUP.DEPBAR.LE gsb0, 0x0 ;  /* 0x00008000000079c5 */ /* 0x000fc40000010000 */
        /* <DEDUP_REMOVED lines=14> */
[----:B------:R-:W-:Y:S01]  /*4900*/  UMOV UR59, 0x40000040 ;  /* 0x40000040003b7882 */ /* 0x000fe20000000000 */
[----:B------:R-:W-:Y:S01]  /*4910*/  ULDC UR6, c[0x0][0x9d8] ;  /* 0x0002760000067ab9 */ /* 0x000fe20000000800 */
        /* <DEDUP_REMOVED lines=8> */
[----:B------:R-:W-:Y:S01]  /*49a0*/  UMOV UR56, UR10 ;  /* 0x0000000a00387c82 */ /* 0x000fe20008000000 */
[----:B------:R-:W-:Y:S01]  /*49b0*/  UMOV UR57, UR11 ;  /* 0x0000000b00397c82 */ /* 0x000fe20008000000 */
[----:B------:R-:W-:Y:S01]  /*49c0*/  UMOV UR58, UR7 ;  /* 0x00000007003a7c82 */ /* 0x000fe20008000000 */
[----:B------:R-:W-:Y:S01]  /*49d0*/  UMOV UR59, 0x40000040 ;  /* 0x40000040003b7882 */ /* 0x000fe20000000000 */
[----:B------:R-:W-:Y:S01]  /*49e0*/  UIADD3 UR7, UR52, 0x906, URZ ;  /* 0x0000090634077890 */ /* 0x000fe2000fffe03f */
[----:B------:R-:W0:Y:S01]  /*49f0*/  MUFU.TANH R56, R56 ;  /* 0x0000003800387308 */ /* 0x000e220000002400 */
[----:B------:R-:W-:Y:S01]  /*4a00*/  FMUL.FTZ R62, R62, UR6 ;  /* 0x000000063e3e7c20 */ /* 0x000fe20008410000 */
[----:B------:R-:W-:Y:S01]  /*4a10*/  FMUL.FTZ R59, R59, UR6 ;  /* 0x000000063b3b7c20 */ /* 0x000fe20008410000 */
[----:B------:R-:W-:-:S05]  /*4a20*/  FMUL.FTZ R63, R63, UR6 ;  /* 0x000000063f3f7c20 */ /* 0x000fca0008410000 */
[----:B------:R-:W1:Y:S08]  /*4a30*/  MUFU.TANH R57, R57 ;  /* 0x0000003900397308 */ /* 0x000e700000002400 */
[----:B------:R-:W2:Y:S08]  /*4a40*/  MUFU.TANH R60, R60 ;  /* 0x0000003c003c7308 */ /* 0x000eb00000002400 */
[----:B------:R-:W3:Y:S08]  /*4a50*/  MUFU.TANH R61, R61 ;  /* 0x0000003d003d7308 */ /* 0x000ef00000002400 */
[----:B------:R-:W4:Y:S08]  /*4a60*/  MUFU.TANH R2, R58 ;  /* 0x0000003a00027308 */ /* 0x000f300000002400 */
[----:B------:R-:W-:Y:S01]  /*4a70*/  MUFU.TANH R12, R62 ;  /* 0x0000003e000c7308 */ /* 0x000fe20000002400 */
[----:B------:R-:W-:-:S02]  /*4a80*/  WARPGROUP.DEPBAR.LE gsb0, 0x0 ;  /* 0x00008000000079c5 */ /* 0x000fc40000010000 */
[----:B------:R-:W-:Y:S01]  /*4a90*/  WARPGROUP.ARRIVE ;  /* 0x00000000000079c5 */ /* 0x000fe20000000000 */
[----:B------:R-:W-:Y:S01]  /*4aa0*/  FMUL.FTZ R50, R50, UR6 ;  /* 0x0000000632327c20 */ /* 0x000fe20008410000 */
[----:B------:R-:W-:Y:S01]  /*4ab0*/  FMUL.FTZ R51, R51, UR6 ;  /* 0x0000000633337c20 */ /* 0x000fe20008410000 */
[----:B------:R-:W-:Y:S01]  /*4ac0*/  FMUL.FTZ R48, R48, UR6 ;  /* 0x0000000630307c20 */ /* 0x000fe20008410000 */
[----:B------:R-:W-:Y:S01]  /*4ad0*/  FMUL.FTZ R49, R49, UR6 ;  /* 0x0000000631317c20 */ /* 0x000fe20008410000 */
[----:B------:R5:W-:Y:S01]  /*4ae0*/  MUFU.TANH R20, R50 ;  /* 0x0000003200147308 */ /* 0x000be20000002400 */
[----:B------:R-:W-:Y:S01]  /*4af0*/  HGMMA.64x16x16.F32.BF16 R40, gdesc[UR56], R40, gsb0 ;  /* 0x00200000382879f0 */ /* 0x000fe20008001828 */
[----:B------:R-:W-:Y:S01]  /*4b00*/  UMOV UR56, UR10 ;  /* 0x0000000a00387c82 */ /* 0x000fe20008000000 */
[----:B------:R-:W-:Y:S01]  /*4b10*/  UMOV UR57, UR11 ;  /* 0x0000000b00397c82 */ /* 0x000fe20008000000 */
[----:B------:R-:W-:Y:S01]  /*4b20*/  UMOV UR58, UR7 ;  /* 0x00000007003a7c82 */ /* 0x000fe20008000000 */
[----:B------:R-:W-:Y:S01]  /*4b30*/  UMOV UR59, 0x40000040 ;  /* 0x40000040003b7882 */ /* 0x000fe20000000000 */
[----:B------:R-:W-:Y:S01]  /*4b40*/  FMUL.FTZ R55, R55, UR6 ;  /* 0x0000000637377c20 */ /* 0x000fe20008410000 */
[----:B------:R-:W-:Y:S01]  /*4b50*/  FMUL.FTZ R52, R52, UR6 ;  /* 0x0000000634347c20 */ /* 0x000fe20008410000 */
[----:B------:R-:W-:Y:S01]  /*4b60*/  MUFU.TANH R21, R51 ;  /* 0x0000003300157308 */ /* 0x000fe20000002400 */
[----:B-----5:R-:W-:-:S02]  /*4b70*/  IMAD.U32 R50, RZ, RZ, UR60 ;  /* 0x0000003cff327e24 */ /* 0x020fc4000f8e00ff */
[----:B------:R-:W-:Y:S01]  /*4b80*/  FMUL.FTZ R53, R53, UR6 ;  /* 0x0000000635357c20 */ /* 0x000fe20008410000 */
[----:B------:R-:W-:Y:S01]  /*4b90*/  FMUL.FTZ R54, R54, UR6 ;  /* 0x0000000636367c20 */ /* 0x000fe20008410000 */
[----:B------:R-:W-:Y:S01]  /*4ba0*/  R2UR UR7, R18 ;  /* 0x00000000120772ca */ /* 0x000fe200000e0000 */
[--C-:B------:R-:W-:Y:S02]  /*4bb0*/  IMAD.MOV.U32 R62, RZ, RZ, R151.reuse ;  /* 0x000000ffff3e7224 */ /* 0x100fe400078e0097 */
[----:B------:R-:W5:Y:S08]  /*4bc0*/  MUFU.TANH R48, R48 ;  /* 0x0000003000307308 */ /* 0x000f700000002400 */
[----:B------:R0:W5:Y:S08]  /*4bd0*/  MUFU.TANH R13, R59 ;  /* 0x0000003b000d7308 */ /* 0x0001700000002400 */
[----:B------:R-:W5:Y:S01]  /*4be0*/  MUFU.TANH R49, R49 ;  /* 0x0000003100317308 */ /* 0x000f620000002400 */
[----:B0-----:R-:W-:-:S07]  /*4bf0*/  IMAD.MOV.U32 R59, RZ, RZ, R151 ;  /* 0x000000ffff3b7224 */ /* 0x001fce00078e0097 */
[----:B------:R-:W-:Y:S08]  /*4c00*/  MUFU.TANH R55, R55 ;  /* 0x0000003700377308 */ /* 0x000ff00000002400 */
[----:B------:R-:W0:Y:S01]  /*4c10*/  MUFU.TANH R52, R52 ;  /* 0x0000003400347308 */ /* 0x000e220000002400 */
[----:B------:R-:W-:Y:S02]  /*4c20*/  WARPGROUP.DEPBAR.LE gsb0, 0x0 ;  /* 0x00008000000079c5 */ /* 0x000fe40000010000 */
[----:B------:R-:W-:Y:S01]  /*4c30*/  WARPGROUP.ARRIVE ;  /* 0x00000000000079c5 */ /* 0x000fe20000000000 */
[----:B------:R-:W-:-:S04]  /*4c40*/  FMUL.FTZ R42, R42, UR6 ;  /* 0x000000062a2a7c20 */ /* 0x000fc80008410000 */
[----:B------:R1:W0:Y:S01]  /*4c50*/  MUFU.TANH R15, R63 ;  /* 0x0000003f000f7308 */ /* 0x0002220000002400 */
[----:B------:R-:W-:Y:S01]  /*4c60*/  FMUL.FTZ R40, R40, UR6 ;  /* 0x0000000628287c20 */ /* 0x000fe20008410000 */
[----:B------:R-:W-:Y:S01]  /*4c70*/  FMUL.FTZ R43, R43, UR6 ;  /* 0x000000062b2b7c20 */ /* 0x000fe20008410000 */
[----:B------:R-:W-:Y:S01]  /*4c80*/  FMUL.FTZ R41, R41, UR6 ;  /* 0x0000000629297c20 */ /* 0x000fe20008410000 */
[----:B------:R-:W-:Y:S01]  /*4c90*/  HGMMA.64x16x16.F32.BF16 R32, gdesc[UR56], R32, gsb0 ;  /* 0x00200000382079f0 */ /* 0x000fe20008001820 */
[----:B------:R-:W-:Y:S01]  /*4ca0*/  R2UR UR57, R4 ;  /* 0x00000000043972ca */ /* 0x000fe200000e0000 */
[----:B------:R-:W-:Y:S01]  /*4cb0*/  IMAD.U32 R4, RZ, RZ, UR54 ;  /* 0x00000036ff047e24 */ /* 0x000fe2000f8e00ff */
[----:B------:R-:W-:Y:S01]  /*4cc0*/  UIADD3 UR54, UR52, 0x986, URZ ;  /* 0x0000098634367890 */ /* 0x000fe2000fffe03f */
[----:B------:R-:W0:Y:S01]  /*4cd0*/  MUFU.TANH R53, R53 ;  /* 0x0000003500357308 */ /* 0x000e220000002400 */
[----:B------:R-:W-:Y:S01]  /*4ce0*/  FMUL.FTZ R44, R44, UR6 ;  /* 0x000000062c2c7c20 */ /* 0x000fe20008410000 */
[----:B------:R-:W-:Y:S01]  /*4cf0*/  UMOV UR52, UR10 ;  /* 0x0000000a00347c82 */ /* 0x000fe20008000000 */
[----:B------:R-:W-:Y:S01]  /*4d00*/  IADD3 R3, R4, 0x50, -R19 ;  /* 0x0000005004037810 */ /* 0x000fe20007ffe813 */
[----:B------:R-:W-:Y:S01]  /*4d10*/  FMUL.FTZ R45, R45, UR6 ;  /* 0x000000062d2d7c20 */ /* 0x000fe20008410000 */
[----:B------:R-:W-:Y:S01]  /*4d20*/  FMUL.FTZ R46, R46, UR6 ;  /* 0x000000062e2e7c20 */ /* 0x000fe20008410000 */
[----:B------:R-:W-:Y:S01]  /*4d30*/  FMUL.FTZ R47, R47, UR6 ;  /* 0x000000062f2f7c20 */ /* 0x000fe20008410000 */
[----:B------:R-:W-:Y:S01]  /*4d40*/  ULDC UR10, c[0x0][0x988] ;  /* 0x00026200000a7ab9 */ /* 0x000fe20000000800 */
[----:B------:R-:W-:Y:S01]  /*4d50*/  IMAD R51, R50, -0x50, R3 ;  /* 0xffffffb032337824 */ /* 0x000fe200078e0203 */
[----:B------:R-:W-:Y:S01]  /*4d60*/  MUFU.TANH R42, R42 ;  /* 0x0000002a002a7308 */ /* 0x000fe20000002400 */
[----:B------:R-:W-:Y:S01]  /*4d70*/  R2UR UR56, R65 ;  /* 0x00000000413872ca */ /* 0x000fe200000e0000 */
[----:B------:R-:W-:-:S02]  /*4d80*/  IMAD.MOV.U32 R65, RZ, RZ, R151 ;  /* 0x000000ffff417224 */ /* 0x000fc400078e0097 */
[C---:B------:R-:W-:Y:S01]  /*4d90*/  ISETP.GT.AND P6, PT, R51.reuse, RZ, PT ;  /* 0x000000ff3300720c */ /* 0x040fe20003fc4270 */
[----:B-1----:R-:W-:Y:S01]  /*4da0*/  IMAD.MOV.U32 R63, RZ, RZ, R151 ;  /* 0x000000ffff3f7224 */ /* 0x002fe200078e0097 */
[C---:B------:R-:W-:Y:S02]  /*4db0*/  ISETP.GT.AND P5, PT, R51.reuse, 0x1, PT ;  /* 0x000000013300780c */ /* 0x040fe40003fa4270 */
[----:B------:R-:W-:Y:S01]  /*4dc0*/  ISETP.GT.AND P4, PT, R51, 0x8, PT ;  /* 0x000000083300780c */ /* 0x000fe20003f84270 */
[----:B------:R-:W-:Y:S01]  /*4dd0*/  MUFU.TANH R40, R40 ;  /* 0x0000002800287308 */ /* 0x000fe20000002400 */
[----:B------:R-:W-:Y:S02]  /*4de0*/  FSEL R56, R56, -INF , P6 ;  /* 0xff80000038387808 */ /* 0x000fe40003000000 */
[----:B------:R-:W-:Y:S02]  /*4df0*/  FSEL R57, R57, -INF , P5 ;  /* 0xff80000039397808 */ /* 0x000fe40002800000 */
[----:B------:R-:W-:-:S02]  /*4e00*/  ISETP.GT.AND P2, PT, R51, 0x9, PT ;  /* 0x000000093300780c */ /* 0x000fc40003f44270 */
[----:B--2---:R-:W-:Y:S01]  /*4e10*/  FSEL R60, R60, -INF , P4 ;  /* 0xff8000003c3c7808 */ /* 0x004fe20002000000 */
[----:B------:R-:W-:Y:S01]  /*4e20*/  MUFU.TANH R54, R54 ;  /* 0x0000003600367308 */ /* 0x000fe20000002400 */
[----:B------:R-:W-:Y:S02]  /*4e30*/  ISETP.GT.AND P3, PT, R51, 0x10, PT ;  /* 0x000000103300780c */ /* 0x000fe40003f64270 */
[----:B---3--:R-:W-:Y:S02]  /*4e40*/  FSEL R61, R61, -INF , P2 ;  /* 0xff8000003d3d7808 */ /* 0x008fe40001000000 */
[----:B----4-:R-:W-:Y:S02]  /*4e50*/  FSEL R2, R2, -INF , P6 ;  /* 0xff80000002027808 */ /* 0x010fe40003000000 */
[----:B------:R-:W-:Y:S01]  /*4e60*/  ISETP.GT.AND P6, PT, R51, 0x11, PT ;  /* 0x000000113300780c */ /* 0x000fe20003fc4270 */
[----:B------:R-:W-:Y:S01]  /*4e70*/  MUFU.TANH R43, R43 ;  /* 0x0000002b002b7308 */ /* 0x000fe20000002400 */
[----:B-----5:R-:W-:-:S02]  /*4e80*/  FSEL R58, R48, -INF , P3 ;  /* 0xff800000303a7808 */ /* 0x020fc40001800000 */
[----:B------:R-:W-:Y:S02]  /*4e90*/  FSEL R12, R12, -INF , P4 ;  /* 0xff8000000c0c7808 */ /* 0x000fe40002000000 */
[----:B------:R-:W-:Y:S02]  /*4ea0*/  FSEL R13, R13, -INF , P5 ;  /* 0xff8000000d0d7808 */ /* 0x000fe40002800000 */
[C---:B------:R-:W-:Y:S01]  /*4eb0*/  ISETP.GT.AND P4, PT, R51.reuse, 0x19, PT ;  /* 0x000000193300780c */ /* 0x040fe20003f84270 */
[----:B------:R-:W-:Y:S01]  /*4ec0*/  MUFU.TANH R41, R41 ;  /* 0x0000002900297308 */ /* 0x000fe20000002400 */
[----:B------:R-:W-:Y:S02]  /*4ed0*/  ISETP.GT.AND P5, PT, R51, 0x18, PT ;  /* 0x000000183300780c */ /* 0x000fe40003fa4270 */
[----:B------:R-:W-:Y:S02]  /*4ee0*/  FSEL R49, R49, -INF , P6 ;  /* 0xff80000031317808 */ /* 0x000fe40003000000 */
[----:B0-----:R-:W-:Y:S01]  /*4ef0*/  FSEL R52, R52, -INF , P5 ;  /* 0xff80000034347808 */ /* 0x001fe20002800000 */
[----:B------:R-:W-:-:S02]  /*4f00*/  WARPGROUP.DEPBAR.LE gsb0, 0x0 ;  /* 0x00008000000079c5 */ /* 0x000fc40000010000 */
[----:B------:R-:W-:Y:S01]  /*4f10*/  WARPGROUP.ARRIVE ;  /* 0x00000000000079c5 */ /* 0x000fe20000000000 */
[----:B------:R-:W-:Y:S01]  /*4f20*/  FMUL.FTZ R33, R33, UR6 ;  /* 0x0000000621217c20 */ /* 0x000fe20008410000 */
[----:B------:R-:W-:Y:S01]  /*4f30*/  FMUL.FTZ R32, R32, UR6 ;  /* 0x0000000620207c20 */ /* 0x000fe20008410000 */
[----:B------:R-:W-:Y:S01]  /*4f40*/  FMUL.FTZ R34, R34, UR6 ;  /* 0x0000000622227c20 */ /* 0x000fe20008410000 */
[----:B------:R-:W0:Y:S01]  /*4f50*/  MUFU.TANH R44, R44 ;  /* 0x0000002c002c7308 */ /* 0x000e220000002400 */
[----:B------:R-:W-:Y:S01]  /*4f60*/  FSEL R15, R15, -INF , P2 ;  /* 0xff8000000f0f7808 */ /* 0x000fe20001000000 */
[----:B------:R-:W-:Y:S01]  /*4f70*/  HGMMA.64x16x16.F32.BF16 R24, gdesc[UR52], R24, gsb0 ;  /* 0x00200000341879f0 */ /* 0x000fe20008001818 */
[----:B------:R-:W-:Y:S01]  /*4f80*/  ISETP.GT.AND P2, PT, R51, 0x20, PT ;  /* 0x000000203300780c */ /* 0x000fe20003f44270 */
[----:B------:R-:W-:Y:S01]  /*4f90*/  FMUL.FTZ R36, R36, UR6 ;  /* 0x0000000624247c20 */ /* 0x000fe20008410000 */
[----:B------:R-:W-:Y:S01]  /*4fa0*/  FSEL R53, R53, -INF , P4 ;  /* 0xff80000035357808 */ /* 0x000fe20002000000 */
[----:B------:R-:W-:Y:S01]  /*4fb0*/  FMUL.FTZ R37, R37, UR6 ;  /* 0x0000000625257c20 */ /* 0x000fe20008410000 */
[----:B------:R-:W-:Y:S01]  /*4fc0*/  FSEL R20, R20, -INF , P3 ;  /* 0xff80000014147808 */ /* 0x000fe20001800000 */
[----:B------:R1:W-:Y:S01]  /*4fd0*/  MUFU.TANH R4, R33 ;  /* 0x0000002100047308 */ /* 0x0003e20000002400 */
[----:B------:R-:W-:Y:S01]  /*4fe0*/  ISETP.GT.AND P3, PT, R51, 0x21, PT ;  /* 0x000000213300780c */ /* 0x000fe20003f64270 */
[----:B------:R-:W-:Y:S01]  /*4ff0*/  FMUL.FTZ R35, R35, UR6 ;  /* 0x0000000623237c20 */ /* 0x000fe20008410000 */
[----:B------:R-:W-:Y:S01]  /*5000*/  FSEL R21, R21, -INF , P6 ;  /* 0xff80000015157808 */ /* 0x000fe20003000000 */
[----:B------:R-:W-:Y:S01]  /*5010*/  FMUL.FTZ R38, R38, UR6 ;  /* 0x0000000626267c20 */ /* 0x000fe20008410000 */
[----:B------:R-:W-:Y:S01]  /*5020*/  ISETP.GT.AND P6, PT, R51, 0x28, PT ;  /* 0x000000283300780c */ /* 0x000fe20003fc4270 */
[----:B------:R-:W-:-:S02]  /*5030*/  FMUL.FTZ R39, R39, UR6 ;  /* 0x0000000627277c20 */ /* 0x000fc40008410000 */
[----:B------:R2:W-:Y:S01]  /*5040*/  MUFU.TANH R3, R32 ;  /* 0x0000002000037308 */ /* 0x0005e20000002400 */
[----:B-1----:R-:W-:Y:S02]  /*5050*/  FMNMX.FTZ R33, R56, R57, !PT ;  /* 0x0000003938217209 */ /* 0x002fe40007810000 */
[----:B0-----:R-:W-:-:S05]  /*5060*/  FSEL R44, R44, -INF , P6 ;  /* 0xff8000002c2c7808 */ /* 0x001fca0003000000 */
[----:B------:R0:W-:Y:S01]  /*5070*/  MUFU.TANH R50, R34 ;  /* 0x0000002200327308 */ /* 0x0001e20000002400 */
[----:B--2---:R-:W-:-:S04]  /*5080*/  FMNMX.FTZ R32, R60, R33, !PT ;  /* 0x000000213c207209 */ /* 0x004fc80007810000 */
[----:B------:R-:W-:Y:S02]  /*5090*/  FMNMX.FTZ R33, R61, R32, !PT ;  /* 0x000000203d217209 */ /* 0x000fe40007810000 */
[----:B------:R-:W-:Y:S01]  /*50a0*/  FSEL R32, R54, -INF , P5 ;  /* 0xff80000036207808 */ /* 0x000fe20002800000 */
[----:B------:R-:W1:Y:S01]  /*50b0*/  MUFU.TANH R45, R45 ;  /* 0x0000002d002d7308 */ /* 0x000e620000002400 */
[----:B0-----:R-:W-:Y:S02]  /*50c0*/  FMNMX.FTZ R34, R58, R33, !PT ;  /* 0x000000213a227209 */ /* 0x001fe40007810000 */
[----:B------:R-:W-:Y:S02]  /*50d0*/  FSEL R33, R55, -INF , P4 ;  /* 0xff80000037217808 */ /* 0x000fe40002000000 */
[----:B------:R-:W-:Y:S02]  /*50e0*/  FMNMX.FTZ R55, R49, R34, !PT ;  /* 0x0000002231377209 */ /* 0x000fe40007810000 */
[----:B------:R-:W-:Y:S01]  /*50f0*/  ISETP.GT.AND P5, PT, R51, 0x29, PT ;  /* 0x000000293300780c */ /* 0x000fe20003fa4270 */
[----:B------:R-:W-:Y:S01]  /*5100*/  MUFU.TANH R46, R46 ;  /* 0x0000002e002e7308 */ /* 0x000fe20000002400 */
[----:B------:R-:W-:-:S02]  /*5110*/  FMNMX.FTZ R34, R52, R55, !PT ;  /* 0x0000003734227209 */ /* 0x000fc40007810000 */
[----:B------:R-:W-:Y:S02]  /*5120*/  ISETP.GT.AND P4, PT, R51, 0x30, PT ;  /* 0x000000303300780c */ /* 0x000fe40003f84270 */
[----:B------:R-:W-:Y:S02]  /*5130*/  FMNMX.FTZ R55, R53, R34, !PT ;  /* 0x0000002235377209 */ /* 0x000fe40007810000 */
[----:B------:R-:W-:Y:S01]  /*5140*/  FSEL R34, R43, -INF , P3 ;  /* 0xff8000002b227808 */ /* 0x000fe20001800000 */
[----:B------:R-:W0:Y:S01]  /*5150*/  MUFU.TANH R47, R47 ;  /* 0x0000002f002f7308 */ /* 0x000e220000002400 */
[----:B------:R-:W-:Y:S02]  /*5160*/  FSEL R43, R41, -INF , P3 ;  /* 0xff800000292b7808 */ /* 0x000fe40001800000 */
[----:B-1----:R-:W-:Y:S02]  /*5170*/  FSEL R45, R45, -INF , P5 ;  /* 0xff8000002d2d7808 */ /* 0x002fe40002800000 */
[----:B------:R-:W-:Y:S01]  /*5180*/  ISETP.GT.AND P3, PT, R51, 0x31, PT ;  /* 0x000000313300780c */ /* 0x000fe20003f64270 */
[----:B------:R-:W-:-:S02]  /*5190*/  WARPGROUP.DEPBAR.LE gsb0, 0x0 ;  /* 0x00008000000079c5 */ /* 0x000fc40000010000 */
[----:B------:R-:W-:Y:S01]  /*51a0*/  FMUL.FTZ R48, R24, UR6 ;  /* 0x0000000618307c20 */ /* 0x000fe20008410000 */
[----:B------:R-:W-:Y:S01]  /*51b0*/  FSEL R24, R42, -INF , P2 ;  /* 0xff8000002a187808 */ /* 0x000fe20001000000 */
[----:B------:R-:W1:Y:S01]  /*51c0*/  MUFU.TANH R36, R36 ;  /* 0x0000002400247308 */ /* 0x000e620000002400 */
[----:B------:R-:W-:Y:S01]  /*51d0*/  FSEL R42, R40, -INF , P2 ;  /* 0xff800000282a7808 */ /* 0x000fe20001000000 */
[----:B------:R-:W-:Y:S01]  /*51e0*/  FMUL.FTZ R40, R25, UR6 ;  /* 0x0000000619287c20 */ /* 0x000fe20008410000 */
[----:B------:R-:W-:Y:S01]  /*51f0*/  FMUL.FTZ R41, R28, UR6 ;  /* 0x000000061c297c20 */ /* 0x000fe20008410000 */
[----:B------:R-:W-:Y:S01]  /*5200*/  ISETP.GT.AND P2, PT, R51, 0x38, PT ;  /* 0x000000383300780c */ /* 0x000fe20003f44270 */
[----:B------:R-:W-:Y:S01]  /*5210*/  FMUL.FTZ R27, R27, UR6 ;  /* 0x000000061b1b7c20 */ /* 0x000fe20008410000 */
[----:B------:R-:W-:Y:S01]  /*5220*/  FMNMX.FTZ R54, R42, R55, !PT ;  /* 0x000000372a367209 */ /* 0x000fe20007810000 */
[----:B------:R-:W-:Y:S01]  /*5230*/  FMUL.FTZ R26, R26, UR6 ;  /* 0x000000061a1a7c20 */ /* 0x000fe20008410000 */
[----:B------:R-:W2:Y:S01]  /*5240*/  MUFU.TANH R37, R37 ;  /* 0x0000002500257308 */ /* 0x000ea20000002400 */
[----:B0-----:R-:W-:Y:S01]  /*5250*/  FSEL R28, R47, -INF , P5 ;  /* 0xff8000002f1c7808 */ /* 0x001fe20002800000 */
[----:B------:R-:W-:Y:S01]  /*5260*/  FMUL.FTZ R30, R30, UR6 ;  /* 0x000000061e1e7c20 */ /* 0x000fe20008410000 */
[----:B------:R-:W-:Y:S01]  /*5270*/  FMNMX.FTZ R25, R43, R54, !PT ;  /* 0x000000362b197209 */ /* 0x000fe20007810000 */
[----:B------:R-:W-:Y:S01]  /*5280*/  FMUL.FTZ R31, R31, UR6 ;  /* 0x000000061f1f7c20 */ /* 0x000fe20008410000 */
[----:B------:R-:W-:Y:S01]  /*5290*/  ISETP.GT.AND P5, PT, R51, 0x40, PT ;  /* 0x000000403300780c */ /* 0x000fe20003fa4270 */
[----:B------:R0:W-:Y:S01]  /*52a0*/  @!P1 SYNCS.ARRIVE.TRANS64.RED.A1T0 RZ, [R0+URZ], RZ ;  /* 0x000000ff00ff99a7 */ /* 0x0001e2000810043f */
[----:B------:R-:W-:Y:S01]  /*52b0*/  FMNMX.FTZ R54, R44, R25, !PT ;  /* 0x000000192c367209 */ /* 0x000fe20007810000 */
[----:B------:R-:W3:Y:S01]  /*52c0*/  MUFU.TANH R48, R48 ;  /* 0x0000003000307308 */ /* 0x000ee20000002400 */
[----:B------:R-:W-:-:S02]  /*52d0*/  FSEL R25, R46, -INF , P6 ;  /* 0xff8000002e197808 */ /* 0x000fc40003000000 */
[----:B------:R-:W-:Y:S02]  /*52e0*/  FSEL R46, R3, -INF , P4 ;  /* 0xff800000032e7808 */ /* 0x000fe40002000000 */
[----:B------:R-:W-:Y:S02]  /*52f0*/  FMNMX.FTZ R3, R45, R54, !PT ;  /* 0x000000362d037209 */ /* 0x000fe40007810000 */
[----:B------:R-:W-:Y:S01]  /*5300*/  FSEL R54, R4, -INF , P3 ;  /* 0xff80000004367808 */ /* 0x000fe20001800000 */
[----:B------:R-:W4:Y:S01]  /*5310*/  MUFU.TANH R35, R35 ;  /* 0x0000002300237308 */ /* 0x000f220000002400 */
[----:B------:R-:W-:Y:S01]  /*5320*/  FMNMX.FTZ R55, R46, R3, !PT ;  /* 0x000000032e377209 */ /* 0x000fe20007810000 */
[----:B------:R-:W-:Y:S01]  /*5330*/  FMUL.FTZ R3, R29, UR6 ;  /* 0x000000061d037c20 */ /* 0x000fe20008410000 */
[----:B------:R-:W-:Y:S01]  /*5340*/  ISETP.GT.AND P6, PT, R51, 0x39, PT ;  /* 0x000000393300780c */ /* 0x000fe20003fc4270 */
[----:B------:R-:W-:Y:S01]  /*5350*/  UIADD3 UR6, UR60, -0x2, URZ ;  /* 0xfffffffe3c067890 */ /* 0x000fe2000fffe03f */
[----:B-1----:R-:W-:-:S02]  /*5360*/  FSEL R47, R36, -INF , P2 ;  /* 0xff800000242f7808 */ /* 0x002fc40001000000 */
[----:B------:R-:W-:Y:S01]  /*5370*/  FMNMX.FTZ R4, R54, R55, !PT ;  /* 0x0000003736047209 */ /* 0x000fe20007810000 */
[----:B------:R-:W1:Y:S01]  /*5380*/  MUFU.TANH R40, R40 ;  /* 0x0000002800287308 */ /* 0x000e620000002400 */
[----:B--2---:R-:W-:Y:S01]  /*5390*/  FSEL R37, R37, -INF , P6 ;  /* 0xff80000025257808 */ /* 0x004fe20003000000 */
[----:B------:R-:W-:Y:S01]  /*53a0*/  UISETP.GE.AND UP0, UPT, UR6, UR7, UPT ;  /* 0x000000070600728c */ /* 0x000fe2000bf06270 */
[----:B------:R-:W-:Y:S02]  /*53b0*/  FMNMX.FTZ R4, R47, R4, !PT ;  /* 0x000000042f047209 */ /* 0x000fe40007810000 */
[----:B------:R-:W-:Y:S02]  /*53c0*/  FSEL R29, R50, -INF , P4 ;  /* 0xff800000321d7808 */ /* 0x000fe40002000000 */
[----:B------:R-:W-:Y:S01]  /*53d0*/  ISETP.GT.AND P4, PT, R51, 0x41, PT ;  /* 0x000000413300780c */ /* 0x000fe20003f84270 */
[----:B------:R-:W2:Y:S01]  /*53e0*/  MUFU.TANH R38, R38 ;  /* 0x0000002600267308 */ /* 0x000ea20000002400 */
[----:B---3--:R-:W-:-:S02]  /*53f0*/  FSEL R48, R48, -INF , P5 ;  /* 0xff80000030307808 */ /* 0x008fc40002800000 */
[----:B------:R-:W-:Y:S02]  /*5400*/  FMNMX.FTZ R55, R37, R4, !PT ;  /* 0x0000000425377209 */ /* 0x000fe40007810000 */
[----:B----4-:R-:W-:Y:S02]  /*5410*/  FSEL R35, R35, -INF , P3 ;  /* 0xff80000023237808 */ /* 0x010fe40001800000 */
[----:B------:R-:W-:Y:S01]  /*5420*/  ISETP.GT.AND P3, PT, R51, 0x48, PT ;  /* 0x000000483300780c */ /* 0x000fe20003f64270 */
[----:B------:R-:W3:Y:S01]  /*5430*/  MUFU.TANH R41, R41 ;  /* 0x0000002900297308 */ /* 0x000ee20000002400 */
[----:B-1----:R-:W-:Y:S02]  /*5440*/  FSEL R40, R40, -INF , P4 ;  /* 0xff80000028287808 */ /* 0x002fe40002000000 */
[----:B------:R-:W-:-:S04]  /*5450*/  FMNMX.FTZ R55, R48, R55, !PT ;  /* 0x0000003730377209 */ /* 0x000fc80007810000 */
[----:B------:R-:W-:Y:S01]  /*5460*/  FMNMX.FTZ R4, R40, R55, !PT ;  /* 0x0000003728047209 */ /* 0x000fe20007810000 */
[----:B------:R-:W1:Y:S01]  /*5470*/  MUFU.TANH R3, R3 ;  /* 0x0000000300037308 */ /* 0x000e620000002400 */
[----:B--2---:R-:W-:Y:S02]  /*5480*/  FSEL R36, R38, -INF , P2 ;  /* 0xff80000026247808 */ /* 0x004fe40001000000 */
[----:B------:R-:W-:-:S05]  /*5490*/  ISETP.GT.AND P2, PT, R51, 0x49, PT ;  /* 0x000000493300780c */ /* 0x000fca0003f44270 */
[----:B------:R-:W2:Y:S01]  /*54a0*/  MUFU.TANH R39, R39 ;  /* 0x0000002700277308 */ /* 0x000ea20000002400 */
[----:B---3--:R-:W-:-:S07]  /*54b0*/  FSEL R41, R41, -INF , P3 ;  /* 0xff80000029297808 */ /* 0x008fce0001800000 */
[----:B------:R-:W3:Y:S01]  /*54c0*/  MUFU.TANH R26, R26 ;  /* 0x0000001a001a7308 */ /* 0x000ee20000002400 */
[----:B-1----:R-:W-:Y:S02]  /*54d0*/  FSEL R50, R3, -INF , P2 ;  /* 0xff80000003327808 */ /* 0x002fe40001000000 */
[----:B------:R-:W-:-:S04]  /*54e0*/  FMNMX.FTZ R3, R41, R4, !PT ;  /* 0x0000000429037209 */ /* 0x000fc80007810000 */
[----:B------:R-:W-:Y:S01]  /*54f0*/  FMNMX.FTZ R3, R50, R3, !PT ;  /* 0x0000000332037209 */ /* 0x000fe20007810000 */
[----:B------:R-:W1:Y:S01]  /*5500*/  MUFU.TANH R30, R30 ;  /* 0x0000001e001e7308 */ /* 0x000e620000002400 */
[----:B--2---:R-:W-:-:S03]  /*5510*/  FSEL R39, R39, -INF , P6 ;  /* 0xff80000027277808 */ /* 0x004fc60003000000 */
[----:B------:R-:W2:Y:S04]  /*5520*/  SHFL.BFLY PT, R4, R3, 0x2, 0x1f ;  /* 0x0c401f0003047f89 */ /* 0x000ea800000e0000 */
[----:B------:R-:W4:Y:S01]  /*5530*/  MUFU.TANH R31, R31 ;  /* 0x0000001f001f7308 */ /* 0x000f220000002400 */
[----:B---3--:R-:W-:Y:S02]  /*5540*/  FSEL R26, R26, -INF , P5 ;  /* 0xff8000001a1a7808 */ /* 0x008fe40002800000 */
[----:B-1----:R-:W-:Y:S02]  /*5550*/  FSEL R30, R30, -INF , P3 ;  /* 0xff8000001e1e7808 */ /* 0x002fe40001800000 */
[----:B----4-:R-:W-:Y:S02]  /*5560*/  FSEL R31, R31, -INF , P2 ;  /* 0xff8000001f1f7808 */ /* 0x010fe40001000000 */
[----:B--2---:R-:W-:-:S02]  /*5570*/  FMNMX.FTZ R38, R3, R4, !PT ;  /* 0x0000000403267209 */ /* 0x004fc40007810000 */
[----:B------:R1:W2:Y:S03]  /*5580*/  MUFU.TANH R3, R27 ;  /* 0x0000001b00037308 */ /* 0x0002a60000002400 */
[----:B------:R-:W3:Y:S02]  /*5590*/  SHFL.BFLY PT, R51, R38, 0x1, 0x1f ;  /* 0x0c201f0026337f89 */ /* 0x000ee400000e0000 */
[----:B---3--:R-:W-:-:S04]  /*55a0*/  FMNMX.FTZ R4, R38, R51, !PT ;  /* 0x0000003326047209 */ /* 0x008fc80007810000 */
[C---:B------:R-:W-:Y:S01]  /*55b0*/  FSETP.NEU.FTZ.AND P0, PT, R4.reuse, -INF , PT ;  /* 0xff8000000400780b */ /* 0x040fe20003f1d000 */
[----:B------:R-:W-:-:S05]  /*55c0*/  FMUL.FTZ R51, R4, UR10 ;  /* 0x0000000a04337c20 */ /* 0x000fca0008410000 */
[----:B------:R-:W-:Y:S02]  /*55d0*/  FSEL R55, R51, RZ, P0 ;  /* 0x000000ff33377208 */ /* 0x000fe40000000000 */
[----:B------:R-:W-:Y:S02]  /*55e0*/  FMNMX.FTZ R51, R2, R13, !PT ;  /* 0x0000000d02337209 */ /* 0x000fe40007810000 */
[----:B------:R-:W-:Y:S01]  /*55f0*/  ISETP.NE.AND P0, PT, R64, RZ, PT ;  /* 0x000000ff4000720c */ /* 0x000fe20003f05270 */
[--C-:B------:R-:W-:Y:S01]  /*5600*/  FFMA.FTZ R208, R56, UR10, -R55.reuse ;  /* 0x0000000a38d07c23 */ /* 0x100fe20008010837 */
[----:B------:R-:W-:Y:S01]  /*5610*/  FMNMX.FTZ R38, R12, R51, !PT ;  /* 0x000000330c267209 */ /* 0x000fe20007810000 */
[--C-:B------:R-:W-:Y:S01]  /*5620*/  FFMA.FTZ R57, R57, UR10, -R55.reuse ;  /* 0x0000000a39397c23 */ /* 0x100fe20008010837 */
[--C-:B------:R-:W-:Y:S01]  /*5630*/  FFMA.FTZ R37, R37, UR10, -R55.reuse ;  /* 0x0000000a25257c23 */ /* 0x100fe20008010837 */
[--C-:B------:R-:W-:Y:S01]  /*5640*/  FFMA.FTZ R210, R60, UR10, -R55.reuse ;  /* 0x0000000a3cd27c23 */ /* 0x100fe20008010837 */
[----:B------:R-:W-:Y:S01]  /*5650*/  FMNMX.FTZ R51, R15, R38, !PT ;  /* 0x000000260f337209 */ /* 0x000fe20007810000 */
[----:B------:R-:W-:Y:S01]  /*5660*/  MUFU.EX2 R208, R208 ;  /* 0x000000d000d07308 */ /* 0x000fe20000000800 */
[--C-:B------:R-:W-:Y:S01]  /*5670*/  FFMA.FTZ R61, R61, UR10, -R55.reuse ;  /* 0x0000000a3d3d7c23 */ /* 0x100fe20008010837 */
        /* <DEDUP_REMOVED lines=13> */
[----:B-1----:R-:W-:Y:S01]  /*5750*/  FMNMX.FTZ R27, R33, R38, !PT ;  /* 0x00000026211b7209 */ /* 0x002fe20007810000 */
[----:B------:R-:W-:Y:S01]  /*5760*/  MUFU.EX2 R210, R210 ;  /* 0x000000d200d27308 */ /* 0x000fe20000000800 */
[--C-:B------:R-:W-:Y:S01]  /*5770*/  FFMA.FTZ R54, R54, UR10, -R55.reuse ;  /* 0x0000000a36367c23 */ /* 0x100fe20008010837 */
[--C-:B------:R-:W-:Y:S01]  /*5780*/  FFMA.FTZ R47, R47, UR10, -R55.reuse ;  /* 0x0000000a2f2f7c23 */ /* 0x100fe20008010837 */
[----:B------:R-:W-:Y:S01]  /*5790*/  FMNMX.FTZ R27, R24, R27, !PT ;  /* 0x0000001b181b7209 */ /* 0x000fe20007810000 */
[--C-:B------:R-:W-:Y:S01]  /*57a0*/  FFMA.FTZ R48, R48, UR10, -R55.reuse ;  /* 0x0000000a30307c23 */ /* 0x100fe20008010837 */
[--C-:B------:R-:W-:Y:S01]  /*57b0*/  FFMA.FTZ R41, R41, UR10, -R55.reuse ;  /* 0x0000000a29297c23 */ /* 0x100fe20008010837 */
[----:B------:R-:W-:Y:S01]  /*57c0*/  FFMA.FTZ R50, R50, UR10, -R55 ;  /* 0x0000000a32327c23 */ /* 0x000fe20008010837 */
[----:B------:R-:W-:Y:S01]  /*57d0*/  FMNMX.FTZ R38, R34, R27, !PT ;  /* 0x0000001b22267209 */ /* 0x000fe20007810000 */
[----:B------:R-:W-:Y:S01]  /*57e0*/  MUFU.EX2 R61, R61 ;  /* 0x0000003d003d7308 */ /* 0x000fe20000000800 */
[----:B------:R-:W-:-:S02]  /*57f0*/  IMAD.MOV.U32 R64, RZ, RZ, R151 ;  /* 0x000000ffff407224 */ /* 0x000fc400078e0097 */
[----:B------:R-:W-:Y:S01]  /*5800*/  FMNMX.FTZ R51, R25, R38, !PT ;  /* 0x0000002619337209 */ /* 0x000fe20007810000 */
[----:B------:R-:W-:-:S03]  /*5810*/  IMAD.MOV.U32 R60, RZ, RZ, R151 ;  /* 0x000000ffff3c7224 */ /* 0x000fc600078e0097 */
[----:B------:R-:W-:Y:S01]  /*5820*/  FMNMX.FTZ R38, R28, R51, !PT ;  /* 0x000000331c267209 */ /* 0x000fe20007810000 */
[----:B------:R-:W-:Y:S03]  /*5830*/  MUFU.EX2 R27, R57 ;  /* 0x00000039001b7308 */ /* 0x000fe60000000800 */
[----:B------:R-:W-:-:S04]  /*5840*/  FMNMX.FTZ R38, R29, R38, !PT ;  /* 0x000000261d267209 */ /* 0x000fc80007810000 */
[----:B------:R-:W-:Y:S01]  /*5850*/  FMNMX.FTZ R51, R35, R38, !PT ;  /* 0x0000002623337209 */ /* 0x000fe20007810000 */
[----:B------:R-:W-:Y:S03]  /*5860*/  MUFU.EX2 R58, R58 ;  /* 0x0000003a003a7308 */ /* 0x000fe60000000800 */
[----:B------:R-:W-:-:S04]  /*5870*/  FMNMX.FTZ R38, R36, R51, !PT ;  /* 0x0000003324267209 */ /* 0x000fc80007810000 */
[----:B------:R-:W-:Y:S01]  /*5880*/  FMNMX.FTZ R51, R39, R38, !PT ;  /* 0x0000002627337209 */ /* 0x000fe20007810000 */
[----:B------:R-:W1:Y:S01]  /*5890*/  MUFU.EX2 R49, R49 ;  /* 0x0000003100317308 */ /* 0x000e620000000800 */
[----:B--2---:R-:W-:Y:S02]  /*58a0*/  FSEL R38, R3, -INF , P4 ;  /* 0xff80000003267808 */ /* 0x004fe40002000000 */
[----:B------:R-:W-:-:S04]  /*58b0*/  FMNMX.FTZ R51, R26, R51, !PT ;  /* 0x000000331a337209 */ /* 0x000fc80007810000 */
[----:B------:R-:W-:Y:S01]  /*58c0*/  FMNMX.FTZ R51, R38, R51, !PT ;  /* 0x0000003326337209 */ /* 0x000fe20007810000 */
[----:B------:R-:W-:Y:S03]  /*58d0*/  MUFU.EX2 R200, R43 ;  /* 0x0000002b00c87308 */ /* 0x000fe60000000800 */
[----:B------:R-:W-:Y:S01]  /*58e0*/  FMNMX.FTZ R56, R30, R51, !PT ;  /* 0x000000331e387209 */ /* 0x000fe20007810000 */
[----:B------:R-:W-:-:S03]  /*58f0*/  FFMA.FTZ R51, R42, UR10, -R55 ;  /* 0x0000000a2a337c23 */ /* 0x000fc60008010837 */
[----:B------:R-:W-:Y:S01]  /*5900*/  FMNMX.FTZ R56, R31, R56, !PT ;  /* 0x000000381f387209 */ /* 0x000fe20007810000 */
[----:B------:R-:W-:Y:S01]  /*5910*/  MUFU.EX2 R52, R52 ;  /* 0x0000003400347308 */ /* 0x000fe20000000800 */
[----:B-1----:R-:W-:-:S03]  /*5920*/  F2FP.BF16.F32.PACK_AB R204, R49, R58 ;  /* 0x0000003a31cc723e */ /* 0x002fc600000010ff */
[----:B------:R-:W1:Y:S04]  /*5930*/  SHFL.BFLY PT, R3, R56, 0x2, 0x1f ;  /* 0x0c401f0038037f89 */ /* 0x000e6800000e0000 */
[----:B------:R-:W-:Y:S08]  /*5940*/  MUFU.EX2 R43, R40 ;  /* 0x00000028002b7308 */ /* 0x000ff00000000800 */
[----:B------:R-:W2:Y:S08]  /*5950*/  MUFU.EX2 R53, R53 ;  /* 0x0000003500357308 */ /* 0x000eb00000000800 */
[----:B------:R-:W-:Y:S01]  /*5960*/  MUFU.EX2 R51, R51 ;  /* 0x0000003300337308 */ /* 0x000fe20000000800 */
[----:B-1----:R-:W-:Y:S01]  /*5970*/  FMNMX.FTZ R42, R56, R3, !PT ;  /* 0x00000003382a7209 */ /* 0x002fe20007810000 */
[----:B------:R-:W-:-:S06]  /*5980*/  IMAD.MOV.U32 R56, RZ, RZ, R151 ;  /* 0x000000ffff387224 */ /* 0x000fcc00078e0097 */
[----:B------:R-:W-:Y:S01]  /*5990*/  MUFU.EX2 R44, R44 ;  /* 0x0000002c002c7308 */ /* 0x000fe20000000800 */
[----:B------:R-:W1:Y:S01]  /*59a0*/  SHFL.BFLY PT, R3, R42, 0x1, 0x1f ;  /* 0x0c201f002a037f89 */ /* 0x000e6200000e0000 */
[----:B--2---:R-:W-:-:S06]  /*59b0*/  F2FP.BF16.F32.PACK_AB R206, R53, R52 ;  /* 0x0000003435ce723e */ /* 0x004fcc00000010ff */
[----:B------:R-:W2:Y:S08]  /*59c0*/  MUFU.EX2 R45, R45 ;  /* 0x0000002d002d7308 */ /* 0x000eb00000000800 */
[----:B------:R-:W-:Y:S08]  /*59d0*/  MUFU.EX2 R46, R46 ;  /* 0x0000002e002e7308 */ /* 0x000ff00000000800 */
[----:B------:R3:W-:Y:S01]  /*59e0*/  MUFU.EX2 R57, R54 ;  /* 0x0000003600397308 */ /* 0x0007e20000000800 */
[----:B-1----:R-:W-:-:S02]  /*59f0*/  FMNMX.FTZ R3, R42, R3, !PT ;  /* 0x000000032a037209 */ /* 0x002fc40007810000 */
[----:B--2---:R-:W-:Y:S02]  /*5a00*/  F2FP.BF16.F32.PACK_AB R202, R45, R44 ;  /* 0x0000002c2dca723e */ /* 0x004fe400000010ff */
[C---:B------:R-:W-:Y:S01]  /*5a10*/  FSETP.NEU.FTZ.AND P2, PT, R3.reuse, -INF , PT ;  /* 0xff8000000300780b */ /* 0x040fe20003f5d000 */
[----:B------:R-:W-:Y:S02]  /*5a20*/  FMUL.FTZ R42, R3, UR10 ;  /* 0x0000000a032a7c20 */ /* 0x000fe40008410000 */
[----:B------:R-:W-:Y:S01]  /*5a30*/  MUFU.EX2 R47, R47 ;  /* 0x0000002f002f7308 */ /* 0x000fe20000000800 */
[----:B---3--:R-:W-:Y:S02]  /*5a40*/  IMAD.MOV.U32 R54, RZ, RZ, R151 ;  /* 0x000000ffff367224 */ /* 0x008fe400078e0097 */
[----:B------:R-:W-:Y:S02]  /*5a50*/  FSEL R37, R42, RZ, P2 ;  /* 0x000000ff2a257208 */ /* 0x000fe40001000000 */
[----:B------:R-:W-:-:S03]  /*5a60*/  PLOP3.LUT P2, PT, PT, PT, UP0, 0x80, 0x0 ;  /* 0x000000000000781c */ /* 0x000fc60003f4f008 */
[--C-:B------:R-:W-:Y:S01]  /*5a70*/  FFMA.FTZ R2, R2, UR10, -R37.reuse ;  /* 0x0000000a02027c23 */ /* 0x100fe20008010825 */
[--C-:B------:R-:W-:Y:S01]  /*5a80*/  FFMA.FTZ R13, R13, UR10, -R37.reuse ;  /* 0x0000000a0d0d7c23 */ /* 0x100fe20008010825 */
[--C-:B------:R-:W-:Y:S01]  /*5a90*/  FFMA.FTZ R12, R12, UR10, -R37.reuse ;  /* 0x0000000a0c0c7c23 */ /* 0x100fe20008010825 */
[--C-:B------:R-:W-:Y:S01]  /*5aa0*/  FFMA.FTZ R15, R15, UR10, -R37.reuse ;  /* 0x0000000a0f0f7c23 */ /* 0x100fe20008010825 */
[--C-:B------:R-:W-:Y:S01]  /*5ab0*/  FFMA.FTZ R20, R20, UR10, -R37.reuse ;  /* 0x0000000a14147c23 */ /* 0x100fe20008010825 */
[----:B------:R1:W-:Y:S01]  /*5ac0*/  MUFU.EX2 R209, R13 ;  /* 0x0000000d00d17308 */ /* 0x0003e20000000800 */
[--C-:B------:R-:W-:Y:S01]  /*5ad0*/  FFMA.FTZ R21, R21, UR10, -R37.reuse ;  /* 0x0000000a15157c23 */ /* 0x100fe20008010825 */
[--C-:B------:R-:W-:Y:S01]  /*5ae0*/  FFMA.FTZ R32, R32, UR10, -R37.reuse ;  /* 0x0000000a20207c23 */ /* 0x100fe20008010825 */
[--C-:B------:R-:W-:Y:S01]  /*5af0*/  FFMA.FTZ R33, R33, UR10, -R37.reuse ;  /* 0x0000000a21217c23 */ /* 0x100fe20008010825 */
[--C-:B------:R-:W-:Y:S01]  /*5b00*/  FFMA.FTZ R24, R24, UR10, -R37.reuse ;  /* 0x0000000a18187c23 */ /* 0x100fe20008010825 */
[--C-:B------:R-:W-:Y:S01]  /*5b10*/  FFMA.FTZ R34, R34, UR10, -R37.reuse ;  /* 0x0000000a22227c23 */ /* 0x100fe20008010825 */
[--C-:B------:R-:W-:Y:S01]  /*5b20*/  FFMA.FTZ R25, R25, UR10, -R37.reuse ;  /* 0x0000000a19197c23 */ /* 0x100fe20008010825 */
[----:B------:R-:W-:Y:S01]  /*5b30*/  FFMA.FTZ R28, R28, UR10, -R37 ;  /* 0x0000000a1c1c7c23 */ /* 0x000fe20008010825 */
[----:B------:R-:W2:Y:S01]  /*5b40*/  MUFU.EX2 R2, R2 ;  /* 0x0000000200027308 */ /* 0x000ea20000000800 */
[----:B-1----:R-:W-:Y:S01]  /*5b50*/  FADD.FTZ R13, R208, R27 ;  /* 0x0000001bd00d7221 */ /* 0x002fe20000010000 */
[--C-:B------:R-:W-:Y:S01]  /*5b60*/  FFMA.FTZ R29, R29, UR10, -R37.reuse ;  /* 0x0000000a1d1d7c23 */ /* 0x100fe20008010825 */
[--C-:B------:R-:W-:Y:S01]  /*5b70*/  FFMA.FTZ R35, R35, UR10, -R37.reuse ;  /* 0x0000000a23237c23 */ /* 0x100fe20008010825 */
[----:B------:R-:W-:Y:S01]  /*5b80*/  FFMA.FTZ R36, R36, UR10, -R37 ;  /* 0x0000000a24247c23 */ /* 0x000fe20008010825 */
[----:B------:R-:W-:Y:S01]  /*5b90*/  FADD.FTZ R40, R210, R13 ;  /* 0x0000000dd2287221 */ /* 0x000fe20000010000 */
[--C-:B------:R-:W-:Y:S01]  /*5ba0*/  FFMA.FTZ R39, R39, UR10, -R37.reuse ;  /* 0x0000000a27277c23 */ /* 0x100fe20008010825 */
[--C-:B------:R-:W-:Y:S01]  /*5bb0*/  FFMA.FTZ R26, R26, UR10, -R37.reuse ;  /* 0x0000000a1a1a7c23 */ /* 0x100fe20008010825 */
[----:B------:R-:W1:Y:S01]  /*5bc0*/  MUFU.EX2 R12, R12 ;  /* 0x0000000c000c7308 */ /* 0x000e620000000800 */
[----:B------:R-:W-:Y:S01]  /*5bd0*/  FADD.FTZ R13, R61, R40 ;  /* 0x000000283d0d7221 */ /* 0x000fe20000010000 */
[----:B------:R-:W-:Y:S01]  /*5be0*/  F2FP.BF16.F32.PACK_AB R208, R27, R208 ;  /* 0x000000d01bd0723e */ /* 0x000fe200000010ff */
[--C-:B------:R-:W-:Y:S01]  /*5bf0*/  FFMA.FTZ R38, R38, UR10, -R37.reuse ;  /* 0x0000000a26267c23 */ /* 0x100fe20008010825 */
[----:B------:R-:W-:Y:S01]  /*5c00*/  FFMA.FTZ R30, R30, UR10, -R37 ;  /* 0x0000000a1e1e7c23 */ /* 0x000fe20008010825 */
[----:B------:R-:W-:Y:S01]  /*5c10*/  FADD.FTZ R40, R58, R13 ;  /* 0x0000000d3a287221 */ /* 0x000fe20000010000 */
[----:B------:R-:W-:Y:S01]  /*5c20*/  FFMA.FTZ R31, R31, UR10, -R37 ;  /* 0x0000000a1f1f7c23 */ /* 0x000fe20008010825 */
[----:B------:R-:W-:Y:S01]  /*5c30*/  F2FP.BF16.F32.PACK_AB R210, R61, R210 ;  /* 0x000000d23dd2723e */ /* 0x000fe200000010ff */
[----:B------:R-:W3:Y:S01]  /*5c40*/  MUFU.EX2 R15, R15 ;  /* 0x0000000f000f7308 */ /* 0x000ee20000000800 */
[----:B--2---:R-:W-:Y:S01]  /*5c50*/  FADD.FTZ R13, R2, R209 ;  /* 0x000000d1020d7221 */ /* 0x004fe20000010000 */
[----:B------:R-:W-:Y:S01]  /*5c60*/  FADD.FTZ R55, R49, R40 ;  /* 0x0000002831377221 */ /* 0x000fe20000010000 */
[----:B------:R-:W-:Y:S01]  /*5c70*/  F2FP.BF16.F32.PACK_AB R196, R57, R46 ;  /* 0x0000002e39c4723e */ /* 0x000fe200000010ff */
[----:B------:R-:W-:Y:S01]  /*5c80*/  IMAD.MOV.U32 R61, RZ, RZ, R151 ;  /* 0x000000ffff3d7224 */ /* 0x000fe200078e0097 */
[----:B------:R-:W-:Y:S01]  /*5c90*/  F2FP.BF16.F32.PACK_AB R209, R209, R2 ;  /* 0x00000002d1d1723e */ /* 0x000fe200000010ff */
[----:B------:R-:W-:Y:S01]  /*5ca0*/  FADD.FTZ R42, R52, R55 ;  /* 0x00000037342a7221 */ /* 0x000fe20000010000 */
[----:B------:R-:W-:Y:S01]  /*5cb0*/  IMAD.MOV.U32 R2, RZ, RZ, 0x3f800000 ;  /* 0x3f800000ff027424 */ /* 0x000fe200078e00ff */
[----:B------:R-:W2:Y:S01]  /*5cc0*/  MUFU.EX2 R20, R20 ;  /* 0x0000001400147308 */ /* 0x000ea20000000800 */
[----:B-1----:R-:W-:Y:S01]  /*5cd0*/  FADD.FTZ R40, R12, R13 ;  /* 0x0000000d0c287221 */ /* 0x002fe20000010000 */
[----:B------:R-:W-:Y:S01]  /*5ce0*/  FADD.FTZ R42, R53, R42 ;  /* 0x0000002a352a7221 */ /* 0x000fe20000010000 */
[----:B------:R-:W-:-:S02]  /*5cf0*/  IMAD.MOV.U32 R58, RZ, RZ, R151 ;  /* 0x000000ffff3a7224 */ /* 0x000fc400078e0097 */
[--C-:B------:R-:W-:Y:S02]  /*5d00*/  IMAD.MOV.U32 R53, RZ, RZ, R151.reuse ;  /* 0x000000ffff357224 */ /* 0x100fe400078e0097 */
[----:B------:R-:W-:Y:S01]  /*5d10*/  FADD.FTZ R55, R51, R42 ;  /* 0x0000002a33377221 */ /* 0x000fe20000010000 */
[----:B------:R-:W-:Y:S01]  /*5d20*/  IMAD.MOV.U32 R52, RZ, RZ, R151 ;  /* 0x000000ffff347224 */ /* 0x000fe200078e0097 */
[----:B------:R-:W1:Y:S01]  /*5d30*/  MUFU.EX2 R21, R21 ;  /* 0x0000001500157308 */ /* 0x000e620000000800 */
[C---:B---3--:R-:W-:Y:S01]  /*5d40*/  FADD.FTZ R13, R15.reuse, R40 ;  /* 0x000000280f0d7221 */ /* 0x048fe20000010000 */
[C---:B------:R-:W-:Y:S01]  /*5d50*/  FADD.FTZ R55, R200.reuse, R55 ;  /* 0x00000037c8377221 */ /* 0x040fe20000010000 */
[----:B------:R-:W-:Y:S01]  /*5d60*/  F2FP.BF16.F32.PACK_AB R211, R15, R12 ;  /* 0x0000000c0fd3723e */ /* 0x000fe200000010ff */
[----:B------:R-:W-:Y:S01]  /*5d70*/  IMAD.MOV.U32 R49, RZ, RZ, R151 ;  /* 0x000000ffff317224 */ /* 0x000fe200078e0097 */
[----:B------:R-:W-:Y:S01]  /*5d80*/  F2FP.BF16.F32.PACK_AB R200, R200, R51 ;  /* 0x00000033c8c8723e */ /* 0x000fe200000010ff */
[----:B0-----:R-:W-:Y:S01]  /*5d90*/  FADD.FTZ R0, R44, R55 ;  /* 0x000000372c007221 */ /* 0x001fe20000010000 */
[----:B------:R-:W-:Y:S01]  /*5da0*/  IMAD.MOV.U32 R55, RZ, RZ, R151 ;  /* 0x000000ffff377224 */ /* 0x000fe200078e0097 */
[----:B------:R-:W0:Y:S01]  /*5db0*/  MUFU.EX2 R32, R32 ;  /* 0x0000002000207308 */ /* 0x000e220000000800 */
[----:B--2---:R-:W-:Y:S01]  /*5dc0*/  FADD.FTZ R40, R20, R13 ;  /* 0x0000000d14287221 */ /* 0x004fe20000010000 */
[----:B------:R-:W-:-:S02]  /*5dd0*/  IMAD.MOV.U32 R51, RZ, RZ, R151 ;  /* 0x000000ffff337224 */ /* 0x000fc400078e0097 */
[--C-:B------:R-:W-:Y:S02]  /*5de0*/  IMAD.MOV.U32 R44, RZ, RZ, R151.reuse ;  /* 0x000000ffff2c7224 */ /* 0x100fe400078e0097 */
[--C-:B------:R-:W-:Y:S02]  /*5df0*/  IMAD.MOV.U32 R42, RZ, RZ, R151.reuse ;  /* 0x000000ffff2a7224 */ /* 0x100fe400078e0097 */
[----:B------:R-:W2:Y:S01]  /*5e00*/  MUFU.EX2 R33, R33 ;  /* 0x0000002100217308 */ /* 0x000ea20000000800 */
[C---:B-1----:R-:W-:Y:S01]  /*5e10*/  FADD.FTZ R13, R21.reuse, R40 ;  /* 0x00000028150d7221 */ /* 0x042fe20000010000 */
[----:B------:R-:W-:Y:S01]  /*5e20*/  F2FP.BF16.F32.PACK_AB R205, R21, R20 ;  /* 0x0000001415cd723e */ /* 0x000fe200000010ff */
[----:B------:R-:W-:-:S05]  /*5e30*/  IMAD.MOV.U32 R37, RZ, RZ, R151 ;  /* 0x000000ffff257224 */ /* 0x000fca00078e0097 */
[----:B------:R-:W1:Y:S01]  /*5e40*/  MUFU.EX2 R24, R24 ;  /* 0x0000001800187308 */ /* 0x000e620000000800 */
[----:B0-----:R-:W-:-:S07]  /*5e50*/  FADD.FTZ R40, R32, R13 ;  /* 0x0000000d20287221 */ /* 0x001fce0000010000 */
[----:B------:R-:W-:Y:S01]  /*5e60*/  MUFU.EX2 R201, R34 ;  /* 0x0000002200c97308 */ /* 0x000fe20000000800 */
[C---:B--2---:R-:W-:Y:S01]  /*5e70*/  FADD.FTZ R13, R33.reuse, R40 ;  /* 0x00000028210d7221 */ /* 0x044fe20000010000 */
[----:B------:R-:W-:Y:S01]  /*5e80*/  F2FP.BF16.F32.PACK_AB R207, R33, R32 ;  /* 0x0000002021cf723e */ /* 0x000fe200000010ff */
[--C-:B------:R-:W-:Y:S02]  /*5e90*/  IMAD.MOV.U32 R33, RZ, RZ, R151.reuse ;  /* 0x000000ffff217224 */ /* 0x100fe400078e0097 */
[----:B------:R-:W-:-:S03]  /*5ea0*/  IMAD.MOV.U32 R32, RZ, RZ, R151 ;  /* 0x000000ffff207224 */ /* 0x000fc600078e0097 */
[----:B------:R-:W-:Y:S08]  /*5eb0*/  MUFU.EX2 R25, R25 ;  /* 0x0000001900197308 */ /* 0x000ff00000000800 */
[----:B------:R-:W0:Y:S08]  /*5ec0*/  MUFU.EX2 R28, R28 ;  /* 0x0000001c001c7308 */ /* 0x000e300000000800 */
[----:B------:R2:W-:Y:S08]  /*5ed0*/  MUFU.EX2 R34, R35 ;  /* 0x0000002300227308 */ /* 0x0005f00000000800 */
[----:B------:R-:W3:Y:S01]  /*5ee0*/  MUFU.EX2 R29, R29 ;  /* 0x0000001d001d7308 */ /* 0x000ee20000000800 */
[----:B--2---:R-:W-:Y:S01]  /*5ef0*/  FADD.FTZ R35, R45, R0 ;  /* 0x000000002d237221 */ /* 0x004fe20000010000 */
[----:B-1----:R-:W-:Y:S01]  /*5f00*/  FADD.FTZ R0, R24, R13 ;  /* 0x0000000d18007221 */ /* 0x002fe20000010000 */
[----:B0-----:R-:W-:Y:S01]  /*5f10*/  F2FP.BF16.F32.PACK_AB R203, R28, R25 ;  /* 0x000000191ccb723e */ /* 0x001fe200000010ff */
[----:B------:R-:W-:-:S02]  /*5f20*/  IMAD.MOV.U32 R45, RZ, RZ, R151 ;  /* 0x000000ffff2d7224 */ /* 0x000fc400078e0097 */
[----:B------:R-:W-:Y:S01]  /*5f30*/  FADD.FTZ R40, R46, R35 ;  /* 0x000000232e287221 */ /* 0x000fe20000010000 */
[C---:B------:R-:W-:Y:S01]  /*5f40*/  FADD.FTZ R0, R201.reuse, R0 ;  /* 0x00000000c9007221 */ /* 0x040fe20000010000 */
[----:B------:R-:W-:Y:S01]  /*5f50*/  F2FP.BF16.F32.PACK_AB R201, R201, R24 ;  /* 0x00000018c9c9723e */ /* 0x000fe200000010ff */
[----:B------:R-:W0:Y:S01]  /*5f60*/  MUFU.EX2 R48, R48 ;  /* 0x0000003000307308 */ /* 0x000e220000000800 */
[----:B------:R-:W-:Y:S01]  /*5f70*/  FADD.FTZ R40, R57, R40 ;  /* 0x0000002839287221 */ /* 0x000fe20000010000 */
[----:B------:R-:W-:Y:S01]  /*5f80*/  FADD.FTZ R13, R25, R0 ;  /* 0x00000000190d7221 */ /* 0x000fe20000010000 */
[----:B------:R-:W-:Y:S02]  /*5f90*/  IMAD.MOV.U32 R57, RZ, RZ, R151 ;  /* 0x000000ffff397224 */ /* 0x000fe400078e0097 */
[----:B------:R-:W-:Y:S01]  /*5fa0*/  FADD.FTZ R27, R47, R40 ;  /* 0x000000282f1b7221 */ /* 0x000fe20000010000 */
[----:B------:R-:W-:Y:S01]  /*5fb0*/  FADD.FTZ R0, R28, R13 ;  /* 0x0000000d1c007221 */ /* 0x000fe20000010000 */
[----:B------:R-:W-:Y:S01]  /*5fc0*/  IMAD.MOV.U32 R46, RZ, RZ, R151 ;  /* 0x000000ffff2e7224 */ /* 0x000fe200078e0097 */
[----:B------:R-:W-:Y:S01]  /*5fd0*/  MUFU.EX2 R36, R36 ;  /* 0x0000002400247308 */ /* 0x000fe20000000800 */
[C---:B------:R-:W-:Y:S01]  /*5fe0*/  FADD.FTZ R27, R198.reuse, R27 ;  /* 0x0000001bc61b7221 */ /* 0x040fe20000010000 */
[----:B---3--:R-:W-:Y:S01]  /*5ff0*/  FADD.FTZ R13, R29, R0 ;  /* 0x000000001d0d7221 */ /* 0x008fe20000010000 */
[----:B------:R-:W-:Y:S01]  /*6000*/  F2FP.BF16.F32.PACK_AB R198, R198, R47 ;  /* 0x0000002fc6c6723e */ /* 0x000fe200000010ff */
[----:B------:R-:W-:Y:S01]  /*6010*/  IMAD.MOV.U32 R47, RZ, RZ, R151 ;  /* 0x000000ffff2f7224 */ /* 0x000fe200078e0097 */
[C---:B------:R-:W-:Y:S01]  /*6020*/  F2FP.BF16.F32.PACK_AB R197, R34.reuse, R29 ;  /* 0x0000001d22c5723e */ /* 0x040fe200000010ff */
[----:B------:R-:W-:Y:S01]  /*6030*/  FADD.FTZ R13, R34, R13 ;  /* 0x0000000d220d7221 */ /* 0x000fe20000010000 */
[----:B------:R-:W-:Y:S01]  /*6040*/  IMAD.MOV.U32 R40, RZ, RZ, R151 ;  /* 0x000000ffff287224 */ /* 0x000fe200078e0097 */
[----:B------:R-:W1:Y:S01]  /*6050*/  MUFU.EX2 R39, R39 ;  /* 0x0000002700277308 */ /* 0x000e620000000800 */
[----:B0-----:R-:W-:Y:S01]  /*6060*/  FADD.FTZ R0, R48, R27 ;  /* 0x0000001b30007221 */ /* 0x001fe20000010000 */
[----:B------:R-:W-:Y:S01]  /*6070*/  F2FP.BF16.F32.PACK_AB R192, R43, R48 ;  /* 0x000000302bc0723e */ /* 0x000fe200000010ff */
[----:B------:R-:W-:-:S02]  /*6080*/  IMAD.MOV.U32 R48, RZ, RZ, R151 ;  /* 0x000000ffff307224 */ /* 0x000fc400078e0097 */
[--C-:B------:R-:W-:Y:S02]  /*6090*/  IMAD.MOV.U32 R35, RZ, RZ, R151.reuse ;  /* 0x000000ffff237224 */ /* 0x100fe400078e0097 */
[--C-:B------:R-:W-:Y:S01]  /*60a0*/  IMAD.MOV.U32 R34, RZ, RZ, R151.reuse ;  /* 0x000000ffff227224 */ /* 0x100fe200078e0097 */
[----:B------:R-:W0:Y:S01]  /*60b0*/  MUFU.EX2 R26, R26 ;  /* 0x0000001a001a7308 */ /* 0x000e220000000800 */
[--C-:B------:R-:W-:Y:S02]  /*60c0*/  IMAD.MOV.U32 R29, RZ, RZ, R151.reuse ;  /* 0x000000ffff1d7224 */ /* 0x100fe400078e0097 */
[--C-:B------:R-:W-:Y:S02]  /*60d0*/  IMAD.MOV.U32 R28, RZ, RZ, R151.reuse ;  /* 0x000000ffff1c7224 */ /* 0x100fe400078e0097 */
[--C-:B------:R-:W-:Y:S02]  /*60e0*/  IMAD.MOV.U32 R25, RZ, RZ, R151.reuse ;  /* 0x000000ffff197224 */ /* 0x100fe400078e0097 */
[----:B------:R-:W-:Y:S01]  /*60f0*/  IMAD.MOV.U32 R24, RZ, RZ, R151 ;  /* 0x000000ffff187224 */ /* 0x000fe200078e0097 */
[----:B------:R2:W3:Y:S01]  /*6100*/  MUFU.EX2 R193, R38 ;  /* 0x0000002600c17308 */ /* 0x0004e20000000800 */
[----:B-1----:R-:W-:-:S07]  /*6110*/  F2FP.BF16.F32.PACK_AB R199, R39, R36 ;  /* 0x0000002427c7723e */ /* 0x002fce00000010ff */
[----:B------:R-:W1:Y:S01]  /*6120*/  MUFU.EX2 R41, R41 ;  /* 0x0000002900297308 */ /* 0x000e620000000800 */
[----:B--2---:R-:W-:Y:S01]  /*6130*/  FADD.FTZ R38, R43, R0 ;  /* 0x000000002b267221 */ /* 0x004fe20000010000 */
[----:B------:R-:W-:Y:S01]  /*6140*/  FADD.FTZ R0, R36, R13 ;  /* 0x0000000d24007221 */ /* 0x000fe20000010000 */
[--C-:B------:R-:W-:Y:S02]  /*6150*/  IMAD.MOV.U32 R43, RZ, RZ, R151.reuse ;  /* 0x000000ffff2b7224 */ /* 0x100fe400078e0097 */
[--C-:B------:R-:W-:Y:S02]  /*6160*/  IMAD.MOV.U32 R36, RZ, RZ, R151.reuse ;  /* 0x000000ffff247224 */ /* 0x100fe400078e0097 */
[----:B------:R-:W-:Y:S01]  /*6170*/  FADD.FTZ R27, R39, R0 ;  /* 0x00000000271b7221 */ /* 0x000fe20000010000 */
[----:B------:R-:W-:Y:S01]  /*6180*/  IMAD.MOV.U32 R39, RZ, RZ, R151 ;  /* 0x000000ffff277224 */ /* 0x000fe200078e0097 */
[----:B------:R-:W2:Y:S02]  /*6190*/  MUFU.EX2 R30, R30 ;  /* 0x0000001e001e7308 */ /* 0x000ea40000000800 */
[----:B0-----:R-:W-:Y:S01]  /*61a0*/  FADD.FTZ R0, R26, R27 ;  /* 0x0000001b1a007221 */ /* 0x001fe20000010000 */
[----:B------:R-:W-:-:S03]  /*61b0*/  IMAD.MOV.U32 R27, RZ, RZ, R151 ;  /* 0x000000ffff1b7224 */ /* 0x000fc600078e0097 */
[C---:B---3--:R-:W-:Y:S01]  /*61c0*/  FADD.FTZ R15, R193.reuse, R0 ;  /* 0x00000000c10f7221 */ /* 0x048fe20000010000 */
[----:B------:R-:W-:Y:S01]  /*61d0*/  F2FP.BF16.F32.PACK_AB R193, R193, R26 ;  /* 0x0000001ac1c1723e */ /* 0x000fe200000010ff */
[----:B------:R-:W0:Y:S01]  /*61e0*/  MUFU.EX2 R50, R50 ;  /* 0x0000003200327308 */ /* 0x000e220000000800 */
[----:B-1----:R-:W-:Y:S01]  /*61f0*/  FADD.FTZ R13, R41, R38 ;  /* 0x00000026290d7221 */ /* 0x002fe20000010000 */
[----:B------:R-:W-:Y:S02]  /*6200*/  IMAD.MOV.U32 R0, RZ, RZ, 0x3f800000 ;  /* 0x3f800000ff007424 */ /* 0x000fe400078e00ff */
[--C-:B------:R-:W-:Y:S02]  /*6210*/  IMAD.MOV.U32 R38, RZ, RZ, R151.reuse ;  /* 0x000000ffff267224 */ /* 0x100fe400078e0097 */
[----:B------:R-:W-:Y:S02]  /*6220*/  IMAD.MOV.U32 R26, RZ, RZ, R151 ;  /* 0x000000ffff1a7224 */ /* 0x000fe400078e0097 */
[----:B------:R-:W1:Y:S01]  /*6230*/  MUFU.EX2 R31, R31 ;  /* 0x0000001f001f7308 */ /* 0x000e620000000800 */
[----:B--2---:R-:W-:Y:S01]  /*6240*/  FADD.FTZ R12, R30, R15 ;  /* 0x0000000f1e0c7221 */ /* 0x004fe20000010000 */
[C---:B0-----:R-:W-:Y:S01]  /*6250*/  FADD.FTZ R13, R50.reuse, R13 ;  /* 0x0000000d320d7221 */ /* 0x041fe20000010000 */
[----:B------:R-:W-:Y:S01]  /*6260*/  F2FP.BF16.F32.PACK_AB R194, R50, R41 ;  /* 0x0000002932c2723e */ /* 0x000fe200000010ff */
[----:B------:R-:W-:-:S02]  /*6270*/  IMAD.MOV.U32 R50, RZ, RZ, R151 ;  /* 0x000000ffff327224 */ /* 0x000fc400078e0097 */
[--C-:B------:R-:W-:Y:S02]  /*6280*/  IMAD.MOV.U32 R41, RZ, RZ, R151.reuse ;  /* 0x000000ffff297224 */ /* 0x100fe400078e0097 */
[C---:B-1----:R-:W-:Y:S01]  /*6290*/  FADD.FTZ R12, R31.reuse, R12 ;  /* 0x0000000c1f0c7221 */ /* 0x042fe20000010000 */
[----:B------:R-:W-:Y:S01]  /*62a0*/  F2FP.BF16.F32.PACK_AB R195, R31, R30 ;  /* 0x0000001e1fc3723e */ /* 0x000fe200000010ff */
[--C-:B------:R-:W-:Y:S02]  /*62b0*/  IMAD.MOV.U32 R31, RZ, RZ, R151.reuse ;  /* 0x000000ffff1f7224 */ /* 0x100fe400078e0097 */
[----:B------:R-:W-:Y:S01]  /*62c0*/  IMAD.MOV.U32 R30, RZ, RZ, R151 ;  /* 0x000000ffff1e7224 */ /* 0x000fe200078e0097 */
[----:B------:R-:W-:Y:S06]  /*62d0*/  @!P2 BRA `(.L_x_194) ;  /* 0x0000004000d4a947 */ /* 0x000fec0003800000 */
[----:B------:R-:W-:Y:S01]  /*62e0*/  R2UR UR60, R16 ;  /* 0x00000000103c72ca */ /* 0x000fe200000e0000 */
[----:B------:R-:W-:Y:S01]  /*62f0*/  IMAD.U32 R15, RZ, RZ, UR6 ;  /* 0x00000006ff0f7e24 */ /* 0x000fe2000f8e00ff */
[----:B------:R-:W-:Y:S01]  /*6300*/  CS2R R150, SRZ ;  /* 0x0000000000967805 */ /* 0x000fe2000001ff00 */
[----:B------:R-:W-:Y:S01]  /*6310*/  IMAD.MOV.U32 R20, RZ, RZ, R3 ;  /* 0x000000ffff147224 */ /* 0x000fe200078e0003 */
[----:B------:R-:W-:Y:S01]  /*6320*/  CS2R R146, SRZ ;  /* 0x0000000000927805 */ /* 0x000fe2000001ff00 */
[----:B------:R-:W-:Y:S01]  /*6330*/  IMAD.MOV.U32 R21, RZ, RZ, R4 ;  /* 0x000000ffff157224 */ /* 0x000fe200078e0004 */
[----:B------:R-:W-:Y:S01]  /*6340*/  CS2R R142, SRZ ;  /* 0x00000000008e7805 */ /* 0x000fe2000001ff00 */
[----:B------:R-:W-:Y:S01]  /*6350*/  IMAD.MOV.U32 R237, RZ, RZ, R17 ;  /* 0x000000ffffed7224 */ /* 0x000fe200078e0011 */
[----:B------:R-:W-:Y:S01]  /*6360*/  CS2R R138, SRZ ;  /* 0x00000000008a7805 */ /* 0x000fe2000001ff00 */
[----:B------:R-:W-:Y:S01]  /*6370*/  IMAD.MOV.U32 R0, RZ, RZ, 0x3f800000 ;  /* 0x3f800000ff007424 */ /* 0x000fe200078e00ff */
        /* <DEDUP_REMOVED lines=60> */
[----:B------:R-:W-:-:S06]  /*6740*/  ULDC UR7, c[0x0][0x9d8] ;  /* 0x0002760000077ab9 */ /* 0x000fcc0000000800 */
.L_x_203:
        /* <DEDUP_REMOVED lines=8> */
.L_x_195:
[----:B------:R-:W0:Y:S01]  /*67d0*/  S2UR UR11, SR_CgaCtaId ;  /* 0x00000000000b79c3 */ /* 0x000e220000008800 */
[----:B------:R-:W-:Y:S01]  /*67e0*/  UMOV UR10, 0x400 ;  /* 0x00000400000a7882 */ /* 0x000fe20000000000 */
[----:B------:R-:W-:Y:S01]  /*67f0*/  SHF.L.U32 R3, R17, 0x1f, RZ ;  /* 0x0000001f11037819 */ /* 0x000fe200000006ff */
[----:B0-----:R-:W-:-:S06]  /*6800*/  ULEA UR10, UR11, UR10, 0x18 ;  /* 0x0000000a0b0a7291 */ /* 0x001fcc000f8ec03f */
[----:B------:R-:W-:-:S05]  /*6810*/  IMAD.U32 R5, RZ, RZ, UR10 ;  /* 0x0000000aff057e24 */ /* 0x000fca000f8e00ff */
[----:B------:R-:W-:-:S13]  /*6820*/  R2UR UR61, R5 ;  /* 0x00000000053d72ca */ /* 0x000fda00000e0000 */
[----:B------:R-:W-:-:S09]  /*6830*/  ULEA UR61, UR6, UR61, 0x3 ;  /* 0x0000003d063d7291 */ /* 0x000fd2000f8e183f */
[----:B------:R0:W1:Y:S01]  /*6840*/  SYNCS.PHASECHK.TRANS64.TRYWAIT P2, [UR61+0x38830], R3 ;  /* 0x03883003ff0075a7 */ /* 0x000062000804017d */
[----:B------:R-:W-:Y:S05]  /*6850*/  @!P0 BRA `(.L_x_196) ;  /* 0x0000000000048947 */ /* 0x000fea0003800000 */
[----:B------:R-:W-:Y:S01]  /*6860*/  BPT.TRAP 0x1 ;  /* 0x000000040000795c */ /* 0x000fe20000300000 */
.L_x_196:
[----:B-1----:R-:W-:Y:S05]  /*6870*/  @P2 BRA `(.L_x_197) ;  /* 0x0000000000082947 */ /* 0x002fea0003800000 */
[----:B------:R-:W1:Y:S02]  /*6880*/  SYNCS.PHASECHK.TRANS64.TRYWAIT P2, [UR61+0x38830], R3 ;  /* 0x03883003ff0075a7 */ /* 0x000e64000804017d */
[----:B-1----:R-:W-:Y:S05]  /*6890*/  @!P2 BRA `(.L_x_198) ;  /* 0x000001140028a947 */ /* 0x002fea0003800000 */
.L_x_197:
[----:B------:R-:W-:Y:S01]  /*68a0*/  R2UR UR10, R14 ;  /* 0x000000000e0a72ca */ /* 0x000fe200000e0000 */
[----:B------:R-:W-:Y:S01]  /*68b0*/  WARPGROUP.ARRIVE ;  /* 0x00000000000079c5 */ /* 0x000fe20000000000 */
[----:B------:R-:W-:Y:S01]  /*68c0*/  R2UR UR6, R16 ;  /* 0x00000000100672ca */ /* 0x000fe200000e0000 */
[----:B------:R-:W-:Y:S01]  /*68d0*/  UMOV UR52, UR56 ;  /* 0x0000003800347c82 */ /* 0x000fe20008000000 */
[----:B------:R-:W-:Y:S01]  /*68e0*/  UMOV UR53, UR57 ;  /* 0x0000003900357c82 */ /* 0x000fe20008000000 */
[----:B------:R-:W-:Y:S01]  /*68f0*/  UMOV UR55, 0x40000040 ;  /* 0x4000004000377882 */ /* 0x000fe20000000000 */
[----:B------:R-:W-:Y:S01]  /*6900*/  UMOV UR59, 0x40000040 ;  /* 0x40000040003b7882 */ /* 0x000fe20000000000 */
[----:B------:R-:W-:Y:S01]  /*6910*/  R2UR UR18, R10 ;  /* 0x000000000a1272ca */ /* 0x000fe200000e0000 */
[----:B------:R-:W-:Y:S01]  /*6920*/  UMOV UR23, 0x40000040 ;  /* 0x4000004000177882 */ /* 0x000fe20000000000 */
[----:B------:R-:W-:Y:S01]  /*6930*/  R2UR UR19, R11 ;  /* 0x000000000b1372ca */ /* 0x000fe200000e0000 */
[----:B------:R-:W-:Y:S01]  /*6940*/  UMOV UR27, 0x40000040 ;  /* 0x40000040001b7882 */ /* 0x000fe20000000000 */
[----:B------:R-:W-:Y:S01]  /*6950*/  R2UR UR14, R8 ;  /* 0x00000000080e72ca */ /* 0x000fe200000e0000 */
[----:B------:R-:W-:Y:S01]  /*6960*/  UMOV UR31, 0x40000040 ;  /* 0x40000040001f7882 */ /* 0x000fe20000000000 */
[----:B------:R-:W-:Y:S01]  /*6970*/  R2UR UR15, R9 ;  /* 0x00000000090f72ca */ /* 0x000fe200000e0000 */
[----:B------:R-:W-:Y:S01]  /*6980*/  UMOV UR35, 0x40000040 ;  /* 0x4000004000237882 */ /* 0x000fe20000000000 */
[----:B------:R-:W-:Y:S01]  /*6990*/  UIMAD UR6, UR6, 0xa00, UR10 ;  /* 0x00000a00060678a4 */ /* 0x000fe2000f8e020a */
[-C--:B------:R-:W-:Y:S01]  /*69a0*/  FMUL.FTZ R24, R24, R2.reuse ;  /* 0x0000000218187220 */ /* 0x080fe20000410000 */
[----:B------:R-:W-:Y:S01]  /*69b0*/  UMOV UR39, 0x40000040 ;  /* 0x4000004000277882 */ /* 0x000fe20000000000 */
[----:B------:R-:W-:Y:S01]  /*69c0*/  UMOV UR43, 0x40000040 ;  /* 0x40000040002b7882 */ /* 0x000fe20000000000 */
[----:B------:R-:W-:Y:S01]  /*69d0*/  UIADD3 UR58, UR6, 0x80, URZ ;  /* 0x00000080063a7890 */ /* 0x000fe2000fffe03f */
[-C--:B------:R-:W-:Y:S01]  /*69e0*/  FMUL.FTZ R25, R25, R2.reuse ;  /* 0x0000000219197220 */ /* 0x080fe20000410000 */
[----:B------:R-:W-:Y:S01]  /*69f0*/  UIADD3 UR10, UR6, 0x180, URZ ;  /* 0x00000180060a7890 */ /* 0x000fe2000fffe03f */
[-C--:B------:R-:W-:Y:S01]  /*6a00*/  FMUL.FTZ R28, R28, R2.reuse ;  /* 0x000000021c1c7220 */ /* 0x080fe20000410000 */
[----:B------:R-:W-:Y:S01]  /*6a10*/  UMOV UR54, UR6 ;  /* 0x0000000600367c82 */ /* 0x000fe20008000000 */
[----:B------:R-:W-:Y:S01]  /*6a20*/  UIADD3 UR11, UR6, 0x200, URZ ;  /* 0x00000200060b7890 */ /* 0x000fe2000fffe03f */
[----:B------:R-:W-:Y:S01]  /*6a30*/  HGMMA.64x16x16.F32.BF16 R184, gdesc[UR52], RZ, !UPT, gsb0 ;  /* 0x0020000034b879f0 */ /* 0x000fe2000c0018ff */
[----:B------:R-:W-:Y:S01]  /*6a40*/  UIADD3 UR54, UR6, 0x100, URZ ;  /* 0x0000010006367890 */ /* 0x000fe2000fffe03f */
[-C--:B------:R-:W-:Y:S01]  /*6a50*/  FMUL.FTZ R29, R29, R2.reuse ;  /* 0x000000021d1d7220 */ /* 0x080fe20000410000 */
[----:B------:R-:W-:Y:S01]  /*6a60*/  UMOV UR52, UR56 ;  /* 0x0000003800347c82 */ /* 0x000fe20008000000 */
[----:B------:R-:W-:Y:S01]  /*6a70*/  UMOV UR53, UR57 ;  /* 0x0000003900357c82 */ /* 0x000fe20008000000 */
[----:B------:R-:W-:Y:S01]  /*6a80*/  UMOV UR55, 0x40000040 ;  /* 0x4000004000377882 */ /* 0x000fe20000000000 */
[----:B------:R-:W-:Y:S01]  /*6a90*/  UIADD3 UR22, UR6, 0x286, URZ ;  /* 0x0000028606167890 */ /* 0x000fe2000fffe03f */
[-C--:B------:R-:W-:Y:S01]  /*6aa0*/  FMUL.FTZ R32, R32, R2.reuse ;  /* 0x0000000220207220 */ /* 0x080fe20000410000 */
        /* <DEDUP_REMOVED lines=52> */
[----:B------:R-:W-:Y:S01]  /*6df0*/  UMOV UR58, UR10 ;  /* 0x0000000a003a7c82 */ /* 0x000fe20008000000 */
[----:B------:R-:W-:Y:S01]  /*6e00*/  UMOV UR59, 0x40000040 ;  /* 0x40000040003b7882 */ /* 0x000fe20000000000 */
[----:B------:R-:W-:Y:S01]  /*6e10*/  UIADD3 UR10, UR6, 0x102, URZ ;  /* 0x00000102060a7890 */ /* 0x000fe2000fffe03f */
        /* <DEDUP_REMOVED lines=57> */
[----:B------:R-:W-:Y:S01]  /*71b0*/  UMOV UR53, UR57 ;  /* 0x0000003900357c82 */ /* 0x000fe20008000000 */
        /* <DEDUP_REMOVED lines=34> */
[----:B------:R-:W-:-:S06]  /*73e0*/  WARPGROUP.ARRIVE ;  /* 0x00000000000079c5 */ /* 0x000fcc0000000000 */
[----:B------:R-:W-:Y:S01]  /*73f0*/  HGMMA.64x16x16.F32.BF16 R160, gdesc[UR56], RZ, !UPT, gsb0 ;  /* 0x0020000038a079f0 */ /* 0x000fe2000c0018ff */
[----:B------:R-:W-:Y:S02]  /*7400*/  R2UR UR58, R6 ;  /* 0x00000000063a72ca */ /* 0x000fe400000e0000 */
[----:B------:R-:W-:Y:S01]  /*7410*/  R2UR UR59, R7 ;  /* 0x00000000073b72ca */ /* 0x000fe200000e0000 */
        /* <DEDUP_REMOVED lines=463> */
.L_x_199:
[----:B------:R-:W-:Y:S02]  /*9110*/  R2UR UR6, R5 ;  /* 0x00000000050672ca */ /* 0x000fe400000e0000 */
[----:B------:R-:W-:-:S11]  /*9120*/  SHF.L.U32 R0, R237, 0x1f, RZ ;  /* 0x0000001fed007819 */ /* 0x000fd600000006ff */
[----:B------:R-:W-:-:S09]  /*9130*/  ULEA UR6, UR60, UR6, 0x3 ;  /* 0x000000063c067291 */ /* 0x000fd2000f8e183f */
[----:B------:R2:W3:Y:S01]  /*9140*/  SYNCS.PHASECHK.TRANS64.TRYWAIT P2, [UR6+0x38850], R0 ;  /* 0x03885000ff0075a7 */ /* 0x0004e20008040146 */
[----:B------:R-:W-:Y:S05]  /*9150*/  @!P0 BRA `(.L_x_200) ;  /* 0x0000000000048947 */ /* 0x000fea0003800000 */
[----:B------:R-:W-:Y:S01]  /*9160*/  BPT.TRAP 0x1 ;  /* 0x000000040000795c */ /* 0x000fe20000300000 */
.L_x_200:
[----:B---3--:R-:W-:Y:S05]  /*9170*/  @P2 BRA `(.L_x_201) ;  /* 0x0000000000082947 */ /* 0x008fea0003800000 */
[----:B------:R-:W3:Y:S02]  /*9180*/  SYNCS.PHASECHK.TRANS64.TRYWAIT P2, [UR6+0x38850], R0 ;  /* 0x03885000ff0075a7 */ /* 0x000ee40008040146 */
[----:B---3--:R-:W-:Y:S05]  /*9190*/  @!P2 BRA `(.L_x_202) ;  /* 0x000000ec0000a947 */ /* 0x008fea0003800000 */
.L_x_201:
[----:B------:R-:W-:Y:S01]  /*91a0*/  R2UR UR10, R5 ;  /* 0x00000000050a72ca */ /* 0x000fe200000e0000 */
[----:B------:R-:W-:Y:S01]  /*91b0*/  WARPGROUP.ARRIVE ;  /* 0x00000000000079c5 */ /* 0x000fe20000000000 */
[----:B------:R-:W-:Y:S01]  /*91c0*/  UMOV UR11, 0x40000040 ;  /* 0x40000040000b7882 */ /* 0x000fe20000000000 */
[----:B--23--:R-:W-:Y:S01]  /*91d0*/  FMUL.FTZ R0, R184, UR7 ;  /* 0x00000007b8007c20 */ /* 0x00cfe20008410000 */
[----:B01----:R-:W-:Y:S01]  /*91e0*/  FMUL.FTZ R3, R185, UR7 ;  /* 0x00000007b9037c20 */ /* 0x003fe20008410000 */
[----:B------:R-:W-:Y:S01]  /*91f0*/  FMUL.FTZ R185, R187, UR7 ;  /* 0x00000007bbb97c20 */ /* 0x000fe20008410000 */
[----:B------:R-:W-:Y:S01]  /*9200*/  FMUL.FTZ R187, R188, UR7 ;  /* 0x00000007bcbb7c20 */ /* 0x000fe20008410000 */
[----:B------:R-:W-:Y:S01]  /*9210*/  FMUL.FTZ R188, R189, UR7 ;  /* 0x00000007bdbc7c20 */ /* 0x000fe20008410000 */
[----:B------:R-:W-:Y:S01]  /*9220*/  FMUL.FTZ R184, R186, UR7 ;  /* 0x00000007bab87c20 */ /* 0x000fe20008410000 */
[----:B------:R-:W0:Y:S01]  /*9230*/  MUFU.TANH R0, R0 ;  /* 0x0000000000007308 */ /* 0x000e220000002400 */
[----:B------:R-:W-:Y:S01]  /*9240*/  FMUL.FTZ R186, R190, UR7 ;  /* 0x00000007beba7c20 */ /* 0x000fe20008410000 */
        /* <DEDUP_REMOVED lines=15> */
[----:B------:R-:W2:Y:S01]  /*9340*/  MUFU.TANH R187, R187 ;  /* 0x000000bb00bb7308 */ /* 0x000ea20000002400 */
[----:B0-----:R-:W-:Y:S01]  /*9350*/  FMNMX.FTZ R2, R0, R21, !PT ;  /* 0x0000001500027209 */ /* 0x001fe20007810000 */
[----:B------:R-:W-:Y:S01]  /*9360*/  FMUL.FTZ R164, R164, UR7 ;  /* 0x00000007a4a47c20 */ /* 0x000fe20008410000 */
[----:B------:R-:W-:Y:S01]  /*9370*/  UIMAD UR60, UR60, 0xa00, UR10 ;  /* 0x00000a003c3c78a4 */ /* 0x000fe2000f8e020a */
[----:B------:R-:W-:Y:S01]  /*9380*/  FMUL.FTZ R165, R165, UR7 ;  /* 0x00000007a5a57c20 */ /* 0x000fe20008410000 */
[----:B------:R-:W-:Y:S01]  /*9390*/  FMUL.FTZ R152, R152, UR7 ;  /* 0x0000000798987c20 */ /* 0x000fe20008410000 */
[----:B------:R-:W-:Y:S01]  /*93a0*/  FMUL.FTZ R176, R178, UR7 ;  /* 0x00000007b2b07c20 */ /* 0x000fe20008410000 */
[----:B------:R-:W-:Y:S01]  /*93b0*/  FMUL.FTZ R178, R179, UR7 ;  /* 0x00000007b3b27c20 */ /* 0x000fe20008410000 */
[----:B------:R-:W0:Y:S01]  /*93c0*/  MUFU.TANH R188, R188 ;  /* 0x000000bc00bc7308 */ /* 0x000e220000002400 */
[----:B-1----:R-:W-:Y:S01]  /*93d0*/  FMNMX.FTZ R2, R3, R2, !PT ;  /* 0x0000000203027209 */ /* 0x002fe20007810000 */
[----:B------:R-:W-:Y:S01]  /*93e0*/  UMOV UR10, UR60 ;  /* 0x0000003c000a7c82 */ /* 0x000fe20008000000 */
[----:B------:R-:W-:Y:S01]  /*93f0*/  FMUL.FTZ R179, R182, UR7 ;  /* 0x00000007b6b37c20 */ /* 0x000fe20008410000 */
[----:B------:R-:W-:Y:S01]  /*9400*/  HGMMA.64x256x16.F32.BF16 R24, R208, gdesc[UR8].tnspB, R24, gsb0 ;  /* 0x43e00008d0187df0 */ /* 0x000fe20008001818 */
[----:B------:R-:W-:Y:S01]  /*9410*/  UIADD3 UR10, UR60, 0x80, URZ ;  /* 0x000000803c0a7890 */ /* 0x000fe2000fffe03f */
[----:B------:R-:W-:Y:S01]  /*9420*/  FMUL.FTZ R182, R153, UR7 ;  /* 0x0000000799b67c20 */ /* 0x000fe20008410000 */
[----:B------:R-:W-:Y:S01]  /*9430*/  UMOV UR11, 0x40000040 ;  /* 0x40000040000b7882 */ /* 0x000fe20000000000 */
[----:B------:R-:W1:Y:S01]  /*9440*/  MUFU.TANH R190, R190 ;  /* 0x000000be00be7308 */ /* 0x000e620000002400 */
[----:B--2---:R-:W-:Y:S01]  /*9450*/  FMNMX.FTZ R2, R187, R2, !PT ;  /* 0x00000002bb027209 */ /* 0x004fe20007810000 */
[----:B------:R-:W-:Y:S01]  /*9460*/  FMUL.FTZ R153, R156, UR7 ;  /* 0x000000079c997c20 */ /* 0x000fe20008410000 */
[----:B------:R-:W-:Y:S01]  /*9470*/  FMUL.FTZ R157, R157, UR7 ;  /* 0x000000079d9d7c20 */ /* 0x000fe20008410000 */
[----:B------:R-:W-:Y:S01]  /*9480*/  FMUL.FTZ R189, R191, UR7 ;  /* 0x00000007bfbd7c20 */ /* 0x000fe20008410000 */
[----:B------:R-:W-:Y:S01]  /*9490*/  FMUL.FTZ R156, R183, UR7 ;  /* 0x00000007b79c7c20 */ /* 0x000fe20008410000 */
[----:B------:R-:W-:Y:S01]  /*94a0*/  ULDC UR14, c[0x0][0x988] ;  /* 0x00026200000e7ab9 */ /* 0x000fe20000000800 */
[----:B------:R-:W-:Y:S01]  /*94b0*/  FMUL.FTZ R170, R170, UR7 ;  /* 0x00000007aaaa7c20 */ /* 0x000fe20008410000 */
[----:B------:R-:W2:Y:S01]  /*94c0*/  MUFU.TANH R177, R177 ;  /* 0x000000b100b17308 */ /* 0x000ea20000002400 */
[----:B0-----:R-:W-:Y:S01]  /*94d0*/  FMNMX.FTZ R2, R188, R2, !PT ;  /* 0x00000002bc027209 */ /* 0x001fe20007810000 */
[----:B------:R-:W-:Y:S01]  /*94e0*/  FMUL.FTZ R171, R171, UR7 ;  /* 0x00000007abab7c20 */ /* 0x000fe20008410000 */
[----:B------:R-:W-:Y:S01]  /*94f0*/  FMUL.FTZ R174, R174, UR7 ;  /* 0x00000007aeae7c20 */ /* 0x000fe20008410000 */
[----:B------:R-:W-:Y:S01]  /*9500*/  FMUL.FTZ R175, R175, UR7 ;  /* 0x00000007afaf7c20 */ /* 0x000fe20008410000 */
[----:B------:R-:W-:Y:S01]  /*9510*/  FMUL.FTZ R162, R162, UR7 ;  /* 0x00000007a2a27c20 */ /* 0x000fe20008410000 */
[----:B------:R-:W-:Y:S01]  /*9520*/  FMUL.FTZ R163, R163, UR7 ;  /* 0x00000007a3a37c20 */ /* 0x000fe20008410000 */
[----:B------:R-:W-:Y:S01]  /*9530*/  FMUL.FTZ R166, R166, UR7 ;  /* 0x00000007a6a67c20 */ /* 0x000fe20008410000 */
[----:B------:R-:W0:Y:S01]  /*9540*/  MUFU.TANH R180, R180 ;  /* 0x000000b400b47308 */ /* 0x000e220000002400 */
[----:B-1----:R-:W-:Y:S01]  /*9550*/  FMNMX.FTZ R2, R190, R2, !PT ;  /* 0x00000002be027209 */ /* 0x002fe20007810000 */
[----:B------:R-:W-:Y:S01]  /*9560*/  FMUL.FTZ R167, R167, UR7 ;  /* 0x00000007a7a77c20 */ /* 0x000fe20008410000 */
[----:B------:R-:W-:Y:S01]  /*9570*/  FMUL.FTZ R154, R154, UR7 ;  /* 0x000000079a9a7c20 */ /* 0x000fe20008410000 */
[----:B------:R-:W-:Y:S01]  /*9580*/  FMUL.FTZ R155, R155, UR7 ;  /* 0x000000079b9b7c20 */ /* 0x000fe20008410000 */
[----:B------:R-:W-:Y:S01]  /*9590*/  FMUL.FTZ R158, R158, UR7 ;  /* 0x000000079e9e7c20 */ /* 0x000fe20008410000 */
[----:B------:R-:W-:Y:S01]  /*95a0*/  FMUL.FTZ R159, R159, UR7 ;  /* 0x000000079f9f7c20 */ /* 0x000fe20008410000 */
[----:B------:R-:W-:Y:S01]  /*95b0*/  VOTEU.ALL UP0, P1 ;  /* 0x00000000003f7886 */ /* 0x000fe20000800000 */
[----:B------:R-:W1:Y:S01]  /*95c0*/  MUFU.TANH R181, R181 ;  /* 0x000000b500b57308 */ /* 0x000e620000002400 */
[----:B--2---:R-:W-:Y:S01]  /*95d0*/  FMNMX.FTZ R2, R177, R2, !PT ;  /* 0x00000002b1027209 */ /* 0x004fe20007810000 */
[----:B------:R-:W-:-:S02]  /*95e0*/  IMAD.MOV.U32 R237, RZ, RZ, R17 ;  /* 0x000000ffffed7224 */ /* 0x000fc400078e0011 */
[----:B------:R-:W-:Y:S02]  /*95f0*/  @!UP0 UIADD3 UR61, UR61, 0x38840, URZ ;  /* 0x000388403d3d8890 */ /* 0x000fe4000fffe03f */
[----:B------:R-:W-:Y:S02]  /*9600*/  @!UP0 UIADD3 UR6, UR6, 0x38860, URZ ;  /* 0x0003886006068890 */ /* 0x000fe4000fffe03f */
[----:B------:R-:W2:Y:S01]  /*9610*/  MUFU.TANH R168, R168 ;  /* 0x000000a800a87308 */ /* 0x000ea20000002400 */
[----:B0-----:R-:W-:Y:S01]  /*9620*/  FMNMX.FTZ R2, R180, R2, !PT ;  /* 0x00000002b4027209 */ /* 0x001fe20007810000 */
[----:B------:R-:W-:Y:S02]  /*9630*/  @!UP0 UPRMT UR61, URZ, 0x654, UR61 ;  /* 0x000006543f3d8896 */ /* 0x000fe4000800003d */
[----:B------:R-:W-:-:S04]  /*9640*/  @!UP0 UPRMT UR6, URZ, 0x654, UR6 ;  /* 0x000006543f068896 */ /* 0x000fc80008000006 */
[----:B------:R-:W0:Y:S01]  /*9650*/  MUFU.TANH R169, R169 ;  /* 0x000000a900a97308 */ /* 0x000e220000002400 */
[----:B-1----:R-:W-:-:S07]  /*9660*/  FMNMX.FTZ R2, R181, R2, !PT ;  /* 0x00000002b5027209 */ /* 0x002fce0007810000 */
[----:B------:R-:W1:Y:S01]  /*9670*/  MUFU.TANH R172, R172 ;  /* 0x000000ac00ac7308 */ /* 0x000e620000002400 */
[----:B--2---:R-:W-:-:S07]  /*9680*/  FMNMX.FTZ R2, R168, R2, !PT ;  /* 0x00000002a8027209 */ /* 0x004fce0007810000 */
[----:B------:R-:W2:Y:S01]  /*9690*/  MUFU.TANH R173, R173 ;  /* 0x000000ad00ad7308 */ /* 0x000ea20000002400 */
[----:B0-----:R-:W-:-:S07]  /*96a0*/  FMNMX.FTZ R2, R169, R2, !PT ;  /* 0x00000002a9027209 */ /* 0x001fce0007810000 */
        /* <DEDUP_REMOVED lines=19> */
[----:B-1----:R-:W-:-:S05]  /*97e0*/  FMNMX.FTZ R4, R157, R2, !PT ;  /* 0x000000029d047209 */ /* 0x002fca0007810000 */
[----:B------:R-:W1:Y:S02]  /*97f0*/  SHFL.BFLY PT, R2, R4, 0x2, 0x1f ;  /* 0x0c401f0004027f89 */ /* 0x000e6400000e0000 */
[----:B------:R-:W3:Y:S08]  /*9800*/  MUFU.TANH R186, R186 ;  /* 0x000000ba00ba7308 */ /* 0x000ef00000002400 */
[----:B------:R-:W4:Y:S08]  /*9810*/  MUFU.TANH R189, R189 ;  /* 0x000000bd00bd7308 */ /* 0x000f300000002400 */
[----:B------:R-:W5:Y:S01]  /*9820*/  MUFU.TANH R176, R176 ;  /* 0x000000b000b07308 */ /* 0x000f620000002400 */
[----:B-1----:R-:W-:-:S07]  /*9830*/  FMNMX.FTZ R4, R4, R2, !PT ;  /* 0x0000000204047209 */ /* 0x002fce0007810000 */
[----:B------:R-:W1:Y:S01]  /*9840*/  MUFU.TANH R178, R178 ;  /* 0x000000b200b27308 */ /* 0x000e620000002400 */
[----:B------:R-:W2:Y:S07]  /*9850*/  SHFL.BFLY PT, R2, R4, 0x1, 0x1f ;  /* 0x0c201f0004027f89 */ /* 0x000eae00000e0000 */
[----:B------:R-:W1:Y:S08]  /*9860*/  MUFU.TANH R179, R179 ;  /* 0x000000b300b37308 */ /* 0x000e700000002400 */
[----:B------:R-:W1:Y:S08]  /*9870*/  MUFU.TANH R156, R156 ;  /* 0x0000009c009c7308 */ /* 0x000e700000002400 */
[----:B------:R-:W1:Y:S01]  /*9880*/  MUFU.TANH R170, R170 ;  /* 0x000000aa00aa7308 */ /* 0x000e620000002400 */
[----:B--2---:R-:W-:-:S02]  /*9890*/  FMNMX.FTZ R4, R4, R2, !PT ;  /* 0x0000000204047209 */ /* 0x004fc40007810000 */
[----:B------:R-:W-:-:S03]  /*98a0*/  FMNMX.FTZ R2, R184, R20, !PT ;  /* 0x00000014b8027209 */ /* 0x000fc60007810000 */
[----:B------:R-:W-:Y:S01]  /*98b0*/  FADD.FTZ R21, -R4, R21 ;  /* 0x0000001504157221 */ /* 0x000fe20000010100 */
[----:B0-----:R-:W-:Y:S01]  /*98c0*/  FMNMX.FTZ R2, R185, R2, !PT ;  /* 0x00000002b9027209 */ /* 0x001fe20007810000 */
[----:B------:R-:W0:Y:S03]  /*98d0*/  MUFU.TANH R171, R171 ;  /* 0x000000ab00ab7308 */ /* 0x000e260000002400 */
[----:B---3--:R-:W-:-:S05]  /*98e0*/  FMNMX.FTZ R2, R186, R2, !PT ;  /* 0x00000002ba027209 */ /* 0x008fca0007810000 */
[----:B------:R-:W2:Y:S08]  /*98f0*/  MUFU.TANH R174, R174 ;  /* 0x000000ae00ae7308 */ /* 0x000eb00000002400 */
[----:B------:R-:W3:Y:S08]  /*9900*/  MUFU.TANH R175, R175 ;  /* 0x000000af00af7308 */ /* 0x000ef00000002400 */
[----:B------:R-:W3:Y:S08]  /*9910*/  MUFU.TANH R162, R162 ;  /* 0x000000a200a27308 */ /* 0x000ef00000002400 */
[----:B------:R-:W3:Y:S08]  /*9920*/  MUFU.TANH R163, R163 ;  /* 0x000000a300a37308 */ /* 0x000ef00000002400 */
[----:B------:R-:W3:Y:S08]  /*9930*/  MUFU.TANH R166, R166 ;  /* 0x000000a600a67308 */ /* 0x000ef00000002400 */
[----:B------:R-:W3:Y:S08]  /*9940*/  MUFU.TANH R167, R167 ;  /* 0x000000a700a77308 */ /* 0x000ef00000002400 */
[----:B------:R-:W3:Y:S01]  /*9950*/  MUFU.TANH R154, R154 ;  /* 0x0000009a009a7308 */ /* 0x000ee20000002400 */
[----:B------:R-:W-:-:S02]  /*9960*/  WARPGROUP.DEPBAR.LE gsb0, 0x0 ;  /* 0x00008000000079c5 */ /* 0x000fc40000010000 */
[----:B------:R-:W-:-:S05]  /*9970*/  WARPGROUP.ARRIVE ;  /* 0x00000000000079c5 */ /* 0x000fca0000000000 */
[----:B------:R-:W3:Y:S01]  /*9980*/  MUFU.TANH R155, R155 ;  /* 0x0000009b009b7308 */ /* 0x000ee20000002400 */
[----:B------:R-:W-:Y:S01]  /*9990*/  HGMMA.64x256x16.F32.BF16 R24, R204, gdesc[UR8].tnspB, R24, gsb0 ;  /* 0x43e00008cc187df0 */ /* 0x000fe20008001818 */
[----:B------:R-:W-:Y:S01]  /*99a0*/  UIADD3 UR10, UR60, 0x100, URZ ;  /* 0x000001003c0a7890 */ /* 0x000fe2000fffe03f */
[----:B------:R-:W-:-:S05]  /*99b0*/  UMOV UR11, 0x40000040 ;  /* 0x40000040000b7882 */ /* 0x000fca0000000000 */
[----:B------:R-:W3:Y:S08]  /*99c0*/  MUFU.TANH R158, R158 ;  /* 0x0000009e009e7308 */ /* 0x000ef00000002400 */
[----:B------:R-:W3:Y:S01]  /*99d0*/  MUFU.TANH R159, R159 ;  /* 0x0000009f009f7308 */ /* 0x000ee20000002400 */
[----:B------:R-:W-:Y:S02]  /*99e0*/  WARPGROUP.DEPBAR.LE gsb0, 0x0 ;  /* 0x00008000000079c5 */ /* 0x000fe40000010000 */
[----:B------:R-:W-:-:S10]  /*99f0*/  WARPGROUP.ARRIVE ;  /* 0x00000000000079c5 */ /* 0x000fd40000000000 */
        /* <DEDUP_REMOVED lines=8> */
[----:B------:R-:W-:Y:S01]  /*9a80*/  R2UR UR60, R16 ;  /* 0x00000000103c72ca */ /* 0x000fe200000e0000 */
[----:B------:R-:W-:Y:S01]  /*9a90*/  UMOV UR11, 0x40000040 ;  /* 0x40000040000b7882 */ /* 0x000fe20000000000 */
[----:B------:R-:W-:Y:S02]  /*9aa0*/  WARPGROUP.DEPBAR.LE gsb0, 0x0 ;  /* 0x00008000000079c5 */ /* 0x000fe40000010000 */
[----:B------:R-:W-:-:S15]  /*9ab0*/  WARPGROUP.ARRIVE ;  /* 0x00000000000079c5 */ /* 0x000fde0000000000 */
[----:B------:R-:W-:-:S07]  /*9ac0*/  NOP ;  /* 0x0000000000007918 */ /* 0x000fce0000000000 */
[----:B------:R-:W-:Y:S01]  /*9ad0*/  HGMMA.64x256x16.F32.BF16 R24, R192, gdesc[UR8].tnspB, R24, gsb0 ;  /* 0x43e00008c0187df0 */ /* 0x000fe20008001818 */
[----:B------:R-:W-:Y:S01]  /*9ae0*/  UMOV UR10, UR14 ;  /* 0x0000000e000a7c82 */ /* 0x000fe20008000000 */
[----:B------:R-:W-:Y:S01]  /*9af0*/  R2UR UR11, R15 ;  /* 0x000000000f0b72ca */ /* 0x000fe200000e0000 */
[----:B------:R-:W-:Y:S01]  /*9b00*/  FMUL.FTZ R15, R21, UR10 ;  /* 0x0000000a150f7c20 */ /* 0x000fe20008410000 */
[----:B----4-:R-:W-:Y:S02]  /*9b10*/  FMNMX.FTZ R21, R189, R2, !PT ;  /* 0x00000002bd157209 */ /* 0x010fe40007810000 */
[----:B------:R-:W-:Y:S01]  /*9b20*/  R2UR UR14, R18 ;  /* 0x00000000120e72ca */ /* 0x000fe200000e0000 */
[----:B------:R4:W-:Y:S01]  /*9b30*/  MUFU.EX2 R2, R15 ;  /* 0x0000000f00027308 */ /* 0x0009e20000000800 */
[----:B-----5:R-:W-:-:S04]  /*9b40*/  FMNMX.FTZ R21, R176, R21, !PT ;  /* 0x00000015b0157209 */ /* 0x020fc80007810000 */
[----:B-1----:R-:W-:Y:S01]  /*9b50*/  FMNMX.FTZ R21, R178, R21, !PT ;  /* 0x00000015b2157209 */ /* 0x002fe20007810000 */
[----:B----4-:R-:W-:-:S06]  /*9b60*/  FMUL.FTZ R15, R4, UR10 ;  /* 0x0000000a040f7c20 */ /* 0x010fcc0008410000 */
[----:B------:R-:W-:Y:S01]  /*9b70*/  UISETP.GT.AND UP0, UPT, UR11, UR14, UPT ;  /* 0x0000000e0b00728c */ /* 0x000fe2000bf04270 */
[--C-:B------:R-:W-:Y:S01]  /*9b80*/  FFMA.FTZ R208, R0, UR10, -R15.reuse ;  /* 0x0000000a00d07c23 */ /* 0x100fe2000801080f */
[----:B------:R-:W-:Y:S01]  /*9b90*/  FMNMX.FTZ R0, R179, R21, !PT ;  /* 0x00000015b3007209 */ /* 0x000fe20007810000 */
[--C-:B------:R-:W-:Y:S01]  /*9ba0*/  FFMA.FTZ R3, R3, UR10, -R15.reuse ;  /* 0x0000000a03037c23 */ /* 0x100fe2000801080f */
[--C-:B------:R-:W-:Y:S01]  /*9bb0*/  FFMA.FTZ R210, R187, UR10, -R15.reuse ;  /* 0x0000000abbd27c23 */ /* 0x100fe2000801080f */
[--C-:B------:R-:W-:Y:S01]  /*9bc0*/  FFMA.FTZ R183, R188, UR10, -R15.reuse ;  /* 0x0000000abcb77c23 */ /* 0x100fe2000801080f */
[----:B------:R-:W-:Y:S01]  /*9bd0*/  FMNMX.FTZ R0, R156, R0, !PT ;  /* 0x000000009c007209 */ /* 0x000fe20007810000 */
[----:B------:R1:W-:Y:S01]  /*9be0*/  MUFU.EX2 R21, R3 ;  /* 0x0000000300157308 */ /* 0x0003e20000000800 */
[--C-:B------:R-:W-:Y:S01]  /*9bf0*/  FFMA.FTZ R200, R168, UR10, -R15.reuse ;  /* 0x0000000aa8c87c23 */ /* 0x100fe2000801080f */
[--C-:B------:R-:W-:Y:S01]  /*9c00*/  FFMA.FTZ R196, R160, UR10, -R15.reuse ;  /* 0x0000000aa0c47c23 */ /* 0x100fe2000801080f */
[----:B------:R-:W-:Y:S01]  /*9c10*/  FMNMX.FTZ R0, R170, R0, !PT ;  /* 0x00000000aa007209 */ /* 0x000fe20007810000 */
[--C-:B------:R-:W-:Y:S01]  /*9c20*/  FFMA.FTZ R206, R180, UR10, -R15.reuse ;  /* 0x0000000ab4ce7c23 */ /* 0x100fe2000801080f */
[--C-:B------:R-:W-:Y:S01]  /*9c30*/  FFMA.FTZ R168, R169, UR10, -R15.reuse ;  /* 0x0000000aa9a87c23 */ /* 0x100fe2000801080f */
[--C-:B------:R-:W-:Y:S01]  /*9c40*/  FFMA.FTZ R160, R161, UR10, -R15.reuse ;  /* 0x0000000aa1a07c23 */ /* 0x100fe2000801080f */
[----:B0-----:R-:W-:Y:S01]  /*9c50*/  FMNMX.FTZ R0, R171, R0, !PT ;  /* 0x00000000ab007209 */ /* 0x001fe20007810000 */
[----:B------:R-:W0:Y:S01]  /*9c60*/  MUFU.EX2 R208, R208 ;  /* 0x000000d000d07308 */ /* 0x000e220000000800 */
[--C-:B------:R-:W-:Y:S01]  /*9c70*/  FFMA.FTZ R204, R190, UR10, -R15.reuse ;  /* 0x0000000abecc7c23 */ /* 0x100fe2000801080f */
[--C-:B------:R-:W-:Y:S01]  /*9c80*/  FFMA.FTZ R177, R177, UR10, -R15.reuse ;  /* 0x0000000ab1b17c23 */ /* 0x100fe2000801080f */
[----:B--2---:R-:W-:Y:S01]  /*9c90*/  FMNMX.FTZ R0, R174, R0, !PT ;  /* 0x00000000ae007209 */ /* 0x004fe20007810000 */
[--C-:B------:R-:W-:Y:S01]  /*9ca0*/  FFMA.FTZ R180, R181, UR10, -R15.reuse ;  /* 0x0000000ab5b47c23 */ /* 0x100fe2000801080f */
[--C-:B------:R-:W-:Y:S01]  /*9cb0*/  FFMA.FTZ R202, R172, UR10, -R15.reuse ;  /* 0x0000000aacca7c23 */ /* 0x100fe2000801080f */
[--C-:B------:R-:W-:Y:S01]  /*9cc0*/  FFMA.FTZ R169, R173, UR10, -R15.reuse ;  /* 0x0000000aada97c23 */ /* 0x100fe2000801080f */
[----:B---3--:R-:W-:Y:S01]  /*9cd0*/  FMNMX.FTZ R0, R175, R0, !PT ;  /* 0x00000000af007209 */ /* 0x008fe20007810000 */
[----:B------:R-:W-:Y:S01]  /*9ce0*/  MUFU.EX2 R210, R210 ;  /* 0x000000d200d27308 */ /* 0x000fe20000000800 */
[--C-:B------:R-:W-:Y:S01]  /*9cf0*/  FFMA.FTZ R198, R164, UR10, -R15.reuse ;  /* 0x0000000aa4c67c23 */ /* 0x100fe2000801080f */
[----:B------:R-:W-:Y:S01]  /*9d00*/  FFMA.FTZ R161, R165, UR10, -R15 ;  /* 0x0000000aa5a17c23 */ /* 0x000fe2000801080f */
[----:B------:R-:W-:-:S02]  /*9d10*/  FMNMX.FTZ R0, R162, R0, !PT ;  /* 0x00000000a2007209 */ /* 0x000fc40007810000 */
[----:B------:R-:W-:Y:S02]  /*9d20*/  PLOP3.LUT P2, PT, PT, PT, UP0, 0x80, 0x0 ;  /* 0x000000000000781c */ /* 0x000fe40003f4f008 */
[----:B------:R-:W-:Y:S01]  /*9d30*/  FMNMX.FTZ R0, R163, R0, !PT ;  /* 0x00000000a3007209 */ /* 0x000fe20007810000 */
[----:B------:R-:W-:Y:S03]  /*9d40*/  MUFU.EX2 R183, R183 ;  /* 0x000000b700b77308 */ /* 0x000fe60000000800 */
[----:B------:R-:W-:-:S04]  /*9d50*/  FMNMX.FTZ R0, R166, R0, !PT ;  /* 0x00000000a6007209 */ /* 0x000fc80007810000 */
[----:B------:R-:W-:Y:S01]  /*9d60*/  FMNMX.FTZ R0, R167, R0, !PT ;  /* 0x00000000a7007209 */ /* 0x000fe20007810000 */
[----:B------:R-:W-:Y:S03]  /*9d70*/  MUFU.EX2 R204, R204 ;  /* 0x000000cc00cc7308 */ /* 0x000fe60000000800 */
[----:B------:R-:W-:-:S04]  /*9d80*/  FMNMX.FTZ R0, R154, R0, !PT ;  /* 0x000000009a007209 */ /* 0x000fc80007810000 */
[----:B------:R-:W-:Y:S01]  /*9d90*/  FMNMX.FTZ R0, R155, R0, !PT ;  /* 0x000000009b007209 */ /* 0x000fe20007810000 */
[----:B------:R-:W-:Y:S03]  /*9da0*/  MUFU.EX2 R177, R177 ;  /* 0x000000b100b17308 */ /* 0x000fe60000000800 */
[----:B------:R-:W-:-:S04]  /*9db0*/  FMNMX.FTZ R0, R158, R0, !PT ;  /* 0x000000009e007209 */ /* 0x000fc80007810000 */
[----:B------:R-:W-:Y:S01]  /*9dc0*/  FMNMX.FTZ R0, R159, R0, !PT ;  /* 0x000000009f007209 */ /* 0x000fe20007810000 */
[----:B------:R-:W-:Y:S04]  /*9dd0*/  MUFU.EX2 R206, R206 ;  /* 0x000000ce00ce7308 */ /* 0x000fe80000000800 */
[----:B-1----:R-:W1:Y:S04]  /*9de0*/  SHFL.BFLY PT, R3, R0, 0x2, 0x1f ;  /* 0x0c401f0000037f89 */ /* 0x002e6800000e0000 */
[----:B------:R-:W-:Y:S08]  /*9df0*/  MUFU.EX2 R180, R180 ;  /* 0x000000b400b47308 */ /* 0x000ff00000000800 */
[----:B------:R-:W-:Y:S08]  /*9e00*/  MUFU.EX2 R200, R200 ;  /* 0x000000c800c87308 */ /* 0x000ff00000000800 */
[----:B------:R-:W-:Y:S01]  /*9e10*/  MUFU.EX2 R168, R168 ;  /* 0x000000a800a87308 */ /* 0x000fe20000000800 */
[----:B-1----:R-:W-:-:S07]  /*9e20*/  FMNMX.FTZ R0, R0, R3, !PT ;  /* 0x0000000300007209 */ /* 0x002fce0007810000 */
[----:B------:R-:W-:Y:S01]  /*9e30*/  MUFU.EX2 R202, R202 ;  /* 0x000000ca00ca7308 */ /* 0x000fe20000000800 */
[----:B------:R-:W1:Y:S07]  /*9e40*/  SHFL.BFLY PT, R3, R0, 0x1, 0x1f ;  /* 0x0c201f0000037f89 */ /* 0x000e6e00000e0000 */
[----:B------:R-:W-:Y:S08]  /*9e50*/  MUFU.EX2 R169, R169 ;  /* 0x000000a900a97308 */ /* 0x000ff00000000800 */
[----:B------:R-:W-:Y:S08]  /*9e60*/  MUFU.EX2 R196, R196 ;  /* 0x000000c400c47308 */ /* 0x000ff00000000800 */
[----:B------:R-:W-:Y:S01]  /*9e70*/  MUFU.EX2 R160, R160 ;  /* 0x000000a000a07308 */ /* 0x000fe20000000800 */
[----:B-1----:R-:W-:-:S05]  /*9e80*/  FMNMX.FTZ R3, R0, R3, !PT ;  /* 0x0000000300037209 */ /* 0x002fca0007810000 */
[----:B------:R-:W-:Y:S02]  /*9e90*/  FADD.FTZ R0, -R3, R20 ;  /* 0x0000001403007221 */ /* 0x000fe40000010100 */
[----:B------:R-:W-:Y:S02]  /*9ea0*/  MUFU.EX2 R198, R198 ;  /* 0x000000c600c67308 */ /* 0x000fe40000000800 */
[----:B------:R-:W-:-:S06]  /*9eb0*/  FMUL.FTZ R0, R0, UR10 ;  /* 0x0000000a00007c20 */ /* 0x000fcc0008410000 */
[----:B------:R-:W-:Y:S08]  /*9ec0*/  MUFU.EX2 R0, R0 ;  /* 0x0000000000007308 */ /* 0x000ff00000000800 */
[----:B------:R-:W-:Y:S01]  /*9ed0*/  MUFU.EX2 R161, R161 ;  /* 0x000000a100a17308 */ /* 0x000fe20000000800 */
[----:B------:R-:W-:Y:S02]  /*9ee0*/  WARPGROUP.DEPBAR.LE gsb0, 0x0 ;  /* 0x00008000000079c5 */ /* 0x000fe40000010000 */
[--C-:B------:R-:W-:Y:S01]  /*9ef0*/  FFMA.FTZ R194, R153, UR10, -R15.reuse ;  /* 0x0000000a99c27c23 */ /* 0x100fe2000801080f */
[----:B------:R-:W-:Y:S01]  /*9f00*/  FMUL.FTZ R153, R3, UR10 ;  /* 0x0000000a03997c20 */ /* 0x000fe20008410000 */
[--C-:B------:R-:W-:Y:S01]  /*9f10*/  FFMA.FTZ R192, R152, UR10, -R15.reuse ;  /* 0x0000000a98c07c23 */ /* 0x100fe2000801080f */
[--C-:B------:R-:W-:Y:S01]  /*9f20*/  FFMA.FTZ R152, R182, UR10, -R15.reuse ;  /* 0x0000000ab6987c23 */ /* 0x100fe2000801080f */
[----:B------:R-:W-:Y:S01]  /*9f30*/  FFMA.FTZ R15, R157, UR10, -R15 ;  /* 0x0000000a9d0f7c23 */ /* 0x000fe2000801080f */
[--C-:B------:R-:W-:Y:S01]  /*9f40*/  FFMA.FTZ R209, R184, UR10, -R153.reuse ;  /* 0x0000000ab8d17c23 */ /* 0x100fe20008010899 */
[--C-:B------:R-:W-:Y:S01]  /*9f50*/  FFMA.FTZ R20, R185, UR10, -R153.reuse ;  /* 0x0000000ab9147c23 */ /* 0x100fe20008010899 */
[--C-:B------:R-:W-:Y:S01]  /*9f60*/  FFMA.FTZ R211, R186, UR10, -R153.reuse ;  /* 0x0000000abad37c23 */ /* 0x100fe20008010899 */
[--C-:B------:R-:W-:Y:S01]  /*9f70*/  FFMA.FTZ R157, R189, UR10, -R153.reuse ;  /* 0x0000000abd9d7c23 */ /* 0x100fe20008010899 */
[--C-:B------:R-:W-:Y:S01]  /*9f80*/  FFMA.FTZ R205, R176, UR10, -R153.reuse ;  /* 0x0000000ab0cd7c23 */ /* 0x100fe20008010899 */
[--C-:B------:R-:W-:Y:S01]  /*9f90*/  FFMA.FTZ R164, R178, UR10, -R153.reuse ;  /* 0x0000000ab2a47c23 */ /* 0x100fe20008010899 */
[----:B------:R-:W1:Y:S01]  /*9fa0*/  MUFU.EX2 R209, R209 ;  /* 0x000000d100d17308 */ /* 0x000e620000000800 */
[--C-:B------:R-:W-:Y:S01]  /*9fb0*/  FFMA.FTZ R207, R179, UR10, -R153.reuse ;  /* 0x0000000ab3cf7c23 */ /* 0x100fe20008010899 */
[--C-:B------:R-:W-:Y:S01]  /*9fc0*/  FFMA.FTZ R156, R156, UR10, -R153.reuse ;  /* 0x0000000a9c9c7c23 */ /* 0x100fe20008010899 */
[--C-:B------:R-:W-:Y:S01]  /*9fd0*/  FFMA.FTZ R201, R170, UR10, -R153.reuse ;  /* 0x0000000aaac97c23 */ /* 0x100fe20008010899 */
[--C-:B------:R-:W-:Y:S01]  /*9fe0*/  FFMA.FTZ R165, R171, UR10, -R153.reuse ;  /* 0x0000000aaba57c23 */ /* 0x100fe20008010899 */
[--C-:B------:R-:W-:Y:S01]  /*9ff0*/  FFMA.FTZ R203, R174, UR10, -R153.reuse ;  /* 0x0000000aaecb7c23 */ /* 0x100fe20008010899 */
[--C-:B------:R-:W-:Y:S01]  /*a000*/  FFMA.FTZ R175, R175, UR10, -R153.reuse ;  /* 0x0000000aafaf7c23 */ /* 0x100fe20008010899 */
[--C-:B------:R-:W-:Y:S01]  /*a010*/  FFMA.FTZ R162, R162, UR10, -R153.reuse ;  /* 0x0000000aa2a27c23 */ /* 0x100fe20008010899 */
[----:B------:R-:W2:Y:S01]  /*a020*/  MUFU.EX2 R20, R20 ;  /* 0x0000001400147308 */ /* 0x000ea20000000800 */
[--C-:B------:R-:W-:Y:S01]  /*a030*/  FFMA.FTZ R163, R163, UR10, -R153.reuse ;  /* 0x0000000aa3a37c23 */ /* 0x100fe20008010899 */
[--C-:B------:R-:W-:Y:S01]  /*a040*/  FFMA.FTZ R166, R166, UR10, -R153.reuse ;  /* 0x0000000aa6a67c23 */ /* 0x100fe20008010899 */
[--C-:B------:R-:W-:Y:S01]  /*a050*/  FFMA.FTZ R167, R167, UR10, -R153.reuse ;  /* 0x0000000aa7a77c23 */ /* 0x100fe20008010899 */
[--C-:B------:R-:W-:Y:S01]  /*a060*/  FFMA.FTZ R154, R154, UR10, -R153.reuse ;  /* 0x0000000a9a9a7c23 */ /* 0x100fe20008010899 */
[--C-:B------:R-:W-:Y:S01]  /*a070*/  FFMA.FTZ R155, R155, UR10, -R153.reuse ;  /* 0x0000000a9b9b7c23 */ /* 0x100fe20008010899 */
[--C-:B------:R-:W-:Y:S01]  /*a080*/  FFMA.FTZ R158, R158, UR10, -R153.reuse ;  /* 0x0000000a9e9e7c23 */ /* 0x100fe20008010899 */
[----:B------:R-:W-:Y:S01]  /*a090*/  FFMA.FTZ R153, R159, UR10, -R153 ;  /* 0x0000000a9f997c23 */ /* 0x000fe20008010899 */
[----:B------:R-:W3:Y:S01]  /*a0a0*/  MUFU.EX2 R211, R211 ;  /* 0x000000d300d37308 */ /* 0x000ee20000000800 */
[----:B0-----:R-:W-:Y:S01]  /*a0b0*/  FFMA.FTZ R159, R2, R13, R208 ;  /* 0x0000000d029f7223 */ /* 0x001fe200000100d0 */
[----:B-1----:R-:W-:Y:S01]  /*a0c0*/  FFMA.FTZ R12, R0, R12, R209 ;  /* 0x0000000c000c7223 */ /* 0x002fe200000100d1 */
[C---:B------:R-:W-:Y:S01]  /*a0d0*/  F2FP.BF16.F32.PACK_AB R208, R21.reuse, R208 ;  /* 0x000000d015d0723e */ /* 0x040fe200000010ff */
[----:B------:R-:W-:Y:S01]  /*a0e0*/  @!P1 SYNCS.ARRIVE.TRANS64.RED.A1T0 RZ, [UR61], RZ ;  /* 0x000000ffffff99a7 */ /* 0x000fe2000810043d */
[----:B------:R-:W-:-:S03]  /*a0f0*/  FADD.FTZ R159, R21, R159 ;  /* 0x0000009f159f7221 */ /* 0x000fc60000010000 */
[----:B------:R-:W0:Y:S01]  /*a100*/  MUFU.EX2 R157, R157 ;  /* 0x0000009d009d7308 */ /* 0x000e220000000800 */
[----:B--2---:R-:W-:Y:S01]  /*a110*/  FADD.FTZ R12, R20, R12 ;  /* 0x0000000c140c7221 */ /* 0x004fe20000010000 */
[----:B------:R-:W-:Y:S01]  /*a120*/  FADD.FTZ R21, R210, R159 ;  /* 0x0000009fd2157221 */ /* 0x000fe20000010000 */
[----:B------:R-:W-:Y:S01]  /*a130*/  F2FP.BF16.F32.PACK_AB R209, R20, R209 ;  /* 0x000000d114d1723e */ /* 0x000fe200000010ff */
[----:B------:R-:W-:Y:S01]  /*a140*/  @!P1 SYNCS.ARRIVE.TRANS64.RED.A1T0 RZ, [UR6], RZ ;  /* 0x000000ffffff99a7 */ /* 0x000fe20008100406 */
[----:B------:R-:W-:Y:S01]  /*a150*/  UIADD3 UR6, UR11, -0x1, URZ ;  /* 0xffffffff0b067890 */ /* 0x000fe2000fffe03f */
[C---:B------:R-:W-:Y:S01]  /*a160*/  FADD.FTZ R21, R183.reuse, R21 ;  /* 0x00000015b7157221 */ /* 0x040fe20000010000 */
[----:B------:R-:W-:Y:S01]  /*a170*/  F2FP.BF16.F32.PACK_AB R210, R183, R210 ;  /* 0x000000d2b7d2723e */ /* 0x000fe200000010ff */
[----:B------:R-:W1:Y:S01]  /*a180*/  MUFU.EX2 R205, R205 ;  /* 0x000000cd00cd7308 */ /* 0x000e620000000800 */
[----:B---3--:R-:W-:Y:S01]  /*a190*/  FADD.FTZ R12, R211, R12 ;  /* 0x0000000cd30c7221 */ /* 0x008fe20000010000 */
[----:B------:R-:W-:Y:S01]  /*a1a0*/  FADD.FTZ R21, R204, R21 ;  /* 0x00000015cc157221 */ /* 0x000fe20000010000 */
[----:B------:R-:W-:Y:S01]  /*a1b0*/  F2FP.BF16.F32.PACK_AB R204, R177, R204 ;  /* 0x000000ccb1cc723e */ /* 0x000fe200000010ff */
[----:B------:R-:W-:-:S02]  /*a1c0*/  IMAD.MOV.U32 R20, RZ, RZ, R3 ;  /* 0x000000ffff147224 */ /* 0x000fc400078e0003 */
[----:B------:R-:W-:Y:S02]  /*a1d0*/  FADD.FTZ R21, R177, R21 ;  /* 0x00000015b1157221 */ /* 0x000fe40000010000 */
[----:B------:R-:W2:Y:S01]  /*a1e0*/  MUFU.EX2 R164, R164 ;  /* 0x000000a400a47308 */ /* 0x000ea20000000800 */
[C---:B0-----:R-:W-:Y:S01]  /*a1f0*/  FADD.FTZ R12, R157.reuse, R12 ;  /* 0x0000000c9d0c7221 */ /* 0x041fe20000010000 */
[----:B------:R-:W-:Y:S01]  /*a200*/  FADD.FTZ R21, R206, R21 ;  /* 0x00000015ce157221 */ /* 0x000fe20000010000 */
[----:B------:R-:W-:Y:S02]  /*a210*/  F2FP.BF16.F32.PACK_AB R211, R157, R211 ;  /* 0x000000d39dd3723e */ /* 0x000fe400000010ff */
[C---:B------:R-:W-:Y:S01]  /*a220*/  F2FP.BF16.F32.PACK_AB R206, R180.reuse, R206 ;  /* 0x000000ceb4ce723e */ /* 0x040fe200000010ff */
[----:B------:R-:W-:Y:S02]  /*a230*/  FADD.FTZ R21, R180, R21 ;  /* 0x00000015b4157221 */ /* 0x000fe40000010000 */
[----:B------:R-:W0:Y:S01]  /*a240*/  MUFU.EX2 R207, R207 ;  /* 0x000000cf00cf7308 */ /* 0x000e220000000800 */
[----:B-1----:R-:W-:Y:S01]  /*a250*/  FADD.FTZ R12, R205, R12 ;  /* 0x0000000ccd0c7221 */ /* 0x002fe20000010000 */
[----:B------:R-:W-:Y:S01]  /*a260*/  FADD.FTZ R21, R200, R21 ;  /* 0x00000015c8157221 */ /* 0x000fe20000010000 */
[----:B------:R-:W-:-:S03]  /*a270*/  F2FP.BF16.F32.PACK_AB R200, R168, R200 ;  /* 0x000000c8a8c8723e */ /* 0x000fc600000010ff */
[----:B------:R-:W-:Y:S02]  /*a280*/  FADD.FTZ R21, R168, R21 ;  /* 0x00000015a8157221 */ /* 0x000fe40000010000 */
[----:B------:R-:W1:Y:S01]  /*a290*/  MUFU.EX2 R156, R156 ;  /* 0x0000009c009c7308 */ /* 0x000e620000000800 */
[----:B--2---:R-:W-:Y:S01]  /*a2a0*/  FADD.FTZ R12, R164, R12 ;  /* 0x0000000ca40c7221 */ /* 0x004fe20000010000 */
[----:B------:R-:W-:Y:S01]  /*a2b0*/  FADD.FTZ R21, R202, R21 ;  /* 0x00000015ca157221 */ /* 0x000fe20000010000 */
[----:B------:R-:W-:Y:S02]  /*a2c0*/  F2FP.BF16.F32.PACK_AB R205, R164, R205 ;  /* 0x000000cda4cd723e */ /* 0x000fe400000010ff */
[C---:B------:R-:W-:Y:S01]  /*a2d0*/  F2FP.BF16.F32.PACK_AB R202, R169.reuse, R202 ;  /* 0x000000caa9ca723e */ /* 0x040fe200000010ff */
[----:B------:R-:W-:Y:S02]  /*a2e0*/  FADD.FTZ R21, R169, R21 ;  /* 0x00000015a9157221 */ /* 0x000fe40000010000 */
[----:B------:R-:W2:Y:S01]  /*a2f0*/  MUFU.EX2 R201, R201 ;  /* 0x000000c900c97308 */ /* 0x000ea20000000800 */
[----:B0-----:R-:W-:Y:S01]  /*a300*/  FADD.FTZ R12, R207, R12 ;  /* 0x0000000ccf0c7221 */ /* 0x001fe20000010000 */
[----:B------:R-:W-:Y:S01]  /*a310*/  FADD.FTZ R21, R196, R21 ;  /* 0x00000015c4157221 */ /* 0x000fe20000010000 */
[----:B------:R-:W-:-:S03]  /*a320*/  F2FP.BF16.F32.PACK_AB R196, R160, R196 ;  /* 0x000000c4a0c4723e */ /* 0x000fc600000010ff */
[----:B------:R-:W-:Y:S02]  /*a330*/  FADD.FTZ R21, R160, R21 ;  /* 0x00000015a0157221 */ /* 0x000fe40000010000 */
[----:B------:R-:W0:Y:S01]  /*a340*/  MUFU.EX2 R165, R165 ;  /* 0x000000a500a57308 */ /* 0x000e220000000800 */
[----:B-1----:R-:W-:Y:S01]  /*a350*/  FADD.FTZ R12, R156, R12 ;  /* 0x0000000c9c0c7221 */ /* 0x002fe20000010000 */
[----:B------:R-:W-:Y:S01]  /*a360*/  FADD.FTZ R21, R198, R21 ;  /* 0x00000015c6157221 */ /* 0x000fe20000010000 */
[----:B------:R-:W-:Y:S02]  /*a370*/  F2FP.BF16.F32.PACK_AB R207, R156, R207 ;  /* 0x000000cf9ccf723e */ /* 0x000fe400000010ff */
[C---:B------:R-:W-:Y:S01]  /*a380*/  F2FP.BF16.F32.PACK_AB R198, R161.reuse, R198 ;  /* 0x000000c6a1c6723e */ /* 0x040fe200000010ff */
[----:B------:R-:W-:Y:S02]  /*a390*/  FADD.FTZ R21, R161, R21 ;  /* 0x00000015a1157221 */ /* 0x000fe40000010000 */
[----:B------:R-:W1:Y:S01]  /*a3a0*/  MUFU.EX2 R203, R203 ;  /* 0x000000cb00cb7308 */ /* 0x000e620000000800 */
[----:B--2---:R-:W-:-:S07]  /*a3b0*/  FADD.FTZ R12, R201, R12 ;  /* 0x0000000cc90c7221 */ /* 0x004fce0000010000 */
[----:B------:R-:W2:Y:S01]  /*a3c0*/  MUFU.EX2 R13, R175 ;  /* 0x000000af000d7308 */ /* 0x000ea20000000800 */
[C---:B0-----:R-:W-:Y:S01]  /*a3d0*/  FADD.FTZ R12, R165.reuse, R12 ;  /* 0x0000000ca50c7221 */ /* 0x041fe20000010000 */
[----:B------:R-:W-:-:S06]  /*a3e0*/  F2FP.BF16.F32.PACK_AB R201, R165, R201 ;  /* 0x000000c9a5c9723e */ /* 0x000fcc00000010ff */
[----:B------:R-:W0:Y:S01]  /*a3f0*/  MUFU.EX2 R162, R162 ;  /* 0x000000a200a27308 */ /* 0x000e220000000800 */
[----:B-1----:R-:W-:-:S07]  /*a400*/  FADD.FTZ R12, R203, R12 ;  /* 0x0000000ccb0c7221 */ /* 0x002fce0000010000 */
[----:B------:R-:W1:Y:S01]  /*a410*/  MUFU.EX2 R163, R163 ;  /* 0x000000a300a37308 */ /* 0x000e620000000800 */
[C---:B--2---:R-:W-:Y:S01]  /*a420*/  FADD.FTZ R12, R13.reuse, R12 ;  /* 0x0000000c0d0c7221 */ /* 0x044fe20000010000 */
[----:B------:R-:W-:-:S06]  /*a430*/  F2FP.BF16.F32.PACK_AB R203, R13, R203 ;  /* 0x000000cb0dcb723e */ /* 0x000fcc00000010ff */
[----:B------:R-:W2:Y:S01]  /*a440*/  MUFU.EX2 R166, R166 ;  /* 0x000000a600a67308 */ /* 0x000ea20000000800 */
[----:B0-----:R-:W-:-:S07]  /*a450*/  FADD.FTZ R12, R162, R12 ;  /* 0x0000000ca20c7221 */ /* 0x001fce0000010000 */
[----:B------:R-:W0:Y:S01]  /*a460*/  MUFU.EX2 R192, R192 ;  /* 0x000000c000c07308 */ /* 0x000e220000000800 */
[C---:B-1----:R-:W-:Y:S01]  /*a470*/  FADD.FTZ R12, R163.reuse, R12 ;  /* 0x0000000ca30c7221 */ /* 0x042fe20000010000 */
[----:B------:R-:W-:-:S06]  /*a480*/  F2FP.BF16.F32.PACK_AB R197, R163, R162 ;  /* 0x000000a2a3c5723e */ /* 0x000fcc00000010ff */
[----:B------:R-:W1:Y:S01]  /*a490*/  MUFU.EX2 R167, R167 ;  /* 0x000000a700a77308 */ /* 0x000e620000000800 */
[----:B--2---:R-:W-:-:S07]  /*a4a0*/  FADD.FTZ R12, R166, R12 ;  /* 0x0000000ca60c7221 */ /* 0x004fce0000010000 */
[----:B------:R-:W2:Y:S01]  /*a4b0*/  MUFU.EX2 R152, R152 ;  /* 0x0000009800987308 */ /* 0x000ea20000000800 */
[----:B0-----:R-:W-:-:S07]  /*a4c0*/  FADD.FTZ R21, R192, R21 ;  /* 0x00000015c0157221 */ /* 0x001fce0000010000 */
[----:B------:R-:W0:Y:S01]  /*a4d0*/  MUFU.EX2 R154, R154 ;  /* 0x0000009a009a7308 */ /* 0x000e220000000800 */
[C---:B-1----:R-:W-:Y:S01]  /*a4e0*/  FADD.FTZ R12, R167.reuse, R12 ;  /* 0x0000000ca70c7221 */ /* 0x042fe20000010000 */
[----:B------:R-:W-:-:S06]  /*a4f0*/  F2FP.BF16.F32.PACK_AB R199, R167, R166 ;  /* 0x000000a6a7c7723e */ /* 0x000fcc00000010ff */
[----:B------:R-:W1:Y:S01]  /*a500*/  MUFU.EX2 R194, R194 ;  /* 0x000000c200c27308 */ /* 0x000e620000000800 */
[C---:B--2---:R-:W-:Y:S01]  /*a510*/  FADD.FTZ R21, R152.reuse, R21 ;  /* 0x0000001598157221 */ /* 0x044fe20000010000 */
[----:B------:R-:W-:-:S06]  /*a520*/  F2FP.BF16.F32.PACK_AB R192, R152, R192 ;  /* 0x000000c098c0723e */ /* 0x000fcc00000010ff */
[----:B------:R-:W2:Y:S01]  /*a530*/  MUFU.EX2 R155, R155 ;  /* 0x0000009b009b7308 */ /* 0x000ea20000000800 */
[----:B0-----:R-:W-:-:S07]  /*a540*/  FADD.FTZ R12, R154, R12 ;  /* 0x0000000c9a0c7221 */ /* 0x001fce0000010000 */
[----:B------:R-:W0:Y:S01]  /*a550*/  MUFU.EX2 R15, R15 ;  /* 0x0000000f000f7308 */ /* 0x000e220000000800 */
[----:B-1----:R-:W-:-:S07]  /*a560*/  FADD.FTZ R21, R194, R21 ;  /* 0x00000015c2157221 */ /* 0x002fce0000010000 */
[----:B------:R-:W1:Y:S01]  /*a570*/  MUFU.EX2 R158, R158 ;  /* 0x0000009e009e7308 */ /* 0x000e620000000800 */
[C---:B--2---:R-:W-:Y:S01]  /*a580*/  FADD.FTZ R12, R155.reuse, R12 ;  /* 0x0000000c9b0c7221 */ /* 0x044fe20000010000 */
[----:B------:R-:W-:-:S06]  /*a590*/  F2FP.BF16.F32.PACK_AB R193, R155, R154 ;  /* 0x0000009a9bc1723e */ /* 0x000fcc00000010ff */
[----:B------:R-:W2:Y:S01]  /*a5a0*/  MUFU.EX2 R153, R153 ;  /* 0x0000009900997308 */ /* 0x000ea20000000800 */
[C---:B0-----:R-:W-:Y:S01]  /*a5b0*/  FADD.FTZ R13, R15.reuse, R21 ;  /* 0x000000150f0d7221 */ /* 0x041fe20000010000 */
[----:B------:R-:W-:Y:S01]  /*a5c0*/  F2FP.BF16.F32.PACK_AB R194, R15, R194 ;  /* 0x000000c20fc2723e */ /* 0x000fe200000010ff */
[----:B------:R-:W-:Y:S02]  /*a5d0*/  IMAD.U32 R15, RZ, RZ, UR6 ;  /* 0x00000006ff0f7e24 */ /* 0x000fe4000f8e00ff */
[----:B------:R-:W-:Y:S02]  /*a5e0*/  IMAD.MOV.U32 R21, RZ, RZ, R4 ;  /* 0x000000ffff157224 */ /* 0x000fe400078e0004 */
[----:B-1----:R-:W-:-:S04]  /*a5f0*/  FADD.FTZ R12, R158, R12 ;  /* 0x0000000c9e0c7221 */ /* 0x002fc80000010000 */
[C---:B--2---:R-:W-:Y:S01]  /*a600*/  FADD.FTZ R12, R153.reuse, R12 ;  /* 0x0000000c990c7221 */ /* 0x044fe20000010000 */
[----:B------:R-:W-:Y:S01]  /*a610*/  F2FP.BF16.F32.PACK_AB R195, R153, R158 ;  /* 0x0000009e99c3723e */ /* 0x000fe200000010ff */
[----:B------:R-:W-:Y:S06]  /*a620*/  @P2 BRA `(.L_x_203) ;  /* 0xffffffc000482947 */ /* 0x000fec000383ffff */
.L_x_194:
        /* <DEDUP_REMOVED lines=131> */
.L_x_204:
[----:B------:R-:W-:Y:S01]  /*ae60*/  IMAD R0, R16, 0x8, R5 ;  /* 0x0000000810007824 */ /* 0x000fe200078e0205 */
[----:B------:R-:W-:-:S04]  /*ae70*/  SHF.L.U32 R7, R17, 0x1f, RZ ;  /* 0x0000001f11077819 */ /* 0x000fc800000006ff */
[----:B------:R0:W1:Y:S01]  /*ae80*/  SYNCS.PHASECHK.TRANS64.TRYWAIT P2, [R0+URZ+0x38850], R7 ;  /* 0x03885007000075a7 */ /* 0x000062000804017f */
[----:B------:R-:W-:Y:S05]  /*ae90*/  @!P0 BRA `(.L_x_205) ;  /* 0x0000000000048947 */ /* 0x000fea0003800000 */
[----:B------:R-:W-:Y:S01]  /*aea0*/  BPT.TRAP 0x1 ;  /* 0x000000040000795c */ /* 0x000fe20000300000 */
.L_x_205:
[----:B-1----:R-:W-:Y:S05]  /*aeb0*/  @P2 BRA `(.L_x_206) ;  /* 0x0000000000082947 */ /* 0x002fea0003800000 */
[----:B------:R-:W1:Y:S02]  /*aec0*/  SYNCS.PHASECHK.TRANS64.TRYWAIT P0, [R0+URZ+0x38850], R7 ;  /* 0x03885007000075a7 */ /* 0x000e64000800017f */
[----:B-1----:R-:W-:Y:S05]  /*aed0*/  @!P0 BRA `(.L_x_207) ;  /* 0x000000cc00c88947 */ /* 0x002fea0003800000 */
.L_x_206:
[----:B------:R-:W-:Y:S05]  /*aee0*/  WARPSYNC.ALL ;  /* 0x0000000000007948 */ /* 0x000fea0003800000 */
[----:B------:R-:W-:Y:S01]  /*aef0*/  VIADD R5, R5, 0x400 ;  /* 0x0000040005057836 */ /* 0x000fe20000000000 */
[----:B------:R-:W2:Y:S01]  /*af00*/  LDL.LU R15, [R1+0x18] ;  /* 0x00001800010f7983 */ /* 0x000ea20000300800 */
[----:B01----:R-:W-:Y:S01]  /*af10*/  IMAD.MOV.U32 R7, RZ, RZ, 0x40000040 ;  /* 0x40000040ff077424 */ /* 0x003fe200078e00ff */
[----:B------:R-:W-:Y:S01]  /*af20*/  WARPGROUP.ARRIVE ;  /* 0x00000000000079c5 */ /* 0x000fe20000000000 */
[----:B------:R-:W-:Y:S01]  /*af30*/  IMAD.MOV.U32 R9, RZ, RZ, 0x40000040 ;  /* 0x40000040ff097424 */ /* 0x000fe200078e00ff */
[----:B------:R-:W-:Y:S01]  /*af40*/  SHF.R.U32.HI R5, RZ, 0x4, R5 ;  /* 0x00000004ff057819 */ /* 0x000fe20000011605 */
[----:B------:R-:W0:Y:S01]  /*af50*/  SHFL.BFLY PT, R2, R13, 0x2, 0x1f ;  /* 0x0c401f000d027f89 */ /* 0x000e2200000e0000 */
[----:B------:R-:W-:Y:S01]  /*af60*/  R2UR UR7, R7 ;  /* 0x00000000070772ca */ /* 0x000fe200000e0000 */
[----:B------:R-:W-:Y:S01]  /*af70*/  IMAD.MOV.U32 R7, RZ, RZ, 0x40000040 ;  /* 0x40000040ff077424 */ /* 0x000fe200078e00ff */
[----:B------:R-:W-:Y:S01]  /*af80*/  LOP3.LUT R5, R5, 0x3fff, RZ, 0xc0, !PT ;  /* 0x00003fff05057812 */ /* 0x000fe200078ec0ff */
[----:B------:R-:W-:-:S02]  /*af90*/  @!P1 VIADD R11, R0, 0x38860 ;  /* 0x00038860000b9836 */ /* 0x000fc40000000000 */
[----:B------:R-:W-:Y:S01]  /*afa0*/  IMAD.MOV.U32 R0, RZ, RZ, -0x800000 ;  /* 0xff800000ff007424 */ /* 0x000fe200078e00ff */
[----:B------:R-:W-:Y:S02]  /*afb0*/  LOP3.LUT R5, R5, 0x2800000, RZ, 0xfc, !PT ;  /* 0x0280000005057812 */ /* 0x000fe400078efcff */
[----:B------:R-:W-:-:S03]  /*afc0*/  @!P1 PRMT R11, RZ, 0x654, R11 ;  /* 0x00000654ff0b9816 */ /* 0x000fc6000000000b */
[C---:B------:R-:W-:Y:S02]  /*afd0*/  IMAD R6, R16.reuse, 0xa00, R5 ;  /* 0x00000a0010067824 */ /* 0x040fe400078e0205 */
[----:B------:R-:W1:Y:S01]  /*afe0*/  SHFL.BFLY PT, R5, R12, 0x2, 0x1f ;  /* 0x0c401f000c057f89 */ /* 0x000e6200000e0000 */
[----:B------:R-:W-:Y:S02]  /*aff0*/  VIADD R16, R16, 0x1 ;  /* 0x0000000110107836 */ /* 0x000fe40000000000 */
[C---:B------:R-:W-:Y:S01]  /*b000*/  R2UR UR6, R6.reuse ;  /* 0x00000000060672ca */ /* 0x040fe200000e0000 */
[----:B------:R-:W-:Y:S02]  /*b010*/  VIADD R8, R6, 0x80 ;  /* 0x0000008006087836 */ /* 0x000fe40000000000 */
[----:B------:R-:W-:Y:S01]  /*b020*/  ISETP.NE.AND P2, PT, R16, 0x2, PT ;  /* 0x000000021000780c */ /* 0x000fe20003f45270 */
[----:B0-----:R-:W-:Y:S01]  /*b030*/  FADD.FTZ R2, R2, R13 ;  /* 0x0000000d02027221 */ /* 0x001fe20000010000 */
[----:B------:R-:W-:-:S02]  /*b040*/  IMAD.U32 R13, RZ, RZ, UR10 ;  /* 0x0000000aff0d7e24 */ /* 0x000fc4000f8e00ff */
[----:B------:R-:W-:-:S06]  /*b050*/  SEL R16, R16, RZ, P2 ;  /* 0x000000ff10107207 */ /* 0x000fcc0001000000 */
[----:B------:R-:W-:Y:S01]  /*b060*/  HGMMA.64x256x16.F32.BF16 R24, R208, gdesc[UR4].tnspB, R24, gsb0 ;  /* 0x43e00004d0187df0 */ /* 0x000fe20008001818 */
[----:B------:R-:W-:Y:S01]  /*b070*/  R2UR UR6, R8 ;  /* 0x00000000080672ca */ /* 0x000fe200000e0000 */
[----:B------:R-:W-:Y:S01]  /*b080*/  VIADD R8, R6, 0x100 ;  /* 0x0000010006087836 */ /* 0x000fe20000000000 */
[----:B------:R-:W-:Y:S01]  /*b090*/  R2UR UR7, R9 ;  /* 0x00000000090772ca */ /* 0x000fe200000e0000 */
[----:B------:R-:W-:Y:S02]  /*b0a0*/  IMAD.MOV.U32 R9, RZ, RZ, 0x40000040 ;  /* 0x40000040ff097424 */ /* 0x000fe400078e00ff */
[----:B--2---:R-:W-:Y:S01]  /*b0b0*/  VIADD R15, R15, 0x1 ;  /* 0x000000010f0f7836 */ /* 0x004fe20000000000 */
[----:B------:R-:W-:Y:S02]  /*b0c0*/  WARPGROUP.DEPBAR.LE gsb0, 0x0 ;  /* 0x00008000000079c5 */ /* 0x000fe40000010000 */
[----:B------:R-:W-:Y:S02]  /*b0d0*/  WARPGROUP.ARRIVE ;  /* 0x00000000000079c5 */ /* 0x000fe40000000000 */
[----:B------:R-:W-:-:S15]  /*b0e0*/  STL [R1+0x18], R15 ;  /* 0x0000180f01007387 */ /* 0x000fde0000100800 */
[----:B------:R-:W-:-:S02]  /*b0f0*/  NOP ;  /* 0x0000000000007918 */ /* 0x000fc40000000000 */
[----:B------:R-:W-:Y:S01]  /*b100*/  HGMMA.64x256x16.F32.BF16 R24, R204, gdesc[UR4].tnspB, R24, gsb0 ;  /* 0x43e00004cc187df0 */ /* 0x000fe20008001818 */
[----:B------:R-:W-:Y:S01]  /*b110*/  R2UR UR6, R8 ;  /* 0x00000000080672ca */ /* 0x000fe200000e0000 */
[C---:B------:R-:W-:Y:S01]  /*b120*/  VIADD R8, R6.reuse, 0x180 ;  /* 0x0000018006087836 */ /* 0x040fe20000000000 */
[----:B------:R-:W-:Y:S01]  /*b130*/  R2UR UR7, R9 ;  /* 0x00000000090772ca */ /* 0x000fe200000e0000 */
[----:B------:R-:W-:Y:S02]  /*b140*/  IMAD.MOV.U32 R9, RZ, RZ, 0x40000040 ;  /* 0x40000040ff097424 */ /* 0x000fe400078e00ff */
[----:B------:R-:W-:Y:S01]  /*b150*/  VIADD R6, R6, 0x200 ;  /* 0x0000020006067836 */ /* 0x000fe20000000000 */
[----:B------:R-:W-:Y:S02]  /*b160*/  WARPGROUP.DEPBAR.LE gsb0, 0x0 ;  /* 0x00008000000079c5 */ /* 0x000fe40000010000 */
[----:B------:R-:W-:-:S15]  /*b170*/  WARPGROUP.ARRIVE ;  /* 0x00000000000079c5 */ /* 0x000fde0000000000 */
[----:B------:R-:W-:-:S04]  /*b180*/  NOP ;  /* 0x0000000000007918 */ /* 0x000fc80000000000 */
[----:B------:R-:W-:Y:S01]  /*b190*/  HGMMA.64x256x16.F32.BF16 R24, R200, gdesc[UR4].tnspB, R24, gsb0 ;  /* 0x43e00004c8187df0 */ /* 0x000fe20008001818 */
[----:B------:R-:W-:Y:S02]  /*b1a0*/  R2UR UR6, R8 ;  /* 0x00000000080672ca */ /* 0x000fe400000e0000 */
[----:B------:R-:W-:Y:S01]  /*b1b0*/  R2UR UR7, R9 ;  /* 0x00000000090772ca */ /* 0x000fe200000e0000 */
[----:B------:R-:W-:Y:S02]  /*b1c0*/  WARPGROUP.DEPBAR.LE gsb0, 0x0 ;  /* 0x00008000000079c5 */ /* 0x000fe40000010000 */
[----:B------:R-:W-:-:S15]  /*b1d0*/  WARPGROUP.ARRIVE ;  /* 0x00000000000079c5 */ /* 0x000fde0000000000 */
[----:B------:R-:W-:-:S07]  /*b1e0*/  NOP ;  /* 0x0000000000007918 */ /* 0x000fce0000000000 */
[----:B------:R-:W-:Y:S01]  /*b1f0*/  HGMMA.64x256x16.F32.BF16 R24, R196, gdesc[UR4].tnspB, R24, gsb0 ;  /* 0x43e00004c4187df0 */ /* 0x000fe20008001818 */
[----:B------:R-:W-:Y:S02]  /*b200*/  R2UR UR6, R6 ;  /* 0x00000000060672ca */ /* 0x000fe400000e0000 */
[----:B------:R-:W-:Y:S01]  /*b210*/  R2UR UR7, R7 ;  /* 0x00000000070772ca */ /* 0x000fe200000e0000 */
[----:B-1----:R-:W-:Y:S02]  /*b220*/  FADD.FTZ R7, R5, R12 ;  /* 0x0000000c05077221 */ /* 0x002fe40000010000 */
[----:B------:R-:W0:Y:S04]  /*b230*/  SHFL.BFLY PT, R5, R2, 0x1, 0x1f ;  /* 0x0c201f0002057f89 */ /* 0x000e2800000e0000 */
[----:B------:R-:W1:Y:S01]  /*b240*/  SHFL.BFLY PT, R6, R7, 0x1, 0x1f ;  /* 0x0c201f0007067f89 */ /* 0x000e6200000e0000 */
[----:B0-----:R-:W-:Y:S01]  /*b250*/  FADD.FTZ R10, R2, R5 ;  /* 0x00000005020a7221 */ /* 0x001fe20000010000 */
[----:B------:R-:W-:Y:S01]  /*b260*/  IMAD.MOV.U32 R5, RZ, RZ, RZ ;  /* 0x000000ffff057224 */ /* 0x000fe200078e00ff */
[----:B------:R-:W-:Y:S01]  /*b270*/  SEL R2, RZ, 0x1, P2 ;  /* 0x00000001ff027807 */ /* 0x000fe20001000000 */
[----:B-1----:R-:W-:-:S02]  /*b280*/  FADD.FTZ R14, R7, R6 ;  /* 0x00000006070e7221 */ /* 0x002fc40000010000 */
[----:B------:R-:W-:Y:S01]  /*b290*/  FSETP.NE.FTZ.AND P0, PT, R10, RZ, PT ;  /* 0x000000ff0a00720b */ /* 0x000fe20003f15000 */
[----:B------:R-:W-:Y:S01]  /*b2a0*/  IMAD.MOV.U32 R6, RZ, RZ, RZ ;  /* 0x000000ffff067224 */ /* 0x000fe200078e00ff */
[----:B------:R-:W-:Y:S01]  /*b2b0*/  LOP3.LUT R17, R17, R2, RZ, 0x3c, !PT ;  /* 0x0000000211117212 */ /* 0x000fe200078e3cff */
[----:B------:R-:W-:Y:S01]  /*b2c0*/  IMAD.U32 R7, RZ, RZ, UR10 ;  /* 0x0000000aff077e24 */ /* 0x000fe2000f8e00ff */
[----:B------:R-:W-:Y:S01]  /*b2d0*/  FSETP.NE.FTZ.AND P3, PT, R14, RZ, PT ;  /* 0x000000ff0e00720b */ /* 0x000fe20003f75000 */
[----:B------:R-:W-:-:S08]  /*b2e0*/  IMAD.MOV.U32 R2, RZ, RZ, -0x800000 ;  /* 0xff800000ff027424 */ /* 0x000fd000078e00ff */
[----:B------:R-:W0:Y:S01]  /*b2f0*/  @P0 MUFU.LG2 R8, R10 ;  /* 0x0000000a00080308 */ /* 0x000e220000000c00 */
[----:B------:R-:W-:-:S03]  /*b300*/  @P0 FMUL.FTZ R7, R7, 0.69314718246459960938 ;  /* 0x3f31721807070820 */ /* 0x000fc60000410000 */
[----:B------:R-:W-:-:S04]  /*b310*/  @P3 FMUL.FTZ R13, R13, 0.69314718246459960938 ;  /* 0x3f3172180d0d3820 */ /* 0x000fc80000410000 */
[----:B------:R-:W1:Y:S08]  /*b320*/  @P3 MUFU.LG2 R9, R14 ;  /* 0x0000000e00093308 */ /* 0x000e700000000c00 */
[----:B------:R1:W2:Y:S01]  /*b330*/  @P0 MUFU.RCP R6, R10 ;  /* 0x0000000a00060308 */ /* 0x0002a20000001000 */
        /* <DEDUP_REMOVED lines=139> */
.L_x_186:
[----:B------:R-:W0:Y:S08]  /*bbf0*/  S2UR UR4, SR_CgaCtaId ;  /* 0x00000000000479c3 */ /* 0x000e300000008800 */
[----:B------:R-:W-:Y:S06]  /*bc00*/  BAR.SYNC.DEFER_BLOCKING 0x5, 0x180 ;  /* 0x0146000000007b1d */ /* 0x000fec0000010000 */
[----:B------:R-:W-:Y:S01]  /*bc10*/  UMOV UR8, 0x400 ;  /* 0x0000040000087882 */ /* 0x000fe20000000000 */
[----:B------:R-:W-:Y:S01]  /*bc20*/  BSSY B0, `(.L_x_208) ;  /* 0x00004bc000007945 */ /* 0x000fe20003800000 */
[----:B0-----:R-:W-:-:S09]  /*bc30*/  ULEA UR8, UR4, UR8, 0x18 ;  /* 0x0000000804087291 */ /* 0x001fd2000f8ec03f */
[----:B------:R-:W0:Y:S02]  /*bc40*/  LDS.128 R4, [UR8+0x388d0] ;  /* 0x0388d008ff047984 */ /* 0x000e240008000c00 */
[----:B0-----:R-:W-:Y:S02]  /*bc50*/  R2UR UR6, R5 ;  /* 0x00000000050672ca */ /* 0x001fe400000e0000 */
[----:B------:R-:W-:Y:S02]  /*bc60*/  R2UR UR5, R6 ;  /* 0x00000000060572ca */ /* 0x000fe400000e0000 */
[----:B------:R-:W-:Y:S01]  /*bc70*/  R2UR UR7, R7 ;  /* 0x00000000070772ca */ /* 0x000fe200000e0000 */
[----:B------:R-:W-:Y:S06]  /*bc80*/  BAR.ARV 0x4, 0x180 ;  /* 0x0106000000007b1d */ /* 0x000fec0000002000 */
[----:B------:R-:W-:Y:S08]  /*bc90*/  @P0 BRA `(.L_x_209) ;  /* 0x0000003800980947 */ /* 0x000ff00003800000 */
[----:B------:R-:W2:Y:S01]  /*bca0*/  LDL.LU R9, [R1+0x14] ;  /* 0x0000140001097983 */ /* 0x000ea20000300800 */
[----:B------:R-:W0:Y:S01]  /*bcb0*/  S2UR UR4, SR_SWINHI ;  /* 0x00000000000479c3 */ /* 0x000e220000002f00 */
[----:B------:R-:W-:Y:S01]  /*bcc0*/  IMAD.MOV.U32 R12, RZ, RZ, 0x2 ;  /* 0x00000002ff0c7424 */ /* 0x000fe200078e00ff */
[----:B------:R-:W-:Y:S01]  /*bcd0*/  F2FP.BF16.F32.PACK_AB R6, R29, R28 ;  /* 0x0000001c1d06723e */ /* 0x000fe200000010ff */
[----:B------:R-:W3:Y:S01]  /*bce0*/  LDL.LU R8, [R1+0x1c] ;  /* 0x00001c0001087983 */ /* 0x000ee20000300800 */
[----:B------:R-:W-:Y:S01]  /*bcf0*/  F2FP.BF16.F32.PACK_AB R7, R31, R30 ;  /* 0x0000001e1f07723e */ /* 0x000fe200000010ff */
[----:B------:R-:W-:Y:S01]  /*bd00*/  ULDC.64 UR14, c[0x0][0xc00] ;  /* 0x00030000000e7ab9 */ /* 0x000fe20000000a00 */
[----:B------:R-:W-:Y:S01]  /*bd10*/  R2UR UR22, R22 ;  /* 0x00000000161672ca */ /* 0x000fe200000e0000 */
[----:B------:R-:W4:Y:S01]  /*bd20*/  LDL R3, [R1+0x68] ;  /* 0x0000680001037983 */ /* 0x000f220000100800 */
[----:B------:R-:W-:Y:S01]  /*bd30*/  ULDC.64 UR26, c[0x0][0x208] ;  /* 0x00008200001a7ab9 */ /* 0x000fe20000000a00 */
[----:B------:R-:W-:-:S02]  /*bd40*/  ULDC UR20, c[0x0][0xbe8] ;  /* 0x0002fa0000147ab9 */ /* 0x000fc40000000800 */
[----:B------:R-:W5:Y:S01]  /*bd50*/  LDL R174, [R1+0x10] ;  /* 0x0000100001ae7983 */ /* 0x000f620000100800 */
[----:B------:R-:W-:Y:S02]  /*bd60*/  R2UR UR21, R212 ;  /* 0x00000000d41572ca */ /* 0x000fe400000e0000 */
[----:B------:R-:W-:Y:S01]  /*bd70*/  R2UR UR24, R213 ;  /* 0x00000000d51872ca */ /* 0x000fe200000e0000 */
[----:B------:R-:W5:Y:S01]  /*bd80*/  LDL R175, [R1+0x64] ;  /* 0x0000640001af7983 */ /* 0x000f620000100800 */
[----:B------:R-:W-:Y:S01]  /*bd90*/  UMOV UR10, UR8 ;  /* 0x00000008000a7c82 */ /* 0x000fe20008000000 */
[----:B0-----:R-:W-:Y:S01]  /*bda0*/  UMOV UR11, UR4 ;  /* 0x00000004000b7c82 */ /* 0x001fe20008000000 */
[----:B------:R-:W-:Y:S01]  /*bdb0*/  BAR.SYNC.DEFER_BLOCKING 0x1, 0x100 ;  /* 0x0044000000007b1d */ /* 0x000fe20000010000 */
[----:B--2---:R-:W-:Y:S02]  /*bdc0*/  R2UR UR19, R9 ;  /* 0x00000000091372ca */ /* 0x004fe400000e0000 */
[----:B---3--:R-:W-:Y:S01]  /*bdd0*/  R2UR UR17, R8 ;  /* 0x00000000081172ca */ /* 0x008fe200000e0000 */
[----:B----4-:R-:W-:Y:S01]  /*bde0*/  IMAD.WIDE R12, R3, R12, UR10 ;  /* 0x0000000a030c7e25 */ /* 0x010fe2000f8e020c */
[----:B-----5:R-:W-:-:S02]  /*bdf0*/  R2UR UR18, R174 ;  /* 0x00000000ae1272ca */ /* 0x020fc400000e0000 */
[----:B------:R-:W-:-:S04]  /*be00*/  IADD3 R15, P1, R12, 0x20, RZ ;  /* 0x000000200c0f7810 */ /* 0x000fc80007f3e0ff */
[----:B------:R-:W-:-:S04]  /*be10*/  LOP3.LUT R14, R15, 0x380, RZ, 0xc0, !PT ;  /* 0x000003800f0e7812 */ /* 0x000fc800078ec0ff */
[----:B------:R-:W-:Y:S02]  /*be20*/  SHF.R.U64 R14, R14, 0x3, RZ ;  /* 0x000000030e0e7819 */ /* 0x000fe400000012ff */
[----:B------:R-:W-:Y:S02]  /*be30*/  IADD3 R157, P0, R12, 0x40, RZ ;  /* 0x000000400c9d7810 */ /* 0x000fe40007f1e0ff */
[----:B------:R-:W-:Y:S01]  /*be40*/  LOP3.LUT R14, R14, R15, RZ, 0x3c, !PT ;  /* 0x0000000f0e0e7212 */ /* 0x000fe200078e3cff */
[----:B------:R-:W-:Y:S01]  /*be50*/  IMAD.X R15, RZ, RZ, R13, P1 ;  /* 0x000000ffff0f7224 */ /* 0x000fe200008e060d */
[C---:B------:R-:W-:Y:S02]  /*be60*/  IADD3 R159, P4, R12.reuse, 0x60, RZ ;  /* 0x000000600c9f7810 */ /* 0x040fe40007f9e0ff */
[C---:B------:R-:W-:Y:S02]  /*be70*/  IADD3 R161, P3, R12.reuse, 0x4000, RZ ;  /* 0x000040000ca17810 */ /* 0x040fe40007f7e0ff */
[----:B------:R-:W-:-:S02]  /*be80*/  IADD3 R163, P6, R12, 0x4020, RZ ;  /* 0x000040200ca37810 */ /* 0x000fc40007fde0ff */
[C---:B------:R-:W-:Y:S02]  /*be90*/  IADD3 R165, P5, R12.reuse, 0x4040, RZ ;  /* 0x000040400ca57810 */ /* 0x040fe40007fbe0ff */
[C---:B------:R-:W-:Y:S02]  /*bea0*/  IADD3 R167, P2, R12.reuse, 0x4060, RZ ;  /* 0x000040600ca77810 */ /* 0x040fe40007f5e0ff */
[C---:B------:R-:W-:Y:S02]  /*beb0*/  IADD3 R169, P1, R12.reuse, 0x8000, RZ ;  /* 0x000080000ca97810 */ /* 0x040fe40007f3e0ff */
[----:B------:R-:W-:Y:S02]  /*bec0*/  LOP3.LUT R5, R12, 0x380, RZ, 0xc0, !PT ;  /* 0x000003800c057812 */ /* 0x000fe400078ec0ff */
[----:B------:R-:W-:Y:S02]  /*bed0*/  LOP3.LUT R156, R157, 0x380, RZ, 0xc0, !PT ;  /* 0x000003809d9c7812 */ /* 0x000fe400078ec0ff */
[----:B------:R-:W-:-:S02]  /*bee0*/  LOP3.LUT R158, R159, 0x380, RZ, 0xc0, !PT ;  /* 0x000003809f9e7812 */ /* 0x000fc400078ec0ff */
[----:B------:R-:W-:Y:S02]  /*bef0*/  LOP3.LUT R160, R161, 0x380, RZ, 0xc0, !PT ;  /* 0x00000380a1a07812 */ /* 0x000fe400078ec0ff */
[----:B------:R-:W-:Y:S02]  /*bf00*/  LOP3.LUT R162, R163, 0x380, RZ, 0xc0, !PT ;  /* 0x00000380a3a27812 */ /* 0x000fe400078ec0ff */
[----:B------:R-:W-:Y:S02]  /*bf10*/  LOP3.LUT R164, R165, 0x380, RZ, 0xc0, !PT ;  /* 0x00000380a5a47812 */ /* 0x000fe400078ec0ff */
[----:B------:R-:W-:Y:S02]  /*bf20*/  LOP3.LUT R166, R167, 0x380, RZ, 0xc0, !PT ;  /* 0x00000380a7a67812 */ /* 0x000fe400078ec0ff */
[----:B------:R-:W-:Y:S02]  /*bf30*/  LOP3.LUT R168, R169, 0x380, RZ, 0xc0, !PT ;  /* 0x00000380a9a87812 */ /* 0x000fe400078ec0ff */
[----:B------:R-:W-:-:S02]  /*bf40*/  SHF.R.U64 R5, R5, 0x3, RZ ;  /* 0x0000000305057819 */ /* 0x000fc400000012ff */
[----:B------:R-:W-:Y:S02]  /*bf50*/  SHF.R.U64 R156, R156, 0x3, RZ ;  /* 0x000000039c9c7819 */ /* 0x000fe400000012ff */
[----:B------:R-:W-:Y:S02]  /*bf60*/  SHF.R.U64 R158, R158, 0x3, RZ ;  /* 0x000000039e9e7819 */ /* 0x000fe400000012ff */
[----:B------:R-:W-:Y:S02]  /*bf70*/  SHF.R.U64 R160, R160, 0x3, RZ ;  /* 0x00000003a0a07819 */ /* 0x000fe400000012ff */
[----:B------:R-:W-:Y:S02]  /*bf80*/  SHF.R.U64 R162, R162, 0x3, RZ ;  /* 0x00000003a2a27819 */ /* 0x000fe400000012ff */
[----:B------:R-:W-:Y:S02]  /*bf90*/  SHF.R.U64 R164, R164, 0x3, RZ ;  /* 0x00000003a4a47819 */ /* 0x000fe400000012ff */
[----:B------:R-:W-:-:S02]  /*bfa0*/  SHF.R.U64 R166, R166, 0x3, RZ ;  /* 0x00000003a6a67819 */ /* 0x000fc400000012ff */
[----:B------:R-:W-:Y:S02]  /*bfb0*/  SHF.R.U64 R168, R168, 0x3, RZ ;  /* 0x00000003a8a87819 */ /* 0x000fe400000012ff */
[----:B------:R-:W-:Y:S01]  /*bfc0*/  LOP3.LUT R4, R5, R12, RZ, 0x3c, !PT ;  /* 0x0000000c05047212 */ /* 0x000fe200078e3cff */
[--C-:B------:R-:W-:Y:S01]  /*bfd0*/  IMAD.MOV.U32 R5, RZ, RZ, R13.reuse ;  /* 0x000000ffff057224 */ /* 0x100fe200078e000d */
[----:B------:R-:W-:Y:S01]  /*bfe0*/  LOP3.LUT R156, R156, R157, RZ, 0x3c, !PT ;  /* 0x0000009d9c9c7212 */ /* 0x000fe200078e3cff */
[--C-:B------:R-:W-:Y:S01]  /*bff0*/  IMAD.X R157, RZ, RZ, R13.reuse, P0 ;  /* 0x000000ffff9d7224 */ /* 0x100fe200000e060d */
        /* <DEDUP_REMOVED lines=11> */
[----:B------:R-:W-:Y:S01]  /*c0b0*/  IMAD.X R169, RZ, RZ, R13, P1 ;  /* 0x000000ffffa97224 */ /* 0x000fe200008e060d */
[----:B------:R-:W-:-:S02]  /*c0c0*/  IADD3 R171, P0, R12, 0x8020, RZ ;  /* 0x000080200cab7810 */ /* 0x000fc40007f1e0ff */
[C---:B------:R-:W-:Y:S02]  /*c0d0*/  IADD3 R173, P4, R12.reuse, 0x8040, RZ ;  /* 0x000080400cad7810 */ /* 0x040fe40007f9e0ff */
[C---:B------:R-:W-:Y:S02]  /*c0e0*/  IADD3 R9, P3, R12.reuse, 0x8060, RZ ;  /* 0x000080600c097810 */ /* 0x040fe40007f7e0ff */
[C---:B------:R-:W-:Y:S02]  /*c0f0*/  IADD3 R11, P6, R12.reuse, 0xc000, RZ ;  /* 0x0000c0000c0b7810 */ /* 0x040fe40007fde0ff */
[C---:B------:R-:W-:Y:S02]  /*c100*/  IADD3 R153, P5, R12.reuse, 0xc020, RZ ;  /* 0x0000c0200c997810 */ /* 0x040fe40007fbe0ff */
[C---:B------:R-:W-:Y:S02]  /*c110*/  IADD3 R155, P2, R12.reuse, 0xc040, RZ ;  /* 0x0000c0400c9b7810 */ /* 0x040fe40007f5e0ff */
[----:B------:R-:W-:-:S02]  /*c120*/  IADD3 R21, P1, R12, 0xc060, RZ ;  /* 0x0000c0600c157810 */ /* 0x000fc40007f3e0ff */
[----:B------:R-:W-:Y:S02]  /*c130*/  MOV R3, R4 ;  /* 0x0000000400037202 */ /* 0x000fe40000000f00 */
[----:B------:R-:W-:Y:S02]  /*c140*/  F2FP.BF16.F32.PACK_AB R4, R25, R24 ;  /* 0x000000181904723e */ /* 0x000fe400000010ff */
[----:B------:R-:W-:Y:S02]  /*c150*/  F2FP.BF16.F32.PACK_AB R5, R27, R26 ;  /* 0x0000001a1b05723e */ /* 0x000fe400000010ff */
[----:B------:R-:W-:Y:S02]  /*c160*/  LOP3.LUT R170, R171, 0x380, RZ, 0xc0, !PT ;  /* 0x00000380abaa7812 */ /* 0x000fe400078ec0ff */
[----:B------:R-:W-:Y:S02]  /*c170*/  LOP3.LUT R172, R173, 0x380, RZ, 0xc0, !PT ;  /* 0x00000380adac7812 */ /* 0x000fe400078ec0ff */
[----:B------:R-:W-:-:S02]  /*c180*/  LOP3.LUT R8, R9, 0x380, RZ, 0xc0, !PT ;  /* 0x0000038009087812 */ /* 0x000fc400078ec0ff */
[----:B------:R-:W-:Y:S02]  /*c190*/  LOP3.LUT R10, R11, 0x380, RZ, 0xc0, !PT ;  /* 0x000003800b0a7812 */ /* 0x000fe400078ec0ff */
[----:B------:R-:W-:Y:S02]  /*c1a0*/  LOP3.LUT R152, R153, 0x380, RZ, 0xc0, !PT ;  /* 0x0000038099987812 */ /* 0x000fe400078ec0ff */
[----:B------:R-:W-:Y:S02]  /*c1b0*/  LOP3.LUT R154, R155, 0x380, RZ, 0xc0, !PT ;  /* 0x000003809b9a7812 */ /* 0x000fe400078ec0ff */
[----:B------:R-:W-:Y:S01]  /*c1c0*/  LOP3.LUT R20, R21, 0x380, RZ, 0xc0, !PT ;  /* 0x0000038015147812 */ /* 0x000fe200078ec0ff */
[----:B------:R0:W-:Y:S01]  /*c1d0*/  STSM.16.M88.4 [R3], R4 ;  /* 0x0000000403007844 */ /* 0x0001e20000000200 */
[----:B------:R-:W-:Y:S02]  /*c1e0*/  SHF.R.U64 R170, R170, 0x3, RZ ;  /* 0x00000003aaaa7819 */ /* 0x000fe400000012ff */
[----:B------:R-:W-:-:S02]  /*c1f0*/  SHF.R.U64 R172, R172, 0x3, RZ ;  /* 0x00000003acac7819 */ /* 0x000fc400000012ff */
[----:B------:R-:W-:Y:S02]  /*c200*/  SHF.R.U64 R8, R8, 0x3, RZ ;  /* 0x0000000308087819 */ /* 0x000fe400000012ff */
[----:B------:R-:W-:Y:S02]  /*c210*/  SHF.R.U64 R10, R10, 0x3, RZ ;  /* 0x000000030a0a7819 */ /* 0x000fe400000012ff */
[----:B------:R-:W-:Y:S02]  /*c220*/  SHF.R.U64 R152, R152, 0x3, RZ ;  /* 0x0000000398987819 */ /* 0x000fe400000012ff */
[----:B------:R-:W-:Y:S02]  /*c230*/  SHF.R.U64 R154, R154, 0x3, RZ ;  /* 0x000000039a9a7819 */ /* 0x000fe400000012ff */
[----:B------:R-:W-:Y:S02]  /*c240*/  SHF.R.U64 R20, R20, 0x3, RZ ;  /* 0x0000000314147819 */ /* 0x000fe400000012ff */
[----:B------:R-:W-:-:S02]  /*c250*/  MOV R14, R14 ;  /* 0x0000000e000e7202 */ /* 0x000fc40000000f00 */
[----:B0-----:R-:W-:Y:S02]  /*c260*/  F2FP.BF16.F32.PACK_AB R4, R33, R32 ;  /* 0x000000202104723e */ /* 0x001fe400000010ff */
[----:B------:R-:W-:Y:S02]  /*c270*/  F2FP.BF16.F32.PACK_AB R5, R35, R34 ;  /* 0x000000222305723e */ /* 0x000fe400000010ff */
[----:B------:R-:W-:Y:S02]  /*c280*/  F2FP.BF16.F32.PACK_AB R6, R37, R36 ;  /* 0x000000242506723e */ /* 0x000fe400000010ff */
[----:B------:R-:W-:Y:S02]  /*c290*/  F2FP.BF16.F32.PACK_AB R7, R39, R38 ;  /* 0x000000262707723e */ /* 0x000fe400000010ff */
        /* <DEDUP_REMOVED lines=14> */
[----:B------:R0:W-:Y:S01]  /*c380*/  STSM.16.M88.4 [R14], R4 ;  /* 0x000000040e007844 */ /* 0x0001e20000000200 */
[----:B------:R-:W-:-:S02]  /*c390*/  MOV R156, R156 ;  /* 0x0000009c009c7202 */ /* 0x000fc40000000f00 */
[----:B------:R-:W-:Y:S02]  /*c3a0*/  F2FP.BF16.F32.PACK_AB R12, R41, R40 ;  /* 0x00000028290c723e */ /* 0x000fe400000010ff */
[----:B------:R-:W-:Y:S02]  /*c3b0*/  F2FP.BF16.F32.PACK_AB R13, R43, R42 ;  /* 0x0000002a2b0d723e */ /* 0x000fe400000010ff */
[----:B------:R-:W-:Y:S02]  /*c3c0*/  F2FP.BF16.F32.PACK_AB R15, R47, R46 ;  /* 0x0000002e2f0f723e */ /* 0x000fe400000010ff */
[----:B------:R-:W-:Y:S02]  /*c3d0*/  MOV R158, R158 ;  /* 0x0000009e009e7202 */ /* 0x000fe40000000f00 */
[----:B------:R-:W-:Y:S02]  /*c3e0*/  MOV R161, R160 ;  /* 0x000000a000a17202 */ /* 0x000fe40000000f00 */
[----:B0-----:R-:W-:-:S02]  /*c3f0*/  F2FP.BF16.F32.PACK_AB R14, R45, R44 ;  /* 0x0000002c2d0e723e */ /* 0x001fc400000010ff */
[----:B------:R-:W-:Y:S02]  /*c400*/  F2FP.BF16.F32.PACK_AB R4, R49, R48 ;  /* 0x000000303104723e */ /* 0x000fe400000010ff */
[----:B------:R-:W-:Y:S02]  /*c410*/  F2FP.BF16.F32.PACK_AB R5, R51, R50 ;  /* 0x000000323305723e */ /* 0x000fe400000010ff */
[----:B------:R-:W-:Y:S02]  /*c420*/  F2FP.BF16.F32.PACK_AB R6, R53, R52 ;  /* 0x000000343506723e */ /* 0x000fe400000010ff */
[----:B------:R-:W-:Y:S01]  /*c430*/  F2FP.BF16.F32.PACK_AB R7, R55, R54 ;  /* 0x000000363707723e */ /* 0x000fe200000010ff */
[----:B------:R0:W-:Y:S01]  /*c440*/  STSM.16.M88.4 [R156], R12 ;  /* 0x0000000c9c007844 */ /* 0x0001e20000000200 */
[----:B------:R-:W-:Y:S02]  /*c450*/  MOV R160, R8 ;  /* 0x0000000800a07202 */ /* 0x000fe40000000f00 */
[----:B------:R-:W-:-:S02]  /*c460*/  MOV R3, R10 ;  /* 0x0000000a00037202 */ /* 0x000fc40000000f00 */
[----:B------:R-:W-:Y:S02]  /*c470*/  F2FP.BF16.F32.PACK_AB R8, R57, R56 ;  /* 0x000000383908723e */ /* 0x000fe400000010ff */
[----:B------:R-:W-:Y:S02]  /*c480*/  F2FP.BF16.F32.PACK_AB R9, R59, R58 ;  /* 0x0000003a3b09723e */ /* 0x000fe400000010ff */
[----:B------:R-:W-:Y:S02]  /*c490*/  F2FP.BF16.F32.PACK_AB R10, R61, R60 ;  /* 0x0000003c3d0a723e */ /* 0x000fe400000010ff */
[----:B------:R-:W-:Y:S02]  /*c4a0*/  F2FP.BF16.F32.PACK_AB R11, R63, R62 ;  /* 0x0000003e3f0b723e */ /* 0x000fe400000010ff */
[----:B------:R-:W-:Y:S01]  /*c4b0*/  MOV R162, R162 ;  /* 0x000000a200a27202 */ /* 0x000fe20000000f00 */
[----:B------:R1:W-:Y:S01]  /*c4c0*/  STSM.16.M88.4 [R158], R4 ;  /* 0x000000049e007844 */ /* 0x0003e20000000200 */
[----:B------:R-:W-:-:S02]  /*c4d0*/  MOV R18, R152 ;  /* 0x0000009800127202 */ /* 0x000fc40000000f00 */
[----:B0-----:R-:W-:Y:S02]  /*c4e0*/  F2FP.BF16.F32.PACK_AB R12, R65, R64 ;  /* 0x00000040410c723e */ /* 0x001fe400000010ff */
[----:B------:R-:W-:Y:S02]  /*c4f0*/  F2FP.BF16.F32.PACK_AB R13, R67, R66 ;  /* 0x00000042430d723e */ /* 0x000fe400000010ff */
[----:B------:R-:W-:Y:S02]  /*c500*/  F2FP.BF16.F32.PACK_AB R14, R69, R68 ;  /* 0x00000044450e723e */ /* 0x000fe400000010ff */
[----:B------:R-:W-:Y:S02]  /*c510*/  F2FP.BF16.F32.PACK_AB R15, R71, R70 ;  /* 0x00000046470f723e */ /* 0x000fe400000010ff */
[----:B------:R-:W-:Y:S02]  /*c520*/  MOV R22, R154 ;  /* 0x0000009a00167202 */ /* 0x000fe40000000f00 */
[----:B------:R-:W-:-:S02]  /*c530*/  MOV R164, R164 ;  /* 0x000000a400a47202 */ /* 0x000fc40000000f00 */
[----:B------:R-:W-:Y:S02]  /*c540*/  F2FP.BF16.F32.PACK_AB R152, R73, R72 ;  /* 0x000000484998723e */ /* 0x000fe400000010ff */
[----:B------:R-:W-:Y:S02]  /*c550*/  F2FP.BF16.F32.PACK_AB R153, R75, R74 ;  /* 0x0000004a4b99723e */ /* 0x000fe400000010ff */
[----:B------:R-:W-:Y:S02]  /*c560*/  F2FP.BF16.F32.PACK_AB R154, R77, R76 ;  /* 0x0000004c4d9a723e */ /* 0x000fe400000010ff */
[----:B------:R-:W-:Y:S01]  /*c570*/  F2FP.BF16.F32.PACK_AB R155, R79, R78 ;  /* 0x0000004e4f9b723e */ /* 0x000fe200000010ff */
[----:B------:R0:W-:Y:S01]  /*c580*/  STSM.16.M88.4 [R161], R8 ;  /* 0x00000008a1007844 */ /* 0x0001e20000000200 */
[----:B------:R-:W-:Y:S02]  /*c590*/  MOV R166, R166 ;  /* 0x000000a600a67202 */ /* 0x000fe40000000f00 */
[----:B------:R-:W-:-:S02]  /*c5a0*/  F2FP.BF16.F32.PACK_AB R156, R81, R80 ;  /* 0x00000050519c723e */ /* 0x000fc400000010ff */
[----:B------:R-:W-:Y:S02]  /*c5b0*/  F2FP.BF16.F32.PACK_AB R157, R83, R82 ;  /* 0x00000052539d723e */ /* 0x000fe400000010ff */
[----:B-1----:R-:W-:Y:S02]  /*c5c0*/  F2FP.BF16.F32.PACK_AB R158, R85, R84 ;  /* 0x00000054559e723e */ /* 0x002fe400000010ff */
[----:B------:R-:W-:Y:S01]  /*c5d0*/  F2FP.BF16.F32.PACK_AB R159, R87, R86 ;  /* 0x00000056579f723e */ /* 0x000fe200000010ff */
[----:B------:R1:W-:Y:S01]  /*c5e0*/  STSM.16.M88.4 [R162], R12 ;  /* 0x0000000ca2007844 */ /* 0x0003e20000000200 */
[----:B------:R-:W-:Y:S02]  /*c5f0*/  MOV R168, R168 ;  /* 0x000000a800a87202 */ /* 0x000fe40000000f00 */
[----:B------:R-:W-:Y:S02]  /*c600*/  F2FP.BF16.F32.PACK_AB R4, R89, R88 ;  /* 0x000000585904723e */ /* 0x000fe400000010ff */
[----:B------:R-:W-:-:S02]  /*c610*/  F2FP.BF16.F32.PACK_AB R5, R91, R90 ;  /* 0x0000005a5b05723e */ /* 0x000fc400000010ff */
[----:B------:R-:W-:Y:S02]  /*c620*/  F2FP.BF16.F32.PACK_AB R6, R93, R92 ;  /* 0x0000005c5d06723e */ /* 0x000fe400000010ff */
[----:B------:R-:W-:Y:S02]  /*c630*/  F2FP.BF16.F32.PACK_AB R7, R95, R94 ;  /* 0x0000005e5f07723e */ /* 0x000fe400000010ff */
[----:B------:R-:W-:Y:S02]  /*c640*/  MOV R170, R170 ;  /* 0x000000aa00aa7202 */ /* 0x000fe40000000f00 */
[----:B0-----:R-:W-:Y:S02]  /*c650*/  F2FP.BF16.F32.PACK_AB R8, R97, R96 ;  /* 0x000000606108723e */ /* 0x001fe400000010ff */
[----:B------:R-:W-:Y:S02]  /*c660*/  F2FP.BF16.F32.PACK_AB R9, R99, R98 ;  /* 0x000000626309723e */ /* 0x000fe400000010ff */
[----:B------:R-:W-:-:S02]  /*c670*/  F2FP.BF16.F32.PACK_AB R10, R101, R100 ;  /* 0x00000064650a723e */ /* 0x000fc400000010ff */
[----:B------:R-:W-:Y:S01]  /*c680*/  F2FP.BF16.F32.PACK_AB R11, R103, R102 ;  /* 0x00000066670b723e */ /* 0x000fe200000010ff */
[----:B------:R0:W-:Y:S01]  /*c690*/  STSM.16.M88.4 [R164], R152 ;  /* 0x00000098a4007844 */ /* 0x0001e20000000200 */
[----:B------:R-:W-:Y:S02]  /*c6a0*/  MOV R172, R172 ;  /* 0x000000ac00ac7202 */ /* 0x000fe40000000f00 */
[----:B-1----:R-:W-:Y:S02]  /*c6b0*/  F2FP.BF16.F32.PACK_AB R12, R105, R104 ;  /* 0x00000068690c723e */ /* 0x002fe400000010ff */
[----:B------:R-:W-:Y:S02]  /*c6c0*/  F2FP.BF16.F32.PACK_AB R13, R107, R106 ;  /* 0x0000006a6b0d723e */ /* 0x000fe400000010ff */
[----:B------:R-:W-:Y:S02]  /*c6d0*/  F2FP.BF16.F32.PACK_AB R14, R109, R108 ;  /* 0x0000006c6d0e723e */ /* 0x000fe400000010ff */
[----:B------:R-:W-:Y:S01]  /*c6e0*/  F2FP.BF16.F32.PACK_AB R15, R111, R110 ;  /* 0x0000006e6f0f723e */ /* 0x000fe200000010ff */
[----:B------:R1:W-:Y:S01]  /*c6f0*/  STSM.16.M88.4 [R166], R156 ;  /* 0x0000009ca6007844 */ /* 0x0003e20000000200 */
[----:B------:R-:W-:-:S03]  /*c700*/  MOV R161, R20 ;  /* 0x0000001400a17202 */ /* 0x000fc60000000f00 */
[----:B------:R2:W-:Y:S01]  /*c710*/  STSM.16.M88.4 [R168], R4 ;  /* 0x00000004a8007844 */ /* 0x0005e20000000200 */
[----:B0-----:R-:W-:Y:S02]  /*c720*/  F2FP.BF16.F32.PACK_AB R152, R113, R112 ;  /* 0x000000707198723e */ /* 0x001fe400000010ff */
[----:B------:R-:W-:Y:S02]  /*c730*/  F2FP.BF16.F32.PACK_AB R153, R115, R114 ;  /* 0x000000727399723e */ /* 0x000fe400000010ff */
[----:B------:R-:W-:Y:S02]  /*c740*/  F2FP.BF16.F32.PACK_AB R154, R117, R116 ;  /* 0x00000074759a723e */ /* 0x000fe400000010ff */
[----:B------:R-:W-:Y:S01]  /*c750*/  F2FP.BF16.F32.PACK_AB R155, R119, R118 ;  /* 0x00000076779b723e */ /* 0x000fe200000010ff */
[----:B------:R0:W-:Y:S01]  /*c760*/  STSM.16.M88.4 [R170], R8 ;  /* 0x00000008aa007844 */ /* 0x0001e20000000200 */
[----:B-1----:R-:W-:Y:S02]  /*c770*/  F2FP.BF16.F32.PACK_AB R156, R121, R120 ;  /* 0x00000078799c723e */ /* 0x002fe400000010ff */
[----:B------:R-:W-:-:S02]  /*c780*/  F2FP.BF16.F32.PACK_AB R157, R123, R122 ;  /* 0x0000007a7b9d723e */ /* 0x000fc400000010ff */
[----:B------:R-:W-:Y:S02]  /*c790*/  F2FP.BF16.F32.PACK_AB R158, R125, R124 ;  /* 0x0000007c7d9e723e */ /* 0x000fe400000010ff */
[----:B------:R-:W-:Y:S01]  /*c7a0*/  F2FP.BF16.F32.PACK_AB R159, R127, R126 ;  /* 0x0000007e7f9f723e */ /* 0x000fe200000010ff */
[----:B------:R1:W-:Y:S01]  /*c7b0*/  STSM.16.M88.4 [R172], R12 ;  /* 0x0000000cac007844 */ /* 0x0003e20000000200 */
[----:B--2---:R-:W-:Y:S02]  /*c7c0*/  F2FP.BF16.F32.PACK_AB R4, R129, R128 ;  /* 0x000000808104723e */ /* 0x004fe400000010ff */
[----:B------:R-:W-:Y:S02]  /*c7d0*/  F2FP.BF16.F32.PACK_AB R5, R131, R130 ;  /* 0x000000828305723e */ /* 0x000fe400000010ff */
[----:B------:R-:W-:Y:S02]  /*c7e0*/  F2FP.BF16.F32.PACK_AB R6, R133, R132 ;  /* 0x000000848506723e */ /* 0x000fe400000010ff */
[----:B------:R-:W-:-:S02]  /*c7f0*/  F2FP.BF16.F32.PACK_AB R7, R135, R134 ;  /* 0x000000868707723e */ /* 0x000fc400000010ff */
        /* <DEDUP_REMOVED lines=9> */
[----:B------:R-:W-:Y:S04]  /*c890*/  STSM.16.M88.4 [R3], R156 ;  /* 0x0000009c03007844 */ /* 0x000fe80000000200 */
[----:B------:R1:W-:Y:S04]  /*c8a0*/  STSM.16.M88.4 [R18], R4 ;  /* 0x0000000412007844 */ /* 0x0003e80000000200 */
[----:B------:R2:W-:Y:S04]  /*c8b0*/  STSM.16.M88.4 [R22], R8 ;  /* 0x0000000816007844 */ /* 0x0005e80000000200 */
[----:B------:R3:W-:Y:S01]  /*c8c0*/  STSM.16.M88.4 [R161], R12 ;  /* 0x0000000ca1007844 */ /* 0x0007e20000000200 */
[----:B------:R-:W-:Y:S01]  /*c8d0*/  USHF.L.U32 UR4, UR19, 0x2, URZ ;  /* 0x0000000213047899 */ /* 0x000fe2000800063f */
[----:B------:R-:W-:Y:S01]  /*c8e0*/  BAR.SYNC.DEFER_BLOCKING 0x1, 0x100 ;  /* 0x0044000000007b1d */ /* 0x000fe20000010000 */
[----:B------:R-:W-:Y:S01]  /*c8f0*/  ISETP.NE.U32.AND P0, PT, RZ, UR14, PT ;  /* 0x0000000eff007c0c */ /* 0x000fe2000bf05070 */
[----:B------:R-:W-:-:S02]  /*c900*/  USHF.L.U64.HI UR16, UR19, 0x2, UR17 ;  /* 0x0000000213107899 */ /* 0x000fc40008010211 */
[----:B------:R-:W-:Y:S01]  /*c910*/  UIADD3 UR9, UP0, UR4, UR14, URZ ;  /* 0x0000000e04097290 */ /* 0x000fe2000ff1e03f */
[----:B------:R-:W-:-:S03]  /*c920*/  ISETP.NE.AND.EX P0, PT, RZ, UR15, PT, P0 ;  /* 0x0000000fff007c0c */ /* 0x000fc6000bf05300 */
[----:B------:R-:W-:Y:S02]  /*c930*/  UIADD3.X UR12, UR16, UR15, URZ, UP0, !UPT ;  /* 0x0000000f100c7290 */ /* 0x000fe400087fe43f */
[----:B------:R-:W-:-:S04]  /*c940*/  IMAD.U32 R20, RZ, RZ, UR9 ;  /* 0x00000009ff147e24 */ /* 0x000fc8000f8e00ff */
[----:B------:R-:W-:Y:S01]  /*c950*/  IMAD.U32 R21, RZ, RZ, UR12 ;  /* 0x0000000cff157e24 */ /* 0x000fe2000f8e00ff */
[----:B------:R-:W-:-:S04]  /*c960*/  ULDC.64 UR12, c[0x0][0xc08] ;  /* 0x00030200000c7ab9 */ /* 0x000fc80000000a00 */
[----:B0-----:R-:W4:Y:S01]  /*c970*/  @P0 LDG.E R152, desc[UR26][R20.64] ;  /* 0x0000001a14980981 */ /* 0x001f22000c1e1900 */
[----:B------:R-:W-:-:S04]  /*c980*/  UISETP.NE.U32.AND UP0, UPT, UR12, URZ, UPT ;  /* 0x0000003f0c00728c */ /* 0x000fc8000bf05070 */
[----:B------:R-:W-:-:S06]  /*c990*/  UISETP.NE.AND.EX UP0, UPT, UR13, URZ, UPT, UP0 ;  /* 0x0000003f0d00728c */ /* 0x000fcc000bf05300 */
[----:B------:R-:W-:-:S05]  /*c9a0*/  PLOP3.LUT P4, PT, PT, PT, UP0, 0x80, 0x0 ;  /* 0x000000000000781c */ /* 0x000fca0003f8f008 */
[----:B------:R-:W-:-:S03]  /*c9b0*/  @UP0 UIADD3 UR12, UP1, UR4, UR12, URZ ;  /* 0x0000000c040c0290 */ /* 0x000fc6000ff3e03f */
[----:B------:R-:W-:Y:S01]  /*c9c0*/  ULDC UR4, c[0x0][0xad4] ;  /* 0x0002b50000047ab9 */ /* 0x000fe20000000800 */
[----:B------:R-:W-:Y:S02]  /*c9d0*/  @UP0 UIADD3.X UR13, UR16, UR13, URZ, UP1, !UPT ;  /* 0x0000000d100d0290 */ /* 0x000fe40008ffe43f */
[----:B-1----:R-:W-:-:S04]  /*c9e0*/  IMAD.U32 R4, RZ, RZ, UR12 ;  /* 0x0000000cff047e24 */ /* 0x002fc8000f8e00ff */
[----:B------:R-:W-:-:S05]  /*c9f0*/  IMAD.U32 R5, RZ, RZ, UR13 ;  /* 0x0000000dff057e24 */ /* 0x000fca000f8e00ff */
[----:B------:R0:W5:Y:S01]  /*ca00*/  @P4 LDG.E R3, desc[UR26][R4.64] ;  /* 0x0000001a04034981 */ /* 0x000162000c1e1900 */
[----:B------:R-:W-:Y:S02]  /*ca10*/  UISETP.NE.AND UP0, UPT, UR22, URZ, UPT ;  /* 0x0000003f1600728c */ /* 0x000fe4000bf05270 */
[----:B------:R-:W-:Y:S02]  /*ca20*/  UISETP.NE.AND UP1, UPT, UR20, 0x1, UPT ;  /* 0x000000011400788c */ /* 0x000fe4000bf25270 */
[----:B------:R-:W-:Y:S01]  /*ca30*/  USEL UR4, UR22, UR4, UP0 ;  /* 0x0000000416047287 */ /* 0x000fe20008000000 */
[----:B------:R-:W-:-:S03]  /*ca40*/  UMOV UR23, 0x9b8 ;  /* 0x000009b800177882 */ /* 0x000fc60000000000 */
[----:B------:R-:W-:Y:S01]  /*ca50*/  UISETP.GT.AND UP2, UPT, UR4, 0x1, UPT ;  /* 0x000000010400788c */ /* 0x000fe2000bf44270 */
[----:B------:R-:W-:Y:S01]  /*ca60*/  PLOP3.LUT P1, PT, PT, PT, UP1, 0x80, 0x0 ;  /* 0x000000000000781c */ /* 0x000fe20003f2f018 */
[----:B------:R-:W-:Y:S02]  /*ca70*/  UISETP.NE.U32.AND UP0, UPT, UR14, URZ, UPT ;  /* 0x0000003f0e00728c */ /* 0x000fe4000bf05070 */
[----:B------:R-:W-:Y:S01]  /*ca80*/  USEL UR23, UR23, 0x978, UP2 ;  /* 0x0000097817177887 */ /* 0x000fe20009000000 */
[----:B--2---:R-:W-:Y:S01]  /*ca90*/  IMAD.U32 R8, RZ, RZ, UR18 ;  /* 0x00000012ff087e24 */ /* 0x004fe2000f8e00ff */
[----:B------:R-:W-:Y:S01]  /*caa0*/  UISETP.NE.AND.EX UP0, UPT, UR15, URZ, UPT, UP0 ;  /* 0x0000003f0f00728c */ /* 0x000fe2000bf05300 */
[----:B------:R-:W-:Y:S02]  /*cab0*/  UMOV UR4, URZ ;  /* 0x0000003f00047c82 */ /* 0x000fe40008000000 */
[----:B------:R-:W-:Y:S01]  /*cac0*/  IMAD R8, R8, 0x80, R175 ;  /* 0x0000008008087824 */ /* 0x000fe200078e02af */
[----:B------:R-:W-:Y:S01]  /*cad0*/  USEL UR9, UR19, URZ, !UP0 ;  /* 0x0000003f13097287 */ /* 0x000fe2000c000000 */
[----:B------:R-:W-:Y:S01]  /*cae0*/  @UP1 ULDC UR25, c[0x0][0xbec] ;  /* 0x0002fb0000191ab9 */ /* 0x000fe20000000800 */
[----:B------:R-:W-:-:S02]  /*caf0*/  USEL UR22, UR17, URZ, !UP0 ;  /* 0x0000003f11167287 */ /* 0x000fc4000c000000 */
[----:B0-----:R-:W-:Y:S01]  /*cb00*/  @P1 IMAD.HI.U32 R4, R8, UR25, RZ ;  /* 0x0000001908041c27 */ /* 0x001fe2000f8e00ff */
[----:B------:R-:W-:Y:S01]  /*cb10*/  USEL UR21, UR21, URZ, UP2 ;  /* 0x0000003f15157287 */ /* 0x000fe20009000000 */
[----:B------:R-:W-:Y:S01]  /*cb20*/  ULDC.64 UR16, c[0x0][UR23+0x220] ;  /* 0x0000880017107abb */ /* 0x000fe20008000a00 */
[----:B------:R-:W-:Y:S01]  /*cb30*/  ULDC.64 UR14, c[0x0][UR23+0x218] ;  /* 0x00008600170e7abb */ /* 0x000fe20008000a00 */
[----:B------:R-:W-:Y:S01]  /*cb40*/  ULDC.64 UR18, c[0x0][UR23+0x228] ;  /* 0x00008a0017127abb */ /* 0x000fe20008000a00 */
[----:B------:R-:W-:Y:S02]  /*cb50*/  UIMAD UR17, UR17, UR9, URZ ;  /* 0x00000009111172a4 */ /* 0x000fe4000f8e023f */
[----:B------:R-:W-:Y:S01]  /*cb60*/  UIMAD.WIDE.U32 UR12, UR14, UR24, URZ ;  /* 0x000000180e0c72a5 */ /* 0x000fe2000f8e003f */
[----:B------:R-:W-:Y:S01]  /*cb70*/  IMAD.MOV.U32 R5, RZ, RZ, R8 ;  /* 0x000000ffff057224 */ /* 0x000fe200078e0008 */
[----:B------:R-:W-:Y:S01]  /*cb80*/  @UP1 ULDC UR28, c[0x0][0xbf0] ;  /* 0x0002fc00001c1ab9 */ /* 0x000fe20000000800 */
[----:B------:R-:W-:-:S02]  /*cb90*/  UIMAD UR24, UR15, UR24, URZ ;  /* 0x000000180f1872a4 */ /* 0x000fc4000f8e023f */
[----:B------:R-:W-:Y:S01]  /*cba0*/  UIMAD.WIDE.U32 UR26, UR18, UR21, URZ ;  /* 0x00000015121a72a5 */ /* 0x000fe2000f8e003f */
[----:B------:R-:W-:Y:S01]  /*cbb0*/  @P1 SHF.R.U32.HI R5, RZ, UR28, R4 ;  /* 0x0000001cff051c19 */ /* 0x000fe20008011604 */
[----:B------:R-:W-:Y:S02]  /*cbc0*/  UIMAD.WIDE.U32 UR14, UR16, UR9, URZ ;  /* 0x00000009100e72a5 */ /* 0x000fe4000f8e003f */
[----:B------:R-:W-:Y:S02]  /*cbd0*/  UIMAD UR18, UR19, UR21, URZ ;  /* 0x00000015131272a4 */ /* 0x000fe4000f8e023f */
[----:B------:R-:W-:Y:S01]  /*cbe0*/  UIMAD UR17, UR16, UR22, UR17 ;  /* 0x00000016101172a4 */ /* 0x000fe2000f8e0211 */
[----:B------:R-:W-:Y:S01]  /*cbf0*/  IMAD.U32 R4, RZ, RZ, UR26 ;  /* 0x0000001aff047e24 */ /* 0x000fe2000f8e00ff */
[----:B------:R-:W-:Y:S01]  /*cc00*/  UIADD3 UR18, UR27, UR18, URZ ;  /* 0x000000121b127290 */ /* 0x000fe2000fffe03f */
[----:B------:R-:W-:Y:S01]  /*cc10*/  IMAD.MOV R7, RZ, RZ, -R5 ;  /* 0x000000ffff077224 */ /* 0x000fe200078e0a05 */
[----:B------:R-:W-:-:S02]  /*cc20*/  UIADD3 UR24, UR13, UR24, URZ ;  /* 0x000000180d187290 */ /* 0x000fc4000fffe03f */
[----:B------:R-:W-:Y:S01]  /*cc30*/  UIADD3 UR17, UR15, UR17, URZ ;  /* 0x000000110f117290 */ /* 0x000fe2000fffe03f */
[----:B------:R-:W-:Y:S02]  /*cc40*/  IMAD R7, R7, UR20, R8 ;  /* 0x0000001407077c24 */ /* 0x000fe4000f8e0208 */
[----:B------:R-:W-:-:S03]  /*cc50*/  IMAD.U32 R10, RZ, RZ, UR18 ;  /* 0x00000012ff0a7e24 */ /* 0x000fc6000f8e00ff */
[----:B------:R-:W-:Y:S02]  /*cc60*/  SHF.R.S32.HI R6, RZ, 0x1f, R7 ;  /* 0x0000001fff067819 */ /* 0x000fe40000011407 */
[----:B----4-:R-:W-:-:S13]  /*cc70*/  @P0 R2UR UR4, R152 ;  /* 0x00000000980402ca */ /* 0x010fda00000e0000 */
[----:B------:R-:W-:Y:S02]  /*cc80*/  UIADD3 UR12, UP0, UP3, UR14, UR12, UR4 ;  /* 0x0000000c0e0c7290 */ /* 0x000fe4000fb1e004 */
[----:B------:R-:W-:-:S04]  /*cc90*/  USHF.R.S32.HI UR16, URZ, 0x1f, UR4 ;  /* 0x0000001f3f107899 */ /* 0x000fc80008011404 */
[----:B------:R-:W-:Y:S01]  /*cca0*/  UIADD3.X UR14, UR17, UR24, UR16, UP0, UP3 ;  /* 0x00000018110e7290 */ /* 0x000fe200087e6410 */
[----:B------:R-:W-:Y:S02]  /*ccb0*/  IADD3 R4, P2, P3, R5, UR12, R4 ;  /* 0x0000000c05047c10 */ /* 0x000fe4000fb5e004 */
[----:B------:R-:W-:Y:S01]  /*ccc0*/  SHF.R.S32.HI R5, RZ, 0x1f, R5 ;  /* 0x0000001fff057819 */ /* 0x000fe20000011405 */
[----:B------:R-:W-:Y:S02]  /*ccd0*/  ULDC.64 UR12, c[0x0][UR23+0x210] ;  /* 0x00008400170c7abb */ /* 0x000fe40008000a00 */
[----:B------:R-:W-:Y:S01]  /*cce0*/  IMAD R9, R7, UR13, RZ ;  /* 0x0000000d07097c24 */ /* 0x000fe2000f8e02ff */
[----:B------:R-:W-:Y:S01]  /*ccf0*/  IADD3.X R5, R5, UR14, R10, P2, P3 ;  /* 0x0000000e05057c10 */ /* 0x000fe200097e640a */
[----:B------:R-:W-:Y:S01]  /*cd00*/  ULDC.64 UR14, c[0x0][0xba8] ;  /* 0x0002ea00000e7ab9 */ /* 0x000fe20000000a00 */
[----:B------:R-:W-:Y:S01]  /*cd10*/  @!UP2 ULDC UR14, c[0x0][0xb50] ;  /* 0x0002d400000eaab9 */ /* 0x000fe20000000800 */
[----:B------:R-:W-:Y:S01]  /*cd20*/  IMAD R9, R6, UR12, R9 ;  /* 0x0000000c06097c24 */ /* 0x000fe2000f8e0209 */
[----:B------:R-:W-:Y:S01]  /*cd30*/  @!UP2 ULDC UR15, c[0x0][0xb54] ;  /* 0x0002d500000faab9 */ /* 0x000fe20000000800 */
[----:B------:R-:W-:-:S04]  /*cd40*/  IMAD.WIDE.U32 R4, R7, UR12, R4 ;  /* 0x0000000c07047c25 */ /* 0x000fc8000f8e0004 */
[----:B------:R-:W-:Y:S01]  /*cd50*/  IMAD.IADD R5, R5, 0x1, R9 ;  /* 0x0000000105057824 */ /* 0x000fe200078e0209 */
[C---:B------:R-:W-:Y:S01]  /*cd60*/  LEA R9, P2, R4.reuse, UR14, 0x2 ;  /* 0x0000000e04097c11 */ /* 0x040fe2000f8410ff */
[----:B------:R-:W-:Y:S01]  /*cd70*/  ULDC UR12, c[0x0][0xa88] ;  /* 0x0002a200000c7ab9 */ /* 0x000fe20000000800 */
[----:B-----5:R-:W-:Y:S02]  /*cd80*/  @P4 R2UR UR12, R3 ;  /* 0x00000000030c42ca */ /* 0x020fe400000e0000 */
[----:B------:R-:W-:Y:S01]  /*cd90*/  LEA.HI.X R11, R4, UR15, R5, 0x2, P2 ;  /* 0x0000000f040b7c11 */ /* 0x000fe200090f1405 */
[----:B---3--:R-:W-:-:S12]  /*cda0*/  @P4 BRA `(.L_x_210) ;  /* 0x00000000001c4947 */ /* 0x008fd80003800000 */
[----:B------:R-:W-:Y:S05]  /*cdb0*/  @!P0 BRA `(.L_x_210) ;  /* 0x0000000000188947 */ /* 0x000fea0003800000 */
[----:B------:R-:W-:Y:S02]  /*cdc0*/  ULDC.64 UR12, c[0x0][0x208] ;  /* 0x00008200000c7ab9 */ /* 0x000fe40000000a00 */
[----:B------:R-:W2:Y:S04]  /*cdd0*/  LDG.E R4, desc[UR12][R20.64] ;  /* 0x0000000c14047981 */ /* 0x000ea8000c1e1900 */
[----:B------:R-:W3:Y:S01]  /*cde0*/  LDG.E R3, desc[UR12][R20.64+0x4] ;  /* 0x0000040c14037981 */ /* 0x000ee2000c1e1900 */
[----:B--2---:R-:W-:Y:S02]  /*cdf0*/  R2UR UR13, R4 ;  /* 0x00000000040d72ca */ /* 0x004fe400000e0000 */
[----:B---3--:R-:W-:-:S13]  /*ce00*/  R2UR UR12, R3 ;  /* 0x00000000030c72ca */ /* 0x008fda00000e0000 */
[----:B------:R-:W-:-:S12]  /*ce10*/  UIADD3 UR12, -UR13, UR12, URZ ;  /* 0x0000000c0d0c7290 */ /* 0x000fd8000fffe13f */
.L_x_210:
[----:B------:R-:W2:Y:S04]  /*ce20*/  LDL R10, [R1+0x60] ;  /* 0x00006000010a7983 */ /* 0x000ea80000100800 */
[----:B------:R-:W3:Y:S01]  /*ce30*/  LDL R3, [R1+0x20] ;  /* 0x0000200001037983 */ /* 0x000ee20000100800 */
[----:B------:R-:W-:Y:S01]  /*ce40*/  R2UR UR13, R174 ;  /* 0x00000000ae0d72ca */ /* 0x000fe200000e0000 */
[----:B------:R-:W-:Y:S02]  /*ce50*/  UIMAD UR12, UR12, UR20, URZ ;  /* 0x000000140c0c72a4 */ /* 0x000fe4000f8e023f */
[----:B------:R-:W-:Y:S01]  /*ce60*/  SHFL.IDX PT, R4, R9, RZ, 0x1c1f ;  /* 0x001c1fff09047589 */ /* 0x000fe200000e0000 */
[----:B------:R-:W-:-:S03]  /*ce70*/  ULDC.64 UR14, c[0x0][0x208] ;  /* 0x00008200000e7ab9 */ /* 0x000fc60000000a00 */
[----:B------:R-:W0:Y:S04]  /*ce80*/  SHFL.IDX PT, R5, R11, RZ, 0x1c1f ;  /* 0x001c1fff0b057589 */ /* 0x000e2800000e0000 */
[----:B------:R-:W-:Y:S02]  /*ce90*/  SHFL.IDX PT, R6, R9, 0x1, 0x1c1f ;  /* 0x003c1f0009067f89 */ /* 0x000fe400000e0000 */
[----:B------:R-:W-:Y:S02]  /*cea0*/  IMAD.U32 R12, RZ, RZ, UR13 ;  /* 0x0000000dff0c7e24 */ /* 0x000fe4000f8e00ff */
[----:B------:R-:W1:Y:S02]  /*ceb0*/  SHFL.IDX PT, R7, R11, 0x1, 0x1c1f ;  /* 0x003c1f000b077f89 */ /* 0x000e6400000e0000 */
[----:B--2---:R-:W-:Y:S01]  /*cec0*/  IMAD R12, R12, 0x80, R10 ;  /* 0x000000800c0c7824 */ /* 0x004fe200078e020a */
[----:B---3--:R-:W-:-:S03]  /*ced0*/  LOP3.LUT P0, RZ, R3, 0x3, RZ, 0xc0, !PT ;  /* 0x0000000303ff7812 */ /* 0x008fc6000780c0ff */
[C---:B------:R-:W-:Y:S01]  /*cee0*/  VIADD R10, R12.reuse, 0x8 ;  /* 0x000000080c0a7836 */ /* 0x040fe20000000000 */
[----:B------:R-:W-:-:S04]  /*cef0*/  ISETP.GE.OR P2, PT, R12, UR12, P0 ;  /* 0x0000000c0c007c0c */ /* 0x000fc80008746670 */
[----:B------:R-:W-:-:S09]  /*cf00*/  ISETP.GE.OR P0, PT, R10, UR12, P0 ;  /* 0x0000000c0a007c0c */ /* 0x000fd20008706670 */
[----:B0-----:R0:W-:Y:S04]  /*cf10*/  @!P2 ST.E desc[UR14][R4.64], R2 ;  /* 0x000000020400a985 */ /* 0x0011e8000c10190e */
[----:B-1----:R0:W-:Y:S01]  /*cf20*/  @!P0 ST.E desc[UR14][R6.64], R0 ;  /* 0x0000000006008985 */ /* 0x0021e2000c10190e */
[----:B------:R-:W-:-:S13]  /*cf30*/  PLOP3.LUT P0, PT, PT, PT, UP2, 0x80, 0x0 ;  /* 0x000000000000781c */ /* 0x000fda0003f0f028 */
[----:B0-----:R-:W-:Y:S05]  /*cf40*/  @P0 BRA `(.L_x_211) ;  /* 0x0000001000300947 */ /* 0x001fea0003800000 */
[----:B------:R-:W0:Y:S01]  /*cf50*/  S2R R0, SR_TID.X ;  /* 0x0000000000007919 */ /* 0x000e220000002100 */
[----:B------:R-:W-:Y:S01]  /*cf60*/  ULDC.64 UR14, c[0x0][0x208] ;  /* 0x00008200000e7ab9 */ /* 0x000fe20000000a00 */
[----:B------:R-:W-:Y:S02]  /*cf70*/  R2UR UR18, R213 ;  /* 0x00000000d51272ca */ /* 0x000fe400000e0000 */
[----:B------:R-:W-:Y:S01]  /*cf80*/  R2UR UR17, R174 ;  /* 0x00000000ae1172ca */ /* 0x000fe200000e0000 */
[----:B0-----:R-:W-:-:S05]  /*cf90*/  VIADD R0, R0, 0xffffff80 ;  /* 0xffffff8000007836 */ /* 0x001fca0000000000 */
[----:B------:R-:W-:-:S04]  /*cfa0*/  SHF.R.S32.HI R3, RZ, 0x1f, R0 ;  /* 0x0000001fff037819 */ /* 0x000fc80000011400 */
[----:B------:R-:W-:-:S04]  /*cfb0*/  LEA.HI R3, R3, R0, RZ, 0x3 ;  /* 0x0000000003037211 */ /* 0x000fc800078f18ff */
[----:B------:R-:W-:Y:S02]  /*cfc0*/  LOP3.LUT R5, R3, 0xfffffff8, RZ, 0xc0, !PT ;  /* 0xfffffff803057812 */ /* 0x000fe400078ec0ff */
[----:B------:R-:W-:Y:S01]  /*cfd0*/  SHF.R.S32.HI R79, RZ, 0x3, R3 ;  /* 0x00000003ff4f7819 */ /* 0x000fe20000011403 */
[----:B------:R-:W-:Y:S02]  /*cfe0*/  IMAD.MOV.U32 R3, RZ, RZ, 0x2 ;  /* 0x00000002ff037424 */ /* 0x000fe400078e00ff */
[----:B------:R-:W-:-:S04]  /*cff0*/  IMAD.IADD R18, R0, 0x1, -R5 ;  /* 0x0000000100127824 */ /* 0x000fc800078e0a05 */
[----:B------:R-:W-:-:S04]  /*d000*/  IMAD.SHL.U32 R0, R18, 0x8, RZ ;  /* 0x0000000812007824 */ /* 0x000fc800078e00ff */
[----:B------:R-:W-:-:S04]  /*d010*/  IMAD R2, R79, 0x40, R0 ;  /* 0x000000404f027824 */ /* 0x000fc800078e0200 */
[----:B------:R-:W-:-:S03]  /*d020*/  IMAD.WIDE R2, R2, R3, UR10 ;  /* 0x0000000a02027e25 */ /* 0x000fc6000f8e0203 */
[C---:B------:R-:W-:Y:S02]  /*d030*/  IADD3 R9, P4, R2.reuse, 0x1000, RZ ;  /* 0x0000100002097810 */ /* 0x040fe40007f9e0ff */
[C---:B------:R-:W-:Y:S02]  /*d040*/  IADD3 R13, P3, R2.reuse, 0x2000, RZ ;  /* 0x00002000020d7810 */ /* 0x040fe40007f7e0ff */
[----:B------:R-:W-:Y:S02]  /*d050*/  IADD3 R25, P2, R2, 0x3000, RZ ;  /* 0x0000300002197810 */ /* 0x000fe40007f5e0ff */
[----:B------:R-:W-:Y:S02]  /*d060*/  LOP3.LUT R8, R9, 0x380, RZ, 0xc0, !PT ;  /* 0x0000038009087812 */ /* 0x000fe400078ec0ff */
[----:B------:R-:W-:Y:S02]  /*d070*/  LOP3.LUT R12, R13, 0x380, RZ, 0xc0, !PT ;  /* 0x000003800d0c7812 */ /* 0x000fe400078ec0ff */
[----:B------:R-:W-:-:S02]  /*d080*/  LOP3.LUT R24, R25, 0x380, RZ, 0xc0, !PT ;  /* 0x0000038019187812 */ /* 0x000fc400078ec0ff */
[----:B------:R-:W-:Y:S02]  /*d090*/  SHF.R.U64 R8, R8, 0x3, RZ ;  /* 0x0000000308087819 */ /* 0x000fe400000012ff */
[----:B------:R-:W-:Y:S02]  /*d0a0*/  SHF.R.U64 R12, R12, 0x3, RZ ;  /* 0x000000030c0c7819 */ /* 0x000fe400000012ff */
[----:B------:R-:W-:Y:S02]  /*d0b0*/  SHF.R.U64 R24, R24, 0x3, RZ ;  /* 0x0000000318187819 */ /* 0x000fe400000012ff */
[----:B------:R-:W-:Y:S01]  /*d0c0*/  LOP3.LUT R8, R8, R9, RZ, 0x3c, !PT ;  /* 0x0000000908087212 */ /* 0x000fe200078e3cff */
[--C-:B------:R-:W-:Y:S01]  /*d0d0*/  IMAD.X R9, RZ, RZ, R3.reuse, P4 ;  /* 0x000000ffff097224 */ /* 0x100fe200020e0603 */
[----:B------:R-:W-:Y:S01]  /*d0e0*/  LOP3.LUT R12, R12, R13, RZ, 0x3c, !PT ;  /* 0x0000000d0c0c7212 */ /* 0x000fe200078e3cff */
[--C-:B------:R-:W-:Y:S01]  /*d0f0*/  IMAD.X R13, RZ, RZ, R3.reuse, P3 ;  /* 0x000000ffff0d7224 */ /* 0x100fe200018e0603 */
[----:B------:R-:W-:Y:S01]  /*d100*/  LOP3.LUT R24, R24, R25, RZ, 0x3c, !PT ;  /* 0x0000001918187212 */ /* 0x000fe200078e3cff */
[----:B------:R-:W-:Y:S01]  /*d110*/  IMAD.X R25, RZ, RZ, R3, P2 ;  /* 0x000000ffff197224 */ /* 0x000fe200010e0603 */
[C---:B------:R-:W-:Y:S01]  /*d120*/  IADD3 R29, P0, R2.reuse, 0x4000, RZ ;  /* 0x00004000021d7810 */ /* 0x040fe20007f1e0ff */
[----:B------:R-:W5:Y:S01]  /*d130*/  LD.E.128 R8, desc[UR14][R8.64] ;  /* 0x0000000e08087980 */ /* 0x000f62000c101d00 */
[----:B------:R-:W-:-:S02]  /*d140*/  IADD3 R33, P6, R2, 0x5000, RZ ;  /* 0x0000500002217810 */ /* 0x000fc40007fde0ff */
[C---:B------:R-:W-:Y:S01]  /*d150*/  IADD3 R37, P5, R2.reuse, 0x6000, RZ ;  /* 0x0000600002257810 */ /* 0x040fe20007fbe0ff */
[----:B------:R-:W5:Y:S01]  /*d160*/  LD.E.128 R12, desc[UR14][R12.64] ;  /* 0x0000000e0c0c7980 */ /* 0x000f62000c101d00 */
[C---:B------:R-:W-:Y:S02]  /*d170*/  IADD3 R41, P4, R2.reuse, 0x7000, RZ ;  /* 0x0000700002297810 */ /* 0x040fe40007f9e0ff */
[C---:B------:R-:W-:Y:S01]  /*d180*/  IADD3 R45, P3, R2.reuse, 0x8000, RZ ;  /* 0x00008000022d7810 */ /* 0x040fe20007f7e0ff */
[----:B------:R-:W5:Y:S01]  /*d190*/  LD.E.128 R24, desc[UR14][R24.64] ;  /* 0x0000000e18187980 */ /* 0x000f62000c101d00 */
[----:B------:R-:W-:Y:S02]  /*d1a0*/  IADD3 R49, P2, R2, 0x9000, RZ ;  /* 0x0000900002317810 */ /* 0x000fe40007f5e0ff */
[----:B------:R-:W-:Y:S02]  /*d1b0*/  LOP3.LUT R28, R29, 0x380, RZ, 0xc0, !PT ;  /* 0x000003801d1c7812 */ /* 0x000fe400078ec0ff */
[----:B------:R-:W-:-:S02]  /*d1c0*/  LOP3.LUT R32, R33, 0x380, RZ, 0xc0, !PT ;  /* 0x0000038021207812 */ /* 0x000fc400078ec0ff */
[----:B------:R-:W-:Y:S02]  /*d1d0*/  LOP3.LUT R36, R37, 0x380, RZ, 0xc0, !PT ;  /* 0x0000038025247812 */ /* 0x000fe400078ec0ff */
[----:B------:R-:W-:Y:S02]  /*d1e0*/  LOP3.LUT R40, R41, 0x380, RZ, 0xc0, !PT ;  /* 0x0000038029287812 */ /* 0x000fe400078ec0ff */
[----:B------:R-:W-:Y:S02]  /*d1f0*/  LOP3.LUT R44, R45, 0x380, RZ, 0xc0, !PT ;  /* 0x000003802d2c7812 */ /* 0x000fe400078ec0ff */
[----:B------:R-:W-:Y:S02]  /*d200*/  LOP3.LUT R48, R49, 0x380, RZ, 0xc0, !PT ;  /* 0x0000038031307812 */ /* 0x000fe400078ec0ff */
[----:B------:R-:W-:Y:S02]  /*d210*/  SHF.R.U64 R28, R28, 0x3, RZ ;  /* 0x000000031c1c7819 */ /* 0x000fe400000012ff */
[----:B------:R-:W-:-:S02]  /*d220*/  SHF.R.U64 R32, R32, 0x3, RZ ;  /* 0x0000000320207819 */ /* 0x000fc400000012ff */
[----:B------:R-:W-:Y:S02]  /*d230*/  SHF.R.U64 R36, R36, 0x3, RZ ;  /* 0x0000000324247819 */ /* 0x000fe400000012ff */
        /* <DEDUP_REMOVED lines=24> */
[----:B------:R-:W-:Y:S01]  /*d3c0*/  LOP3.LUT R52, R53, 0x380, RZ, 0xc0, !PT ;  /* 0x0000038035347812 */ /* 0x000fe200078ec0ff */
[----:B------:R-:W5:Y:S01]  /*d3d0*/  LD.E.128 R40, desc[UR14][R40.64] ;  /* 0x0000000e28287980 */ /* 0x000f62000c101d00 */
[----:B------:R-:W-:Y:S01]  /*d3e0*/  LOP3.LUT R56, R57, 0x380, RZ, 0xc0, !PT ;  /* 0x0000038039387812 */ /* 0x000fe200078ec0ff */
[----:B------:R-:W-:Y:S01]  /*d3f0*/  IMAD.X R73, RZ, RZ, R3, P2 ;  /* 0x000000ffff497224 */ /* 0x000fe200010e0603 */
[----:B------:R-:W-:Y:S01]  /*d400*/  LOP3.LUT R60, R61, 0x380, RZ, 0xc0, !PT ;  /* 0x000003803d3c7812 */ /* 0x000fe200078ec0ff */
[----:B------:R-:W5:Y:S01]  /*d410*/  LD.E.128 R44, desc[UR14][R44.64] ;  /* 0x0000000e2c2c7980 */ /* 0x000f62000c101d00 */
[----:B------:R-:W-:-:S02]  /*d420*/  LOP3.LUT R64, R65, 0x380, RZ, 0xc0, !PT ;  /* 0x0000038041407812 */ /* 0x000fc400078ec0ff */
[----:B------:R-:W-:Y:S01]  /*d430*/  LOP3.LUT R68, R69, 0x380, RZ, 0xc0, !PT ;  /* 0x0000038045447812 */ /* 0x000fe200078ec0ff */
[----:B------:R-:W5:Y:S01]  /*d440*/  LD.E.128 R48, desc[UR14][R48.64] ;  /* 0x0000000e30307980 */ /* 0x000f62000c101d00 */
[----:B------:R-:W-:Y:S02]  /*d450*/  LOP3.LUT R4, R5, 0x380, RZ, 0xc0, !PT ;  /* 0x0000038005047812 */ /* 0x000fe400078ec0ff */
[----:B------:R-:W-:Y:S02]  /*d460*/  LOP3.LUT R7, R2, 0x380, RZ, 0xc0, !PT ;  /* 0x0000038002077812 */ /* 0x000fe400078ec0ff */
[----:B------:R-:W-:Y:S02]  /*d470*/  SHF.R.U64 R52, R52, 0x3, RZ ;  /* 0x0000000334347819 */ /* 0x000fe400000012ff */
        /* <DEDUP_REMOVED lines=16> */
[----:B------:R-:W-:Y:S01]  /*d580*/  LOP3.LUT R72, R4, R5, RZ, 0x3c, !PT ;  /* 0x0000000504487212 */ /* 0x000fe200078e3cff */
[----:B------:R-:W5:Y:S01]  /*d590*/  LD.E.128 R52, desc[UR14][R52.64] ;  /* 0x0000000e34347980 */ /* 0x000f62000c101d00 */
[----:B------:R-:W-:-:S03]  /*d5a0*/  LOP3.LUT R2, R7, R2, RZ, 0x3c, !PT ;  /* 0x0000000207027212 */ /* 0x000fc600078e3cff */
[----:B------:R-:W5:Y:S04]  /*d5b0*/  LD.E.128 R56, desc[UR14][R56.64] ;  /* 0x0000000e38387980 */ /* 0x000f68000c101d00 */
[----:B------:R0:W5:Y:S04]  /*d5c0*/  LD.E.128 R4, desc[UR14][R2.64] ;  /* 0x0000000e02047980 */ /* 0x000168000c101d00 */
[----:B------:R-:W5:Y:S04]  /*d5d0*/  LD.E.128 R60, desc[UR14][R60.64] ;  /* 0x0000000e3c3c7980 */ /* 0x000f68000c101d00 */
[----:B------:R-:W5:Y:S04]  /*d5e0*/  LD.E.128 R64, desc[UR14][R64.64] ;  /* 0x0000000e40407980 */ /* 0x000f68000c101d00 */
[----:B------:R-:W5:Y:S04]  /*d5f0*/  LD.E.128 R68, desc[UR14][R68.64] ;  /* 0x0000000e44447980 */ /* 0x000f68000c101d00 */
[----:B------:R-:W5:Y:S01]  /*d600*/  LD.E.128 R72, desc[UR14][R72.64] ;  /* 0x0000000e48487980 */ /* 0x000f62000c101d00 */
[----:B------:R-:W-:-:S02]  /*d610*/  ULDC.64 UR14, c[0x0][0xaa0] ;  /* 0x0002a800000e7ab9 */ /* 0x000fc40000000a00 */
[----:B------:R-:W-:Y:S01]  /*d620*/  UIMAD UR13, UR16, UR14, URZ ;  /* 0x0000000e100d72a4 */ /* 0x000fe2000f8e023f */
[----:B0-----:R-:W-:Y:S01]  /*d630*/  IMAD.U32 R3, RZ, RZ, UR17 ;  /* 0x00000011ff037e24 */ /* 0x001fe2000f8e00ff */
[----:B------:R-:W-:Y:S01]  /*d640*/  UIMAD.WIDE.U32 UR10, UR4, UR14, URZ ;  /* 0x0000000e040a72a5 */ /* 0x000fe2000f8e003f */
[----:B------:R-:W-:Y:S01]  /*d650*/  IMAD R2, R18, 0x20, R79 ;  /* 0x0000002012027824 */ /* 0x000fe200078e024f */
[----:B------:R-:W-:Y:S01]  /*d660*/  UIMAD UR13, UR4, UR15, UR13 ;  /* 0x0000000f040d72a4 */ /* 0x000fe2000f8e020d */
[----:B------:R-:W-:Y:S01]  /*d670*/  IMAD.U32 R80, RZ, RZ, UR17 ;  /* 0x00000011ff507e24 */ /* 0x000fe2000f8e00ff */
[----:B------:R-:W-:Y:S01]  /*d680*/  @!PT LDS RZ, [RZ] ;  /* 0x00000000fffff984 */ /* 0x000fe20000000800 */
[----:B------:R-:W-:Y:S01]  /*d690*/  @!PT LDS RZ, [RZ] ;  /* 0x00000000fffff984 */ /* 0x000fe20000000800 */
[----:B------:R-:W-:Y:S01]  /*d6a0*/  @!PT LDS RZ, [RZ] ;  /* 0x00000000fffff984 */ /* 0x000fe20000000800 */
[----:B------:R-:W-:Y:S01]  /*d6b0*/  @!PT LDS RZ, [RZ] ;  /* 0x00000000fffff984 */ /* 0x000fe20000000800 */
[----:B------:R0:W-:Y:S06]  /*d6c0*/  MEMBAR.ALL.CTA ;  /* 0x0000000000007992 */ /* 0x0001ec0000008000 */
[----:B0-----:R-:W0:Y:S01]  /*d6d0*/  FENCE.VIEW.ASYNC.S ;  /* 0x00000000000073c6 */ /* 0x001e220000000000 */
[----:B------:R-:W-:Y:S01]  /*d6e0*/  ULDC.64 UR14, c[0x0][0xae8] ;  /* 0x0002ba00000e7ab9 */ /* 0x000fe20000000a00 */
[----:B------:R-:W-:-:S02]  /*d6f0*/  UIADD3 UR11, UR11, UR13, URZ ;  /* 0x0000000d0b0b7290 */ /* 0x000fc4000fffe03f */
[----:B------:R-:W-:Y:S02]  /*d700*/  USHF.R.S32.HI UR4, URZ, 0x1f, UR9 ;  /* 0x0000001f3f047899 */ /* 0x000fe40008011409 */
[----:B------:R-:W-:Y:S01]  /*d710*/  UIMAD.WIDE.U32 UR10, UR18, UR14, UR10 ;  /* 0x0000000e120a72a5 */ /* 0x000fe2000f8e000a */
[----:B------:R-:W-:Y:S01]  /*d720*/  IMAD R20, R3, 0x80, R2 ;  /* 0x0000008003147824 */ /* 0x000fe200078e0202 */
[----:B------:R-:W-:Y:S02]  /*d730*/  @UP1 ULDC UR13, c[0x0][0xbec] ;  /* 0x0002fb00000d1ab9 */ /* 0x000fe40000000800 */
[----:B------:R-:W-:-:S03]  /*d740*/  UIMAD UR11, UR18, UR15, UR11 ;  /* 0x0000000f120b72a4 */ /* 0x000fc6000f8e020b */
[----:B------:R-:W-:Y:S02]  /*d750*/  ULDC.64 UR14, c[0x0][0xaf0] ;  /* 0x0002bc00000e7ab9 */ /* 0x000fe40000000a00 */
[----:B------:R-:W-:Y:S01]  /*d760*/  UIMAD UR4, UR4, UR14, URZ ;  /* 0x0000000e040472a4 */ /* 0x000fe2000f8e023f */
[----:B------:R-:W-:Y:S01]  /*d770*/  @P1 IMAD.HI.U32 R2, R20, UR13, RZ ;  /* 0x0000000d14021c27 */ /* 0x000fe2000f8e00ff */
[----:B------:R-:W-:Y:S02]  /*d780*/  UIMAD.WIDE.U32 UR10, UR9, UR14, UR10 ;  /* 0x0000000e090a72a5 */ /* 0x000fe4000f8e000a */
[----:B------:R-:W-:Y:S01]  /*d790*/  UIMAD UR4, UR9, UR15, UR4 ;  /* 0x0000000f090472a4 */ /* 0x000fe2000f8e0204 */
[----:B------:R-:W-:Y:S02]  /*d7a0*/  IMAD.MOV.U32 R21, RZ, RZ, R20 ;  /* 0x000000ffff157224 */ /* 0x000fe400078e0014 */
[----:B------:R-:W-:Y:S02]  /*d7b0*/  @UP1 ULDC UR9, c[0x0][0xbf0] ;  /* 0x0002fc0000091ab9 */ /* 0x000fe40000000800 */
[----:B------:R-:W-:Y:S01]  /*d7c0*/  @P1 SHF.R.U32.HI R21, RZ, UR9, R2 ;  /* 0x00000009ff151c19 */ /* 0x000fe20008011602 */
[----:B------:R-:W-:Y:S01]  /*d7d0*/  UIADD3 UR4, UR11, UR4, URZ ;  /* 0x000000040b047290 */ /* 0x000fe2000fffe03f */
[----:B------:R-:W-:-:S02]  /*d7e0*/  IMAD.U32 R2, RZ, RZ, UR10 ;  /* 0x0000000aff027e24 */ /* 0x000fc4000f8e00ff */
[--C-:B------:R-:W-:Y:S01]  /*d7f0*/  SHF.R.S32.HI R18, RZ, 0x1f, R21.reuse ;  /* 0x0000001fff127819 */ /* 0x100fe20000011415 */
[----:B------:R-:W-:Y:S02]  /*d800*/  IMAD.MOV R77, RZ, RZ, -R21 ;  /* 0x000000ffff4d7224 */ /* 0x000fe400078e0a15 */
[----:B------:R-:W-:Y:S01]  /*d810*/  IMAD.U32 R3, RZ, RZ, UR11 ;  /* 0x0000000bff037e24 */ /* 0x000fe2000f8e00ff */
[----:B------:R-:W-:Y:S01]  /*d820*/  ULDC.64 UR10, c[0x0][0xae0] ;  /* 0x0002b800000a7ab9 */ /* 0x000fe20000000a00 */
[----:B------:R-:W-:Y:S02]  /*d830*/  IMAD.U32 R3, RZ, RZ, UR4 ;  /* 0x00000004ff037e24 */ /* 0x000fe4000f8e00ff */
[----:B------:R-:W-:Y:S02]  /*d840*/  IMAD R18, R18, UR10, RZ ;  /* 0x0000000a12127c24 */ /* 0x000fe4000f8e02ff */
[----:B------:R-:W-:Y:S02]  /*d850*/  IMAD R77, R77, UR20, R20 ;  /* 0x000000144d4d7c24 */ /* 0x000fe4000f8e0214 */
[----:B------:R-:W-:-:S04]  /*d860*/  IMAD.WIDE.U32 R2, R21, UR10, R2 ;  /* 0x0000000a15027c25 */ /* 0x000fc8000f8e0002 */
[----:B------:R-:W-:Y:S01]  /*d870*/  IMAD R21, R21, UR11, R18 ;  /* 0x0000000b15157c24 */ /* 0x000fe2000f8e0212 */
[----:B------:R-:W-:Y:S01]  /*d880*/  SHF.R.S32.HI R18, RZ, 0x1f, R77 ;  /* 0x0000001fff127819 */ /* 0x000fe2000001144d */
[----:B------:R-:W-:Y:S02]  /*d890*/  ULDC.64 UR10, c[0x0][0xad8] ;  /* 0x0002b600000a7ab9 */ /* 0x000fe40000000a00 */
[----:B------:R-:W-:Y:S02]  /*d8a0*/  IMAD.IADD R3, R3, 0x1, R21 ;  /* 0x0000000103037824 */ /* 0x000fe400078e0215 */
[----:B------:R-:W-:Y:S02]  /*d8b0*/  IMAD R18, R18, UR10, RZ ;  /* 0x0000000a12127c24 */ /* 0x000fe4000f8e02ff */
[----:B------:R-:W-:Y:S02]  /*d8c0*/  IMAD R80, R80, 0x80, R79 ;  /* 0x0000008050507824 */ /* 0x000fe400078e024f */
[----:B------:R-:W-:-:S02]  /*d8d0*/  IMAD R21, R77, UR11, R18 ;  /* 0x0000000b4d157c24 */ /* 0x000fc4000f8e0212 */
[----:B------:R-:W-:Y:S01]  /*d8e0*/  IMAD.WIDE.U32 R2, R77, UR10, R2 ;  /* 0x0000000a4d027c25 */ /* 0x000fe2000f8e0002 */
[----:B------:R-:W-:-:S03]  /*d8f0*/  ULDC.64 UR10, c[0x0][0xa80] ;  /* 0x0002a000000a7ab9 */ /* 0x000fc60000000a00 */
[----:B------:R-:W-:Y:S01]  /*d900*/  VIADD R22, R80, 0x40 ;  /* 0x0000004050167836 */ /* 0x000fe20000000000 */
[----:B------:R-:W-:Y:S01]  /*d910*/  LEA R18, P2, R2, UR10, 0x1 ;  /* 0x0000000a02127c11 */ /* 0x000fe2000f8408ff */
[----:B------:R-:W-:Y:S01]  /*d920*/  IMAD.IADD R3, R3, 0x1, R21 ;  /* 0x0000000103037824 */ /* 0x000fe200078e0215 */
[----:B------:R-:W-:Y:S02]  /*d930*/  UIADD3 UR8, UR8, 0x38820, URZ ;  /* 0x0003882008087890 */ /* 0x000fe4000fffe03f */
[----:B------:R-:W-:Y:S02]  /*d940*/  ISETP.GE.AND P0, PT, R22, UR12, PT ;  /* 0x0000000c16007c0c */ /* 0x000fe4000bf06270 */
[----:B------:R-:W-:Y:S02]  /*d950*/  LEA.HI.X R22, R2, UR11, R3, 0x1, P2 ;  /* 0x0000000b02167c11 */ /* 0x000fe400090f0c03 */
[C---:B------:R-:W-:Y:S01]  /*d960*/  ISETP.GE.AND P2, PT, R80.reuse, UR12, PT ;  /* 0x0000000c50007c0c */ /* 0x040fe2000bf46270 */
[----:B------:R-:W-:Y:S01]  /*d970*/  UPRMT UR8, URZ, 0x654, UR8 ;  /* 0x000006543f087896 */ /* 0x000fe20008000008 */
[----:B------:R-:W-:-:S02]  /*d980*/  VIADD R20, R80, 0x20 ;  /* 0x0000002050147836 */ /* 0x000fc40000000000 */
[C---:B------:R-:W-:Y:S02]  /*d990*/  VIADD R82, R0.reuse, 0x40 ;  /* 0x0000004000527836 */ /* 0x040fe40000000000 */
[C---:B------:R-:W-:Y:S02]  /*d9a0*/  VIADD R84, R0.reuse, 0x80 ;  /* 0x0000008000547836 */ /* 0x040fe40000000000 */
[----:B------:R-:W-:Y:S01]  /*d9b0*/  VIADD R86, R0, 0xc0 ;  /* 0x000000c000567836 */ /* 0x000fe20000000000 */
[----:B0-----:R0:W1:Y:S01]  /*d9c0*/  SHFL.IDX PT, R81, R18, RZ, 0x181f ;  /* 0x00181fff12517589 */ /* 0x00106200000e0000 */
[----:B------:R-:W-:Y:S01]  /*d9d0*/  SYNCS.ARRIVE.TRANS64.RED.A1T0 RZ, [UR8], RZ ;  /* 0x000000ffffff79a7 */ /* 0x000fe20008100408 */
[----:B------:R-:W-:Y:S02]  /*d9e0*/  BSSY B1, `(.L_x_212) ;  /* 0x000001a000017945 */ /* 0x000fe40003800000 */
[----:B------:R0:W2:Y:S01]  /*d9f0*/  SHFL.IDX PT, R79, R22, RZ, 0x181f ;  /* 0x00181fff164f7589 */ /* 0x0000a200000e0000 */
[----:B------:R-:W-:-:S02]  /*da00*/  ISETP.GE.AND P1, PT, R20, UR12, PT ;  /* 0x0000000c14007c0c */ /* 0x000fc4000bf26270 */
[----:B------:R-:W-:Y:S02]  /*da10*/  SHF.R.S32.HI R88, RZ, 0x1f, R0 ;  /* 0x0000001fff587819 */ /* 0x000fe40000011400 */
[----:B------:R-:W-:Y:S02]  /*da20*/  SHF.R.S32.HI R83, RZ, 0x1f, R82 ;  /* 0x0000001fff537819 */ /* 0x000fe40000011452 */
[----:B------:R-:W-:Y:S02]  /*da30*/  SHF.R.S32.HI R85, RZ, 0x1f, R84 ;  /* 0x0000001fff557819 */ /* 0x000fe40000011454 */
[----:B------:R-:W-:Y:S01]  /*da40*/  SHF.R.S32.HI R87, RZ, 0x1f, R86 ;  /* 0x0000001fff577819 */ /* 0x000fe20000011456 */
[----:B0-----:R-:W-:Y:S06]  /*da50*/  @P2 BRA `(.L_x_213) ;  /* 0x0000000000482947 */ /* 0x001fec0003800000 */
[----:B------:R-:W-:Y:S01]  /*da60*/  ULDC UR4, c[0x0][0xac8] ;  /* 0x0002b20000047ab9 */ /* 0x000fe20000000800 */
[----:B------:R-:W-:Y:S01]  /*da70*/  ULDC.64 UR8, c[0x0][0x208] ;  /* 0x0000820000087ab9 */ /* 0x000fe20000000a00 */
[----:B------:R-:W-:Y:S02]  /*da80*/  ISETP.GE.AND P5, PT, R0, UR4, PT ;  /* 0x0000000400007c0c */ /* 0x000fe4000bfa6270 */
[----:B------:R-:W-:Y:S02]  /*da90*/  ISETP.GE.AND P4, PT, R82, UR4, PT ;  /* 0x0000000452007c0c */ /* 0x000fe4000bf86270 */
[----:B------:R-:W-:Y:S02]  /*daa0*/  ISETP.GE.AND P3, PT, R84, UR4, PT ;  /* 0x0000000454007c0c */ /* 0x000fe4000bf66270 */
[----:B------:R-:W-:-:S07]  /*dab0*/  ISETP.GE.AND P2, PT, R86, UR4, PT ;  /* 0x0000000456007c0c */ /* 0x000fce000bf46270 */
[----:B-1----:R-:W-:-:S04]  /*dac0*/  @!P5 LEA R2, P6, R0, R81, 0x1 ;  /* 0x000000510002d211 */ /* 0x002fc800078c08ff */
[----:B--2---:R-:W-:Y:S02]  /*dad0*/  @!P5 LEA.HI.X R3, R0, R79, R88, 0x1, P6 ;  /* 0x0000004f0003d211 */ /* 0x004fe400030f0c58 */
[----:B------:R-:W-:-:S03]  /*dae0*/  @!P4 LEA R20, P6, R82, R81, 0x1 ;  /* 0x000000515214c211 */ /* 0x000fc600078c08ff */
[----:B-----5:R0:W-:Y:S01]  /*daf0*/  @!P5 ST.E.128 desc[UR8][R2.64], R4 ;  /* 0x000000040200d985 */ /* 0x0201e2000c101d08 */
[----:B------:R-:W-:Y:S02]  /*db00*/  @!P4 LEA.HI.X R21, R82, R79, R83, 0x1, P6 ;  /* 0x0000004f5215c211 */ /* 0x000fe400030f0c53 */
[----:B------:R-:W-:-:S03]  /*db10*/  @!P3 LEA R76, P6, R84, R81, 0x1 ;  /* 0x00000051544cb211 */ /* 0x000fc600078c08ff */
[----:B------:R0:W-:Y:S01]  /*db20*/  @!P4 ST.E.128 desc[UR8][R20.64], R28 ;  /* 0x0000001c1400c985 */ /* 0x0001e2000c101d08 */
[----:B------:R-:W-:Y:S02]  /*db30*/  @!P3 LEA.HI.X R77, R84, R79, R85, 0x1, P6 ;  /* 0x0000004f544db211 */ /* 0x000fe400030f0c55 */
[----:B------:R-:W-:-:S03]  /*db40*/  @!P2 LEA R78, P6, R86, R81, 0x1 ;  /* 0x00000051564ea211 */ /* 0x000fc600078c08ff */
[----:B------:R0:W-:Y:S01]  /*db50*/  @!P3 ST.E.128 desc[UR8][R76.64], R44 ;  /* 0x0000002c4c00b985 */ /* 0x0001e2000c101d08 */
[----:B------:R-:W-:-:S05]  /*db60*/  @!P2 LEA.HI.X R79, R86, R79, R87, 0x1, P6 ;  /* 0x0000004f564fa211 */ /* 0x000fca00030f0c57 */
[----:B------:R0:W-:Y:S04]  /*db70*/  @!P2 ST.E.128 desc[UR8][R78.64], R60 ;  /* 0x0000003c4e00a985 */ /* 0x0001e8000c101d08 */
.L_x_213:
[----:B------:R-:W-:Y:S05]  /*db80*/  BSYNC B1 ;  /* 0x0000000000017941 */ /* 0x000fea0003800000 */
.L_x_212:
[----:B0-----:R0:W3:Y:S01]  /*db90*/  SHFL.IDX PT, R21, R22, 0x1, 0x181f ;  /* 0x00381f0016157f89 */ /* 0x0010e200000e0000 */
[----:B------:R-:W-:Y:S03]  /*dba0*/  BSSY B1, `(.L_x_214) ;  /* 0x0000015000017945 */ /* 0x000fe60003800000 */
[----:B-----5:R0:W4:Y:S01]  /*dbb0*/  SHFL.IDX PT, R7, R18, 0x1, 0x181f ;  /* 0x00381f0012077f89 */ /* 0x02012200000e0000 */
[----:B------:R-:W-:Y:S05]  /*dbc0*/  @P1 BRA `(.L_x_215) ;  /* 0x0000000000481947 */ /* 0x000fea0003800000 */
[----:B------:R-:W-:Y:S01]  /*dbd0*/  ULDC UR4, c[0x0][0xac8] ;  /* 0x0002b20000047ab9 */ /* 0x000fe20000000800 */
[----:B------:R-:W-:Y:S01]  /*dbe0*/  ULDC.64 UR8, c[0x0][0x208] ;  /* 0x0000820000087ab9 */ /* 0x000fe20000000a00 */
[----:B------:R-:W-:Y:S02]  /*dbf0*/  ISETP.GE.AND P4, PT, R0, UR4, PT ;  /* 0x0000000400007c0c */ /* 0x000fe4000bf86270 */
[----:B------:R-:W-:Y:S02]  /*dc00*/  ISETP.GE.AND P3, PT, R82, UR4, PT ;  /* 0x0000000452007c0c */ /* 0x000fe4000bf66270 */
[----:B------:R-:W-:Y:S02]  /*dc10*/  ISETP.GE.AND P2, PT, R84, UR4, PT ;  /* 0x0000000454007c0c */ /* 0x000fe4000bf46270 */
[----:B------:R-:W-:-:S07]  /*dc20*/  ISETP.GE.AND P1, PT, R86, UR4, PT ;  /* 0x0000000456007c0c */ /* 0x000fce000bf26270 */
[-C--:B----4-:R-:W-:Y:S02]  /*dc30*/  @!P4 LEA R2, P6, R0, R7.reuse, 0x1 ;  /* 0x000000070002c211 */ /* 0x090fe400078c08ff */
[----:B------:R-:W-:Y:S02]  /*dc40*/  @!P3 LEA R4, P5, R82, R7, 0x1 ;  /* 0x000000075204b211 */ /* 0x000fe400078a08ff */
[----:B---3--:R-:W-:Y:S02]  /*dc50*/  @!P4 LEA.HI.X R3, R0, R21, R88, 0x1, P6 ;  /* 0x000000150003c211 */ /* 0x008fe400030f0c58 */
[----:B------:R-:W-:Y:S02]  /*dc60*/  @!P2 LEA R6, P6, R84, R7, 0x1 ;  /* 0x000000075406a211 */ /* 0x000fe400078c08ff */
[----:B------:R-:W-:Y:S01]  /*dc70*/  @!P3 LEA.HI.X R5, R82, R21, R83, 0x1, P5 ;  /* 0x000000155205b211 */ /* 0x000fe200028f0c53 */
[----:B------:R3:W-:Y:S01]  /*dc80*/  @!P4 ST.E.128 desc[UR8][R2.64], R8 ;  /* 0x000000080200c985 */ /* 0x0007e2000c101d08 */
[----:B------:R-:W-:-:S02]  /*dc90*/  @!P1 LEA R20, P5, R86, R7, 0x1 ;  /* 0x0000000756149211 */ /* 0x000fc400078a08ff */
[-C--:B------:R-:W-:Y:S01]  /*dca0*/  @!P2 LEA.HI.X R7, R84, R21.reuse, R85, 0x1, P6 ;  /* 0x000000155407a211 */ /* 0x080fe200030f0c55 */
[----:B------:R3:W-:Y:S01]  /*dcb0*/  @!P3 ST.E.128 desc[UR8][R4.64], R32 ;  /* 0x000000200400b985 */ /* 0x0007e2000c101d08 */
[----:B------:R-:W-:-:S03]  /*dcc0*/  @!P1 LEA.HI.X R21, R86, R21, R87, 0x1, P5 ;  /* 0x0000001556159211 */ /* 0x000fc600028f0c57 */
[----:B------:R3:W-:Y:S04]  /*dcd0*/  @!P2 ST.E.128 desc[UR8][R6.64], R48 ;  /* 0x000000300600a985 */ /* 0x0007e8000c101d08 */
[----:B------:R3:W-:Y:S02]  /*dce0*/  @!P1 ST.E.128 desc[UR8][R20.64], R64 ;  /* 0x0000004014009985 */ /* 0x0007e4000c101d08 */
.L_x_215:
[----:B------:R-:W-:Y:S05]  /*dcf0*/  BSYNC B1 ;  /* 0x0000000000017941 */ /* 0x000fea0003800000 */
.L_x_214:
[----:B---3--:R3:W0:Y:S01]  /*dd00*/  SHFL.IDX PT, R9, R22, 0x2, 0x181f ;  /* 0x00581f0016097f89 */ /* 0x00862200000e0000 */
[----:B------:R-:W-:Y:S03]  /*dd10*/  BSSY B1, `(.L_x_216) ;  /* 0x0000015000017945 */ /* 0x000fe60003800000 */
[----:B------:R3:W0:Y:S01]  /*dd20*/  SHFL.IDX PT, R5, R18, 0x2, 0x181f ;  /* 0x00581f0012057f89 */ /* 0x00062200000e0000 */
[----:B------:R-:W-:Y:S05]  /*dd30*/  @P0 BRA `(.L_x_217) ;  /* 0x0000000000480947 */ /* 0x000fea0003800000 */
[----:B------:R-:W-:Y:S01]  /*dd40*/  ULDC UR4, c[0x0][0xac8] ;  /* 0x0002b20000047ab9 */ /* 0x000fe20000000800 */
[----:B------:R-:W-:Y:S01]  /*dd50*/  ULDC.64 UR8, c[0x0][0x208] ;  /* 0x0000820000087ab9 */ /* 0x000fe20000000a00 */
[----:B------:R-:W-:Y:S02]  /*dd60*/  ISETP.GE.AND P3, PT, R0, UR4, PT ;  /* 0x0000000400007c0c */ /* 0x000fe4000bf66270 */
[----:B------:R-:W-:Y:S02]  /*dd70*/  ISETP.GE.AND P2, PT, R82, UR4, PT ;  /* 0x0000000452007c0c */ /* 0x000fe4000bf46270 */
[----:B------:R-:W-:Y:S02]  /*dd80*/  ISETP.GE.AND P1, PT, R84, UR4, PT ;  /* 0x0000000454007c0c */ /* 0x000fe4000bf26270 */
[----:B------:R-:W-:-:S07]  /*dd90*/  ISETP.GE.AND P0, PT, R86, UR4, PT ;  /* 0x0000000456007c0c */ /* 0x000fce000bf06270 */
[-C--:B0-----:R-:W-:Y:S02]  /*dda0*/  @!P3 LEA R2, P6, R0, R5.reuse, 0x1 ;  /* 0x000000050002b211 */ /* 0x081fe400078c08ff */
[-C--:B------:R-:W-:Y:S02]  /*ddb0*/  @!P2 LEA R4, P5, R82, R5.reuse, 0x1 ;  /* 0x000000055204a211 */ /* 0x080fe400078a08ff */
[----:B------:R-:W-:Y:S02]  /*ddc0*/  @!P1 LEA R6, P4, R84, R5, 0x1 ;  /* 0x0000000554069211 */ /* 0x000fe400078808ff */
[----:B------:R-:W-:Y:S02]  /*ddd0*/  @!P3 LEA.HI.X R3, R0, R9, R88, 0x1, P6 ;  /* 0x000000090003b211 */ /* 0x000fe400030f0c58 */
[----:B------:R-:W-:Y:S02]  /*dde0*/  @!P0 LEA R8, P6, R86, R5, 0x1 ;  /* 0x0000000556088211 */ /* 0x000fe400078c08ff */
[-C--:B------:R-:W-:Y:S01]  /*ddf0*/  @!P2 LEA.HI.X R5, R82, R9.reuse, R83, 0x1, P5 ;  /* 0x000000095205a211 */ /* 0x080fe200028f0c53 */
[----:B------:R0:W-:Y:S01]  /*de00*/  @!P3 ST.E.128 desc[UR8][R2.64], R12 ;  /* 0x0000000c0200b985 */ /* 0x0001e2000c101d08 */
[----:B----4-:R-:W-:-:S02]  /*de10*/  @!P1 LEA.HI.X R7, R84, R9, R85, 0x1, P4 ;  /* 0x0000000954079211 */ /* 0x010fc400020f0c55 */
[----:B------:R-:W-:Y:S01]  /*de20*/  @!P0 LEA.HI.X R9, R86, R9, R87, 0x1, P6 ;  /* 0x0000000956098211 */ /* 0x000fe200030f0c57 */
[----:B------:R0:W-:Y:S04]  /*de30*/  @!P2 ST.E.128 desc[UR8][R4.64], R36 ;  /* 0x000000240400a985 */ /* 0x0001e8000c101d08 */
[----:B------:R0:W-:Y:S04]  /*de40*/  @!P1 ST.E.128 desc[UR8][R6.64], R52 ;  /* 0x0000003406009985 */ /* 0x0001e8000c101d08 */
[----:B------:R0:W-:Y:S02]  /*de50*/  @!P0 ST.E.128 desc[UR8][R8.64], R68 ;  /* 0x0000004408008985 */ /* 0x0001e4000c101d08 */
.L_x_217:
[----:B------:R-:W-:Y:S05]  /*de60*/  BSYNC B1 ;  /* 0x0000000000017941 */ /* 0x000fea0003800000 */
.L_x_216:
[----:B0-----:R-:W-:Y:S01]  /*de70*/  VIADD R2, R80, 0x60 ;  /* 0x0000006050027836 */ /* 0x001fe20000000000 */
[----:B------:R0:W0:Y:S04]  /*de80*/  SHFL.IDX PT, R9, R22, 0x3, 0x181f ;  /* 0x00781f0016097f89 */ /* 0x00002800000e0000 */
[----:B------:R-:W-:Y:S01]  /*de90*/  ISETP.GE.AND P0, PT, R2, UR12, PT ;  /* 0x0000000c02007c0c */ /* 0x000fe2000bf06270 */
[----:B------:R0:W0:-:S12]  /*dea0*/  SHFL.IDX PT, R11, R18, 0x3, 0x181f ;  /* 0x00781f00120b7f89 */ /* 0x00001800000e0000 */
[----:B------:R-:W-:Y:S05]  /*deb0*/  @P0 BRA `(.L_x_218) ;  /* 0x0000002800480947 */ /* 0x000fea0003800000 */
[----:B------:R-:W-:Y:S01]  /*dec0*/  ULDC UR4, c[0x0][0xac8] ;  /* 0x0002b20000047ab9 */ /* 0x000fe20000000800 */
[----:B------:R-:W-:Y:S01]  /*ded0*/  ULDC.64 UR8, c[0x0][0x208] ;  /* 0x0000820000087ab9 */ /* 0x000fe20000000a00 */
[----:B------:R-:W-:Y:S02]  /*dee0*/  ISETP.GE.AND P3, PT, R0, UR4, PT ;  /* 0x0000000400007c0c */ /* 0x000fe4000bf66270 */
[----:B------:R-:W-:Y:S02]  /*def0*/  ISETP.GE.AND P4, PT, R82, UR4, PT ;  /* 0x0000000452007c0c */ /* 0x000fe4000bf86270 */
[----:B------:R-:W-:-:S09]  /*df00*/  ISETP.GE.AND P5, PT, R84, UR4, PT ;  /* 0x0000000454007c0c */ /* 0x000fd2000bfa6270 */
[-C--:B0-----:R-:W-:Y:S02]  /*df10*/  @!P3 LEA R2, P0, R0, R11.reuse, 0x1 ;  /* 0x0000000b0002b211 */ /* 0x081fe400078008ff */
[----:B------:R-:W-:Y:S02]  /*df20*/  @!P4 LEA R4, P1, R82, R11, 0x1 ;  /* 0x0000000b5204c211 */ /* 0x000fe400078208ff */
[----:B------:R-:W-:Y:S02]  /*df30*/  @!P3 LEA.HI.X R3, R0, R9, R88, 0x1, P0 ;  /* 0x000000090003b211 */ /* 0x000fe400000f0c58 */
[----:B------:R-:W-:Y:S02]  /*df40*/  ISETP.GE.AND P0, PT, R86, UR4, PT ;  /* 0x0000000456007c0c */ /* 0x000fe4000bf06270 */
[----:B------:R-:W-:Y:S01]  /*df50*/  @!P5 LEA R6, P2, R84, R11, 0x1 ;  /* 0x0000000b5406d211 */ /* 0x000fe200078408ff */
[----:B------:R0:W-:Y:S01]  /*df60*/  @!P3 ST.E.128 desc[UR8][R2.64], R24 ;  /* 0x000000180200b985 */ /* 0x0001e2000c101d08 */
[----:B------:R-:W-:-:S02]  /*df70*/  @!P4 LEA.HI.X R5, R82, R9, R83, 0x1, P1 ;  /* 0x000000095205c211 */ /* 0x000fc400008f0c53 */
[----:B----4-:R-:W-:-:S03]  /*df80*/  @!P5 LEA.HI.X R7, R84, R9, R85, 0x1, P2 ;  /* 0x000000095407d211 */ /* 0x010fc600010f0c55 */
[----:B------:R0:W-:Y:S04]  /*df90*/  @!P4 ST.E.128 desc[UR8][R4.64], R40 ;  /* 0x000000280400c985 */ /* 0x0001e8000c101d08 */
[----:B------:R0:W-:Y:S01]  /*dfa0*/  @!P5 ST.E.128 desc[UR8][R6.64], R56 ;  /* 0x000000380600d985 */ /* 0x0001e2000c101d08 */
[----:B------:R-:W-:Y:S05]  /*dfb0*/  @P0 BRA `(.L_x_218) ;  /* 0x0000002800080947 */ /* 0x000fea0003800000 */
[----:B0-----:R-:W-:Y:S01]  /*dfc0*/  LEA R2, P0, R86, R11, 0x1 ;  /* 0x0000000b56027211 */ /* 0x001fe200078008ff */
[----:B------:R-:W-:-:S03]  /*dfd0*/  ULDC.64 UR8, c[0x0][0x208] ;  /* 0x0000820000087ab9 */ /* 0x000fc60000000a00 */
[----:B------:R-:W-:-:S05]  /*dfe0*/  LEA.HI.X R3, R86, R9, R87, 0x1, P0 ;  /* 0x0000000956037211 */ /* 0x000fca00000f0c57 */
[----:B------:R0:W-:Y:S01]  /*dff0*/  ST.E.128 desc[UR8][R2.64], R72 ;  /* 0x0000004802007985 */ /* 0x0001e2000c101d08 */
[----:B------:R-:W-:Y:S05]  /*e000*/  BRA `(.L_x_218) ;  /* 0x0000002400f47947 */ /* 0x000fea0003800000 */
.L_x_211:
[----:B------:R-:W-:Y:S01]  /*e010*/  ULDC.64 UR14, c[0x0][0xb08] ;  /* 0x0002c200000e7ab9 */ /* 0x000fe20000000a00 */
[----:B------:R-:W-:Y:S01]  /*e020*/  R2UR UR19, R213 ;  /* 0x00000000d51372ca */ /* 0x000fe200000e0000 */
[----:B------:R-:W-:Y:S01]  /*e030*/  UIMAD UR13, UR16, UR14, URZ ;  /* 0x0000000e100d72a4 */ /* 0x000fe2000f8e023f */
[----:B------:R-:W-:Y:S01]  /*e040*/  R2UR UR18, R212 ;  /* 0x00000000d41272ca */ /* 0x000fe200000e0000 */
[----:B------:R-:W-:Y:S01]  /*e050*/  UIMAD.WIDE.U32 UR10, UR4, UR14, URZ ;  /* 0x0000000e040a72a5 */ /* 0x000fe2000f8e003f */
[----:B------:R-:W-:Y:S01]  /*e060*/  IMAD.MOV.U32 R5, RZ, RZ, R8 ;  /* 0x000000ffff057224 */ /* 0x000fe200078e0008 */
[----:B------:R-:W-:Y:S01]  /*e070*/  UIMAD UR13, UR4, UR15, UR13 ;  /* 0x0000000f040d72a4 */ /* 0x000fe2000f8e020d */
[----:B------:R-:W-:Y:S01]  /*e080*/  ISETP.GE.AND P0, PT, R12, UR12, PT ;  /* 0x0000000c0c007c0c */ /* 0x000fe2000bf06270 */
[----:B------:R-:W-:Y:S01]  /*e090*/  USHF.R.S32.HI UR4, URZ, 0x1f, UR9 ;  /* 0x0000001f3f047899 */ /* 0x000fe20008011409 */
[C---:B------:R-:W-:Y:S01]  /*e0a0*/  VIADD R175, R19.reuse, 0x20 ;  /* 0x0000002013af7836 */ /* 0x040fe20000000000 */
[----:B------:R-:W-:Y:S01]  /*e0b0*/  UIADD3 UR11, UR11, UR13, URZ ;  /* 0x0000000d0b0b7290 */ /* 0x000fe2000fffe03f */
[C---:B------:R-:W-:Y:S01]  /*e0c0*/  VIADD R177, R19.reuse, 0x18 ;  /* 0x0000001813b17836 */ /* 0x040fe20000000000 */
[----:B------:R-:W-:Y:S01]  /*e0d0*/  ULDC.64 UR14, c[0x0][0xb38] ;  /* 0x0002ce00000e7ab9 */ /* 0x000fe20000000a00 */
[----:B------:R-:W-:Y:S01]  /*e0e0*/  ULDC.64 UR16, c[0x0][0xb40] ;  /* 0x0002d00000107ab9 */ /* 0x000fe20000000a00 */
[----:B------:R-:W-:Y:S01]  /*e0f0*/  UIMAD.WIDE.U32 UR10, UR19, UR14, UR10 ;  /* 0x0000000e130a72a5 */ /* 0x000fe2000f8e000a */
[C---:B------:R-:W-:Y:S01]  /*e100*/  VIADD R179, R19.reuse, 0x10 ;  /* 0x0000001013b37836 */ /* 0x040fe20000000000 */
[----:B------:R-:W-:Y:S01]  /*e110*/  UIMAD UR4, UR4, UR16, URZ ;  /* 0x00000010040472a4 */ /* 0x000fe2000f8e023f */
[----:B------:R-:W-:Y:S01]  /*e120*/  VIADD R181, R19, 0x8 ;  /* 0x0000000813b57836 */ /* 0x000fe20000000000 */
[----:B------:R-:W-:Y:S01]  /*e130*/  UIMAD UR11, UR19, UR15, UR11 ;  /* 0x0000000f130b72a4 */ /* 0x000fe2000f8e020b */
[----:B------:R-:W-:Y:S01]  /*e140*/  BSSY B1, `(.L_x_219) ;  /* 0x00000cc000017945 */ /* 0x000fe20003800000 */
[----:B------:R-:W-:Y:S01]  /*e150*/  UIMAD UR4, UR9, UR17, UR4 ;  /* 0x00000011090472a4 */ /* 0x000fe2000f8e0204 */
[----:B------:R-:W-:Y:S01]  /*e160*/  SHF.R.S32.HI R22, RZ, 0x1f, R214 ;  /* 0x0000001fff167819 */ /* 0x000fe200000114d6 */
[----:B------:R-:W-:Y:S01]  /*e170*/  UIMAD.WIDE.U32 UR10, UR9, UR16, UR10 ;  /* 0x00000010090a72a5 */ /* 0x000fe2000f8e000a */
[----:B------:R-:W-:Y:S01]  /*e180*/  SHF.R.S32.HI R152, RZ, 0x1f, R215 ;  /* 0x0000001fff987819 */ /* 0x000fe200000114d7 */
[----:B------:R-:W-:Y:S01]  /*e190*/  ULDC.64 UR14, c[0x0][0xb48] ;  /* 0x0002d200000e7ab9 */ /* 0x000fe20000000a00 */
[----:B------:R-:W-:Y:S01]  /*e1a0*/  @UP1 ULDC UR9, c[0x0][0xbec] ;  /* 0x0002fb0000091ab9 */ /* 0x000fe20000000800 */
[----:B------:R-:W-:Y:S01]  /*e1b0*/  UIADD3 UR11, UR11, UR4, URZ ;  /* 0x000000040b0b7290 */ /* 0x000fe2000fffe03f */
[----:B------:R-:W-:Y:S01]  /*e1c0*/  @P1 IMAD.HI.U32 R0, R8, UR9, RZ ;  /* 0x0000000908001c27 */ /* 0x000fe2000f8e00ff */
[----:B------:R-:W-:Y:S01]  /*e1d0*/  UIADD3 UR8, UR8, 0x38820, URZ ;  /* 0x0003882008087890 */ /* 0x000fe2000fffe03f */
[----:B------:R-:W-:Y:S01]  /*e1e0*/  SHF.R.S32.HI R153, RZ, 0x1f, R216 ;  /* 0x0000001fff997819 */ /* 0x000fe200000114d8 */
[----:B------:R-:W-:Y:S01]  /*e1f0*/  @UP1 ULDC UR4, c[0x0][0xbf0] ;  /* 0x0002fc0000041ab9 */ /* 0x000fe20000000800 */
[----:B------:R-:W-:Y:S01]  /*e200*/  UIMAD.WIDE.U32 UR10, UR18, UR14, UR10 ;  /* 0x0000000e120a72a5 */ /* 0x000fe2000f8e000a */
[----:B------:R-:W-:Y:S01]  /*e210*/  @P1 SHF.R.U32.HI R5, RZ, UR4, R0 ;  /* 0x00000004ff051c19 */ /* 0x000fe20008011600 */
[----:B------:R-:W-:Y:S01]  /*e220*/  UPRMT UR8, URZ, 0x654, UR8 ;  /* 0x000006543f087896 */ /* 0x000fe20008000008 */
[----:B------:R-:W-:Y:S01]  /*e230*/  SHF.R.S32.HI R154, RZ, 0x1f, R217 ;  /* 0x0000001fff9a7819 */ /* 0x000fe200000114d9 */
[----:B------:R-:W-:Y:S01]  /*e240*/  UIMAD UR4, UR18, UR15, UR11 ;  /* 0x0000000f120472a4 */ /* 0x000fe2000f8e020b */
[--C-:B------:R-:W-:Y:S01]  /*e250*/  SHF.R.S32.HI R0, RZ, 0x1f, R5.reuse ;  /* 0x0000001fff007819 */ /* 0x100fe20000011405 */
[----:B------:R-:W-:Y:S01]  /*e260*/  IMAD.MOV R7, RZ, RZ, -R5 ;  /* 0x000000ffff077224 */ /* 0x000fe200078e0a05 */
[----:B------:R-:W-:Y:S01]  /*e270*/  ULDC.64 UR14, c[0x0][0xb30] ;  /* 0x0002cc00000e7ab9 */ /* 0x000fe20000000a00 */
[----:B------:R-:W-:Y:S01]  /*e280*/  IMAD.U32 R3, RZ, RZ, UR11 ;  /* 0x0000000bff037e24 */ /* 0x000fe2000f8e00ff */
[----:B------:R-:W-:Y:S01]  /*e290*/  SHF.R.S32.HI R155, RZ, 0x1f, R218 ;  /* 0x0000001fff9b7819 */ /* 0x000fe200000114da */
[----:B------:R-:W-:Y:S01]  /*e2a0*/  IMAD R7, R7, UR20, R8 ;  /* 0x0000001407077c24 */ /* 0x000fe2000f8e0208 */
[----:B------:R-:W-:Y:S01]  /*e2b0*/  SYNCS.ARRIVE.TRANS64.RED.A1T0 RZ, [UR8], RZ ;  /* 0x000000ffffff79a7 */ /* 0x000fe20008100408 */
[----:B------:R-:W-:Y:S01]  /*e2c0*/  IMAD R0, R0, UR14, RZ ;  /* 0x0000000e00007c24 */ /* 0x000fe2000f8e02ff */
[----:B------:R-:W-:Y:S01]  /*e2d0*/  SHF.R.S32.HI R156, RZ, 0x1f, R219 ;  /* 0x0000001fff9c7819 */ /* 0x000fe200000114db */
[----:B------:R-:W-:Y:S01]  /*e2e0*/  IMAD.U32 R2, RZ, RZ, UR10 ;  /* 0x0000000aff027e24 */ /* 0x000fe2000f8e00ff */
[----:B------:R-:W-:Y:S01]  /*e2f0*/  ULDC.64 UR10, c[0x0][0xb28] ;  /* 0x0002ca00000a7ab9 */ /* 0x000fe20000000a00 */
[----:B------:R-:W-:Y:S01]  /*e300*/  IMAD.U32 R3, RZ, RZ, UR4 ;  /* 0x00000004ff037e24 */ /* 0x000fe2000f8e00ff */
[----:B------:R-:W-:Y:S01]  /*e310*/  SHF.R.S32.HI R157, RZ, 0x1f, R220 ;  /* 0x0000001fff9d7819 */ /* 0x000fe200000114dc */
[C---:B------:R-:W-:Y:S01]  /*e320*/  IMAD R9, R5.reuse, UR15, R0 ;  /* 0x0000000f05097c24 */ /* 0x040fe2000f8e0200 */
[----:B------:R-:W-:Y:S01]  /*e330*/  SHF.R.S32.HI R0, RZ, 0x1f, R7 ;  /* 0x0000001fff007819 */ /* 0x000fe20000011407 */
[----:B------:R-:W-:Y:S01]  /*e340*/  IMAD.WIDE.U32 R2, R5, UR14, R2 ;  /* 0x0000000e05027c25 */ /* 0x000fe2000f8e0002 */
[----:B------:R-:W-:-:S02]  /*e350*/  SHF.R.S32.HI R158, RZ, 0x1f, R221 ;  /* 0x0000001fff9e7819 */ /* 0x000fc400000114dd */
[----:B------:R-:W-:Y:S01]  /*e360*/  SHF.R.S32.HI R159, RZ, 0x1f, R222 ;  /* 0x0000001fff9f7819 */ /* 0x000fe200000114de */
[----:B------:R-:W-:Y:S01]  /*e370*/  IMAD R0, R0, UR10, RZ ;  /* 0x0000000a00007c24 */ /* 0x000fe2000f8e02ff */
[----:B------:R-:W-:Y:S01]  /*e380*/  SHF.R.S32.HI R160, RZ, 0x1f, R223 ;  /* 0x0000001fffa07819 */ /* 0x000fe200000114df */
[----:B------:R-:W-:Y:S01]  /*e390*/  IMAD.IADD R3, R3, 0x1, R9 ;  /* 0x0000000103037824 */ /* 0x000fe200078e0209 */
[----:B------:R-:W-:Y:S01]  /*e3a0*/  SHF.R.S32.HI R161, RZ, 0x1f, R224 ;  /* 0x0000001fffa17819 */ /* 0x000fe200000114e0 */
[C---:B------:R-:W-:Y:S01]  /*e3b0*/  IMAD R11, R7.reuse, UR11, R0 ;  /* 0x0000000b070b7c24 */ /* 0x040fe2000f8e0200 */
[----:B------:R-:W-:Y:S01]  /*e3c0*/  SHF.R.S32.HI R162, RZ, 0x1f, R225 ;  /* 0x0000001fffa27819 */ /* 0x000fe200000114e1 */
[----:B------:R-:W-:Y:S01]  /*e3d0*/  IMAD.WIDE.U32 R2, R7, UR10, R2 ;  /* 0x0000000a07027c25 */ /* 0x000fe2000f8e0002 */
[----:B------:R-:W-:Y:S01]  /*e3e0*/  ULDC.64 UR10, c[0x0][0xb00] ;  /* 0x0002c000000a7ab9 */ /* 0x000fe20000000a00 */
[----:B------:R-:W-:Y:S02]  /*e3f0*/  SHF.R.S32.HI R163, RZ, 0x1f, R226 ;  /* 0x0000001fffa37819 */ /* 0x000fe400000114e2 */
[----:B------:R-:W-:Y:S01]  /*e400*/  IMAD.IADD R11, R3, 0x1, R11 ;  /* 0x00000001030b7824 */ /* 0x000fe200078e020b */
[C---:B------:R-:W-:Y:S01]  /*e410*/  LEA R0, P1, R2.reuse, UR10, 0x2 ;  /* 0x0000000a02007c11 */ /* 0x040fe2000f8210ff */
[C---:B------:R-:W-:Y:S01]  /*e420*/  VIADD R174, R19.reuse, 0x20 ;  /* 0x0000002013ae7836 */ /* 0x040fe20000000000 */
[----:B------:R-:W-:Y:S01]  /*e430*/  SHF.R.S32.HI R164, RZ, 0x1f, R227 ;  /* 0x0000001fffa47819 */ /* 0x000fe200000114e3 */
[C---:B------:R-:W-:Y:S01]  /*e440*/  VIADD R176, R19.reuse, 0x18 ;  /* 0x0000001813b07836 */ /* 0x040fe20000000000 */
[----:B------:R-:W-:Y:S01]  /*e450*/  LEA.HI.X R11, R2, UR11, R11, 0x2, P1 ;  /* 0x0000000b020b7c11 */ /* 0x000fe200088f140b */
[C---:B------:R-:W-:Y:S01]  /*e460*/  VIADD R178, R19.reuse, 0x10 ;  /* 0x0000001013b27836 */ /* 0x040fe20000000000 */
[----:B------:R0:W1:Y:S01]  /*e470*/  SHFL.IDX PT, R2, R0, RZ, 0x1c1f ;  /* 0x001c1fff00027589 */ /* 0x00006200000e0000 */
[----:B------:R-:W-:Y:S01]  /*e480*/  SHF.R.S32.HI R165, RZ, 0x1f, R228 ;  /* 0x0000001fffa57819 */ /* 0x000fe200000114e4 */
[----:B------:R-:W-:Y:S01]  /*e490*/  VIADD R180, R19, 0x8 ;  /* 0x0000000813b47836 */ /* 0x000fe20000000000 */
[----:B------:R-:W-:Y:S01]  /*e4a0*/  SHF.R.S32.HI R166, RZ, 0x1f, R229 ;  /* 0x0000001fffa67819 */ /* 0x000fe200000114e5 */
[----:B------:R0:W2:Y:S01]  /*e4b0*/  SHFL.IDX PT, R3, R11, RZ, 0x1c1f ;  /* 0x001c1fff0b037589 */ /* 0x0000a200000e0000 */
[----:B------:R-:W-:-:S02]  /*e4c0*/  SHF.R.S32.HI R167, RZ, 0x1f, R230 ;  /* 0x0000001fffa77819 */ /* 0x000fc400000114e6 */
[----:B------:R-:W-:Y:S02]  /*e4d0*/  SHF.R.S32.HI R168, RZ, 0x1f, R231 ;  /* 0x0000001fffa87819 */ /* 0x000fe400000114e7 */
[----:B------:R-:W-:Y:S02]  /*e4e0*/  SHF.R.S32.HI R169, RZ, 0x1f, R232 ;  /* 0x0000001fffa97819 */ /* 0x000fe400000114e8 */
[----:B------:R-:W-:Y:S02]  /*e4f0*/  SHF.R.S32.HI R170, RZ, 0x1f, R233 ;  /* 0x0000001fffaa7819 */ /* 0x000fe400000114e9 */
[----:B------:R-:W-:Y:S02]  /*e500*/  SHF.R.S32.HI R171, RZ, 0x1f, R234 ;  /* 0x0000001fffab7819 */ /* 0x000fe400000114ea */
[----:B------:R-:W-:Y:S02]  /*e510*/  SHF.R.S32.HI R172, RZ, 0x1f, R235 ;  /* 0x0000001fffac7819 */ /* 0x000fe400000114eb */
[----:B------:R-:W-:-:S02]  /*e520*/  SHF.R.S32.HI R173, RZ, 0x1f, R236 ;  /* 0x0000001fffad7819 */ /* 0x000fc400000114ec */
[----:B------:R-:W-:Y:S02]  /*e530*/  SHF.R.S32.HI R175, RZ, 0x1f, R175 ;  /* 0x0000001fffaf7819 */ /* 0x000fe400000114af */
[----:B------:R-:W-:Y:S02]  /*e540*/  SHF.R.S32.HI R177, RZ, 0x1f, R177 ;  /* 0x0000001fffb17819 */ /* 0x000fe400000114b1 */
[----:B------:R-:W-:Y:S02]  /*e550*/  SHF.R.S32.HI R179, RZ, 0x1f, R179 ;  /* 0x0000001fffb37819 */ /* 0x000fe400000114b3 */
[----:B------:R-:W-:Y:S01]  /*e560*/  SHF.R.S32.HI R181, RZ, 0x1f, R181 ;  /* 0x0000001fffb57819 */ /* 0x000fe200000114b5 */
[----:B01----:R-:W-:Y:S06]  /*e570*/  @P0 BRA `(.L_x_220) ;  /* 0x0000000800200947 */ /* 0x003fec0003800000 */
[----:B------:R-:W-:Y:S01]  /*e580*/  ULDC UR4, c[0x0][0xac8] ;  /* 0x0002b20000047ab9 */ /* 0x000fe20000000800 */
[----:B------:R-:W-:Y:S01]  /*e590*/  ULDC.64 UR8, c[0x0][0x208] ;  /* 0x0000820000087ab9 */ /* 0x000fe20000000a00 */
[----:B------:R-:W-:Y:S02]  /*e5a0*/  ISETP.GE.AND P4, PT, R180, UR4, PT ;  /* 0x00000004b4007c0c */ /* 0x000fe4000bf86270 */
[----:B------:R-:W-:Y:S02]  /*e5b0*/  ISETP.GE.AND P3, PT, R178, UR4, PT ;  /* 0x00000004b2007c0c */ /* 0x000fe4000bf66270 */
[----:B------:R-:W-:Y:S02]  /*e5c0*/  ISETP.GE.AND P5, PT, R19, UR4, PT ;  /* 0x0000000413007c0c */ /* 0x000fe4000bfa6270 */
[----:B------:R-:W-:Y:S02]  /*e5d0*/  ISETP.GE.AND P1, PT, R174, UR4, PT ;  /* 0x00000004ae007c0c */ /* 0x000fe4000bf26270 */
[----:B------:R-:W-:-:S05]  /*e5e0*/  ISETP.GE.AND P0, PT, R176, UR4, PT ;  /* 0x00000004b0007c0c */ /* 0x000fca000bf06270 */
[-C--:B------:R-:W-:Y:S02]  /*e5f0*/  @!P4 LEA R4, P2, R180, R2.reuse, 0x2 ;  /* 0x00000002b404c211 */ /* 0x080fe400078410ff */
[----:B------:R-:W-:Y:S02]  /*e600*/  @!P3 LEA R6, P6, R178, R2, 0x2 ;  /* 0x00000002b206b211 */ /* 0x000fe400078c10ff */
[----:B--2---:R-:W-:Y:S01]  /*e610*/  @!P5 IMAD.WIDE R8, R19, 0x4, R2 ;  /* 0x000000041308d825 */ /* 0x004fe200078e0202 */
[-C--:B------:R-:W-:Y:S02]  /*e620*/  @!P4 LEA.HI.X R5, R180, R3.reuse, R181, 0x2, P2 ;  /* 0x00000003b405c211 */ /* 0x080fe400010f14b5 */
[----:B------:R-:W-:Y:S02]  /*e630*/  ISETP.GE.AND P2, PT, R236, UR4, PT ;  /* 0x00000004ec007c0c */ /* 0x000fe4000bf46270 */
[----:B------:R-:W-:Y:S01]  /*e640*/  @!P3 LEA.HI.X R7, R178, R3, R179, 0x2, P6 ;  /* 0x00000003b207b211 */ /* 0x000fe200030f14b3 */
[----:B------:R-:W-:Y:S04]  /*e650*/  @!P5 ST.E.64 desc[UR8][R8.64], R24 ;  /* 0x000000180800d985 */ /* 0x000fe8000c101b08 */
[----:B------:R0:W-:Y:S01]  /*e660*/  @!P4 ST.E.64 desc[UR8][R4.64], R28 ;  /* 0x0000001c0400c985 */ /* 0x0001e2000c101b08 */
[----:B------:R-:W-:-:S03]  /*e670*/  ISETP.GE.AND P4, PT, R234, UR4, PT ;  /* 0x00000004ea007c0c */ /* 0x000fc6000bf86270 */
[----:B------:R1:W-:Y:S01]  /*e680*/  @!P3 ST.E.64 desc[UR8][R6.64], R32 ;  /* 0x000000200600b985 */ /* 0x0003e2000c101b08 */
[----:B------:R-:W-:Y:S02]  /*e690*/  ISETP.GE.AND P3, PT, R235, UR4, PT ;  /* 0x00000004eb007c0c */ /* 0x000fe4000bf66270 */
[-C--:B0-----:R-:W-:Y:S02]  /*e6a0*/  @!P0 LEA R4, P6, R176, R2.reuse, 0x2 ;  /* 0x00000002b0048211 */ /* 0x081fe400078c10ff */
[-C--:B-1----:R-:W-:Y:S01]  /*e6b0*/  @!P1 LEA R6, P5, R174, R2.reuse, 0x2 ;  /* 0x00000002ae069211 */ /* 0x082fe200078a10ff */
[----:B------:R-:W-:Y:S01]  /*e6c0*/  VIADD R33, R19, 0xe8 ;  /* 0x000000e813217836 */ /* 0x000fe20000000000 */
[-C--:B------:R-:W-:Y:S02]  /*e6d0*/  @!P0 LEA.HI.X R5, R176, R3.reuse, R177, 0x2, P6 ;  /* 0x00000003b0058211 */ /* 0x080fe400030f14b1 */
[----:B------:R-:W-:Y:S02]  /*e6e0*/  @!P1 LEA.HI.X R7, R174, R3, R175, 0x2, P5 ;  /* 0x00000003ae079211 */ /* 0x000fe400028f14af */
[----:B------:R-:W-:Y:S01]  /*e6f0*/  ISETP.GE.AND P5, PT, R233, UR4, PT ;  /* 0x00000004e9007c0c */ /* 0x000fe2000bfa6270 */
[----:B------:R0:W-:Y:S01]  /*e700*/  @!P0 ST.E.64 desc[UR8][R4.64], R36 ;  /* 0x0000002404008985 */ /* 0x0001e2000c101b08 */
[----:B------:R-:W-:-:S02]  /*e710*/  @!P2 LEA R8, P6, R236, R2, 0x2 ;  /* 0x00000002ec08a211 */ /* 0x000fc400078c10ff */
[----:B------:R-:W-:Y:S01]  /*e720*/  ISETP.GE.AND P0, PT, R232, UR4, PT ;  /* 0x00000004e8007c0c */ /* 0x000fe2000bf06270 */
[----:B------:R1:W-:Y:S01]  /*e730*/  @!P1 ST.E.64 desc[UR8][R6.64], R40 ;  /* 0x0000002806009985 */ /* 0x0003e2000c101b08 */
[----:B------:R-:W-:Y:S02]  /*e740*/  @!P2 LEA.HI.X R9, R236, R3, R173, 0x2, P6 ;  /* 0x00000003ec09a211 */ /* 0x000fe400030f14ad */
[----:B------:R-:W-:-:S03]  /*e750*/  ISETP.GE.AND P1, PT, R231, UR4, PT ;  /* 0x00000004e7007c0c */ /* 0x000fc6000bf26270 */
[----:B------:R2:W-:Y:S01]  /*e760*/  @!P2 ST.E.64 desc[UR8][R8.64], R44 ;  /* 0x0000002c0800a985 */ /* 0x0005e2000c101b08 */
[CC--:B0-----:R-:W-:Y:S02]  /*e770*/  @!P3 LEA R4, P6, R235.reuse, R2.reuse, 0x2 ;  /* 0x00000002eb04b211 */ /* 0x0c1fe400078c10ff */
[CC--:B-1----:R-:W-:Y:S02]  /*e780*/  @!P4 LEA R6, P2, R234.reuse, R2.reuse, 0x2 ;  /* 0x00000002ea06c211 */ /* 0x0c2fe400078410ff */
[-C--:B------:R-:W-:Y:S02]  /*e790*/  @!P3 LEA.HI.X R5, R235, R3.reuse, R172, 0x2, P6 ;  /* 0x00000003eb05b211 */ /* 0x080fe400030f14ac */
[----:B------:R-:W-:Y:S02]  /*e7a0*/  @!P4 LEA.HI.X R7, R234, R3, R171, 0x2, P2 ;  /* 0x00000003ea07c211 */ /* 0x000fe400010f14ab */
[----:B--2---:R-:W-:Y:S01]  /*e7b0*/  @!P5 LEA R8, P6, R233, R2, 0x2 ;  /* 0x00000002e908d211 */ /* 0x004fe200078c10ff */
[----:B------:R0:W-:Y:S01]  /*e7c0*/  @!P3 ST.E.64 desc[UR8][R4.64], R48 ;  /* 0x000000300400b985 */ /* 0x0001e2000c101b08 */
[----:B------:R-:W-:-:S02]  /*e7d0*/  ISETP.GE.AND P2, PT, R230, UR4, PT ;  /* 0x00000004e6007c0c */ /* 0x000fc4000bf46270 */
[----:B------:R-:W-:Y:S01]  /*e7e0*/  @!P5 LEA.HI.X R9, R233, R3, R170, 0x2, P6 ;  /* 0x00000003e909d211 */ /* 0x000fe200030f14aa */
[----:B------:R1:W-:Y:S01]  /*e7f0*/  @!P4 ST.E.64 desc[UR8][R6.64], R52 ;  /* 0x000000340600c985 */ /* 0x0003e2000c101b08 */
[----:B------:R-:W-:-:S03]  /*e800*/  ISETP.GE.AND P3, PT, R229, UR4, PT ;  /* 0x00000004e5007c0c */ /* 0x000fc6000bf66270 */
[----:B------:R2:W-:Y:S01]  /*e810*/  @!P5 ST.E.64 desc[UR8][R8.64], R56 ;  /* 0x000000380800d985 */ /* 0x0005e2000c101b08 */
[CC--:B0-----:R-:W-:Y:S02]  /*e820*/  @!P0 LEA R4, P4, R232.reuse, R2.reuse, 0x2 ;  /* 0x00000002e8048211 */ /* 0x0c1fe400078810ff */
[C---:B-1----:R-:W-:Y:S02]  /*e830*/  @!P1 LEA R6, P5, R231.reuse, R2, 0x2 ;  /* 0x00000002e7069211 */ /* 0x042fe400078a10ff */
[-C--:B------:R-:W-:Y:S02]  /*e840*/  @!P0 LEA.HI.X R5, R232, R3.reuse, R169, 0x2, P4 ;  /* 0x00000003e8058211 */ /* 0x080fe400020f14a9 */
[----:B------:R-:W-:Y:S02]  /*e850*/  ISETP.GE.AND P4, PT, R228, UR4, PT ;  /* 0x00000004e4007c0c */ /* 0x000fe4000bf86270 */
[----:B------:R-:W-:Y:S01]  /*e860*/  @!P1 LEA.HI.X R7, R231, R3, R168, 0x2, P5 ;  /* 0x00000003e7079211 */ /* 0x000fe200028f14a8 */
[----:B------:R0:W-:Y:S01]  /*e870*/  @!P0 ST.E.64 desc[UR8][R4.64], R60 ;  /* 0x0000003c04008985 */ /* 0x0001e2000c101b08 */
[----:B------:R-:W-:-:S02]  /*e880*/  ISETP.GE.AND P5, PT, R227, UR4, PT ;  /* 0x00000004e3007c0c */ /* 0x000fc4000bfa6270 */
[C---:B--2---:R-:W-:Y:S01]  /*e890*/  @!P2 LEA R8, P6, R230.reuse, R2, 0x2 ;  /* 0x00000002e608a211 */ /* 0x044fe200078c10ff */
[----:B------:R1:W-:Y:S01]  /*e8a0*/  @!P1 ST.E.64 desc[UR8][R6.64], R64 ;  /* 0x0000004006009985 */ /* 0x0003e2000c101b08 */
[----:B------:R-:W-:Y:S02]  /*e8b0*/  ISETP.GE.AND P1, PT, R225, UR4, PT ;  /* 0x00000004e1007c0c */ /* 0x000fe4000bf26270 */
[----:B------:R-:W-:Y:S02]  /*e8c0*/  @!P2 LEA.HI.X R9, R230, R3, R167, 0x2, P6 ;  /* 0x00000003e609a211 */ /* 0x000fe400030f14a7 */
[----:B------:R-:W-:-:S03]  /*e8d0*/  ISETP.GE.AND P0, PT, R226, UR4, PT ;  /* 0x00000004e2007c0c */ /* 0x000fc6000bf06270 */
[----:B------:R2:W-:Y:S01]  /*e8e0*/  @!P2 ST.E.64 desc[UR8][R8.64], R68 ;  /* 0x000000440800a985 */ /* 0x0005e2000c101b08 */
[CC--:B0-----:R-:W-:Y:S02]  /*e8f0*/  @!P3 LEA R4, P6, R229.reuse, R2.reuse, 0x2 ;  /* 0x00000002e504b211 */ /* 0x0c1fe400078c10ff */
[CC--:B-1----:R-:W-:Y:S02]  /*e900*/  @!P4 LEA R6, P2, R228.reuse, R2.reuse, 0x2 ;  /* 0x00000002e406c211 */ /* 0x0c2fe400078410ff */
[-C--:B------:R-:W-:Y:S02]  /*e910*/  @!P3 LEA.HI.X R5, R229, R3.reuse, R166, 0x2, P6 ;  /* 0x00000003e505b211 */ /* 0x080fe400030f14a6 */
[----:B------:R-:W-:Y:S02]  /*e920*/  @!P4 LEA.HI.X R7, R228, R3, R165, 0x2, P2 ;  /* 0x00000003e407c211 */ /* 0x000fe400010f14a5 */
[----:B------:R-:W-:Y:S01]  /*e930*/  ISETP.GE.AND P2, PT, R224, UR4, PT ;  /* 0x00000004e0007c0c */ /* 0x000fe2000bf46270 */
[----:B------:R0:W-:Y:S01]  /*e940*/  @!P3 ST.E.64 desc[UR8][R4.64], R72 ;  /* 0x000000480400b985 */ /* 0x0001e2000c101b08 */
[----:B--2---:R-:W-:-:S03]  /*e950*/  @!P5 LEA R8, P6, R227, R2, 0x2 ;  /* 0x00000002e308d211 */ /* 0x004fc600078c10ff */
[----:B------:R1:W-:Y:S01]  /*e960*/  @!P4 ST.E.64 desc[UR8][R6.64], R76 ;  /* 0x0000004c0600c985 */ /* 0x0003e2000c101b08 */
[----:B------:R-:W-:Y:S02]  /*e970*/  @!P5 LEA.HI.X R9, R227, R3, R164, 0x2, P6 ;  /* 0x00000003e309d211 */ /* 0x000fe400030f14a4 */
[----:B------:R-:W-:-:S03]  /*e980*/  ISETP.GE.AND P4, PT, R222, UR4, PT ;  /* 0x00000004de007c0c */ /* 0x000fc6000bf86270 */
[----:B------:R2:W-:Y:S01]  /*e990*/  @!P5 ST.E.64 desc[UR8][R8.64], R80 ;  /* 0x000000500800d985 */ /* 0x0005e2000c101b08 */
[----:B------:R-:W-:Y:S02]  /*e9a0*/  ISETP.GE.AND P5, PT, R223, UR4, PT ;  /* 0x00000004df007c0c */ /* 0x000fe4000bfa6270 */
        /* <DEDUP_REMOVED lines=8> */
[----:B------:R-:W-:-:S05]  /*ea30*/  @!P2 LEA.HI.X R9, R224, R3, R161, 0x2, P6 ;  /* 0x00000003e009a211 */ /* 0x000fca00030f14a1 */
[----:B------:R2:W-:Y:S01]  /*ea40*/  @!P2 ST.E.64 desc[UR8][R8.64], R92 ;  /* 0x0000005c0800a985 */ /* 0x0005e2000c101b08 */
[----:B------:R-:W-:Y:S02]  /*ea50*/  ISETP.GE.AND P2, PT, R220, UR4, PT ;  /* 0x00000004dc007c0c */ /* 0x000fe4000bf46270 */
[CC--:B0-----:R-:W-:Y:S02]  /*ea60*/  @!P5 LEA R4, P1, R223.reuse, R2.reuse, 0x2 ;  /* 0x00000002df04d211 */ /* 0x0c1fe400078210ff */
[CC--:B-1----:R-:W-:Y:S02]  /*ea70*/  @!P4 LEA R6, P0, R222.reuse, R2.reuse, 0x2 ;  /* 0x00000002de06c211 */ /* 0x0c2fe400078010ff */
[-C--:B------:R-:W-:Y:S02]  /*ea80*/  @!P5 LEA.HI.X R5, R223, R3.reuse, R160, 0x2, P1 ;  /* 0x00000003df05d211 */ /* 0x080fe400008f14a0 */
[----:B------:R-:W-:Y:S02]  /*ea90*/  ISETP.GE.AND P1, PT, R219, UR4, PT ;  /* 0x00000004db007c0c */ /* 0x000fe4000bf26270 */
[----:B--2---:R-:W-:Y:S01]  /*eaa0*/  @!P3 LEA R8, P6, R221, R2, 0x2 ;  /* 0x00000002dd08b211 */ /* 0x004fe200078c10ff */
[----:B------:R-:W-:Y:S01]  /*eab0*/  @!P5 ST.E.64 desc[UR8][R4.64], R96 ;  /* 0x000000600400d985 */ /* 0x000fe2000c101b08 */
[----:B------:R-:W-:-:S02]  /*eac0*/  @!P4 LEA.HI.X R7, R222, R3, R159, 0x2, P0 ;  /* 0x00000003de07c211 */ /* 0x000fc400000f149f */
[----:B------:R-:W-:Y:S02]  /*ead0*/  @!P3 LEA.HI.X R9, R221, R3, R158, 0x2, P6 ;  /* 0x00000003dd09b211 */ /* 0x000fe400030f149e */
[----:B------:R-:W-:Y:S01]  /*eae0*/  ISETP.GE.AND P0, PT, R218, UR4, PT ;  /* 0x00000004da007c0c */ /* 0x000fe2000bf06270 */
[----:B------:R-:W-:Y:S01]  /*eaf0*/  @!P4 ST.E.64 desc[UR8][R6.64], R100 ;  /* 0x000000640600c985 */ /* 0x000fe2000c101b08 */
[-C--:B------:R-:W-:Y:S02]  /*eb00*/  @!P2 LEA R12, P6, R220, R2.reuse, 0x2 ;  /* 0x00000002dc0ca211 */ /* 0x080fe400078c10ff */
[----:B------:R-:W-:Y:S01]  /*eb10*/  ISETP.GE.AND P4, PT, R216, UR4, PT ;  /* 0x00000004d8007c0c */ /* 0x000fe2000bf86270 */
[----:B------:R0:W-:Y:S01]  /*eb20*/  @!P3 ST.E.64 desc[UR8][R8.64], R104 ;  /* 0x000000680800b985 */ /* 0x0001e2000c101b08 */
[----:B------:R-:W-:Y:S02]  /*eb30*/  ISETP.GE.AND P3, PT, R217, UR4, PT ;  /* 0x00000004d9007c0c */ /* 0x000fe4000bf66270 */
[----:B------:R-:W-:-:S02]  /*eb40*/  @!P1 LEA R14, P5, R219, R2, 0x2 ;  /* 0x00000002db0e9211 */ /* 0x000fc400078a10ff */
[-C--:B------:R-:W-:Y:S02]  /*eb50*/  @!P2 LEA.HI.X R13, R220, R3.reuse, R157, 0x2, P6 ;  /* 0x00000003dc0da211 */ /* 0x080fe400030f149d */
[-C--:B------:R-:W-:Y:S02]  /*eb60*/  @!P1 LEA.HI.X R15, R219, R3.reuse, R156, 0x2, P5 ;  /* 0x00000003db0f9211 */ /* 0x080fe400028f149c */
[CC--:B------:R-:W-:Y:S01]  /*eb70*/  @!P0 LEA R20, P6, R218.reuse, R2.reuse, 0x2 ;  /* 0x00000002da148211 */ /* 0x0c0fe200078c10ff */
[----:B------:R-:W-:Y:S01]  /*eb80*/  @!P2 ST.E.64 desc[UR8][R12.64], R108 ;  /* 0x0000006c0c00a985 */ /* 0x000fe2000c101b08 */
[----:B------:R-:W-:Y:S02]  /*eb90*/  ISETP.GE.AND P2, PT, R215, UR4, PT ;  /* 0x00000004d7007c0c */ /* 0x000fe4000bf46270 */
[----:B------:R-:W-:Y:S01]  /*eba0*/  @!P0 LEA.HI.X R21, R218, R3, R155, 0x2, P6 ;  /* 0x00000003da158211 */ /* 0x000fe200030f149b */
[----:B------:R1:W-:Y:S01]  /*ebb0*/  @!P1 ST.E.64 desc[UR8][R14.64], R112 ;  /* 0x000000700e009985 */ /* 0x0003e2000c101b08 */
[----:B------:R-:W-:-:S02]  /*ebc0*/  @!P3 LEA R24, P1, R217, R2, 0x2 ;  /* 0x00000002d918b211 */ /* 0x000fc400078210ff */
[-C--:B------:R-:W-:Y:S01]  /*ebd0*/  @!P4 LEA R28, P5, R216, R2.reuse, 0x2 ;  /* 0x00000002d81cc211 */ /* 0x080fe200078a10ff */
[----:B------:R2:W-:Y:S01]  /*ebe0*/  @!P0 ST.E.64 desc[UR8][R20.64], R116 ;  /* 0x0000007414008985 */ /* 0x0005e2000c101b08 */
[-C--:B------:R-:W-:Y:S02]  /*ebf0*/  @!P3 LEA.HI.X R25, R217, R3.reuse, R154, 0x2, P1 ;  /* 0x00000003d919b211 */ /* 0x080fe400008f149a */
[----:B------:R-:W-:Y:S02]  /*ec00*/  ISETP.GE.AND P1, PT, R214, UR4, PT ;  /* 0x00000004d6007c0c */ /* 0x000fe4000bf26270 */
[-C--:B------:R-:W-:Y:S01]  /*ec10*/  @!P4 LEA.HI.X R29, R216, R3.reuse, R153, 0x2, P5 ;  /* 0x00000003d81dc211 */ /* 0x080fe200028f1499 */
[----:B------:R3:W-:Y:S01]  /*ec20*/  @!P3 ST.E.64 desc[UR8][R24.64], R120 ;  /* 0x000000781800b985 */ /* 0x0007e2000c101b08 */
[----:B------:R-:W-:Y:S02]  /*ec30*/  ISETP.GE.AND P0, PT, R23, UR4, PT ;  /* 0x0000000417007c0c */ /* 0x000fe4000bf06270 */
[----:B0-----:R-:W-:Y:S01]  /*ec40*/  @!P2 LEA R8, P5, R215, R2, 0x2 ;  /* 0x00000002d708a211 */ /* 0x001fe200078a10ff */
[----:B------:R3:W-:Y:S01]  /*ec50*/  @!P4 ST.E.64 desc[UR8][R28.64], R124 ;  /* 0x0000007c1c00c985 */ /* 0x0007e2000c101b08 */
[----:B------:R-:W-:Y:S01]  /*ec60*/  ISETP.GE.AND P4, PT, R33, UR4, PT ;  /* 0x0000000421007c0c */ /* 0x000fe2000bf86270 */
[----:B-1----:R-:W-:Y:S01]  /*ec70*/  VIADD R15, R19, 0xf0 ;  /* 0x000000f0130f7836 */ /* 0x002fe20000000000 */
[----:B------:R-:W-:Y:S01]  /*ec80*/  @!P2 LEA.HI.X R9, R215, R3, R152, 0x2, P5 ;  /* 0x00000003d709a211 */ /* 0x000fe200028f1498 */
[----:B--2---:R-:W-:Y:S01]  /*ec90*/  VIADD R21, R19, 0xf8 ;  /* 0x000000f813157836 */ /* 0x004fe20000000000 */
[----:B------:R-:W-:-:S02]  /*eca0*/  SHF.R.S32.HI R5, RZ, 0x1f, R23 ;  /* 0x0000001fff057819 */ /* 0x000fc40000011417 */
[CC--:B------:R-:W-:Y:S01]  /*ecb0*/  @!P1 LEA R6, P6, R214.reuse, R2.reuse, 0x2 ;  /* 0x00000002d6069211 */ /* 0x0c0fe200078c10ff */
[----:B------:R3:W-:Y:S01]  /*ecc0*/  @!P2 ST.E.64 desc[UR8][R8.64], R128 ;  /* 0x000000800800a985 */ /* 0x0007e2000c101b08 */
[----:B------:R-:W-:Y:S02]  /*ecd0*/  ISETP.GE.AND P3, PT, R15, UR4, PT ;  /* 0x000000040f007c0c */ /* 0x000fe4000bf66270 */
[----:B------:R-:W-:Y:S02]  /*ece0*/  @!P0 LEA R4, P5, R23, R2, 0x2 ;  /* 0x0000000217048211 */ /* 0x000fe400078a10ff */
[-C--:B------:R-:W-:Y:S02]  /*ecf0*/  @!P1 LEA.HI.X R7, R214, R3.reuse, R22, 0x2, P6 ;  /* 0x00000003d6079211 */ /* 0x080fe400030f1416 */
[----:B------:R-:W-:Y:S02]  /*ed00*/  ISETP.GE.AND P6, PT, R21, UR4, PT ;  /* 0x0000000415007c0c */ /* 0x000fe4000bfc6270 */
[----:B------:R-:W-:Y:S01]  /*ed10*/  @!P0 LEA.HI.X R5, R23, R3, R5, 0x2, P5 ;  /* 0x0000000317058211 */ /* 0x000fe200028f1405 */
[----:B------:R3:W-:Y:S01]  /*ed20*/  @!P1 ST.E.64 desc[UR8][R6.64], R132 ;  /* 0x0000008406009985 */ /* 0x0007e2000c101b08 */
[----:B------:R-:W-:-:S02]  /*ed30*/  SHF.R.S32.HI R13, RZ, 0x1f, R33 ;  /* 0x0000001fff0d7819 */ /* 0x000fc40000011421 */
[CC--:B------:R-:W-:Y:S01]  /*ed40*/  @!P4 LEA R12, P5, R33.reuse, R2.reuse, 0x2 ;  /* 0x00000002210cc211 */ /* 0x0c0fe200078a10ff */
[----:B------:R3:W-:Y:S01]  /*ed50*/  @!P0 ST.E.64 desc[UR8][R4.64], R136 ;  /* 0x0000008804008985 */ /* 0x0007e2000c101b08 */
[----:B------:R-:W-:Y:S02]  /*ed60*/  SHF.R.S32.HI R18, RZ, 0x1f, R15 ;  /* 0x0000001fff127819 */ /* 0x000fe4000001140f */
[----:B------:R-:W-:Y:S02]  /*ed70*/  @!P4 LEA.HI.X R13, R33, R3, R13, 0x2, P5 ;  /* 0x00000003210dc211 */ /* 0x000fe400028f140d */
[----:B------:R-:W-:-:S03]  /*ed80*/  @!P3 LEA R14, P5, R15, R2, 0x2 ;  /* 0x000000020f0eb211 */ /* 0x000fc600078a10ff */
[----:B------:R3:W-:Y:S01]  /*ed90*/  @!P4 ST.E.64 desc[UR8][R12.64], R140 ;  /* 0x0000008c0c00c985 */ /* 0x0007e2000c101b08 */
[-C--:B------:R-:W-:Y:S02]  /*eda0*/  @!P3 LEA.HI.X R15, R15, R3.reuse, R18, 0x2, P5 ;  /* 0x000000030f0fb211 */ /* 0x080fe400028f1412 */
[----:B------:R-:W-:Y:S02]  /*edb0*/  SHF.R.S32.HI R18, RZ, 0x1f, R21 ;  /* 0x0000001fff127819 */ /* 0x000fe40000011415 */
[C---:B------:R-:W-:Y:S01]  /*edc0*/  @!P6 LEA R2, P5, R21.reuse, R2, 0x2 ;  /* 0x000000021502e211 */ /* 0x040fe200078a10ff */
[----:B------:R3:W-:Y:S03]  /*edd0*/  @!P3 ST.E.64 desc[UR8][R14.64], R144 ;  /* 0x000000900e00b985 */ /* 0x0007e6000c101b08 */
[----:B------:R-:W-:-:S05]  /*ede0*/  @!P6 LEA.HI.X R3, R21, R3, R18, 0x2, P5 ;  /* 0x000000031503e211 */ /* 0x000fca00028f1412 */
[----:B------:R3:W-:Y:S04]  /*edf0*/  @!P6 ST.E.64 desc[UR8][R2.64], R148 ;  /* 0x000000940200e985 */ /* 0x0007e8000c101b08 */
.L_x_220:
[----:B------:R-:W-:Y:S05]  /*ee00*/  BSYNC B1 ;  /* 0x0000000000017941 */ /* 0x000fea0003800000 */
.L_x_219:
[----:B------:R-:W-:Y:S01]  /*ee10*/  ISETP.GE.AND P0, PT, R10, UR12, PT ;  /* 0x0000000c0a007c0c */ /* 0x000fe2000bf06270 */
[----:B--23--:R0:W1:Y:S04]  /*ee20*/  SHFL.IDX PT, R3, R11, 0x1, 0x1c1f ;  /* 0x003c1f000b037f89 */ /* 0x00c06800000e0000 */
[----:B------:R0:W2:Y:S08]  /*ee30*/  SHFL.IDX PT, R2, R0, 0x1, 0x1c1f ;  /* 0x003c1f0000027f89 */ /* 0x0000b000000e0000 */
[----:B0-----:R-:W-:Y:S05]  /*ee40*/  @P0 BRA `(.L_x_218) ;  /* 0x0000001800640947 */ /* 0x001fea0003800000 */
[----:B------:R-:W-:Y:S01]  /*ee50*/  ULDC UR4, c[0x0][0xac8] ;  /* 0x0002b20000047ab9 */ /* 0x000fe20000000800 */
[----:B------:R-:W-:Y:S01]  /*ee60*/  ULDC.64 UR8, c[0x0][0x208] ;  /* 0x0000820000087ab9 */ /* 0x000fe20000000a00 */
[----:B------:R-:W-:Y:S01]  /*ee70*/  ISETP.GE.AND P5, PT, R180, UR4, PT ;  /* 0x00000004b4007c0c */ /* 0x000fe2000bfa6270 */
[C---:B------:R-:W-:Y:S01]  /*ee80*/  VIADD R25, R19.reuse, 0xe8 ;  /* 0x000000e813197836 */ /* 0x040fe20000000000 */
[C---:B------:R-:W-:Y:S01]  /*ee90*/  ISETP.GE.AND P4, PT, R19.reuse, UR4, PT ;  /* 0x0000000413007c0c */ /* 0x040fe2000bf86270 */
[----:B------:R-:W-:Y:S01]  /*eea0*/  VIADD R21, R19, 0xf0 ;  /* 0x000000f013157836 */ /* 0x000fe20000000000 */
[----:B------:R-:W-:Y:S02]  /*eeb0*/  ISETP.GE.AND P2, PT, R178, UR4, PT ;  /* 0x00000004b2007c0c */ /* 0x000fe4000bf46270 */
[----:B------:R-:W-:Y:S02]  /*eec0*/  ISETP.GE.AND P1, PT, R176, UR4, PT ;  /* 0x00000004b0007c0c */ /* 0x000fe4000bf26270 */
[----:B------:R-:W-:-:S02]  /*eed0*/  ISETP.GE.AND P0, PT, R174, UR4, PT ;  /* 0x00000004ae007c0c */ /* 0x000fc4000bf06270 */
[----:B------:R-:W-:-:S03]  /*eee0*/  SHF.R.S32.HI R0, RZ, 0x1f, R25 ;  /* 0x0000001fff007819 */ /* 0x000fc60000011419 */
[CC--:B--2---:R-:W-:Y:S02]  /*eef0*/  @!P5 LEA R6, P3, R180.reuse, R2.reuse, 0x2 ;  /* 0x00000002b406d211 */ /* 0x0c4fe400078610ff */
[----:B-1----:R-:W-:Y:S02]  /*ef00*/  @!P4 IMAD.WIDE R4, R19, 0x4, R2 ;  /* 0x000000041304c825 */ /* 0x002fe400078e0202 */
[-C--:B------:R-:W-:Y:S02]  /*ef10*/  @!P5 LEA.HI.X R7, R180, R3.reuse, R181, 0x2, P3 ;  /* 0x00000003b407d211 */ /* 0x080fe400018f14b5 */
[-C--:B------:R-:W-:Y:S01]  /*ef20*/  @!P2 LEA R8, P6, R178, R2.reuse, 0x2 ;  /* 0x00000002b208a211 */ /* 0x080fe200078c10ff */
[----:B------:R0:W-:Y:S01]  /*ef30*/  @!P4 ST.E.64 desc[UR8][R4.64], R26 ;  /* 0x0000001a0400c985 */ /* 0x0001e2000c101b08 */
[----:B------:R-:W-:Y:S02]  /*ef40*/  ISETP.GE.AND P3, PT, R236, UR4, PT ;  /* 0x00000004ec007c0c */ /* 0x000fe4000bf66270 */
[----:B------:R-:W-:Y:S01]  /*ef50*/  @!P2 LEA.HI.X R9, R178, R3, R179, 0x2, P6 ;  /* 0x00000003b209a211 */ /* 0x000fe200030f14b3 */
[----:B------:R1:W-:Y:S01]  /*ef60*/  @!P5 ST.E.64 desc[UR8][R6.64], R30 ;  /* 0x0000001e0600d985 */ /* 0x0003e2000c101b08 */
[----:B------:R-:W-:-:S02]  /*ef70*/  @!P1 LEA R10, P5, R176, R2, 0x2 ;  /* 0x00000002b00a9211 */ /* 0x000fc400078a10ff */
[----:B------:R-:W-:Y:S01]  /*ef80*/  ISETP.GE.AND P4, PT, R235, UR4, PT ;  /* 0x00000004eb007c0c */ /* 0x000fe2000bf86270 */
[----:B------:R2:W-:Y:S01]  /*ef90*/  @!P2 ST.E.64 desc[UR8][R8.64], R34 ;  /* 0x000000220800a985 */ /* 0x0005e2000c101b08 */
[-C--:B------:R-:W-:Y:S02]  /*efa0*/  @!P0 LEA R12, P6, R174, R2.reuse, 0x2 ;  /* 0x00000002ae0c8211 */ /* 0x080fe400078c10ff */
[-C--:B------:R-:W-:Y:S02]  /*efb0*/  @!P1 LEA.HI.X R11, R176, R3.reuse, R177, 0x2, P5 ;  /* 0x00000003b00b9211 */ /* 0x080fe400028f14b1 */
[----:B------:R-:W-:Y:S02]  /*efc0*/  ISETP.GE.AND P5, PT, R234, UR4, PT ;  /* 0x00000004ea007c0c */ /* 0x000fe4000bfa6270 */
[----:B------:R-:W-:Y:S01]  /*efd0*/  @!P0 LEA.HI.X R13, R174, R3, R175, 0x2, P6 ;  /* 0x00000003ae0d8211 */ /* 0x000fe200030f14af */
[----:B------:R3:W-:Y:S01]  /*efe0*/  @!P1 ST.E.64 desc[UR8][R10.64], R38 ;  /* 0x000000260a009985 */ /* 0x0007e2000c101b08 */
[----:B0-----:R-:W-:-:S02]  /*eff0*/  @!P3 LEA R4, P6, R236, R2, 0x2 ;  /* 0x00000002ec04b211 */ /* 0x001fc400078c10ff */
[----:B------:R-:W-:Y:S01]  /*f000*/  ISETP.GE.AND P1, PT, R232, UR4, PT ;  /* 0x00000004e8007c0c */ /* 0x000fe2000bf26270 */
[----:B------:R0:W-:Y:S01]  /*f010*/  @!P0 ST.E.64 desc[UR8][R12.64], R42 ;  /* 0x0000002a0c008985 */ /* 0x0001e2000c101b08 */
[----:B------:R-:W-:Y:S02]  /*f020*/  ISETP.GE.AND P0, PT, R233, UR4, PT ;  /* 0x00000004e9007c0c */ /* 0x000fe4000bf06270 */
[CC--:B-1----:R-:W-:Y:S02]  /*f030*/  @!P4 LEA R6, P2, R235.reuse, R2.reuse, 0x2 ;  /* 0x00000002eb06c211 */ /* 0x0c2fe400078410ff */
[-C--:B------:R-:W-:Y:S02]  /*f040*/  @!P3 LEA.HI.X R5, R236, R3.reuse, R173, 0x2, P6 ;  /* 0x00000003ec05b211 */ /* 0x080fe400030f14ad */
[----:B------:R-:W-:Y:S02]  /*f050*/  @!P5 LEA R14, P6, R234, R2, 0x2 ;  /* 0x00000002ea0ed211 */ /* 0x000fe400078c10ff */
[----:B------:R-:W-:Y:S01]  /*f060*/  @!P4 LEA.HI.X R7, R235, R3, R172, 0x2, P2 ;  /* 0x00000003eb07c211 */ /* 0x000fe200010f14ac */
[----:B------:R1:W-:Y:S01]  /*f070*/  @!P3 ST.E.64 desc[UR8][R4.64], R46 ;  /* 0x0000002e0400b985 */ /* 0x0003e2000c101b08 */
[----:B------:R-:W-:-:S02]  /*f080*/  ISETP.GE.AND P2, PT, R231, UR4, PT ;  /* 0x00000004e7007c0c */ /* 0x000fc4000bf46270 */
[-C--:B------:R-:W-:Y:S01]  /*f090*/  @!P5 LEA.HI.X R15, R234, R3.reuse, R171, 0x2, P6 ;  /* 0x00000003ea0fd211 */ /* 0x080fe200030f14ab */
[----:B------:R4:W-:Y:S01]  /*f0a0*/  @!P4 ST.E.64 desc[UR8][R6.64], R50 ;  /* 0x000000320600c985 */ /* 0x0009e2000c101b08 */
[CC--:B--2---:R-:W-:Y:S02]  /*f0b0*/  @!P0 LEA R8, P4, R233.reuse, R2.reuse, 0x2 ;  /* 0x00000002e9088211 */ /* 0x0c4fe400078810ff */
[----:B------:R-:W-:Y:S01]  /*f0c0*/  ISETP.GE.AND P3, PT, R230, UR4, PT ;  /* 0x00000004e6007c0c */ /* 0x000fe2000bf66270 */
[----:B------:R2:W-:Y:S01]  /*f0d0*/  @!P5 ST.E.64 desc[UR8][R14.64], R54 ;  /* 0x000000360e00d985 */ /* 0x0005e2000c101b08 */
[----:B---3--:R-:W-:Y:S02]  /*f0e0*/  @!P1 LEA R10, P5, R232, R2, 0x2 ;  /* 0x00000002e80a9211 */ /* 0x008fe400078a10ff */
[----:B------:R-:W-:Y:S02]  /*f0f0*/  @!P0 LEA.HI.X R9, R233, R3, R170, 0x2, P4 ;  /* 0x00000003e9098211 */ /* 0x000fe400020f14aa */
[----:B------:R-:W-:-:S02]  /*f100*/  ISETP.GE.AND P4, PT, R229, UR4, PT ;  /* 0x00000004e5007c0c */ /* 0x000fc4000bf86270 */
[-C--:B------:R-:W-:Y:S01]  /*f110*/  @!P1 LEA.HI.X R11, R232, R3.reuse, R169, 0x2, P5 ;  /* 0x00000003e80b9211 */ /* 0x080fe200028f14a9 */
[----:B------:R-:W-:Y:S01]  /*f120*/  @!P0 ST.E.64 desc[UR8][R8.64], R58 ;  /* 0x0000003a08008985 */ /* 0x000fe2000c101b08 */
[----:B------:R-:W-:Y:S02]  /*f130*/  ISETP.GE.AND P5, PT, R228, UR4, PT ;  /* 0x00000004e4007c0c */ /* 0x000fe4000bfa6270 */
[CC--:B0-----:R-:W-:Y:S01]  /*f140*/  @!P2 LEA R12, P6, R231.reuse, R2.reuse, 0x2 ;  /* 0x00000002e70ca211 */ /* 0x0c1fe200078c10ff */
[----:B------:R0:W-:Y:S01]  /*f150*/  @!P1 ST.E.64 desc[UR8][R10.64], R62 ;  /* 0x0000003e0a009985 */ /* 0x0001e2000c101b08 */
[----:B------:R-:W-:Y:S02]  /*f160*/  ISETP.GE.AND P1, PT, R226, UR4, PT ;  /* 0x00000004e2007c0c */ /* 0x000fe4000bf26270 */
[----:B------:R-:W-:Y:S02]  /*f170*/  @!P2 LEA.HI.X R13, R231, R3, R168, 0x2, P6 ;  /* 0x00000003e70da211 */ /* 0x000fe400030f14a8 */
[----:B-1----:R-:W-:-:S02]  /*f180*/  @!P3 LEA R4, P6, R230, R2, 0x2 ;  /* 0x00000002e604b211 */ /* 0x002fc400078c10ff */
[-C--:B----4-:R-:W-:Y:S01]  /*f190*/  @!P4 LEA R6, P0, R229, R2.reuse, 0x2 ;  /* 0x00000002e506c211 */ /* 0x090fe200078010ff */
[----:B------:R1:W-:Y:S01]  /*f1a0*/  @!P2 ST.E.64 desc[UR8][R12.64], R66 ;  /* 0x000000420c00a985 */ /* 0x0003e2000c101b08 */
[----:B------:R-:W-:Y:S02]  /*f1b0*/  ISETP.GE.AND P2, PT, R227, UR4, PT ;  /* 0x00000004e3007c0c */ /* 0x000fe4000bf46270 */
[-C--:B------:R-:W-:Y:S02]  /*f1c0*/  @!P3 LEA.HI.X R5, R230, R3.reuse, R167, 0x2, P6 ;  /* 0x00000003e605b211 */ /* 0x080fe400030f14a7 */
[----:B--2---:R-:W-:Y:S02]  /*f1d0*/  @!P5 LEA R14, P6, R228, R2, 0x2 ;  /* 0x00000002e40ed211 */ /* 0x004fe400078c10ff */
[----:B------:R-:W-:Y:S01]  /*f1e0*/  @!P4 LEA.HI.X R7, R229, R3, R166, 0x2, P0 ;  /* 0x00000003e507c211 */ /* 0x000fe200000f14a6 */
[----:B------:R2:W-:Y:S01]  /*f1f0*/  @!P3 ST.E.64 desc[UR8][R4.64], R70 ;  /* 0x000000460400b985 */ /* 0x0005e2000c101b08 */
[----:B------:R-:W-:-:S02]  /*f200*/  ISETP.GE.AND P0, PT, R225, UR4, PT ;  /* 0x00000004e1007c0c */ /* 0x000fc4000bf06270 */
[-C--:B------:R-:W-:Y:S01]  /*f210*/  @!P5 LEA.HI.X R15, R228, R3.reuse, R165, 0x2, P6 ;  /* 0x00000003e40fd211 */ /* 0x080fe200030f14a5 */
[----:B------:R3:W-:Y:S01]  /*f220*/  @!P4 ST.E.64 desc[UR8][R6.64], R74 ;  /* 0x0000004a0600c985 */ /* 0x0007e2000c101b08 */
[-C--:B0-----:R-:W-:Y:S02]  /*f230*/  @!P1 LEA R10, P3, R226, R2.reuse, 0x2 ;  /* 0x00000002e20a9211 */ /* 0x081fe400078610ff */
[----:B------:R-:W-:Y:S01]  /*f240*/  @!P2 LEA R8, P6, R227, R2, 0x2 ;  /* 0x00000002e308a211 */ /* 0x000fe200078c10ff */
[----:B------:R0:W-:Y:S01]  /*f250*/  @!P5 ST.E.64 desc[UR8][R14.64], R78 ;  /* 0x0000004e0e00d985 */ /* 0x0001e2000c101b08 */
[----:B------:R-:W-:Y:S02]  /*f260*/  ISETP.GE.AND P5, PT, R224, UR4, PT ;  /* 0x00000004e0007c0c */ /* 0x000fe4000bfa6270 */
[----:B------:R-:W-:Y:S02]  /*f270*/  ISETP.GE.AND P4, PT, R223, UR4, PT ;  /* 0x00000004df007c0c */ /* 0x000fe4000bf86270 */
[----:B------:R-:W-:-:S02]  /*f280*/  @!P2 LEA.HI.X R9, R227, R3, R164, 0x2, P6 ;  /* 0x00000003e309a211 */ /* 0x000fc400030f14a4 */
[CC--:B-1----:R-:W-:Y:S02]  /*f290*/  @!P0 LEA R12, P6, R225.reuse, R2.reuse, 0x2 ;  /* 0x00000002e10c8211 */ /* 0x0c2fe400078c10ff */
[-C--:B------:R-:W-:Y:S01]  /*f2a0*/  @!P1 LEA.HI.X R11, R226, R3.reuse, R163, 0x2, P3 ;  /* 0x00000003e20b9211 */ /* 0x080fe200018f14a3 */
[----:B------:R1:W-:Y:S01]  /*f2b0*/  @!P2 ST.E.64 desc[UR8][R8.64], R82 ;  /* 0x000000520800a985 */ /* 0x0003e2000c101b08 */
[----:B------:R-:W-:Y:S02]  /*f2c0*/  ISETP.GE.AND P3, PT, R222, UR4, PT ;  /* 0x00000004de007c0c */ /* 0x000fe4000bf66270 */
[----:B------:R-:W-:Y:S01]  /*f2d0*/  @!P0 LEA.HI.X R13, R225, R3, R162, 0x2, P6 ;  /* 0x00000003e10d8211 */ /* 0x000fe200030f14a2 */
[----:B------:R4:W-:Y:S01]  /*f2e0*/  @!P1 ST.E.64 desc[UR8][R10.64], R86 ;  /* 0x000000560a009985 */ /* 0x0009e2000c101b08 */
[-C--:B--2---:R-:W-:Y:S02]  /*f2f0*/  @!P5 LEA R4, P2, R224, R2.reuse, 0x2 ;  /* 0x00000002e004d211 */ /* 0x084fe400078410ff */
[----:B---3--:R-:W-:Y:S01]  /*f300*/  @!P4 LEA R6, P1, R223, R2, 0x2 ;  /* 0x00000002df06c211 */ /* 0x008fe200078210ff */
[----:B------:R2:W-:Y:S01]  /*f310*/  @!P0 ST.E.64 desc[UR8][R12.64], R90 ;  /* 0x0000005a0c008985 */ /* 0x0005e2000c101b08 */
[----:B------:R-:W-:-:S02]  /*f320*/  ISETP.GE.AND P0, PT, R221, UR4, PT ;  /* 0x00000004dd007c0c */ /* 0x000fc4000bf06270 */
[-C--:B------:R-:W-:Y:S02]  /*f330*/  @!P5 LEA.HI.X R5, R224, R3.reuse, R161, 0x2, P2 ;  /* 0x00000003e005d211 */ /* 0x080fe400010f14a1 */
[----:B------:R-:W-:Y:S02]  /*f340*/  ISETP.GE.AND P2, PT, R220, UR4, PT ;  /* 0x00000004dc007c0c */ /* 0x000fe4000bf46270 */
[-C--:B------:R-:W-:Y:S01]  /*f350*/  @!P4 LEA.HI.X R7, R223, R3.reuse, R160, 0x2, P1 ;  /* 0x00000003df07c211 */ /* 0x080fe200008f14a0 */
[----:B------:R3:W-:Y:S01]  /*f360*/  @!P5 ST.E.64 desc[UR8][R4.64], R94 ;  /* 0x0000005e0400d985 */ /* 0x0007e2000c101b08 */
[C---:B0-----:R-:W-:Y:S02]  /*f370*/  @!P3 LEA R14, P6, R222.reuse, R2, 0x2 ;  /* 0x00000002de0eb211 */ /* 0x041fe400078c10ff */
[----:B------:R-:W-:Y:S01]  /*f380*/  ISETP.GE.AND P1, PT, R219, UR4, PT ;  /* 0x00000004db007c0c */ /* 0x000fe2000bf26270 */
[----:B------:R0:W-:Y:S01]  /*f390*/  @!P4 ST.E.64 desc[UR8][R6.64], R98 ;  /* 0x000000620600c985 */ /* 0x0001e2000c101b08 */
[----:B------:R-:W-:-:S02]  /*f3a0*/  @!P3 LEA.HI.X R15, R222, R3, R159, 0x2, P6 ;  /* 0x00000003de0fb211 */ /* 0x000fc400030f149f */
[----:B------:R-:W-:Y:S02]  /*f3b0*/  ISETP.GE.AND P4, PT, R218, UR4, PT ;  /* 0x00000004da007c0c */ /* 0x000fe4000bf86270 */
[-C--:B-1----:R-:W-:Y:S01]  /*f3c0*/  @!P0 LEA R8, P6, R221, R2.reuse, 0x2 ;  /* 0x00000002dd088211 */ /* 0x082fe200078c10ff */
[----:B------:R1:W-:Y:S01]  /*f3d0*/  @!P3 ST.E.64 desc[UR8][R14.64], R102 ;  /* 0x000000660e00b985 */ /* 0x0003e2000c101b08 */
[C---:B----4-:R-:W-:Y:S02]  /*f3e0*/  @!P2 LEA R10, P3, R220.reuse, R2, 0x2 ;  /* 0x00000002dc0aa211 */ /* 0x050fe400078610ff */
[----:B------:R-:W-:Y:S02]  /*f3f0*/  ISETP.GE.AND P5, PT, R217, UR4, PT ;  /* 0x00000004d9007c0c */ /* 0x000fe4000bfa6270 */
[-C--:B------:R-:W-:Y:S02]  /*f400*/  @!P0 LEA.HI.X R9, R221, R3.reuse, R158, 0x2, P6 ;  /* 0x00000003dd098211 */ /* 0x080fe400030f149e */
[----:B------:R-:W-:-:S02]  /*f410*/  @!P2 LEA.HI.X R11, R220, R3, R157, 0x2, P3 ;  /* 0x00000003dc0ba211 */ /* 0x000fc400018f149d */
[----:B------:R-:W-:Y:S01]  /*f420*/  ISETP.GE.AND P3, PT, R216, UR4, PT ;  /* 0x00000004d8007c0c */ /* 0x000fe2000bf66270 */
[----:B------:R4:W-:Y:S01]  /*f430*/  @!P0 ST.E.64 desc[UR8][R8.64], R106 ;  /* 0x0000006a08008985 */ /* 0x0009e2000c101b08 */
[CC--:B--2---:R-:W-:Y:S02]  /*f440*/  @!P1 LEA R12, P6, R219.reuse, R2.reuse, 0x2 ;  /* 0x00000002db0c9211 */ /* 0x0c4fe400078c10ff */
[CC--:B---3--:R-:W-:Y:S01]  /*f450*/  @!P4 LEA R4, P0, R218.reuse, R2.reuse, 0x2 ;  /* 0x00000002da04c211 */ /* 0x0c8fe200078010ff */
[----:B------:R-:W-:Y:S01]  /*f460*/  @!P2 ST.E.64 desc[UR8][R10.64], R110 ;  /* 0x0000006e0a00a985 */ /* 0x000fe2000c101b08 */
[-C--:B------:R-:W-:Y:S02]  /*f470*/  @!P1 LEA.HI.X R13, R219, R3.reuse, R156, 0x2, P6 ;  /* 0x00000003db0d9211 */ /* 0x080fe400030f149c */
[----:B------:R-:W-:Y:S02]  /*f480*/  @!P4 LEA.HI.X R5, R218, R3, R155, 0x2, P0 ;  /* 0x00000003da05c211 */ /* 0x000fe400000f149b */
[----:B------:R-:W-:Y:S01]  /*f490*/  ISETP.GE.AND P0, PT, R215, UR4, PT ;  /* 0x00000004d7007c0c */ /* 0x000fe2000bf06270 */
[----:B------:R-:W-:Y:S01]  /*f4a0*/  @!P1 ST.E.64 desc[UR8][R12.64], R114 ;  /* 0x000000720c009985 */ /* 0x000fe2000c101b08 */
[----:B0-----:R-:W-:-:S02]  /*f4b0*/  @!P5 LEA R6, P6, R217, R2, 0x2 ;  /* 0x00000002d906d211 */ /* 0x001fc400078c10ff */
[----:B-1----:R-:W-:Y:S01]  /*f4c0*/  @!P3 LEA R14, P2, R216, R2, 0x2 ;  /* 0x00000002d80eb211 */ /* 0x002fe200078410ff */
[----:B------:R0:W-:Y:S01]  /*f4d0*/  @!P4 ST.E.64 desc[UR8][R4.64], R118 ;  /* 0x000000760400c985 */ /* 0x0001e2000c101b08 */
[-C--:B------:R-:W-:Y:S02]  /*f4e0*/  @!P5 LEA.HI.X R7, R217, R3.reuse, R154, 0x2, P6 ;  /* 0x00000003d907d211 */ /* 0x080fe400030f149a */
[----:B------:R-:W-:Y:S02]  /*f4f0*/  ISETP.GE.AND P4, PT, R214, UR4, PT ;  /* 0x00000004d6007c0c */ /* 0x000fe4000bf86270 */
[----:B------:R-:W-:Y:S01]  /*f500*/  ISETP.GE.AND P1, PT, R25, UR4, PT ;  /* 0x0000000419007c0c */ /* 0x000fe2000bf26270 */
[----:B------:R-:W-:Y:S01]  /*f510*/  @!P5 ST.E.64 desc[UR8][R6.64], R122 ;  /* 0x0000007a0600d985 */ /* 0x000fe2000c101b08 */
[----:B------:R-:W-:Y:S02]  /*f520*/  @!P3 LEA.HI.X R15, R216, R3, R153, 0x2, P2 ;  /* 0x00000003d80fb211 */ /* 0x000fe400010f1499 */
[----:B------:R-:W-:-:S02]  /*f530*/  ISETP.GE.AND P2, PT, R21, UR4, PT ;  /* 0x0000000415007c0c */ /* 0x000fc4000bf46270 */
[----:B------:R-:W-:Y:S01]  /*f540*/  ISETP.GE.AND P5, PT, R23, UR4, PT ;  /* 0x0000000417007c0c */ /* 0x000fe2000bfa6270 */
[----:B------:R1:W-:Y:S01]  /*f550*/  @!P3 ST.E.64 desc[UR8][R14.64], R126 ;  /* 0x0000007e0e00b985 */ /* 0x0003e2000c101b08 */
[----:B----4-:R-:W-:-:S04]  /*f560*/  @!P0 LEA R8, P6, R215, R2, 0x2 ;  /* 0x00000002d7088211 */ /* 0x010fc800078c10ff */
[-C--:B------:R-:W-:Y:S02]  /*f570*/  @!P0 LEA.HI.X R9, R215, R3.reuse, R152, 0x2, P6 ;  /* 0x00000003d7098211 */ /* 0x080fe400030f1498 */
[CC--:B0-----:R-:W-:Y:S02]  /*f580*/  @!P4 LEA R4, P6, R214.reuse, R2.reuse, 0x2 ;  /* 0x00000002d604c211 */ /* 0x0c1fe400078c10ff */
[CC--:B------:R-:W-:Y:S01]  /*f590*/  @!P1 LEA R10, P3, R25.reuse, R2.reuse, 0x2 ;  /* 0x00000002190a9211 */ /* 0x0c0fe200078610ff */
[----:B------:R0:W-:Y:S01]  /*f5a0*/  @!P0 ST.E.64 desc[UR8][R8.64], R130 ;  /* 0x0000008208008985 */ /* 0x0001e2000c101b08 */
[-C--:B------:R-:W-:Y:S02]  /*f5b0*/  @!P4 LEA.HI.X R5, R214, R3.reuse, R22, 0x2, P6 ;  /* 0x00000003d605c211 */ /* 0x080fe400030f1416 */
[----:B------:R-:W-:Y:S01]  /*f5c0*/  @!P1 LEA.HI.X R11, R25, R3, R0, 0x2, P3 ;  /* 0x00000003190b9211 */ /* 0x000fe200018f1400 */
[----:B-1----:R-:W-:Y:S01]  /*f5d0*/  VIADD R15, R19, 0xf8 ;  /* 0x000000f8130f7836 */ /* 0x002fe20000000000 */
[----:B------:R-:W-:Y:S01]  /*f5e0*/  SHF.R.S32.HI R7, RZ, 0x1f, R21 ;  /* 0x0000001fff077819 */ /* 0x000fe20000011415 */
[----:B------:R0:W-:Y:S01]  /*f5f0*/  @!P4 ST.E.64 desc[UR8][R4.64], R134 ;  /* 0x000000860400c985 */ /* 0x0001e2000c101b08 */
[----:B------:R-:W-:-:S02]  /*f600*/  @!P2 LEA R12, P6, R21, R2, 0x2 ;  /* 0x00000002150ca211 */ /* 0x000fc400078c10ff */
[----:B------:R-:W-:Y:S02]  /*f610*/  ISETP.GE.AND P0, PT, R15, UR4, PT ;  /* 0x000000040f007c0c */ /* 0x000fe4000bf06270 */
[----:B------:R-:W-:Y:S02]  /*f620*/  SHF.R.S32.HI R0, RZ, 0x1f, R23 ;  /* 0x0000001fff007819 */ /* 0x000fe40000011417 */
[----:B------:R-:W-:Y:S02]  /*f630*/  @!P5 LEA R6, P3, R23, R2, 0x2 ;  /* 0x000000021706d211 */ /* 0x000fe400078610ff */
[-C--:B------:R-:W-:Y:S02]  /*f640*/  @!P2 LEA.HI.X R13, R21, R3.reuse, R7, 0x2, P6 ;  /* 0x00000003150da211 */ /* 0x080fe400030f1407 */
[----:B------:R-:W-:-:S05]  /*f650*/  @!P5 LEA.HI.X R7, R23, R3, R0, 0x2, P3 ;  /* 0x000000031707d211 */ /* 0x000fca00018f1400 */
[----:B------:R0:W-:Y:S04]  /*f660*/  @!P5 ST.E.64 desc[UR8][R6.64], R138 ;  /* 0x0000008a0600d985 */ /* 0x0001e8000c101b08 */
[----:B------:R0:W-:Y:S04]  /*f670*/  @!P1 ST.E.64 desc[UR8][R10.64], R142 ;  /* 0x0000008e0a009985 */ /* 0x0001e8000c101b08 */
[----:B------:R0:W-:Y:S01]  /*f680*/  @!P2 ST.E.64 desc[UR8][R12.64], R146 ;  /* 0x000000920c00a985 */ /* 0x0001e2000c101b08 */
[----:B------:R-:W-:Y:S05]  /*f690*/  @P0 BRA `(.L_x_218) ;  /* 0x0000001000500947 */ /* 0x000fea0003800000 */
[----:B------:R-:W-:Y:S01]  /*f6a0*/  LEA R2, P0, R15, R2, 0x2 ;  /* 0x000000020f027211 */ /* 0x000fe200078010ff */
[----:B------:R-:W-:Y:S01]  /*f6b0*/  ULDC.64 UR8, c[0x0][0x208] ;  /* 0x0000820000087ab9 */ /* 0x000fe20000000a00 */
[----:B------:R-:W-:-:S04]  /*f6c0*/  SHF.R.S32.HI R0, RZ, 0x1f, R15 ;  /* 0x0000001fff007819 */ /* 0x000fc8000001140f */
[----:B------:R-:W-:-:S05]  /*f6d0*/  LEA.HI.X R3, R15, R3, R0, 0x2, P0 ;  /* 0x000000030f037211 */ /* 0x000fca00000f1400 */
[----:B------:R3:W-:Y:S01]  /*f6e0*/  ST.E.64 desc[UR8][R2.64], R150 ;  /* 0x0000009602007985 */ /* 0x0007e2000c101b08 */
[----:B------:R-:W-:Y:S05]  /*f6f0*/  BRA `(.L_x_218) ;  /* 0x0000001000387947 */ /* 0x000fea0003800000 */
.L_x_209:
[----:B------:R-:W2:Y:S01]  /*f700*/  LDL R8, [R1+0x14] ;  /* 0x0000140001087983 */ /* 0x000ea20000100800 */
[----:B------:R-:W-:Y:S01]  /*f710*/  ULDC.64 UR8, c[0x0][0xc00] ;  /* 0x0003000000087ab9 */ /* 0x000fe20000000a00 */
[----:B------:R-:W-:Y:S01]  /*f720*/  ULDC.64 UR12, c[0x0][0x208] ;  /* 0x00008200000c7ab9 */ /* 0x000fe20000000a00 */
[----:B------:R-:W-:Y:S01]  /*f730*/  UISETP.NE.U32.AND UP0, UPT, UR8, URZ, UPT ;  /* 0x0000003f0800728c */ /* 0x000fe2000bf05070 */
[----:B------:R-:W-:-:S03]  /*f740*/  R2UR UR10, R22 ;  /* 0x00000000160a72ca */ /* 0x000fc600000e0000 */
[----:B------:R-:W-:-:S03]  /*f750*/  UISETP.NE.AND.EX UP0, UPT, UR9, URZ, UPT, UP0 ;  /* 0x0000003f0900728c */ /* 0x000fc6000bf05300 */
[----:B------:R-:W-:-:S03]  /*f760*/  ULDC.64 UR8, c[0x0][0xc00] ;  /* 0x0003000000087ab9 */ /* 0x000fc60000000a00 */
[----:B------:R-:W-:Y:S02]  /*f770*/  PLOP3.LUT P1, PT, PT, PT, UP0, 0x80, 0x0 ;  /* 0x000000000000781c */ /* 0x000fe40003f2f008 */
[----:B--2---:R-:W-:-:S13]  /*f780*/  R2UR UR4, R8 ;  /* 0x00000000080472ca */ /* 0x004fda00000e0000 */
[----:B------:R-:W-:-:S06]  /*f790*/  UIMAD.WIDE UR8, UR4, 0x4, UR8 ;  /* 0x00000004040878a5 */ /* 0x000fcc000f8e0208 */
[----:B------:R-:W-:Y:S02]  /*f7a0*/  IMAD.U32 R2, RZ, RZ, UR8 ;  /* 0x00000008ff027e24 */ /* 0x000fe4000f8e00ff */
[----:B------:R-:W-:Y:S01]  /*f7b0*/  IMAD.U32 R3, RZ, RZ, UR9 ;  /* 0x00000009ff037e24 */ /* 0x000fe2000f8e00ff */
[----:B------:R-:W-:-:S04]  /*f7c0*/  ULDC.64 UR8, c[0x0][0xc08] ;  /* 0x0003020000087ab9 */ /* 0x000fc80000000a00 */
[----:B------:R-:W2:Y:S01]  /*f7d0*/  @P1 LDG.E R7, desc[UR12][R2.64] ;  /* 0x0000000c02071981 */ /* 0x000ea2000c1e1900 */
[----:B------:R-:W-:Y:S01]  /*f7e0*/  UISETP.NE.U32.AND UP1, UPT, UR8, URZ, UPT ;  /* 0x0000003f0800728c */ /* 0x000fe2000bf25070 */
[----:B------:R-:W0:Y:S03]  /*f7f0*/  S2R R6, SR_TID.X ;  /* 0x0000000000067919 */ /* 0x000e260000002100 */
[----:B------:R-:W-:-:S06]  /*f800*/  UISETP.NE.AND.EX UP1, UPT, UR9, URZ, UPT, UP1 ;  /* 0x0000003f0900728c */ /* 0x000fcc000bf25310 */
[----:B------:R-:W-:-:S05]  /*f810*/  PLOP3.LUT P2, PT, PT, PT, UP1, 0x80, 0x0 ;  /* 0x000000000000781c */ /* 0x000fca0003f4f018 */
[----:B------:R-:W-:Y:S02]  /*f820*/  @UP1 ULDC.64 UR8, c[0x0][0xc08] ;  /* 0x0003020000081ab9 */ /* 0x000fe40000000a00 */
[----:B------:R-:W-:-:S03]  /*f830*/  @UP1 UIMAD.WIDE UR8, UR4, 0x4, UR8 ;  /* 0x00000004040818a5 */ /* 0x000fc6000f8e0208 */
[----:B------:R-:W-:Y:S02]  /*f840*/  ULDC UR4, c[0x0][0xa88] ;  /* 0x0002a20000047ab9 */ /* 0x000fe40000000800 */
[----:B------:R-:W-:Y:S01]  /*f850*/  IMAD.U32 R0, RZ, RZ, UR4 ;  /* 0x00000004ff007e24 */ /* 0x000fe2000f8e00ff */
[----:B------:R-:W-:Y:S01]  /*f860*/  UMOV UR4, URZ ;  /* 0x0000003f00047c82 */ /* 0x000fe20008000000 */
[----:B------:R-:W-:Y:S01]  /*f870*/  UISETP.NE.AND UP1, UPT, UR10, URZ, UPT ;  /* 0x0000003f0a00728c */ /* 0x000fe2000bf25270 */
[----:B------:R-:W-:Y:S02]  /*f880*/  IMAD.U32 R4, RZ, RZ, UR8 ;  /* 0x00000008ff047e24 */ /* 0x000fe4000f8e00ff */
[----:B------:R-:W-:-:S05]  /*f890*/  IMAD.U32 R5, RZ, RZ, UR9 ;  /* 0x00000009ff057e24 */ /* 0x000fca000f8e00ff */
[----:B------:R1:W5:Y:S01]  /*f8a0*/  @P2 LDG.E R0, desc[UR12][R4.64] ;  /* 0x0000000c04002981 */ /* 0x000362000c1e1900 */
[----:B0-----:R-:W-:Y:S02]  /*f8b0*/  VIADD R6, R6, 0xffffff80 ;  /* 0xffffff8006067836 */ /* 0x001fe40000000000 */
[----:B------:R-:W-:Y:S02]  /*f8c0*/  @!UP1 ULDC UR10, c[0x0][0xad4] ;  /* 0x0002b500000a9ab9 */ /* 0x000fe40000000800 */
[----:B------:R-:W-:Y:S01]  /*f8d0*/  IMAD.U32 R22, RZ, RZ, UR10 ;  /* 0x0000000aff167e24 */ /* 0x000fe2000f8e00ff */
[----:B------:R-:W-:Y:S02]  /*f8e0*/  ISETP.GT.AND P0, PT, R6, 0x7f, PT ;  /* 0x0000007f0600780c */ /* 0x000fe40003f04270 */
[----:B--2---:R-:W-:-:S13]  /*f8f0*/  @P1 R2UR UR4, R7 ;  /* 0x00000000070412ca */ /* 0x004fda00000e0000 */
[----:B------:R-:W-:Y:S01]  /*f900*/  USHF.R.S32.HI UR21, URZ, 0x1f, UR4 ;  /* 0x0000001f3f157899 */ /* 0x000fe20008011404 */
[----:B-1----:R-:W-:Y:S11]  /*f910*/  @P2 BRA `(.L_x_221) ;  /* 0x0000000000142947 */ /* 0x002ff60003800000 */
[----:B------:R-:W-:Y:S05]  /*f920*/  @!P1 BRA `(.L_x_221) ;  /* 0x0000000000109947 */ /* 0x000fea0003800000 */
[----:B------:R-:W-:Y:S02]  /*f930*/  ULDC.64 UR8, c[0x0][0x208] ;  /* 0x0000820000087ab9 */ /* 0x000fe40000000a00 */
[----:B------:R-:W2:Y:S04]  /*f940*/  LDG.E R5, desc[UR8][R2.64] ;  /* 0x0000000802057981 */ /* 0x000ea8000c1e1900 */
[----:B-----5:R-:W2:Y:S02]  /*f950*/  LDG.E R0, desc[UR8][R2.64+0x4] ;  /* 0x0000040802007981 */ /* 0x020ea4000c1e1900 */
[----:B--2---:R-:W-:-:S07]  /*f960*/  IMAD.IADD R0, R0, 0x1, -R5 ;  /* 0x0000000100007824 */ /* 0x004fce00078e0a05 */
.L_x_221:
[----:B------:R-:W2:Y:S01]  /*f970*/  LDL.LU R2, [R1+0x1c] ;  /* 0x00001c0001027983 */ /* 0x000ea20000300800 */
[----:B------:R-:W-:Y:S01]  /*f980*/  R2UR UR8, R8 ;  /* 0x00000000080872ca */ /* 0x000fe200000e0000 */
[----:B------:R-:W-:-:S12]  /*f990*/  BSSY B1, `(.L_x_222) ;  /* 0x0000041000017945 */ /* 0x000fd80003800000 */
[----:B------:R-:W-:Y:S01]  /*f9a0*/  USEL UR8, UR8, URZ, !UP0 ;  /* 0x0000003f08087287 */ /* 0x000fe2000c000000 */
[----:B--2---:R-:W-:-:S13]  /*f9b0*/  R2UR UR9, R2 ;  /* 0x00000000020972ca */ /* 0x004fda00000e0000 */
[----:B------:R-:W-:Y:S01]  /*f9c0*/  USEL UR9, UR9, URZ, !UP0 ;  /* 0x0000003f09097287 */ /* 0x000fe2000c000000 */
[----:B------:R-:W-:Y:S11]  /*f9d0*/  @P0 BRA `(.L_x_223) ;  /* 0x0000000000f00947 */ /* 0x000ff60003800000 */
[----:B------:R-:W2:Y:S01]  /*f9e0*/  LDL R2, [R1+0x10] ;  /* 0x0000100001027983 */ /* 0x000ea20000100800 */
[----:B------:R-:W0:Y:S01]  /*f9f0*/  LDC R9, c[0x0][0xbe8] ;  /* 0x0002fa00ff097b82 */ /* 0x000e220000000800 */
[----:B--2---:R-:W-:Y:S02]  /*fa00*/  R2UR UR10, R2 ;  /* 0x00000000020a72ca */ /* 0x004fe400000e0000 */
[----:B------:R-:W1:Y:S11]  /*fa10*/  S2R R2, SR_TID.X ;  /* 0x0000000000027919 */ /* 0x000e760000002100 */
[----:B------:R-:W-:-:S04]  /*fa20*/  IMAD.U32 R3, RZ, RZ, UR10 ;  /* 0x0000000aff037e24 */ /* 0x000fc8000f8e00ff */
[----:B-1----:R-:W-:Y:S02]  /*fa30*/  IMAD R2, R3, 0x80, R2 ;  /* 0x0000008003027824 */ /* 0x002fe400078e0202 */
[----:B0----5:R-:W-:Y:S02]  /*fa40*/  IMAD R3, R0, R9, RZ ;  /* 0x0000000900037224 */ /* 0x021fe400078e02ff */
[----:B------:R-:W-:-:S05]  /*fa50*/  VIADD R4, R2, 0xffffff80 ;  /* 0xffffff8002047836 */ /* 0x000fca0000000000 */
[----:B------:R-:W-:-:S13]  /*fa60*/  ISETP.GE.AND P0, PT, R4, R3, PT ;  /* 0x000000030400720c */ /* 0x000fda0003f06270 */
[----:B------:R-:W-:Y:S05]  /*fa70*/  @P0 BRA `(.L_x_223) ;  /* 0x0000000000c80947 */ /* 0x000fea0003800000 */
[----:B------:R-:W-:Y:S01]  /*fa80*/  ISETP.NE.AND P0, PT, R9, 0x1, PT ;  /* 0x000000010900780c */ /* 0x000fe20003f05270 */
[----:B------:R-:W-:Y:S01]  /*fa90*/  UMOV UR19, 0x9b8 ;  /* 0x000009b800137882 */ /* 0x000fe20000000000 */
[----:B------:R-:W-:Y:S01]  /*faa0*/  R2UR UR11, R22 ;  /* 0x00000000160b72ca */ /* 0x000fe200000e0000 */
[----:B------:R-:W-:Y:S01]  /*fab0*/  IMAD.MOV.U32 R5, RZ, RZ, R4 ;  /* 0x000000ffff057224 */ /* 0x000fe200078e0004 */
[----:B------:R-:W-:Y:S01]  /*fac0*/  R2UR UR10, R212 ;  /* 0x00000000d40a72ca */ /* 0x000fe200000e0000 */
[----:B------:R-:W-:Y:S01]  /*fad0*/  ULDC.64 UR24, c[0x0][0x208] ;  /* 0x0000820000187ab9 */ /* 0x000fe20000000a00 */
[----:B------:R-:W-:-:S07]  /*fae0*/  R2UR UR20, R213 ;  /* 0x00000000d51472ca */ /* 0x000fce00000e0000 */
[----:B------:R-:W0:Y:S02]  /*faf0*/  @P0 LDC R3, c[0x0][0xbec] ;  /* 0x0002fb00ff030b82 */ /* 0x000e240000000800 */
[----:B------:R-:W-:-:S04]  /*fb00*/  UISETP.GT.AND UP0, UPT, UR11, 0x1, UPT ;  /* 0x000000010b00788c */ /* 0x000fc8000bf04270 */
[----:B------:R-:W-:Y:S02]  /*fb10*/  USEL UR19, UR19, 0x978, UP0 ;  /* 0x0000097813137887 */ /* 0x000fe40008000000 */
[----:B------:R-:W1:Y:S01]  /*fb20*/  @P0 LDC R7, c[0x0][0xbf0] ;  /* 0x0002fc00ff070b82 */ /* 0x000e620000000800 */
[----:B------:R-:W-:-:S09]  /*fb30*/  USEL UR18, UR10, URZ, UP0 ;  /* 0x0000003f0a127287 */ /* 0x000fd20008000000 */
[----:B------:R-:W-:Y:S01]  /*fb40*/  ULDC.64 UR12, c[0x0][UR19+0x220] ;  /* 0x00008800130c7abb */ /* 0x000fe20008000a00 */
[----:B------:R-:W-:Y:S01]  /*fb50*/  ULDC.64 UR10, c[0x0][UR19+0x218] ;  /* 0x00008600130a7abb */ /* 0x000fe20008000a00 */
[----:B------:R-:W-:Y:S01]  /*fb60*/  ULDC.64 UR14, c[0x0][UR19+0x228] ;  /* 0x00008a00130e7abb */ /* 0x000fe20008000a00 */
[----:B------:R-:W-:Y:S02]  /*fb70*/  UIMAD UR13, UR13, UR8, URZ ;  /* 0x000000080d0d72a4 */ /* 0x000fe4000f8e023f */
[----:B------:R-:W-:Y:S01]  /*fb80*/  UIMAD.WIDE.U32 UR16, UR10, UR20, URZ ;  /* 0x000000140a1072a5 */ /* 0x000fe2000f8e003f */
[----:B0-----:R-:W-:Y:S01]  /*fb90*/  @P0 IMAD.HI.U32 R2, R4, R3, RZ ;  /* 0x0000000304020227 */ /* 0x001fe200078e00ff */
[----:B------:R-:W-:Y:S02]  /*fba0*/  UIMAD UR20, UR11, UR20, URZ ;  /* 0x000000140b1472a4 */ /* 0x000fe4000f8e023f */
[----:B------:R-:W-:Y:S02]  /*fbb0*/  UIMAD.WIDE.U32 UR22, UR14, UR18, URZ ;  /* 0x000000120e1672a5 */ /* 0x000fe4000f8e003f */
[----:B------:R-:W-:-:S02]  /*fbc0*/  UIMAD.WIDE.U32 UR10, UR12, UR8, URZ ;  /* 0x000000080c0a72a5 */ /* 0x000fc4000f8e003f */
[----:B------:R-:W-:Y:S01]  /*fbd0*/  UIMAD UR14, UR15, UR18, URZ ;  /* 0x000000120f0e72a4 */ /* 0x000fe2000f8e023f */
[----:B-1----:R-:W-:Y:S01]  /*fbe0*/  @P0 SHF.R.U32.HI R5, RZ, R7, R2 ;  /* 0x00000007ff050219 */ /* 0x002fe20000011602 */
[----:B------:R-:W-:Y:S01]  /*fbf0*/  UIMAD UR13, UR12, UR9, UR13 ;  /* 0x000000090c0d72a4 */ /* 0x000fe2000f8e020d */
[----:B------:R-:W-:Y:S01]  /*fc00*/  IMAD.U32 R2, RZ, RZ, UR22 ;  /* 0x00000016ff027e24 */ /* 0x000fe2000f8e00ff */
[----:B------:R-:W-:Y:S01]  /*fc10*/  UIADD3 UR16, UP1, UP2, UR10, UR16, UR4 ;  /* 0x000000100a107290 */ /* 0x000fe2000fa3e004 */
[----:B------:R-:W-:Y:S01]  /*fc20*/  IMAD.U32 R3, RZ, RZ, UR23 ;  /* 0x00000017ff037e24 */ /* 0x000fe2000f8e00ff */
[----:B------:R-:W-:Y:S01]  /*fc30*/  UIADD3 UR14, UR23, UR14, URZ ;  /* 0x0000000e170e7290 */ /* 0x000fe2000fffe03f */
[--C-:B------:R-:W-:Y:S01]  /*fc40*/  IMAD.MOV R7, RZ, RZ, -R5.reuse ;  /* 0x000000ffff077224 */ /* 0x100fe200078e0a05 */
[----:B------:R-:W-:Y:S02]  /*fc50*/  UIADD3 UR20, UR17, UR20, URZ ;  /* 0x0000001411147290 */ /* 0x000fe4000fffe03f */
[----:B------:R-:W-:Y:S01]  /*fc60*/  UIADD3 UR12, UR11, UR13, URZ ;  /* 0x0000000d0b0c7290 */ /* 0x000fe2000fffe03f */
[----:B------:R-:W-:Y:S01]  /*fc70*/  IMAD R7, R9, R7, R4 ;  /* 0x0000000709077224 */ /* 0x000fe200078e0204 */
[----:B------:R-:W-:Y:S01]  /*fc80*/  IADD3 R2, P0, P1, R5, UR16, R2 ;  /* 0x0000001005027c10 */ /* 0x000fe2000f91e002 */
[----:B------:R-:W-:Y:S01]  /*fc90*/  IMAD.U32 R8, RZ, RZ, UR14 ;  /* 0x0000000eff087e24 */ /* 0x000fe2000f8e00ff */
[----:B------:R-:W-:Y:S01]  /*fca0*/  UIADD3.X UR12, UR12, UR20, UR21, UP1, UP2 ;  /* 0x000000140c0c7290 */ /* 0x000fe20008fe4415 */
[----:B------:R-:W-:Y:S01]  /*fcb0*/  SHF.R.S32.HI R5, RZ, 0x1f, R5 ;  /* 0x0000001fff057819 */ /* 0x000fe20000011405 */
[----:B------:R-:W-:Y:S01]  /*fcc0*/  ULDC.64 UR10, c[0x0][UR19+0x210] ;  /* 0x00008400130a7abb */ /* 0x000fe20008000a00 */
[----:B------:R-:W-:Y:S01]  /*fcd0*/  SHF.R.S32.HI R4, RZ, 0x1f, R7 ;  /* 0x0000001fff047819 */ /* 0x000fe20000011407 */
[----:B------:R-:W-:-:S02]  /*fce0*/  IMAD R9, R7, UR11, RZ ;  /* 0x0000000b07097c24 */ /* 0x000fc4000f8e02ff */
[----:B------:R-:W-:Y:S01]  /*fcf0*/  IADD3.X R3, R5, UR12, R8, P0, P1 ;  /* 0x0000000c05037c10 */ /* 0x000fe200087e2408 */
[----:B------:R-:W-:Y:S01]  /*fd00*/  ULDC.64 UR12, c[0x0][0xba8] ;  /* 0x0002ea00000c7ab9 */ /* 0x000fe20000000a00 */
[----:B------:R-:W-:Y:S01]  /*fd10*/  IMAD R9, R4, UR10, R9 ;  /* 0x0000000a04097c24 */ /* 0x000fe2000f8e0209 */
[----:B------:R-:W-:Y:S01]  /*fd20*/  @!UP0 ULDC UR12, c[0x0][0xb50] ;  /* 0x0002d400000c8ab9 */ /* 0x000fe20000000800 */
[----:B------:R-:W-:Y:S01]  /*fd30*/  @!UP0 ULDC UR13, c[0x0][0xb54] ;  /* 0x0002d500000d8ab9 */ /* 0x000fe20000000800 */
[----:B------:R-:W-:-:S04]  /*fd40*/  IMAD.WIDE.U32 R2, R7, UR10, R2 ;  /* 0x0000000a07027c25 */ /* 0x000fc8000f8e0002 */
[----:B------:R-:W-:Y:S01]  /*fd50*/  IMAD.IADD R3, R3, 0x1, R9 ;  /* 0x0000000103037824 */ /* 0x000fe200078e0209 */
[----:B------:R-:W-:-:S04]  /*fd60*/  LEA R4, P0, R2, UR12, 0x2 ;  /* 0x0000000c02047c11 */ /* 0x000fc8000f8010ff */
[----:B------:R-:W-:Y:S01]  /*fd70*/  LEA.HI.X R5, R2, UR13, R3, 0x2, P0 ;  /* 0x0000000d02057c11 */ /* 0x000fe200080f1403 */
[----:B------:R-:W-:-:S05]  /*fd80*/  IMAD.MOV.U32 R3, RZ, RZ, -0x800000 ;  /* 0xff800000ff037424 */ /* 0x000fca00078e00ff */
[----:B------:R0:W-:Y:S03]  /*fd90*/  STG.E desc[UR24][R4.64], R3 ;  /* 0x0000000304007986 */ /* 0x0001e6000c101918 */
.L_x_223:
[----:B------:R-:W-:Y:S05]  /*fda0*/  BSYNC B1 ;  /* 0x0000000000017941 */ /* 0x000fea0003800000 */
.L_x_222:
[----:B------:R-:W-:-:S13]  /*fdb0*/  R2UR UR10, R22 ;  /* 0x00000000160a72ca */ /* 0x000fda00000e0000 */
[----:B------:R-:W-:-:S06]  /*fdc0*/  UISETP.GT.AND UP0, UPT, UR10, 0x1, UPT ;  /* 0x000000010a00788c */ /* 0x000fcc000bf04270 */
[----:B------:R-:W-:-:S13]  /*fdd0*/  PLOP3.LUT P0, PT, PT, PT, UP0, 0x80, 0x0 ;  /* 0x000000000000781c */ /* 0x000fda0003f0f008 */
[----:B------:R-:W-:Y:S05]  /*fde0*/  @P0 BRA `(.L_x_218) ;  /* 0x00000008007c0947 */ /* 0x000fea0003800000 */
[----:B------:R-:W2:Y:S01]  /*fdf0*/  LDL.LU R2, [R1+0x10] ;  /* 0x0000100001027983 */ /* 0x000ea20000300800 */
[----:B------:R-:W1:Y:S01]  /*fe00*/  LDC R11, c[0x0][0xbe8] ;  /* 0x0002fa00ff0b7b82 */ /* 0x000e620000000800 */
[----:B0-----:R-:W-:Y:S01]  /*fe10*/  SHF.R.S32.HI R3, RZ, 0x1f, R6 ;  /* 0x0000001fff037819 */ /* 0x001fe20000011406 */
[----:B------:R-:W-:Y:S01]  /*fe20*/  ULDC.64 UR12, c[0x0][0xaa0] ;  /* 0x0002a800000c7ab9 */ /* 0x000fe20000000a00 */
[----:B------:R-:W-:Y:S01]  /*fe30*/  R2UR UR15, R213 ;  /* 0x00000000d50f72ca */ /* 0x000fe200000e0000 */
[----:B------:R-:W-:Y:S01]  /*fe40*/  UIMAD.WIDE.U32 UR10, UR4, UR12, URZ ;  /* 0x0000000c040a72a5 */ /* 0x000fe2000f8e003f */
[----:B------:R-:W-:Y:S01]  /*fe50*/  BSSY B1, `(.L_x_224) ;  /* 0x0000053000017945 */ /* 0x000fe20003800000 */
[----:B------:R-:W-:-:S04]  /*fe60*/  UIMAD UR12, UR21, UR12, URZ ;  /* 0x0000000c150c72a4 */ /* 0x000fc8000f8e023f */
[----:B------:R-:W-:-:S04]  /*fe70*/  UIMAD UR12, UR4, UR13, UR12 ;  /* 0x0000000d040c72a4 */ /* 0x000fc8000f8e020c */
[----:B------:R-:W-:-:S03]  /*fe80*/  UIADD3 UR11, UR11, UR12, URZ ;  /* 0x0000000c0b0b7290 */ /* 0x000fc6000fffe03f */
[----:B------:R-:W-:Y:S02]  /*fe90*/  ULDC.64 UR12, c[0x0][0xae8] ;  /* 0x0002ba00000c7ab9 */ /* 0x000fe40000000a00 */
[----:B------:R-:W-:-:S04]  /*fea0*/  UIMAD.WIDE.U32 UR10, UR15, UR12, UR10 ;  /* 0x0000000c0f0a72a5 */ /* 0x000fc8000f8e000a */
[----:B------:R-:W-:Y:S01]  /*feb0*/  UIMAD UR11, UR15, UR13, UR11 ;  /* 0x0000000d0f0b72a4 */ /* 0x000fe2000f8e020b */
[----:B-1----:R-:W-:Y:S02]  /*fec0*/  ISETP.NE.AND P0, PT, R11, 0x1, PT ;  /* 0x000000010b00780c */ /* 0x002fe40003f05270 */
[----:B------:R-:W-:Y:S02]  /*fed0*/  ULDC.64 UR12, c[0x0][0xaf0] ;  /* 0x0002bc00000c7ab9 */ /* 0x000fe40000000a00 */
[----:B------:R-:W-:-:S04]  /*fee0*/  UIMAD UR9, UR9, UR12, URZ ;  /* 0x0000000c090972a4 */ /* 0x000fc8000f8e023f */
[----:B------:R-:W-:Y:S02]  /*fef0*/  UIMAD UR4, UR8, UR13, UR9 ;  /* 0x0000000d080472a4 */ /* 0x000fe4000f8e0209 */
[----:B------:R-:W-:-:S03]  /*ff00*/  UIMAD.WIDE.U32 UR8, UR8, UR12, UR10 ;  /* 0x0000000c080872a5 */ /* 0x000fc6000f8e000a */
[----:B------:R-:W0:Y:S01]  /*ff10*/  @P0 LDC R7, c[0x0][0xbf0] ;  /* 0x0002fc00ff070b82 */ /* 0x000e220000000800 */
[----:B------:R-:W-:Y:S01]  /*ff20*/  UIADD3 UR4, UR9, UR4, URZ ;  /* 0x0000000409047290 */ /* 0x000fe2000fffe03f */
[----:B------:R-:W-:Y:S01]  /*ff30*/  ULDC.64 UR10, c[0x0][0xae0] ;  /* 0x0002b800000a7ab9 */ /* 0x000fe20000000a00 */
[----:B--2---:R-:W-:Y:S02]  /*ff40*/  R2UR UR14, R2 ;  /* 0x00000000020e72ca */ /* 0x004fe400000e0000 */
[----:B------:R-:W-:-:S03]  /*ff50*/  LEA.HI R2, R3, R6, RZ, 0x3 ;  /* 0x0000000603027211 */ /* 0x000fc600078f18ff */
[----:B------:R-:W1:Y:S01]  /*ff60*/  @P0 LDC R3, c[0x0][0xbec] ;  /* 0x0002fb00ff030b82 */ /* 0x000e620000000800 */
[----:B------:R-:W-:Y:S02]  /*ff70*/  LOP3.LUT R5, R2, 0xfffffff8, RZ, 0xc0, !PT ;  /* 0xfffffff802057812 */ /* 0x000fe400078ec0ff */
[----:B------:R-:W-:-:S03]  /*ff80*/  SHF.R.S32.HI R13, RZ, 0x3, R2 ;  /* 0x00000003ff0d7819 */ /* 0x000fc60000011402 */
[----:B------:R-:W-:Y:S02]  /*ff90*/  IMAD.IADD R8, R6, 0x1, -R5 ;  /* 0x0000000106087824 */ /* 0x000fe400078e0a05 */
[----:B------:R-:W-:Y:S02]  /*ffa0*/  IMAD.U32 R5, RZ, RZ, UR14 ;  /* 0x0000000eff057e24 */ /* 0x000fe4000f8e00ff */
[----:B------:R-:W-:-:S04]  /*ffb0*/  IMAD R2, R8, 0x20, R13 ;  /* 0x0000002008027824 */ /* 0x000fc800078e020d */
[----:B------:R-:W-:-:S04]  /*ffc0*/  IMAD R6, R5, 0x80, R2 ;  /* 0x0000008005067824 */ /* 0x000fc800078e0202 */
[----:B------:R-:W-:Y:S02]  /*ffd0*/  IMAD.MOV.U32 R5, RZ, RZ, R6 ;  /* 0x000000ffff057224 */ /* 0x000fe400078e0006 */
[----:B-1----:R-:W-:-:S04]  /*ffe0*/  @P0 IMAD.HI.U32 R2, R6, R3, RZ ;  /* 0x0000000306020227 */ /* 0x002fc800078e00ff */
[----:B------:R-:W-:Y:S01]  /*fff0*/  IMAD.U32 R3, RZ, RZ, UR9 ;  /* 0x00000009ff037e24 */ /* 0x000fe2000f8e00ff */
[----:B0-----:R-:W-:Y:S01]  /*10000*/  @P0 SHF.R.U32.HI R5, RZ, R7, R2 ;  /* 0x00000007ff050219 */ /* 0x001fe20000011602 */
[----:B------:R-:W-:Y:S01]  /*10010*/  IMAD.U32 R2, RZ, RZ, UR8 ;  /* 0x00000008ff027e24 */ /* 0x000fe2000f8e00ff */
[----:B------:R-:W-:Y:S01]  /*10020*/  ULDC.64 UR8, c[0x0][0xad8] ;  /* 0x0002b60000087ab9 */ /* 0x000fe20000000a00 */
[----:B------:R-:W-:Y:S01]  /*10030*/  IMAD.U32 R3, RZ, RZ, UR4 ;  /* 0x00000004ff037e24 */ /* 0x000fe2000f8e00ff */
[--C-:B------:R-:W-:Y:S01]  /*10040*/  SHF.R.S32.HI R4, RZ, 0x1f, R5.reuse ;  /* 0x0000001fff047819 */ /* 0x100fe20000011405 */
[----:B------:R-:W-:Y:S02]  /*10050*/  IMAD.MOV R7, RZ, RZ, -R5 ;  /* 0x000000ffff077224 */ /* 0x000fe400078e0a05 */
[----:B------:R-:W-:-:S04]  /*10060*/  IMAD.WIDE.U32 R2, R5, UR10, R2 ;  /* 0x0000000a05027c25 */ /* 0x000fc8000f8e0002 */
[----:B------:R-:W-:Y:S02]  /*10070*/  IMAD R7, R11, R7, R6 ;  /* 0x000000070b077224 */ /* 0x000fe400078e0206 */
[----:B------:R-:W-:Y:S02]  /*10080*/  IMAD R4, R4, UR10, RZ ;  /* 0x0000000a04047c24 */ /* 0x000fe4000f8e02ff */
[----:B------:R-:W-:Y:S02]  /*10090*/  IMAD.U32 R6, RZ, RZ, UR14 ;  /* 0x0000000eff067e24 */ /* 0x000fe4000f8e00ff */
[----:B------:R-:W-:Y:S01]  /*100a0*/  IMAD R9, R5, UR11, R4 ;  /* 0x0000000b05097c24 */ /* 0x000fe2000f8e0204 */
[----:B------:R-:W-:Y:S01]  /*100b0*/  SHF.R.S32.HI R4, RZ, 0x1f, R7 ;  /* 0x0000001fff047819 */ /* 0x000fe20000011407 */
[----:B------:R-:W-:Y:S02]  /*100c0*/  IMAD R6, R6, 0x80, R13 ;  /* 0x0000008006067824 */ /* 0x000fe400078e020d */
[----:B------:R-:W-:-:S02]  /*100d0*/  IMAD.IADD R3, R3, 0x1, R9 ;  /* 0x0000000103037824 */ /* 0x000fc400078e0209 */
[----:B------:R-:W-:Y:S02]  /*100e0*/  IMAD R4, R4, UR8, RZ ;  /* 0x0000000804047c24 */ /* 0x000fe4000f8e02ff */
[----:B------:R-:W-:-:S04]  /*100f0*/  IMAD.WIDE.U32 R2, R7, UR8, R2 ;  /* 0x0000000807027c25 */ /* 0x000fc8000f8e0002 */
[----:B------:R-:W-:Y:S01]  /*10100*/  IMAD R5, R7, UR9, R4 ;  /* 0x0000000907057c24 */ /* 0x000fe2000f8e0204 */
[----:B------:R-:W-:Y:S01]  /*10110*/  ULDC.64 UR8, c[0x0][0xa80] ;  /* 0x0002a00000087ab9 */ /* 0x000fe20000000a00 */
[----:B-----5:R-:W-:Y:S02]  /*10120*/  IMAD R11, R0, R11, RZ ;  /* 0x0000000b000b7224 */ /* 0x020fe400078e02ff */
[----:B------:R-:W-:Y:S02]  /*10130*/  VIADD R4, R6, 0x40 ;  /* 0x0000004006047836 */ /* 0x000fe40000000000 */
[----:B------:R-:W-:Y:S01]  /*10140*/  IMAD.IADD R3, R3, 0x1, R5 ;  /* 0x0000000103037824 */ /* 0x000fe200078e0205 */
[----:B------:R-:W-:Y:S01]  /*10150*/  LEA R5, P2, R2, UR8, 0x1 ;  /* 0x0000000802057c11 */ /* 0x000fe2000f8408ff */
[----:B------:R-:W-:Y:S01]  /*10160*/  VIADD R0, R6, 0x20 ;  /* 0x0000002006007836 */ /* 0x000fe20000000000 */
[----:B------:R-:W-:Y:S01]  /*10170*/  ISETP.GE.AND P0, PT, R4, R11, PT ;  /* 0x0000000b0400720c */ /* 0x000fe20003f06270 */
[----:B------:R-:W-:Y:S01]  /*10180*/  IMAD.SHL.U32 R7, R8, 0x8, RZ ;  /* 0x0000000808077824 */ /* 0x000fe200078e00ff */
[----:B------:R-:W-:-:S02]  /*10190*/  LEA.HI.X R4, R2, UR9, R3, 0x1, P2 ;  /* 0x0000000902047c11 */ /* 0x000fc400090f0c03 */
[-C--:B------:R-:W-:Y:S01]  /*101a0*/  ISETP.GE.AND P2, PT, R6, R11.reuse, PT ;  /* 0x0000000b0600720c */ /* 0x080fe20003f46270 */
[C---:B------:R-:W-:Y:S01]  /*101b0*/  VIADD R15, R7.reuse, 0x80 ;  /* 0x00000080070f7836 */ /* 0x040fe20000000000 */
[----:B------:R-:W-:Y:S01]  /*101c0*/  ISETP.GE.AND P1, PT, R0, R11, PT ;  /* 0x0000000b0000720c */ /* 0x000fe20003f26270 */
[C---:B------:R-:W-:Y:S01]  /*101d0*/  VIADD R13, R7.reuse, 0x40 ;  /* 0x00000040070d7836 */ /* 0x040fe20000000000 */
[----:B------:R0:W1:Y:S01]  /*101e0*/  SHFL.IDX PT, R2, R5, RZ, 0x181f ;  /* 0x00181fff05027589 */ /* 0x00006200000e0000 */
[----:B------:R-:W-:Y:S01]  /*101f0*/  VIADD R9, R7, 0xc0 ;  /* 0x000000c007097836 */ /* 0x000fe20000000000 */
[----:B------:R-:W-:Y:S02]  /*10200*/  SHF.R.S32.HI R8, RZ, 0x1f, R7 ;  /* 0x0000001fff087819 */ /* 0x000fe40000011407 */
[----:B------:R0:W2:Y:S01]  /*10210*/  SHFL.IDX PT, R0, R4, RZ, 0x181f ;  /* 0x00181fff04007589 */ /* 0x0000a200000e0000 */
[----:B------:R-:W-:Y:S02]  /*10220*/  SHF.R.S32.HI R10, RZ, 0x1f, R15 ;  /* 0x0000001fff0a7819 */ /* 0x000fe4000001140f */
[----:B------:R-:W-:-:S02]  /*10230*/  SHF.R.S32.HI R12, RZ, 0x1f, R13 ;  /* 0x0000001fff0c7819 */ /* 0x000fc4000001140d */
[----:B------:R-:W-:Y:S01]  /*10240*/  SHF.R.S32.HI R14, RZ, 0x1f, R9 ;  /* 0x0000001fff0e7819 */ /* 0x000fe20000011409 */
[----:B------:R-:W-:Y:S06]  /*10250*/  @P2 BRA `(.L_x_225) ;  /* 0x0000000000482947 */ /* 0x000fec0003800000 */
        /* <DEDUP_REMOVED lines=9> */
[----:B------:R3:W-:Y:S01]  /*102f0*/  @!P5 ST.E.128 desc[UR8][R20.64], RZ ;  /* 0x000000ff1400d985 */ /* 0x0007e2000c101d08 */
[----:B------:R-:W-:Y:S02]  /*10300*/  @!P4 LEA.HI.X R25, R13, R0, R12, 0x1, P6 ;  /* 0x000000000d19c211 */ /* 0x000fe400030f0c0c */
[----:B------:R-:W-:-:S03]  /*10310*/  @!P3 LEA R26, P6, R15, R2, 0x1 ;  /* 0x000000020f1ab211 */ /* 0x000fc600078c08ff */
[----:B------:R3:W-:Y:S01]  /*10320*/  @!P4 ST.E.128 desc[UR8][R24.64], RZ ;  /* 0x000000ff1800c985 */ /* 0x0007e2000c101d08 */
[----:B------:R-:W-:Y:S02]  /*10330*/  @!P3 LEA.HI.X R27, R15, R0, R10, 0x1, P6 ;  /* 0x000000000f1bb211 */ /* 0x000fe400030f0c0a */
[----:B------:R-:W-:-:S03]  /*10340*/  @!P2 LEA R2, P6, R9, R2, 0x1 ;  /* 0x000000020902a211 */ /* 0x000fc600078c08ff */
[----:B------:R3:W-:Y:S01]  /*10350*/  @!P3 ST.E.128 desc[UR8][R26.64], RZ ;  /* 0x000000ff1a00b985 */ /* 0x0007e2000c101d08 */
[----:B------:R-:W-:-:S05]  /*10360*/  @!P2 LEA.HI.X R3, R9, R0, R14, 0x1, P6 ;  /* 0x000000000903a211 */ /* 0x000fca00030f0c0e */
[----:B------:R3:W-:Y:S04]  /*10370*/  @!P2 ST.E.128 desc[UR8][R2.64], RZ ;  /* 0x000000ff0200a985 */ /* 0x0007e8000c101d08 */
.L_x_225:
[----:B------:R-:W-:Y:S05]  /*10380*/  BSYNC B1 ;  /* 0x0000000000017941 */ /* 0x000fea0003800000 */
.L_x_224:
[----:B--2---:R2:W4:Y:S01]  /*10390*/  SHFL.IDX PT, R0, R4, 0x1, 0x181f ;  /* 0x00381f0004007f89 */ /* 0x00452200000e0000 */
[----:B------:R-:W-:Y:S03]  /*103a0*/  BSSY B1, `(.L_x_226) ;  /* 0x0000015000017945 */ /* 0x000fe60003800000 */
[----:B-1-3--:R2:W1:Y:S01]  /*103b0*/  SHFL.IDX PT, R2, R5, 0x1, 0x181f ;  /* 0x00381f0005027f89 */ /* 0x00a46200000e0000 */
[----:B------:R-:W-:Y:S05]  /*103c0*/  @P1 BRA `(.L_x_227) ;  /* 0x0000000000481947 */ /* 0x000fea0003800000 */
[----:B------:R-:W-:Y:S01]  /*103d0*/  ULDC UR4, c[0x0][0xac8] ;  /* 0x0002b20000047ab9 */ /* 0x000fe20000000800 */
[----:B------:R-:W-:Y:S01]  /*103e0*/  ULDC.64 UR8, c[0x0][0x208] ;  /* 0x0000820000087ab9 */ /* 0x000fe20000000a00 */
[----:B------:R-:W-:Y:S02]  /*103f0*/  ISETP.GE.AND P4, PT, R7, UR4, PT ;  /* 0x0000000407007c0c */ /* 0x000fe4000bf86270 */
[----:B------:R-:W-:Y:S02]  /*10400*/  ISETP.GE.AND P3, PT, R13, UR4, PT ;  /* 0x000000040d007c0c */ /* 0x000fe4000bf66270 */
[----:B------:R-:W-:Y:S02]  /*10410*/  ISETP.GE.AND P2, PT, R15, UR4, PT ;  /* 0x000000040f007c0c */ /* 0x000fe4000bf46270 */
[----:B------:R-:W-:-:S07]  /*10420*/  ISETP.GE.AND P1, PT, R9, UR4, PT ;  /* 0x0000000409007c0c */ /* 0x000fce000bf26270 */
[-C--:B-1----:R-:W-:Y:S02]  /*10430*/  @!P4 LEA R20, P6, R7, R2.reuse, 0x1 ;  /* 0x000000020714c211 */ /* 0x082fe400078c08ff */
[----:B------:R-:W-:Y:S02]  /*10440*/  @!P3 LEA R24, P5, R13, R2, 0x1 ;  /* 0x000000020d18b211 */ /* 0x000fe400078a08ff */
[----:B----4-:R-:W-:Y:S02]  /*10450*/  @!P4 LEA.HI.X R21, R7, R0, R8, 0x1, P6 ;  /* 0x000000000715c211 */ /* 0x010fe400030f0c08 */
[----:B------:R-:W-:Y:S02]  /*10460*/  @!P2 LEA R26, P6, R15, R2, 0x1 ;  /* 0x000000020f1aa211 */ /* 0x000fe400078c08ff */
[----:B------:R-:W-:Y:S01]  /*10470*/  @!P3 LEA.HI.X R25, R13, R0, R12, 0x1, P5 ;  /* 0x000000000d19b211 */ /* 0x000fe200028f0c0c */
[----:B------:R3:W-:Y:S01]  /*10480*/  @!P4 ST.E.128 desc[UR8][R20.64], RZ ;  /* 0x000000ff1400c985 */ /* 0x0007e2000c101d08 */
[----:B------:R-:W-:-:S02]  /*10490*/  @!P1 LEA R2, P5, R9, R2, 0x1 ;  /* 0x0000000209029211 */ /* 0x000fc400078a08ff */
[-C--:B------:R-:W-:Y:S01]  /*104a0*/  @!P2 LEA.HI.X R27, R15, R0.reuse, R10, 0x1, P6 ;  /* 0x000000000f1ba211 */ /* 0x080fe200030f0c0a */
[----:B------:R3:W-:Y:S01]  /*104b0*/  @!P3 ST.E.128 desc[UR8][R24.64], RZ ;  /* 0x000000ff1800b985 */ /* 0x0007e2000c101d08 */
[----:B------:R-:W-:-:S03]  /*104c0*/  @!P1 LEA.HI.X R3, R9, R0, R14, 0x1, P5 ;  /* 0x0000000009039211 */ /* 0x000fc600028f0c0e */
[----:B------:R3:W-:Y:S04]  /*104d0*/  @!P2 ST.E.128 desc[UR8][R26.64], RZ ;  /* 0x000000ff1a00a985 */ /* 0x0007e8000c101d08 */
[----:B------:R3:W-:Y:S02]  /*104e0*/  @!P1 ST.E.128 desc[UR8][R2.64], RZ ;  /* 0x000000ff02009985 */ /* 0x0007e4000c101d08 */
.L_x_227:
[----:B------:R-:W-:Y:S05]  /*104f0*/  BSYNC B1 ;  /* 0x0000000000017941 */ /* 0x000fea0003800000 */
.L_x_226:
[----:B----4-:R4:W0:Y:S01]  /*10500*/  SHFL.IDX PT, R0, R4, 0x2, 0x181f ;  /* 0x00581f0004007f89 */ /* 0x01082200000e0000 */
        /* <DEDUP_REMOVED lines=10> */
[-C--:B------:R-:W-:Y:S02]  /*105b0*/  @!P2 LEA R24, P5, R13, R2.reuse, 0x1 ;  /* 0x000000020d18a211 */ /* 0x080fe400078a08ff */
[----:B------:R-:W-:Y:S02]  /*105c0*/  @!P1 LEA R26, P4, R15, R2, 0x1 ;  /* 0x000000020f1a9211 */ /* 0x000fe400078808ff */
[----:B0-----:R-:W-:Y:S02]  /*105d0*/  @!P3 LEA.HI.X R21, R7, R0, R8, 0x1, P6 ;  /* 0x000000000715b211 */ /* 0x001fe400030f0c08 */
[----:B------:R-:W-:Y:S02]  /*105e0*/  @!P0 LEA R2, P6, R9, R2, 0x1 ;  /* 0x0000000209028211 */ /* 0x000fe400078c08ff */
[-C--:B------:R-:W-:Y:S01]  /*105f0*/  @!P2 LEA.HI.X R25, R13, R0.reuse, R12, 0x1, P5 ;  /* 0x000000000d19a211 */ /* 0x080fe200028f0c0c */
[----:B------:R3:W-:Y:S01]  /*10600*/  @!P3 ST.E.128 desc[UR8][R20.64], RZ ;  /* 0x000000ff1400b985 */ /* 0x0007e2000c101d08 */
[----:B------:R-:W-:-:S02]  /*10610*/  @!P1 LEA.HI.X R27, R15, R0, R10, 0x1, P4 ;  /* 0x000000000f1b9211 */ /* 0x000fc400020f0c0a */
[----:B------:R-:W-:Y:S01]  /*10620*/  @!P0 LEA.HI.X R3, R9, R0, R14, 0x1, P6 ;  /* 0x0000000009038211 */ /* 0x000fe200030f0c0e */
[----:B------:R3:W-:Y:S04]  /*10630*/  @!P2 ST.E.128 desc[UR8][R24.64], RZ ;  /* 0x000000ff1800a985 */ /* 0x0007e8000c101d08 */
[----:B------:R3:W-:Y:S04]  /*10640*/  @!P1 ST.E.128 desc[UR8][R26.64], RZ ;  /* 0x000000ff1a009985 */ /* 0x0007e8000c101d08 */
[----:B------:R3:W-:Y:S02]  /*10650*/  @!P0 ST.E.128 desc[UR8][R2.64], RZ ;  /* 0x000000ff02008985 */ /* 0x0007e4000c101d08 */
.L_x_229:
[----:B------:R-:W-:Y:S05]  /*10660*/  BSYNC B1 ;  /* 0x0000000000017941 */ /* 0x000fea0003800000 */
.L_x_228:
[----:B0-----:R-:W-:Y:S01]  /*10670*/  VIADD R0, R6, 0x60 ;  /* 0x0000006006007836 */ /* 0x001fe20000000000 */
[----:B--2-4-:R-:W0:Y:S04]  /*10680*/  SHFL.IDX PT, R4, R4, 0x3, 0x181f ;  /* 0x00781f0004047f89 */ /* 0x014e2800000e0000 */
[----:B------:R-:W-:Y:S01]  /*10690*/  ISETP.GE.AND P0, PT, R0, R11, PT ;  /* 0x0000000b0000720c */ /* 0x000fe20003f06270 */
[----:B-1-3--:R1:W2:-:S12]  /*106a0*/  SHFL.IDX PT, R2, R5, 0x3, 0x181f ;  /* 0x00781f0005027f89 */ /* 0x00a29800000e0000 */
[----:B-1----:R-:W-:Y:S05]  /*106b0*/  @P0 BRA `(.L_x_218) ;  /* 0x0000000000480947 */ /* 0x002fea0003800000 */
[----:B------:R-:W-:Y:S01]  /*106c0*/  ULDC UR4, c[0x0][0xac8] ;  /* 0x0002b20000047ab9 */ /* 0x000fe20000000800 */
[----:B------:R-:W-:Y:S01]  /*106d0*/  ULDC.64 UR8, c[0x0][0x208] ;  /* 0x0000820000087ab9 */ /* 0x000fe20000000a00 */
[----:B------:R-:W-:Y:S02]  /*106e0*/  ISETP.GE.AND P3, PT, R7, UR4, PT ;  /* 0x0000000407007c0c */ /* 0x000fe4000bf66270 */
[----:B------:R-:W-:Y:S02]  /*106f0*/  ISETP.GE.AND P2, PT, R13, UR4, PT ;  /* 0x000000040d007c0c */ /* 0x000fe4000bf46270 */
[----:B------:R-:W-:Y:S02]  /*10700*/  ISETP.GE.AND P1, PT, R15, UR4, PT ;  /* 0x000000040f007c0c */ /* 0x000fe4000bf26270 */
[----:B------:R-:W-:-:S07]  /*10710*/  ISETP.GE.AND P0, PT, R9, UR4, PT ;  /* 0x0000000409007c0c */ /* 0x000fce000bf06270 */
[----:B--2---:R-:W-:-:S04]  /*10720*/  @!P3 LEA R6, P4, R7, R2, 0x1 ;  /* 0x000000020706b211 */ /* 0x004fc800078808ff */
[----:B0-----:R-:W-:Y:S02]  /*10730*/  @!P3 LEA.HI.X R7, R7, R4, R8, 0x1, P4 ;  /* 0x000000040707b211 */ /* 0x001fe400020f0c08 */
[-C--:B------:R-:W-:Y:S02]  /*10740*/  @!P2 LEA R20, P4, R13, R2.reuse, 0x1 ;  /* 0x000000020d14a211 */ /* 0x080fe400078808ff */
[-C--:B------:R-:W-:Y:S01]  /*10750*/  @!P1 LEA R24, P5, R15, R2.reuse, 0x1 ;  /* 0x000000020f189211 */ /* 0x080fe200078a08ff */
[----:B------:R0:W-:Y:S01]  /*10760*/  @!P3 ST.E.128 desc[UR8][R6.64], RZ ;  /* 0x000000ff0600b985 */ /* 0x0001e2000c101d08 */
[----:B------:R-:W-:Y:S02]  /*10770*/  @!P0 LEA R2, P6, R9, R2, 0x1 ;  /* 0x0000000209028211 */ /* 0x000fe400078c08ff */
[-C--:B------:R-:W-:Y:S02]  /*10780*/  @!P2 LEA.HI.X R21, R13, R4.reuse, R12, 0x1, P4 ;  /* 0x000000040d15a211 */ /* 0x080fe400020f0c0c */
[----:B------:R-:W-:-:S02]  /*10790*/  @!P1 LEA.HI.X R25, R15, R4, R10, 0x1, P5 ;  /* 0x000000040f199211 */ /* 0x000fc400028f0c0a */
[----:B------:R-:W-:Y:S01]  /*107a0*/  @!P0 LEA.HI.X R3, R9, R4, R14, 0x1, P6 ;  /* 0x0000000409038211 */ /* 0x000fe200030f0c0e */
[----:B------:R0:W-:Y:S04]  /*107b0*/  @!P2 ST.E.128 desc[UR8][R20.64], RZ ;  /* 0x000000ff1400a985 */ /* 0x0001e8000c101d08 */
[----:B------:R0:W-:Y:S04]  /*107c0*/  @!P1 ST.E.128 desc[UR8][R24.64], RZ ;  /* 0x000000ff18009985 */ /* 0x0001e8000c101d08 */
[----:B------:R0:W-:Y:S02]  /*107d0*/  @!P0 ST.E.128 desc[UR8][R2.64], RZ ;  /* 0x000000ff02008985 */ /* 0x0001e4000c101d08 */
.L_x_218:
[----:B------:R-:W-:Y:S05]  /*107e0*/  BSYNC B0 ;  /* 0x0000000000007941 */ /* 0x000fea0003800000 */
.L_x_208:
[----:B------:R-:W-:Y:S02]  /*107f0*/  ULDC UR4, c[0x0][0xc3c] ;  /* 0x00030f0000047ab9 */ /* 0x000fe40000000800 */
[----:B------:R-:W-:-:S06]  /*10800*/  UISETP.GE.AND UP0, UPT, UR7, UR4, UPT ;  /* 0x000000040700728c */ /* 0x000fcc000bf06270 */
[----:B------:R-:W-:-:S13]  /*10810*/  PLOP3.LUT P0, PT, PT, PT, UP0, 0x80, 0x0 ;  /* 0x000000000000781c */ /* 0x000fda0003f0f008 */
[----:B------:R-:W-:Y:S05]  /*10820*/  @!P0 BRA `(.L_x_230) ;  /* 0xffffff0800488947 */ /* 0x000fea000383ffff */
[----:B------:R-:W-:Y:S05]  /*10830*/  EXIT ;  /* 0x000000000000794d */ /* 0x000fea0003800000 */
.L_x_182:
[----:B------:R-:W-:-:S08]  /*10840*/  NOP ;  /* 0x0000000000007918 */ /* 0x000fd00000000000 */
[----:B0-----:R-:W0:-:S00]  /*10850*/  USETMAXREG.DEALLOC.CTAPOOL 0x18 ;  /* 0x00000018000079c8 */ /* 0x001e0000080e0500 */
[----:B0-----:R-:W-:Y:S01]  /*10860*/  LOP3.LUT R0, R0, 0x3, RZ, 0xc0, !PT ;  /* 0x0000000300007812 */ /* 0x001fe200078ec0ff */
[----:B------:R-:W-:-:S05]  /*10870*/  IMAD.MOV.U32 R7, RZ, RZ, RZ ;  /* 0x000000ffff077224 */ /* 0x000fca00078e00ff */
[----:B------:R-:W0:Y:S02]  /*10880*/  SHFL.IDX PT, R0, R0, RZ, 0x1f ;  /* 0x00001fff00007589 */ /* 0x000e2400000e0000 */
[----:B0-----:R-:W-:-:S04]  /*10890*/  ISETP.NE.AND P0, PT, R0, RZ, PT ;  /* 0x000000ff0000720c */ /* 0x001fc80003f05270 */
[----:B------:R-:W-:-:S05]  /*108a0*/  P2R R0, PR, RZ, 0x1 ;  /* 0x00000001ff007803 */ /* 0x000fca0000000000 */
[----:B------:R0:W-:Y:S04]  /*108b0*/  STL [R1+0x5c], R0 ;  /* 0x00005c0001007387 */ /* 0x0001e80000100800 */
[----:B------:R-:W-:Y:S05]  /*108c0*/  @!P0 BRA `(.L_x_231) ;  /* 0x0000000000248947 */ /* 0x000fea0003800000 */
[----:B------:R-:W1:Y:S08]  /*108d0*/  S2UR UR5, SR_CgaCtaId ;  /* 0x00000000000579c3 */ /* 0x000e700000008800 */
[----:B------:R-:W-:Y:S06]  /*108e0*/  BAR.SYNC.DEFER_BLOCKING 0x5, 0x180 ;  /* 0x0146000000007b1d */ /* 0x000fec0000010000 */
[----:B------:R-:W-:-:S02]  /*108f0*/  UMOV UR4, 0x400 ;  /* 0x0000040000047882 */ /* 0x000fc40000000000 */
[----:B-1----:R-:W-:-:S09]  /*10900*/  ULEA UR4, UR5, UR4, 0x18 ;  /* 0x0000000405047291 */ /* 0x002fd2000f8ec03f */
[----:B------:R-:W1:Y:S04]  /*10910*/  LDS.128 R8, [UR4+0x388d0] ;  /* 0x0388d004ff087984 */ /* 0x000e680008000c00 */
[----:B-1----:R2:W-:Y:S04]  /*10920*/  STL.64 [R1], R8 ;  /* 0x0000000801007387 */ /* 0x0025e80000100a00 */
[----:B------:R2:W-:Y:S01]  /*10930*/  STL.64 [R1+0x8], R10 ;  /* 0x0000080a01007387 */ /* 0x0005e20000100a00 */
[----:B------:R-:W-:Y:S06]  /*10940*/  BAR.ARV 0x4, 0x180 ;  /* 0x0106000000007b1d */ /* 0x000fec0000002000 */
[----:B------:R-:W-:Y:S05]  /*10950*/  BRA `(.L_x_232) ;  /* 0x0000000800ac7947 */ /* 0x000fea0003800000 */
.L_x_231:
[----:B0-----:R-:W-:Y:S01]  /*10960*/  LOP3.LUT R0, R6, 0x1f, RZ, 0xc0, !PT ;  /* 0x0000001f06007812 */ /* 0x001fe200078ec0ff */
[----:B------:R-:W-:Y:S01]  /*10970*/  ULDC UR4, c[0x0][0xc3c] ;  /* 0x00030f0000047ab9 */ /* 0x000fe20000000800 */
[----:B------:R-:W-:Y:S01]  /*10980*/  ULDC.64 UR6, c[0x0][0x208] ;  /* 0x0000820000067ab9 */ /* 0x000fe20000000a00 */
[----:B------:R-:W-:Y:S01]  /*10990*/  IMAD.MOV.U32 R10, RZ, RZ, RZ ;  /* 0x000000ffff0a7224 */ /* 0x000fe200078e00ff */
[----:B------:R-:W-:Y:S01]  /*109a0*/  ISETP.NE.AND P0, PT, R0, 0x1f, PT ;  /* 0x0000001f0000780c */ /* 0x000fe20003f05270 */
[----:B------:R-:W-:-:S03]  /*109b0*/  ULDC UR5, c[0x0][0xc38] ;  /* 0x00030e0000057ab9 */ /* 0x000fc60000000800 */
[----:B------:R-:W-:-:S13]  /*109c0*/  ISETP.GE.OR P1, PT, R0, UR4, !P0 ;  /* 0x0000000400007c0c */ /* 0x000fda000c726670 */
[----:B------:R-:W0:Y:S08]  /*109d0*/  @!P1 LDC.64 R2, c[0x0][0xc80] ;  /* 0x00032000ff029b82 */ /* 0x000e300000000a00 */
[----:B------:R-:W1:Y:S01]  /*109e0*/  @!P1 LDC.64 R4, c[0x0][0xc78] ;  /* 0x00031e00ff049b82 */ /* 0x000e620000000a00 */
[----:B0-----:R-:W-:-:S05]  /*109f0*/  @!P1 IMAD.WIDE.U32 R2, R0, 0x4, R2 ;  /* 0x0000000400029825 */ /* 0x001fca00078e0002 */
[----:B------:R1:W2:Y:S02]  /*10a00*/  @!P1 LDG.E R7, desc[UR6][R2.64] ;  /* 0x0000000602079981 */ /* 0x0002a4000c1e1900 */
[----:B-1----:R-:W-:-:S05]  /*10a10*/  @!P1 IMAD.WIDE.U32 R2, R0, 0x4, R4 ;  /* 0x0000000400029825 */ /* 0x002fca00078e0004 */
[----:B------:R-:W2:Y:S01]  /*10a20*/  @!P1 LDG.E R10, desc[UR6][R2.64] ;  /* 0x00000006020a9981 */ /* 0x000ea2000c1e1900 */
[C---:B------:R-:W-:Y:S01]  /*10a30*/  ISETP.NE.AND P1, PT, R0.reuse, RZ, PT ;  /* 0x000000ff0000720c */ /* 0x040fe20003f25270 */
[----:B------:R-:W0:Y:S01]  /*10a40*/  S2UR UR6, SR_CTAID.X ;  /* 0x00000000000679c3 */ /* 0x000e220000002500 */
[C---:B------:R-:W-:Y:S01]  /*10a50*/  ISETP.GE.U32.AND P2, PT, R0.reuse, 0x2, PT ;  /* 0x000000020000780c */ /* 0x040fe20003f46070 */
[----:B------:R-:W-:Y:S01]  /*10a60*/  UMOV UR4, URZ ;  /* 0x0000003f00047c82 */ /* 0x000fe20008000000 */
[C---:B------:R-:W-:Y:S02]  /*10a70*/  ISETP.GE.U32.AND P3, PT, R0.reuse, 0x4, PT ;  /* 0x000000040000780c */ /* 0x040fe40003f66070 */
[C---:B------:R-:W-:Y:S02]  /*10a80*/  ISETP.GE.U32.AND P4, PT, R0.reuse, 0x8, PT ;  /* 0x000000080000780c */ /* 0x040fe40003f86070 */
[----:B------:R-:W-:Y:S01]  /*10a90*/  ISETP.GE.U32.AND P5, PT, R0, 0x10, PT ;  /* 0x000000100000780c */ /* 0x000fe20003fa6070 */
[----:B--2---:R-:W-:-:S05]  /*10aa0*/  IMAD R4, R7, R10, RZ ;  /* 0x0000000a07047224 */ /* 0x004fca00078e02ff */
[----:B------:R-:W1:Y:S02]  /*10ab0*/  SHFL.UP PT, R5, R4, 0x1, RZ ;  /* 0x0420000004057989 */ /* 0x000e6400000e00ff */
[----:B-1----:R-:W-:-:S05]  /*10ac0*/  SEL R5, R5, RZ, P1 ;  /* 0x000000ff05057207 */ /* 0x002fca0000800000 */
[----:B------:R-:W-:-:S05]  /*10ad0*/  IMAD.IADD R5, R4, 0x1, R5 ;  /* 0x0000000104057824 */ /* 0x000fca00078e0205 */
        /* <DEDUP_REMOVED lines=12> */
[----:B------:R-:W1:Y:S02]  /*10ba0*/  SHFL.IDX PT, R8, R2, 0x1f, 0x1f ;  /* 0x03e01f0002087f89 */ /* 0x000e6400000e0000 */
[----:B-1----:R-:W-:-:S04]  /*10bb0*/  IMAD R8, R8, UR5, RZ ;  /* 0x0000000508087c24 */ /* 0x002fc8000f8e02ff */
[----:B------:R-:W-:Y:S01]  /*10bc0*/  IMAD.MOV.U32 R11, RZ, RZ, R8 ;  /* 0x000000ffff0b7224 */ /* 0x000fe200078e0008 */
[----:B0-----:R-:W-:-:S13]  /*10bd0*/  ISETP.GT.AND P6, PT, R8, UR6, PT ;  /* 0x0000000608007c0c */ /* 0x001fda000bfc4270 */
[----:B------:R-:W-:Y:S05]  /*10be0*/  @P6 BRA `(.L_x_233) ;  /* 0x0000000000a86947 */ /* 0x000fea0003800000 */
[----:B------:R-:W-:Y:S01]  /*10bf0*/  IMAD.MOV.U32 R8, RZ, RZ, R11 ;  /* 0x000000ffff087224 */ /* 0x000fe200078e000b */
[----:B------:R-:W-:Y:S01]  /*10c00*/  UMOV UR4, URZ ;  /* 0x0000003f00047c82 */ /* 0x000fe20008000000 */
[----:B------:R-:W-:-:S05]  /*10c10*/  ULDC UR5, c[0x0][0xc38] ;  /* 0x00030e0000057ab9 */ /* 0x000fca0000000800 */
.L_x_235:
[----:B------:R-:W0:Y:S01]  /*10c20*/  LDC R2, c[0x0][0xc3c] ;  /* 0x00030f00ff027b82 */ /* 0x000e220000000800 */
[----:B------:R-:W-:Y:S01]  /*10c30*/  ULDC UR7, c[0x0][0xc3c] ;  /* 0x00030f0000077ab9 */ /* 0x000fe20000000800 */
[----:B------:R-:W-:Y:S01]  /*10c40*/  UIADD3 UR4, UR4, 0x1f, URZ ;  /* 0x0000001f04047890 */ /* 0x000fe2000fffe03f */
[----:B------:R-:W-:-:S05]  /*10c50*/  IMAD.U32 R3, RZ, RZ, UR7 ;  /* 0x00000007ff037e24 */ /* 0x000fca000f8e00ff */
[----:B------:R1:W-:Y:S01]  /*10c60*/  STL [R1+0xc], R3 ;  /* 0x00000c0301007387 */ /* 0x0003e20000100800 */
[----:B0-----:R-:W-:-:S13]  /*10c70*/  ISETP.LE.AND P6, PT, R2, UR4, PT ;  /* 0x0000000402007c0c */ /* 0x001fda000bfc3270 */
[----:B-1----:R-:W-:Y:S05]  /*10c80*/  @P6 BRA `(.L_x_234) ;  /* 0x0000000400a86947 */ /* 0x002fea0003800000 */
[----:B------:R-:W-:Y:S01]  /*10c90*/  VIADD R9, R0, UR4 ;  /* 0x0000000400097c36 */ /* 0x000fe20008000000 */
[----:B------:R-:W-:Y:S01]  /*10ca0*/  ULDC.64 UR8, c[0x0][0x208] ;  /* 0x0000820000087ab9 */ /* 0x000fe20000000a00 */
[----:B------:R-:W-:-:S03]  /*10cb0*/  IMAD.MOV.U32 R7, RZ, RZ, RZ ;  /* 0x000000ffff077224 */ /* 0x000fc600078e00ff */
[----:B------:R-:W-:-:S13]  /*10cc0*/  ISETP.GE.OR P6, PT, R9, R2, !P0 ;  /* 0x000000020900720c */ /* 0x000fda00047c6670 */
[----:B------:R-:W0:Y:S08]  /*10cd0*/  @!P6 LDC.64 R2, c[0x0][0xc80] ;  /* 0x00032000ff02eb82 */ /* 0x000e300000000a00 */
[----:B------:R-:W1:Y:S01]  /*10ce0*/  @!P6 LDC.64 R4, c[0x0][0xc78] ;  /* 0x00031e00ff04eb82 */ /* 0x000e620000000a00 */
[----:B------:R-:W-:Y:S02]  /*10cf0*/  IMAD.MOV.U32 R10, RZ, RZ, RZ ;  /* 0x000000ffff0a7224 */ /* 0x000fe400078e00ff */
[----:B0-----:R-:W-:-:S05]  /*10d00*/  @!P6 IMAD.WIDE R2, R9, 0x4, R2 ;  /* 0x000000040902e825 */ /* 0x001fca00078e0202 */
[----:B------:R1:W2:Y:S02]  /*10d10*/  @!P6 LDG.E R7, desc[UR8][R2.64] ;  /* 0x000000080207e981 */ /* 0x0002a4000c1e1900 */
[----:B-1----:R-:W-:-:S05]  /*10d20*/  @!P6 IMAD.WIDE R2, R9, 0x4, R4 ;  /* 0x000000040902e825 */ /* 0x002fca00078e0204 */
[----:B------:R-:W2:Y:S02]  /*10d30*/  @!P6 LDG.E R10, desc[UR8][R2.64] ;  /* 0x00000008020ae981 */ /* 0x000ea4000c1e1900 */
[----:B--2---:R-:W-:-:S05]  /*10d40*/  IMAD R11, R7, R10, RZ ;  /* 0x0000000a070b7224 */ /* 0x004fca00078e02ff */
[----:B------:R-:W0:Y:S02]  /*10d50*/  SHFL.UP PT, R4, R11, 0x1, RZ ;  /* 0x042000000b047989 */ /* 0x000e2400000e00ff */
[----:B0-----:R-:W-:-:S05]  /*10d60*/  SEL R4, R4, RZ, P1 ;  /* 0x000000ff04047207 */ /* 0x001fca0000800000 */
[----:B------:R-:W-:-:S05]  /*10d70*/  IMAD.IADD R4, R11, 0x1, R4 ;  /* 0x000000010b047824 */ /* 0x000fca00078e0204 */
        /* <DEDUP_REMOVED lines=12> */
[----:B------:R-:W0:Y:S02]  /*10e40*/  SHFL.IDX PT, R4, R2, 0x1f, 0x1f ;  /* 0x03e01f0002047f89 */ /* 0x000e2400000e0000 */
[----:B0-----:R-:W-:-:S04]  /*10e50*/  IMAD R11, R4, UR5, RZ ;  /* 0x00000005040b7c24 */ /* 0x001fc8000f8e02ff */
[----:B------:R-:W-:-:S05]  /*10e60*/  IMAD.IADD R8, R11, 0x1, R8 ;  /* 0x000000010b087824 */ /* 0x000fca00078e0208 */
[----:B------:R-:W-:-:S13]  /*10e70*/  ISETP.GT.AND P6, PT, R8, UR6, PT ;  /* 0x0000000608007c0c */ /* 0x000fda000bfc4270 */
[----:B------:R-:W-:Y:S05]  /*10e80*/  @!P6 BRA `(.L_x_235) ;  /* 0xfffffffc0064e947 */ /* 0x000fea000383ffff */
.L_x_233:
[----:B------:R-:W-:Y:S02]  /*10e90*/  IMAD.IADD R11, R8, 0x1, -R11 ;  /* 0x00000001080b7824 */ /* 0x000fe400078e0a0b */
[----:B------:R-:W-:Y:S02]  /*10ea0*/  IMAD.MOV.U32 R14, RZ, RZ, RZ ;  /* 0x000000ffff0e7224 */ /* 0x000fe400078e00ff */
[----:B------:R-:W-:-:S05]  /*10eb0*/  IMAD R3, R2, UR5, R11 ;  /* 0x0000000502037c24 */ /* 0x000fca000f8e020b */
[----:B------:R-:W-:-:S13]  /*10ec0*/  ISETP.GT.AND P0, PT, R3, UR6, PT ;  /* 0x0000000603007c0c */ /* 0x000fda000bf04270 */
[----:B------:R-:W-:-:S04]  /*10ed0*/  VOTE.ANY R12, PT, !P0 ;  /* 0x00000000000c7806 */ /* 0x000fc800040e0100 */
[----:B------:R-:W0:Y:S01]  /*10ee0*/  POPC R4, R12 ;  /* 0x0000000c00047309 */ /* 0x000e220000000000 */
[----:B------:R-:W-:Y:S01]  /*10ef0*/  ISETP.NE.AND P0, PT, R12, RZ, PT ;  /* 0x000000ff0c00720c */ /* 0x000fe20003f05270 */
[----:B0-----:R-:W0:Y:S04]  /*10f00*/  SHFL.IDX PT, R7, R7, R4, 0x1f ;  /* 0x00001f0407077589 */ /* 0x001e2800000e0000 */
[----:B------:R-:W1:Y:S01]  /*10f10*/  SHFL.IDX PT, R9, R10, R4, 0x1f ;  /* 0x00001f040a097589 */ /* 0x000e6200000e0000 */
[----:B0-----:R-:W-:-:S04]  /*10f20*/  IABS R5, R7 ;  /* 0x0000000700057213 */ /* 0x001fc80000000000 */
[----:B------:R-:W0:Y:S01]  /*10f30*/  I2F.RP R13, R5 ;  /* 0x00000005000d7306 */ /* 0x000e220000209400 */
[----:B-1----:R-:W-:-:S07]  /*10f40*/  IABS R8, R9 ;  /* 0x0000000900087213 */ /* 0x002fce0000000000 */
[----:B------:R-:W-:Y:S08]  /*10f50*/  I2F.RP R12, R8 ;  /* 0x00000008000c7306 */ /* 0x000ff00000209400 */
[----:B0-----:R-:W0:Y:S02]  /*10f60*/  MUFU.RCP R13, R13 ;  /* 0x0000000d000d7308 */ /* 0x001e240000001000 */
[----:B0-----:R-:W-:-:S06]  /*10f70*/  VIADD R3, R13, 0xffffffe ;  /* 0x0ffffffe0d037836 */ /* 0x001fcc0000000000 */
[----:B------:R-:W0:Y:S02]  /*10f80*/  F2I.FTZ.U32.TRUNC.NTZ R3, R3 ;  /* 0x0000000300037305 */ /* 0x000e24000021f000 */
[----:B0-----:R-:W-:Y:S01]  /*10f90*/  IMAD.MOV R16, RZ, RZ, -R3 ;  /* 0x000000ffff107224 */ /* 0x001fe200078e0a03 */
[----:B------:R-:W-:Y:S06]  /*10fa0*/  @!P0 BRA `(.L_x_236) ;  /* 0x0000000000088947 */ /* 0x000fec0003800000 */
[----:B------:R-:W-:-:S05]  /*10fb0*/  VIADD R13, R4, 0xffffffff ;  /* 0xffffffff040d7836 */ /* 0x000fca0000000000 */
[----:B------:R0:W1:Y:S02]  /*10fc0*/  SHFL.IDX PT, R14, R2, R13, 0x1f ;  /* 0x00001f0d020e7589 */ /* 0x00006400000e0000 */
.L_x_236:
[----:B-1----:R-:W-:Y:S01]  /*10fd0*/  IMAD R10, R14, UR5, R11 ;  /* 0x000000050e0a7c24 */ /* 0x002fe2000f8e020b */
[----:B------:R-:W1:Y:S01]  /*10fe0*/  MUFU.RCP R12, R12 ;  /* 0x0000000c000c7308 */ /* 0x000e620000001000 */
[----:B------:R-:W-:Y:S02]  /*10ff0*/  IMAD R11, R16, R5, RZ ;  /* 0x00000005100b7224 */ /* 0x000fe400078e02ff */
[----:B0-----:R-:W-:Y:S01]  /*11000*/  IMAD.MOV.U32 R2, RZ, RZ, RZ ;  /* 0x000000ffff027224 */ /* 0x001fe200078e00ff */
[----:B------:R0:W-:Y:S03]  /*11010*/  STL [R1], R10 ;  /* 0x0000000a01007387 */ /* 0x0001e60000100800 */
[----:B------:R-:W-:Y:S01]  /*11020*/  IMAD.HI.U32 R2, R3, R11, R2 ;  /* 0x0000000b03027227 */ /* 0x000fe200078e0002 */
[----:B------:R-:W-:-:S05]  /*11030*/  IABS R11, R7 ;  /* 0x00000007000b7213 */ /* 0x000fca0000000000 */
[----:B------:R-:W-:Y:S01]  /*11040*/  IMAD.MOV R14, RZ, RZ, -R11 ;  /* 0x000000ffff0e7224 */ /* 0x000fe200078e0a0b */
[----:B0-----:R-:W-:-:S04]  /*11050*/  IADD3 R10, -R10, UR6, RZ ;  /* 0x000000060a0a7c10 */ /* 0x001fc8000fffe1ff */
[----:B------:R-:W-:-:S05]  /*11060*/  IABS R3, R10 ;  /* 0x0000000a00037213 */ /* 0x000fca0000000000 */
[----:B------:R-:W-:-:S04]  /*11070*/  IMAD.HI.U32 R11, R2, R3, RZ ;  /* 0x00000003020b7227 */ /* 0x000fc800078e00ff */
[----:B------:R-:W-:Y:S02]  /*11080*/  IMAD R2, R11, R14, R3 ;  /* 0x0000000e0b027224 */ /* 0x000fe400078e0203 */
[----:B-1----:R-:W-:-:S03]  /*11090*/  VIADD R3, R12, 0xffffffe ;  /* 0x0ffffffe0c037836 */ /* 0x002fc60000000000 */
[----:B------:R-:W-:-:S03]  /*110a0*/  ISETP.GT.U32.AND P1, PT, R5, R2, PT ;  /* 0x000000020500720c */ /* 0x000fc60003f24070 */
[----:B------:R-:W0:Y:S10]  /*110b0*/  F2I.FTZ.U32.TRUNC.NTZ R3, R3 ;  /* 0x0000000300037305 */ /* 0x000e34000021f000 */
[----:B------:R-:W-:-:S02]  /*110c0*/  @!P1 IMAD.IADD R2, R2, 0x1, -R5 ;  /* 0x0000000102029824 */ /* 0x000fc400078e0a05 */
[----:B------:R-:W-:Y:S01]  /*110d0*/  @!P1 VIADD R11, R11, 0x1 ;  /* 0x000000010b0b9836 */ /* 0x000fe20000000000 */
[----:B------:R-:W-:Y:S02]  /*110e0*/  ISETP.NE.AND P1, PT, R7, RZ, PT ;  /* 0x000000ff0700720c */ /* 0x000fe40003f25270 */
[----:B------:R-:W-:Y:S01]  /*110f0*/  ISETP.GE.U32.AND P0, PT, R2, R5, PT ;  /* 0x000000050200720c */ /* 0x000fe20003f06070 */
[----:B0-----:R-:W-:Y:S02]  /*11100*/  IMAD.MOV R5, RZ, RZ, -R3 ;  /* 0x000000ffff057224 */ /* 0x001fe400078e0a03 */
[----:B------:R-:W-:Y:S02]  /*11110*/  IMAD.MOV.U32 R2, RZ, RZ, RZ ;  /* 0x000000ffff027224 */ /* 0x000fe400078e00ff */
[----:B------:R-:W-:-:S04]  /*11120*/  IMAD R5, R5, R8, RZ ;  /* 0x0000000805057224 */ /* 0x000fc800078e02ff */
[----:B------:R-:W-:Y:S01]  /*11130*/  IMAD.HI.U32 R5, R3, R5, R2 ;  /* 0x0000000503057227 */ /* 0x000fe200078e0002 */
[----:B------:R-:W-:Y:S02]  /*11140*/  LOP3.LUT R2, R10, R7, RZ, 0x3c, !PT ;  /* 0x000000070a027212 */ /* 0x000fe400078e3cff */
[----:B------:R-:W-:Y:S01]  /*11150*/  IABS R3, R9 ;  /* 0x0000000900037213 */ /* 0x000fe20000000000 */
[----:B------:R-:W-:Y:S01]  /*11160*/  @P0 VIADD R11, R11, 0x1 ;  /* 0x000000010b0b0836 */ /* 0x000fe20000000000 */
[----:B------:R-:W-:-:S03]  /*11170*/  ISETP.GE.AND P2, PT, R2, RZ, PT ;  /* 0x000000ff0200720c */ /* 0x000fc60003f46270 */
[----:B------:R-:W-:-:S10]  /*11180*/  IMAD.MOV R3, RZ, RZ, -R3 ;  /* 0x000000ffff037224 */ /* 0x000fd400078e0a03 */
[----:B------:R-:W-:Y:S01]  /*11190*/  @!P2 IMAD.MOV R11, RZ, RZ, -R11 ;  /* 0x000000ffff0ba224 */ /* 0x000fe200078e0a0b */
[----:B------:R-:W-:-:S04]  /*111a0*/  @!P1 LOP3.LUT R11, RZ, R7, RZ, 0x33, !PT ;  /* 0x00000007ff0b9212 */ /* 0x000fc800078e33ff */
[-C--:B------:R-:W-:Y:S01]  /*111b0*/  IABS R2, R11.reuse ;  /* 0x0000000b00027213 */ /* 0x080fe20000000000 */
[----:B------:R-:W-:-:S04]  /*111c0*/  IMAD R7, R7, R11, RZ ;  /* 0x0000000b07077224 */ /* 0x000fc800078e02ff */
[----:B------:R-:W-:-:S04]  /*111d0*/  IMAD.HI.U32 R5, R5, R2, RZ ;  /* 0x0000000205057227 */ /* 0x000fc800078e00ff */
[----:B------:R-:W-:Y:S01]  /*111e0*/  IMAD R3, R5, R3, R2 ;  /* 0x0000000305037224 */ /* 0x000fe200078e0202 */
[----:B------:R-:W-:-:S04]  /*111f0*/  LOP3.LUT R2, R11, R9, RZ, 0x3c, !PT ;  /* 0x000000090b027212 */ /* 0x000fc800078e3cff */
[----:B------:R-:W-:Y:S02]  /*11200*/  ISETP.GT.U32.AND P1, PT, R8, R3, PT ;  /* 0x000000030800720c */ /* 0x000fe40003f24070 */
[----:B------:R-:W-:-:S11]  /*11210*/  ISETP.GE.AND P2, PT, R2, RZ, PT ;  /* 0x000000ff0200720c */ /* 0x000fd60003f46270 */
[----:B------:R-:W-:Y:S02]  /*11220*/  @!P1 IMAD.IADD R3, R3, 0x1, -R8 ;  /* 0x0000000103039824 */ /* 0x000fe400078e0a08 */
[----:B------:R-:W-:Y:S01]  /*11230*/  @!P1 VIADD R5, R5, 0x1 ;  /* 0x0000000105059836 */ /* 0x000fe20000000000 */
[----:B------:R-:W-:Y:S02]  /*11240*/  ISETP.NE.AND P1, PT, R9, RZ, PT ;  /* 0x000000ff0900720c */ /* 0x000fe40003f25270 */
[----:B------:R-:W-:-:S13]  /*11250*/  ISETP.GE.U32.AND P0, PT, R3, R8, PT ;  /* 0x000000080300720c */ /* 0x000fda0003f06070 */
[----:B------:R-:W-:-:S04]  /*11260*/  @P0 VIADD R5, R5, 0x1 ;  /* 0x0000000105050836 */ /* 0x000fc80000000000 */
[----:B------:R-:W-:Y:S01]  /*11270*/  @!P2 IMAD.MOV R5, RZ, RZ, -R5 ;  /* 0x000000ffff05a224 */ /* 0x000fe200078e0a05 */
[----:B------:R-:W-:-:S05]  /*11280*/  @!P1 LOP3.LUT R5, RZ, R9, RZ, 0x33, !PT ;  /* 0x00000009ff059212 */ /* 0x000fca00078e33ff */
[----:B------:R-:W-:-:S04]  /*11290*/  IMAD.MOV R2, RZ, RZ, -R5 ;  /* 0x000000ffff027224 */ /* 0x000fc800078e0a05 */
[C---:B------:R-:W-:Y:S02]  /*112a0*/  IMAD R11, R9.reuse, R2, R11 ;  /* 0x00000002090b7224 */ /* 0x040fe400078e020b */
[----:B------:R-:W-:Y:S02]  /*112b0*/  IMAD R2, R9, 0x1000000, R5 ;  /* 0x0100000009027824 */ /* 0x000fe400078e0205 */
[----:B------:R-:W-:Y:S02]  /*112c0*/  IMAD.IADD R5, R10, 0x1, -R7 ;  /* 0x000000010a057824 */ /* 0x000fe400078e0a07 */
[----:B------:R-:W-:Y:S02]  /*112d0*/  IMAD R3, R11, 0x10000, R2 ;  /* 0x000100000b037824 */ /* 0x000fe400078e0202 */
[----:B------:R-:W-:Y:S01]  /*112e0*/  VIADD R2, R4, UR4 ;  /* 0x0000000404027c36 */ /* 0x000fe20008000000 */
[----:B------:R1:W-:Y:S04]  /*112f0*/  STL [R1+0x4], R5 ;  /* 0x0000040501007387 */ /* 0x0003e80000100800 */
[----:B------:R1:W-:Y:S04]  /*11300*/  STL [R1+0xc], R2 ;  /* 0x00000c0201007387 */ /* 0x0003e80000100800 */
[----:B------:R1:W-:Y:S01]  /*11310*/  STL [R1+0x8], R3 ;  /* 0x0000080301007387 */ /* 0x0003e20000100800 */
[----:B------:R-:W-:Y:S05]  /*11320*/  BRA `(.L_x_237) ;  /* 0x0000000000107947 */ /* 0x000fea0003800000 */
.L_x_234:
[----:B------:R-:W-:Y:S01]  /*11330*/  IMAD.U32 R2, RZ, RZ, UR6 ;  /* 0x00000006ff027e24 */ /* 0x000fe2000f8e00ff */
[----:B------:R0:W-:Y:S04]  /*11340*/  STL [R1+0x4], RZ ;  /* 0x000004ff01007387 */ /* 0x0001e80000100800 */
[----:B------:R0:W-:Y:S04]  /*11350*/  STL [R1+0x8], RZ ;  /* 0x000008ff01007387 */ /* 0x0001e80000100800 */
[----:B------:R0:W-:Y:S02]  /*11360*/  STL [R1], R2 ;  /* 0x0000000201007387 */ /* 0x0001e40000100800 */
.L_x_237:
[----:B------:R-:W2:Y:S04]  /*11370*/  LDL R8, [R1] ;  /* 0x0000000001087983 */ /* 0x000ea80000100800 */
[----:B------:R-:W2:Y:S04]  /*11380*/  LDL R9, [R1+0x4] ;  /* 0x0000040001097983 */ /* 0x000ea80000100800 */
[----:B------:R-:W2:Y:S04]  /*11390*/  LDL R10, [R1+0x8] ;  /* 0x00000800010a7983 */ /* 0x000ea80000100800 */
[----:B------:R-:W2:Y:S01]  /*113a0*/  LDL R11, [R1+0xc] ;  /* 0x00000c00010b7983 */ /* 0x000ea20000100800 */
[----:B------:R-:W-:-:S13]  /*113b0*/  ISETP.NE.AND P0, PT, R0, RZ, PT ;  /* 0x000000ff0000720c */ /* 0x000fda0003f05270 */
[----:B-1----:R-:W1:Y:S01]  /*113c0*/  @!P0 S2R R3, SR_CgaCtaId ;  /* 0x0000000000038919 */ /* 0x002e620000008800 */
[----:B------:R-:W-:-:S04]  /*113d0*/  @!P0 MOV R0, 0x400 ;  /* 0x0000040000008802 */ /* 0x000fc80000000f00 */
[----:B-1----:R-:W-:-:S05]  /*113e0*/  @!P0 LEA R0, R3, R0, 0x18 ;  /* 0x0000000003008211 */ /* 0x002fca00078ec0ff */
[----:B--2---:R1:W-:Y:S01]  /*113f0*/  @!P0 STS.128 [R0+0x388d0], R8 ;  /* 0x0388d00800008388 */ /* 0x0043e20000000c00 */
[----:B------:R-:W-:Y:S06]  /*11400*/  BAR.ARV 0x5, 0x180 ;  /* 0x0146000000007b1d */ /* 0x000fec0000002000 */
.L_x_232:
[----:B01----:R-:W3:Y:S01]  /*11410*/  LDL R0, [R1+0xc] ;  /* 0x00000c0001007983 */ /* 0x003ee20000100800 */
[----:B------:R-:W-:Y:S01]  /*11420*/  ULDC UR4, c[0x0][0xc3c] ;  /* 0x00030f0000047ab9 */ /* 0x000fe20000000800 */
[----:B------:R-:W-:Y:S02]  /*11430*/  IMAD.MOV.U32 R19, RZ, RZ, RZ ;  /* 0x000000ffff137224 */ /* 0x000fe400078e00ff */
[----:B------:R0:W-:Y:S01]  /*11440*/  STL [R1+0x48], RZ ;  /* 0x000048ff01007387 */ /* 0x0001e20000100800 */
[----:B---3--:R-:W-:Y:S01]  /*11450*/  ISETP.GE.AND P0, PT, R0, UR4, PT ;  /* 0x0000000400007c0c */ /* 0x008fe2000bf06270 */
[----:B------:R-:W-:-:S05]  /*11460*/  IMAD.MOV.U32 R0, RZ, RZ, 0x1 ;  /* 0x00000001ff007424 */ /* 0x000fca00078e00ff */
[----:B------:R0:W-:Y:S07]  /*11470*/  STL [R1+0x14], R0 ;  /* 0x0000140001007387 */ /* 0x0001ee0000100800 */
[----:B------:R-:W-:Y:S05]  /*11480*/  @P0 BRA `(.L_x_238) ;  /* 0x0000006400100947 */ /* 0x000fea0003800000 */
[----:B------:R-:W1:Y:S01]  /*11490*/  S2UR UR5, SR_CgaCtaId ;  /* 0x00000000000579c3 */ /* 0x000e620000008800 */
[C---:B0-----:R-:W-:Y:S01]  /*114a0*/  IMAD.SHL.U32 R0, R6.reuse, 0x8, RZ ;  /* 0x0000000806007824 */ /* 0x041fe200078e00ff */
[----:B------:R-:W-:Y:S01]  /*114b0*/  LOP3.LUT R4, R6, 0x7f, RZ, 0xc0, !PT ;  /* 0x0000007f06047812 */ /* 0x000fe200078ec0ff */
[----:B------:R-:W-:Y:S01]  /*114c0*/  UMOV UR4, 0x400 ;  /* 0x0000040000047882 */ /* 0x000fe20000000000 */
[----:B------:R-:W-:Y:S01]  /*114d0*/  BSSY B8, `(.L_x_238) ;  /* 0x000063f000087945 */ /* 0x000fe20003800000 */
[----:B------:R-:W-:Y:S01]  /*114e0*/  IMAD.MOV.U32 R19, RZ, RZ, RZ ;  /* 0x000000ffff137224 */ /* 0x000fe200078e00ff */
[----:B------:R-:W-:Y:S01]  /*114f0*/  LOP3.LUT R3, R0, 0x1f8, RZ, 0xc0, !PT ;  /* 0x000001f800037812 */ /* 0x000fe200078ec0ff */
[----:B------:R-:W-:Y:S01]  /*11500*/  IMAD.SHL.U32 R2, R4, 0x8, RZ ;  /* 0x0000000804027824 */ /* 0x000fe200078e00ff */
[----:B------:R-:W-:Y:S01]  /*11510*/  LOP3.LUT R0, R0, 0x38, RZ, 0xc0, !PT ;  /* 0x0000003800007812 */ /* 0x000fe200078ec0ff */
[----:B------:R-:W-:Y:S01]  /*11520*/  ULDC UR38, c[0x0][0xc] ;  /* 0x0000030000267ab9 */ /* 0x000fe20000000800 */
[----:B------:R-:W-:Y:S01]  /*11530*/  LOP3.LUT R3, R3, 0x38, R6, 0x78, !PT ;  /* 0x0000003803037812 */ /* 0x000fe200078e7806 */
[----:B------:R-:W-:Y:S01]  /*11540*/  IMAD.SHL.U32 R6, R6, 0x10, RZ ;  /* 0x0000001006067824 */ /* 0x000fe200078e00ff */
[----:B------:R-:W-:-:S02]  /*11550*/  ULDC.64 UR36, c[0x0][0x198] ;  /* 0x0000660000247ab9 */ /* 0x000fc40000000a00 */
[----:B------:R-:W-:Y:S02]  /*11560*/  LOP3.LUT R3, R3, 0x200, R2, 0xf8, !PT ;  /* 0x0000020003037812 */ /* 0x000fe400078ef802 */
[----:B------:R-:W-:-:S04]  /*11570*/  SHF.R.U32.HI R2, RZ, 0x3, R4 ;  /* 0x00000003ff027819 */ /* 0x000fc80000011604 */
[----:B------:R-:W-:Y:S01]  /*11580*/  LOP3.LUT R4, R2, 0x70, R6, 0xf8, !PT ;  /* 0x0000007002047812 */ /* 0x000fe200078ef806 */
[----:B------:R-:W-:Y:S01]  /*11590*/  IMAD.MOV.U32 R2, RZ, RZ, 0x1 ;  /* 0x00000001ff027424 */ /* 0x000fe200078e00ff */
[----:B-1----:R-:W-:-:S06]  /*115a0*/  ULEA UR4, UR5, UR4, 0x18 ;  /* 0x0000000405047291 */ /* 0x002fcc000f8ec03f */
[----:B------:R-:W-:-:S04]  /*115b0*/  IMAD.U32 R18, RZ, RZ, UR4 ;  /* 0x00000004ff127e24 */ /* 0x000fc8000f8e00ff */
[----:B------:R-:W-:-:S05]  /*115c0*/  IMAD R3, R3, 0x2, R18 ;  /* 0x0000000203037824 */ /* 0x000fca00078e0212 */
[----:B------:R0:W-:Y:S04]  /*115d0*/  STL [R1+0x24], R3 ;  /* 0x0000240301007387 */ /* 0x0001e80000100800 */
[----:B------:R1:W-:Y:S04]  /*115e0*/  STL [R1+0x14], R2 ;  /* 0x0000140201007387 */ /* 0x0003e80000100800 */
[----:B------:R3:W-:Y:S01]  /*115f0*/  STL [R1+0x48], RZ ;  /* 0x000048ff01007387 */ /* 0x0007e20000100800 */
[C---:B0-----:R-:W-:Y:S02]  /*11600*/  LOP3.LUT R3, R0.reuse, 0x40, RZ, 0xfc, !PT ;  /* 0x0000004000037812 */ /* 0x041fe400078efcff */
[----:B-1----:R-:W-:-:S02]  /*11610*/  LOP3.LUT R2, R0, 0x80, RZ, 0xfc, !PT ;  /* 0x0000008000027812 */ /* 0x002fc400078efcff */
[----:B---3--:R-:W-:-:S07]  /*11620*/  LOP3.LUT R0, R0, 0xc0, RZ, 0xfc, !PT ;  /* 0x000000c000007812 */ /* 0x008fce00078efcff */
.L_x_351:
[----:B------:R-:W3:Y:S01]  /*11630*/  LDL R0, [R1+0xc] ;  /* 0x00000c0001007983 */ /* 0x000ee20000100800 */
[----:B------:R-:W3:Y:S01]  /*11640*/  LDC.64 R2, c[0x0][0xc88] ;  /* 0x00032200ff027b82 */ /* 0x000ee20000000a00 */
[----:B------:R-:W-:Y:S01]  /*11650*/  ULDC.64 UR4, c[0x0][0x208] ;  /* 0x0000820000047ab9 */ /* 0x000fe20000000a00 */
[----:B---3--:R-:W-:-:S05]  /*11660*/  IMAD.WIDE R2, R0, 0x4, R2 ;  /* 0x0000000400027825 */ /* 0x008fca00078e0202 */
[----:B--2---:R-:W2:Y:S01]  /*11670*/  LDG.E R10, desc[UR4][R2.64] ;  /* 0x00000004020a7981 */ /* 0x004ea2000c1e1900 */
[----:B------:R-:W-:Y:S05]  /*11680*/  YIELD ;  /* 0x0000000000007946 */ /* 0x000fea0003800000 */
[----:B------:R-:W-:Y:S01]  /*11690*/  ULDC.64 UR4, c[0x0][0xa28] ;  /* 0x00028a0000047ab9 */ /* 0x000fe20000000a00 */
[----:B------:R-:W-:Y:S01]  /*116a0*/  IMAD.MOV.U32 R0, RZ, RZ, RZ ;  /* 0x000000ffff007224 */ /* 0x000fe200078e00ff */
[----:B------:R-:W-:Y:S01]  /*116b0*/  ISETP.NE.U32.AND P0, PT, RZ, UR4, PT ;  /* 0x00000004ff007c0c */ /* 0x000fe2000bf05070 */
[----:B------:R-:W-:Y:S01]  /*116c0*/  ULDC.64 UR10, c[0x0][0x208] ;  /* 0x00008200000a7ab9 */ /* 0x000fe20000000a00 */
[----:B-1----:R-:W-:Y:S01]  /*116d0*/  IMAD.MOV.U32 R6, RZ, RZ, RZ ;  /* 0x000000ffff067224 */ /* 0x002fe200078e00ff */
[----:B------:R-:W-:Y:S01]  /*116e0*/  ULDC.64 UR6, c[0x0][0xa18] ;  /* 0x0002860000067ab9 */ /* 0x000fe20000000a00 */
[----:B------:R-:W-:Y:S01]  /*116f0*/  ISETP.NE.AND.EX P0, PT, RZ, UR5, PT, P0 ;  /* 0x00000005ff007c0c */ /* 0x000fe2000bf05300 */
[----:B------:R-:W-:Y:S01]  /*11700*/  ULDC.64 UR8, c[0x0][0xa08] ;  /* 0x0002820000087ab9 */ /* 0x000fe20000000a00 */
[----:B--2---:R-:W-:Y:S01]  /*11710*/  SHF.R.S32.HI R4, RZ, 0x1f, R10 ;  /* 0x0000001fff047819 */ /* 0x004fe2000001140a */
[----:B------:R-:W-:-:S10]  /*11720*/  IMAD.SHL.U32 R17, R10, 0x4, RZ ;  /* 0x000000040a117824 */ /* 0x000fd400078e00ff */
[C---:B------:R-:W-:Y:S01]  /*11730*/  @P0 LEA R2, P1, R10.reuse, UR4, 0x2 ;  /* 0x000000040a020c11 */ /* 0x040fe2000f8210ff */
[----:B------:R-:W-:Y:S03]  /*11740*/  STL [R1+0x2c], R10 ;  /* 0x00002c0a01007387 */ /* 0x000fe60000100800 */
[C-C-:B------:R-:W-:Y:S01]  /*11750*/  @P0 LEA.HI.X R3, R10.reuse, UR5, R4.reuse, 0x2, P1 ;  /* 0x000000050a030c11 */ /* 0x140fe200088f1404 */
[----:B------:R-:W-:Y:S01]  /*11760*/  ULDC.64 UR4, c[0x0][0xa00] ;  /* 0x0002800000047ab9 */ /* 0x000fe20000000a00 */
[----:B------:R-:W-:Y:S01]  /*11770*/  SHF.L.U64.HI R9, R10, 0x2, R4 ;  /* 0x000000020a097819 */ /* 0x000fe20000010204 */
[----:B0-----:R0:W-:Y:S01]  /*11780*/  STL [R1+0x3c], R4 ;  /* 0x00003c0401007387 */ /* 0x0011e20000100800 */
[----:B------:R-:W-:-:S03]  /*11790*/  ISETP.NE.U32.AND P1, PT, RZ, UR4, PT ;  /* 0x00000004ff007c0c */ /* 0x000fc6000bf25070 */
[----:B------:R1:W5:Y:S01]  /*117a0*/  @P0 LDG.E R0, desc[UR10][R2.64] ;  /* 0x0000000a02000981 */ /* 0x000362000c1e1900 */
[----:B------:R-:W-:Y:S01]  /*117b0*/  ISETP.NE.AND.EX P1, PT, RZ, UR5, PT, P1 ;  /* 0x00000005ff007c0c */ /* 0x000fe2000bf25310 */
[----:B------:R-:W-:Y:S01]  /*117c0*/  IMAD.MOV.U32 R8, RZ, RZ, RZ ;  /* 0x000000ffff087224 */ /* 0x000fe200078e00ff */
[----:B------:R-:W-:Y:S01]  /*117d0*/  ISETP.NE.U32.AND P2, PT, RZ, UR6, PT ;  /* 0x00000006ff007c0c */ /* 0x000fe2000bf45070 */
[----:B------:R-:W-:Y:S01]  /*117e0*/  STL [R1+0x1c], R9 ;  /* 0x00001c0901007387 */ /* 0x000fe20000100800 */
[----:B------:R-:W-:Y:S02]  /*117f0*/  ISETP.NE.U32.AND P0, PT, RZ, UR8, PT ;  /* 0x00000008ff007c0c */ /* 0x000fe4000bf05070 */
[C---:B0-----:R-:W-:Y:S02]  /*11800*/  IADD3 R4, P4, R17.reuse, UR8, RZ ;  /* 0x0000000811047c10 */ /* 0x041fe4000ff9e0ff */
[----:B-1----:R-:W-:Y:S02]  /*11810*/  IADD3 R2, P3, R17, UR4, RZ ;  /* 0x0000000411027c10 */ /* 0x002fe4000ff7e0ff */
[----:B------:R-:W-:-:S02]  /*11820*/  ISETP.NE.AND.EX P2, PT, RZ, UR7, PT, P2 ;  /* 0x00000007ff007c0c */ /* 0x000fc4000bf45320 */
[C---:B------:R-:W-:Y:S02]  /*11830*/  IADD3.X R3, R9.reuse, UR5, RZ, P3, !PT ;  /* 0x0000000509037c10 */ /* 0x040fe40009ffe4ff */
[----:B------:R-:W-:Y:S02]  /*11840*/  ISETP.NE.AND.EX P0, PT, RZ, UR9, PT, P0 ;  /* 0x00000009ff007c0c */ /* 0x000fe4000bf05300 */
[----:B------:R-:W-:Y:S01]  /*11850*/  IADD3.X R5, R9, UR9, RZ, P4, !PT ;  /* 0x0000000909057c10 */ /* 0x000fe2000a7fe4ff */
[----:B------:R-:W2:Y:S01]  /*11860*/  @P1 LDG.E R6, desc[UR10][R2.64] ;  /* 0x0000000a02061981 */ /* 0x000ea2000c1e1900 */
[----:B------:R-:W-:Y:S02]  /*11870*/  ULDC UR4, c[0x0][0x288] ;  /* 0x0000a20000047ab9 */ /* 0x000fe40000000800 */
[----:B------:R-:W-:Y:S01]  /*11880*/  IMAD.U32 R11, RZ, RZ, UR4 ;  /* 0x00000004ff0b7e24 */ /* 0x000fe2000f8e00ff */
[----:B------:R-:W-:-:S06]  /*11890*/  ULDC.64 UR4, c[0x0][0x418] ;  /* 0x0001060000047ab9 */ /* 0x000fcc0000000a00 */
[----:B------:R-:W5:Y:S04]  /*118a0*/  @P0 LDG.E R8, desc[UR10][R4.64] ;  /* 0x0000000a04080981 */ /* 0x000f68000c1e1900 */
[----:B--2---:R0:W-:Y:S02]  /*118b0*/  STL [R1+0x30], R6 ;  /* 0x0000300601007387 */ /* 0x0041e40000100800 */
[----:B0-----:R-:W-:-:S04]  /*118c0*/  @P2 IADD3 R6, P3, R17, UR6, RZ ;  /* 0x0000000611062c10 */ /* 0x001fc8000ff7e0ff */
[----:B------:R-:W-:-:S05]  /*118d0*/  @P2 IADD3.X R7, R9, UR7, RZ, P3, !PT ;  /* 0x0000000709072c10 */ /* 0x000fca0009ffe4ff */
[----:B------:R0:W2:Y:S01]  /*118e0*/  @P2 LDG.E R11, desc[UR10][R6.64] ;  /* 0x0000000a060b2981 */ /* 0x0000a2000c1e1900 */
[----:B------:R-:W-:-:S03]  /*118f0*/  UISETP.NE.U32.AND UP0, UPT, UR4, URZ, UPT ;  /* 0x0000003f0400728c */ /* 0x000fc6000bf05070 */
[----:B------:R-:W-:Y:S01]  /*11900*/  ULDC UR4, c[0x0][0x424] ;  /* 0x0001090000047ab9 */ /* 0x000fe20000000800 */
[----:B------:R-:W-:-:S03]  /*11910*/  UISETP.NE.AND.EX UP0, UPT, UR5, URZ, UPT, UP0 ;  /* 0x0000003f0500728c */ /* 0x000fc6000bf05300 */
[----:B------:R-:W-:Y:S01]  /*11920*/  ULDC UR5, c[0x0][0x2f0] ;  /* 0x0000bc0000057ab9 */ /* 0x000fe20000000800 */
[----:B------:R-:W-:-:S04]  /*11930*/  USEL UR4, UR4, 0x1, UP0 ;  /* 0x0000000104047887 */ /* 0x000fc80008000000 */
[----:B------:R-:W-:-:S06]  /*11940*/  UIMAD UR4, UR4, UR5, URZ ;  /* 0x00000005040472a4 */ /* 0x000fcc000f8e023f */
[----:B0-----:R-:W-:Y:S01]  /*11950*/  IMAD.U32 R6, RZ, RZ, UR4 ;  /* 0x00000004ff067e24 */ /* 0x001fe2000f8e00ff */
[----:B--2---:R0:W-:Y:S01]  /*11960*/  STL [R1+0x40], R11 ;  /* 0x0000400b01007387 */ /* 0x0041e20000100800 */
[----:B------:R-:W-:Y:S05]  /*11970*/  @P2 BRA `(.L_x_239) ;  /* 0x0000000000182947 */ /* 0x000fea0003800000 */
[----:B------:R-:W-:Y:S05]  /*11980*/  @!P1 BRA `(.L_x_239) ;  /* 0x0000000000149947 */ /* 0x000fea0003800000 */
[----:B------:R-:W-:Y:S02]  /*11990*/  ULDC.64 UR4, c[0x0][0x208] ;  /* 0x0000820000047ab9 */ /* 0x000fe40000000a00 */
[----:B------:R-:W2:Y:S04]  /*119a0*/  LDG.E R7, desc[UR4][R2.64] ;  /* 0x0000000402077981 */ /* 0x000ea8000c1e1900 */
[----:B------:R-:W2:Y:S02]  /*119b0*/  LDG.E R2, desc[UR4][R2.64+0x4] ;  /* 0x0000040402027981 */ /* 0x000ea4000c1e1900 */
[----:B--2---:R-:W-:-:S05]  /*119c0*/  IMAD.IADD R2, R2, 0x1, -R7 ;  /* 0x0000000102027824 */ /* 0x004fca00078e0a07 */
[----:B------:R1:W-:Y:S02]  /*119d0*/  STL [R1+0x40], R2 ;  /* 0x0000400201007387 */ /* 0x0003e40000100800 */
.L_x_239:
[----:B------:R-:W1:Y:S01]  /*119e0*/  LDL.LU R7, [R1+0x8] ;  /* 0x0000080001077983 */ /* 0x000e620000300800 */
[----:B------:R-:W-:Y:S02]  /*119f0*/  ULDC.64 UR4, c[0x0][0xa20] ;  /* 0x0002880000047ab9 */ /* 0x000fe40000000a00 */
[----:B------:R-:W-:-:S04]  /*11a00*/  ISETP.NE.U32.AND P1, PT, RZ, UR4, PT ;  /* 0x00000004ff007c0c */ /* 0x000fc8000bf25070 */
[----:B------:R-:W-:Y:S02]  /*11a10*/  ISETP.NE.AND.EX P1, PT, RZ, UR5, PT, P1 ;  /* 0x00000005ff007c0c */ /* 0x000fe4000bf25310 */
[C---:B-1----:R-:W-:Y:S02]  /*11a20*/  LOP3.LUT R2, R7.reuse, 0xff000000, RZ, 0xc0, !PT ;  /* 0xff00000007027812 */ /* 0x042fe400078ec0ff */
[C---:B------:R-:W-:Y:S02]  /*11a30*/  LOP3.LUT R3, R7.reuse, 0xff0000, RZ, 0xc0, !PT ;  /* 0x00ff000007037812 */ /* 0x040fe400078ec0ff */
[----:B------:R-:W-:Y:S02]  /*11a40*/  SHF.R.U32.HI R2, RZ, 0x8, R2 ;  /* 0x00000008ff027819 */ /* 0x000fe40000011602 */
[----:B------:R-:W-:Y:S01]  /*11a50*/  LOP3.LUT R16, R7, 0xffff, RZ, 0xc0, !PT ;  /* 0x0000ffff07107812 */ /* 0x000fe200078ec0ff */
[----:B-----5:R-:W-:Y:S01]  /*11a60*/  IMAD.IADD R7, R8, 0x1, R0 ;  /* 0x0000000108077824 */ /* 0x020fe200078e0200 */
[----:B------:R-:W-:Y:S01]  /*11a70*/  LEA.HI R2, R3, R2, RZ, 0x10 ;  /* 0x0000000203027211 */ /* 0x000fe200078f80ff */
[----:B------:R-:W-:-:S05]  /*11a80*/  IMAD.MOV.U32 R3, RZ, RZ, R10 ;  /* 0x000000ffff037224 */ /* 0x000fca00078e000a */
[----:B------:R1:W-:Y:S04]  /*11a90*/  STL [R1+0x10], R3 ;  /* 0x0000100301007387 */ /* 0x0003e80000100800 */
[----:B------:R1:W-:Y:S01]  /*11aa0*/  STL [R1+0x18], R7 ;  /* 0x0000180701007387 */ /* 0x0003e20000100800 */
[----:B------:R-:W-:Y:S05]  /*11ab0*/  @!P1 BRA `(.L_x_240) ;  /* 0x0000000000149947 */ /* 0x000fea0003800000 */
[----:B------:R-:W-:Y:S01]  /*11ac0*/  IADD3 R6, P0, R17, UR4, RZ ;  /* 0x0000000411067c10 */ /* 0x000fe2000ff1e0ff */
[----:B------:R-:W-:-:S03]  /*11ad0*/  ULDC.64 UR6, c[0x0][0x208] ;  /* 0x0000820000067ab9 */ /* 0x000fc60000000a00 */
[----:B-1----:R-:W-:-:S05]  /*11ae0*/  IADD3.X R7, R9, UR5, RZ, P0, !PT ;  /* 0x0000000509077c10 */ /* 0x002fca00087fe4ff */
[----:B------:R2:W5:Y:S01]  /*11af0*/  LDG.E R6, desc[UR6][R6.64] ;  /* 0x0000000606067981 */ /* 0x000562000c1e1900 */
[----:B------:R-:W-:Y:S05]  /*11b00*/  BRA `(.L_x_241) ;  /* 0x0000000000147947 */ /* 0x000fea0003800000 */
.L_x_240:
[----:B------:R-:W-:Y:S05]  /*11b10*/  @!P0 BRA `(.L_x_241) ;  /* 0x0000000000108947 */ /* 0x000fea0003800000 */
[----:B------:R-:W-:Y:S02]  /*11b20*/  ULDC.64 UR4, c[0x0][0x208] ;  /* 0x0000820000047ab9 */ /* 0x000fe40000000a00 */
[----:B------:R-:W2:Y:S04]  /*11b30*/  LDG.E R6, desc[UR4][R4.64] ;  /* 0x0000000404067981 */ /* 0x000ea8000c1e1900 */
[----:B------:R-:W2:Y:S02]  /*11b40*/  LDG.E R4, desc[UR4][R4.64+0x4] ;  /* 0x0000040404047981 */ /* 0x000ea4000c1e1900 */
[----:B--2---:R-:W-:-:S07]  /*11b50*/  IMAD.IADD R6, R4, 0x1, -R6 ;  /* 0x0000000104067824 */ /* 0x004fce00078e0a06 */
.L_x_241:
[----:B-----5:R-:W-:Y:S01]  /*11b60*/  IMAD.IADD R6, R6, 0x1, -R0 ;  /* 0x0000000106067824 */ /* 0x020fe200078e0a00 */
[----:B------:R-:W-:Y:S01]  /*11b70*/  LOP3.LUT R9, R2, 0xff, RZ, 0xc0, !PT ;  /* 0x000000ff02097812 */ /* 0x000fe200078ec0ff */
[----:B------:R-:W-:Y:S01]  /*11b80*/  IMAD.MOV.U32 R4, RZ, RZ, RZ ;  /* 0x000000ffff047224 */ /* 0x000fe200078e00ff */
[----:B------:R-:W-:Y:S01]  /*11b90*/  BSSY B0, `(.L_x_242) ;  /* 0x000002a000007945 */ /* 0x000fe20003800000 */
[C---:B------:R-:W-:Y:S01]  /*11ba0*/  VIADD R0, R6.reuse, 0x4f ;  /* 0x0000004f06007836 */ /* 0x040fe20000000000 */
[----:B------:R-:W-:Y:S01]  /*11bb0*/  ISETP.GE.AND P0, PT, R6, 0x1, PT ;  /* 0x000000010600780c */ /* 0x000fe20003f06270 */
[----:B------:R-:W-:Y:S01]  /*11bc0*/  IMAD.MOV.U32 R10, RZ, RZ, R4 ;  /* 0x000000ffff0a7224 */ /* 0x000fe200078e0004 */
[----:B------:R3:W-:Y:S01]  /*11bd0*/  STL [R1+0x34], R4 ;  /* 0x0000340401007387 */ /* 0x0007e20000100800 */
[----:B------:R-:W-:-:S05]  /*11be0*/  IMAD.HI R0, R0, 0x66666667, RZ ;  /* 0x6666666700007827 */ /* 0x000fca00078e02ff */
[----:B-1----:R-:W-:-:S04]  /*11bf0*/  SHF.R.U32.HI R3, RZ, 0x1f, R0 ;  /* 0x0000001fff037819 */ /* 0x002fc80000011600 */
[----:B------:R-:W-:-:S05]  /*11c00*/  LEA.HI.SX32 R8, R0, R3, 0x1b ;  /* 0x0000000300087211 */ /* 0x000fca00078fdaff */
[----:B------:R3:W-:Y:S04]  /*11c10*/  STL [R1+0x44], R8 ;  /* 0x0000440801007387 */ /* 0x0007e80000100800 */
[----:B------:R3:W-:Y:S01]  /*11c20*/  STL [R1+0x58], R9 ;  /* 0x0000580901007387 */ /* 0x0007e20000100800 */
[----:B------:R-:W-:Y:S05]  /*11c30*/  @!P0 BRA `(.L_x_243) ;  /* 0x00000000007c8947 */ /* 0x000fea0003800000 */
[----:B------:R-:W-:-:S04]  /*11c40*/  SHF.R.U32.HI R0, RZ, 0x10, R2 ;  /* 0x00000010ff007819 */ /* 0x000fc80000011602 */
[----:B------:R-:W-:-:S13]  /*11c50*/  ISETP.NE.AND P0, PT, R0, RZ, PT ;  /* 0x000000ff0000720c */ /* 0x000fda0003f05270 */
[----:B------:R-:W3:Y:S02]  /*11c60*/  @!P0 LDC R0, c[0x0][0x9f0] ;  /* 0x00027c00ff008b82 */ /* 0x000ee40000000800 */
[----:B---3--:R-:W-:-:S04]  /*11c70*/  IABS R4, R0 ;  /* 0x0000000000047213 */ /* 0x008fc80000000000 */
[----:B------:R-:W1:Y:S08]  /*11c80*/  I2F.RP R2, R4 ;  /* 0x0000000400027306 */ /* 0x000e700000209400 */
[----:B-1----:R-:W1:Y:S02]  /*11c90*/  MUFU.RCP R2, R2 ;  /* 0x0000000200027308 */ /* 0x002e640000001000 */
[----:B-1----:R-:W-:-:S06]  /*11ca0*/  VIADD R2, R2, 0xffffffe ;  /* 0x0ffffffe02027836 */ /* 0x002fcc0000000000 */
[----:B------:R-:W1:Y:S02]  /*11cb0*/  F2I.FTZ.U32.TRUNC.NTZ R3, R2 ;  /* 0x0000000200037305 */ /* 0x000e64000021f000 */
[----:B-1----:R-:W-:-:S04]  /*11cc0*/  IMAD.MOV R2, RZ, RZ, -R3 ;  /* 0x000000ffff027224 */ /* 0x002fc800078e0a03 */
[----:B------:R-:W-:Y:S02]  /*11cd0*/  IMAD R5, R2, R4, RZ ;  /* 0x0000000402057224 */ /* 0x000fe400078e02ff */
[----:B------:R-:W-:-:S04]  /*11ce0*/  IMAD.MOV.U32 R2, RZ, RZ, RZ ;  /* 0x000000ffff027224 */ /* 0x000fc800078e00ff */
[----:B--2---:R-:W-:Y:S01]  /*11cf0*/  IMAD.HI.U32 R7, R3, R5, R2 ;  /* 0x0000000503077227 */ /* 0x004fe200078e0002 */
[----:B------:R-:W-:Y:S02]  /*11d00*/  IABS R2, R0 ;  /* 0x0000000000027213 */ /* 0x000fe40000000000 */
[----:B------:R-:W-:-:S03]  /*11d10*/  IADD3 R5, R0, -0x1, R8 ;  /* 0xffffffff00057810 */ /* 0x000fc60007ffe008 */
[----:B------:R-:W-:Y:S01]  /*11d20*/  IMAD.MOV R2, RZ, RZ, -R2 ;  /* 0x000000ffff027224 */ /* 0x000fe200078e0a02 */
[----:B------:R-:W-:Y:S02]  /*11d30*/  IABS R3, R5 ;  /* 0x0000000500037213 */ /* 0x000fe40000000000 */
[----:B------:R-:W-:Y:S01]  /*11d40*/  LOP3.LUT R5, R5, R0, RZ, 0x3c, !PT ;  /* 0x0000000005057212 */ /* 0x000fe200078e3cff */
[----:B------:R-:W-:Y:S02]  /*11d50*/  IMAD.MOV.U32 R6, RZ, RZ, R2 ;  /* 0x000000ffff067224 */ /* 0x000fe400078e0002 */
[----:B------:R-:W-:Y:S01]  /*11d60*/  IMAD.HI.U32 R2, R7, R3, RZ ;  /* 0x0000000307027227 */ /* 0x000fe200078e00ff */
[----:B------:R-:W-:-:S03]  /*11d70*/  ISETP.GE.AND P2, PT, R5, RZ, PT ;  /* 0x000000ff0500720c */ /* 0x000fc60003f46270 */
[----:B------:R-:W-:-:S05]  /*11d80*/  IMAD R3, R2, R6, R3 ;  /* 0x0000000602037224 */ /* 0x000fca00078e0203 */
[----:B------:R-:W-:-:S13]  /*11d90*/  ISETP.GT.U32.AND P1, PT, R4, R3, PT ;  /* 0x000000030400720c */ /* 0x000fda0003f24070 */
[----:B------:R-:W-:Y:S02]  /*11da0*/  @!P1 IMAD.IADD R3, R3, 0x1, -R4 ;  /* 0x0000000103039824 */ /* 0x000fe400078e0a04 */
[----:B------:R-:W-:Y:S01]  /*11db0*/  @!P1 VIADD R2, R2, 0x1 ;  /* 0x0000000102029836 */ /* 0x000fe20000000000 */
[----:B------:R-:W-:Y:S02]  /*11dc0*/  ISETP.NE.AND P1, PT, R0, RZ, PT ;  /* 0x000000ff0000720c */ /* 0x000fe40003f25270 */
[----:B------:R-:W-:-:S13]  /*11dd0*/  ISETP.GE.U32.AND P0, PT, R3, R4, PT ;  /* 0x000000040300720c */ /* 0x000fda0003f06070 */
[----:B------:R-:W-:-:S04]  /*11de0*/  @P0 VIADD R2, R2, 0x1 ;  /* 0x0000000102020836 */ /* 0x000fc80000000000 */
[----:B------:R-:W-:Y:S01]  /*11df0*/  @!P2 IMAD.MOV R2, RZ, RZ, -R2 ;  /* 0x000000ffff02a224 */ /* 0x000fe200078e0a02 */
[----:B------:R-:W-:-:S05]  /*11e00*/  @!P1 LOP3.LUT R2, RZ, R0, RZ, 0x33, !PT ;  /* 0x00000000ff029212 */ /* 0x000fca00078e33ff */
[----:B------:R-:W-:-:S05]  /*11e10*/  IMAD.MOV.U32 R10, RZ, RZ, R2 ;  /* 0x000000ffff0a7224 */ /* 0x000fca00078e0002 */
[----:B------:R1:W-:Y:S02]  /*11e20*/  STL [R1+0x34], R10 ;  /* 0x0000340a01007387 */ /* 0x0003e40000100800 */
.L_x_243:
[----:B------:R-:W-:Y:S05]  /*11e30*/  BSYNC B0 ;  /* 0x0000000000007941 */ /* 0x000fea0003800000 */
.L_x_242:
[----:B------:R-:W-:Y:S01]  /*11e40*/  IMAD.MOV.U32 R0, RZ, RZ, R10 ;  /* 0x000000ffff007224 */ /* 0x000fe200078e000a */
[----:B------:R-:W-:Y:S03]  /*11e50*/  BSSY B7, `(.L_x_244) ;  /* 0x00004ca000077945 */ /* 0x000fe60003800000 */
[----:B------:R-:W-:-:S05]  /*11e60*/  IMAD R2, R9, R0, RZ ;  /* 0x0000000009027224 */ /* 0x000fca00078e02ff */
[----:B------:R-:W-:Y:S01]  /*11e70*/  VIADDMNMX R0, R2, R0, R8, PT ;  /* 0x0000000002007246 */ /* 0x000fe20003800108 */
[----:B------:R4:W-:Y:S03]  /*11e80*/  STL [R1+0x28], R2 ;  /* 0x0000280201007387 */ /* 0x0009e60000100800 */
[----:B------:R-:W-:Y:S01]  /*11e90*/  ISETP.GT.AND P0, PT, R0, R2, PT ;  /* 0x000000020000720c */ /* 0x000fe20003f04270 */
[----:B------:R4:W-:-:S12]  /*11ea0*/  STL [R1+0x38], R0 ;  /* 0x0000380001007387 */ /* 0x0009d80000100800 */
[----:B----4-:R-:W-:Y:S05]  /*11eb0*/  @P0 BRA `(.L_x_245) ;  /* 0x00000000004c0947 */ /* 0x010fea0003800000 */
[----:B------:R-:W4:Y:S02]  /*11ec0*/  S2R R0, SR_TID.X ;  /* 0x0000000000007919 */ /* 0x000f240000002100 */
[----:B----4-:R-:W-:-:S04]  /*11ed0*/  LOP3.LUT R0, R0, 0x7f, RZ, 0xc0, !PT ;  /* 0x0000007f00007812 */ /* 0x010fc800078ec0ff */
[----:B------:R-:W-:-:S13]  /*11ee0*/  ISETP.NE.AND P0, PT, R0, RZ, PT ;  /* 0x000000ff0000720c */ /* 0x000fda0003f05270 */
[----:B------:R-:W-:Y:S05]  /*11ef0*/  @P0 BRA `(.L_x_246) ;  /* 0x0000004800fc0947 */ /* 0x000fea0003800000 */
[----:B------:R-:W4:Y:S01]  /*11f00*/  S2R R3, SR_LANEID ;  /* 0x0000000000037919 */ /* 0x000f220000000000 */
[----:B------:R-:W-:Y:S01]  /*11f10*/  VOTEU.ANY UR4, UPT, PT ;  /* 0x0000000000047886 */ /* 0x000fe200038e0100 */
[----:B------:R-:W-:Y:S01]  /*11f20*/  ULDC.64 UR6, c[0x0][0x208] ;  /* 0x0000820000067ab9 */ /* 0x000fe20000000a00 */
[----:B------:R-:W4:Y:S08]  /*11f30*/  FLO.U32 R0, UR4 ;  /* 0x0000000400007d00 */ /* 0x000f3000080e0000 */
[----:B------:R-:W5:Y:S01]  /*11f40*/  POPC R5, UR4 ;  /* 0x0000000400057d09 */ /* 0x000f620008000000 */
[----:B----4-:R-:W-:-:S02]  /*11f50*/  ISETP.EQ.U32.AND P0, PT, R0, R3, PT ;  /* 0x000000030000720c */ /* 0x010fc40003f02070 */
[----:B------:R-:W5:Y:S11]  /*11f60*/  LDC.64 R2, c[0x0][0xc60] ;  /* 0x00031800ff027b82 */ /* 0x000f760000000a00 */
[----:B-----5:R-:W4:Y:S01]  /*11f70*/  @P0 ATOMG.E.ADD.STRONG.GPU PT, R3, desc[UR6][R2.64], R5 ;  /* 0x00000005020309a8 */ /* 0x020f2200081ee1c6 */
[----:B---3--:R-:W3:Y:S02]  /*11f80*/  S2R R4, SR_LTMASK ;  /* 0x0000000000047919 */ /* 0x008ee40000003900 */
[----:B---3--:R-:W-:-:S04]  /*11f90*/  LOP3.LUT R4, R4, UR4, RZ, 0xc0, !PT ;  /* 0x0000000404047c12 */ /* 0x008fc8000f8ec0ff */
[----:B--2---:R-:W2:Y:S01]  /*11fa0*/  POPC R7, R4 ;  /* 0x0000000400077309 */ /* 0x004ea20000000000 */
[----:B----4-:R-:W2:Y:S02]  /*11fb0*/  SHFL.IDX PT, R0, R3, R0, 0x1f ;  /* 0x00001f0003007589 */ /* 0x010ea400000e0000 */
[----:B--2---:R-:W-:-:S05]  /*11fc0*/  IADD3 R0, R0, UR38, R7 ;  /* 0x0000002600007c10 */ /* 0x004fca000fffe007 */
[----:B------:R4:W-:Y:S01]  /*11fd0*/  STL [R1], R0 ;  /* 0x0000000001007387 */ /* 0x0009e20000100800 */
[----:B------:R-:W-:Y:S05]  /*11fe0*/  BRA `(.L_x_246) ;  /* 0x0000004800c07947 */ /* 0x000fea0003800000 */
.L_x_245:
[----:B------:R-:W-:Y:S01]  /*11ff0*/  VIADD R0, R18, 0x24400 ;  /* 0x0002440012007836 */ /* 0x000fe20000000000 */
[----:B------:R-:W-:Y:S04]  /*12000*/  BSSY B6, `(.L_x_247) ;  /* 0x0000013000067945 */ /* 0x000fe80003800000 */
[----:B------:R-:W-:-:S13]  /*12010*/  LOP3.LUT P0, RZ, R0, 0x3ff, RZ, 0xc0, !PT ;  /* 0x000003ff00ff7812 */ /* 0x000fda000780c0ff */
[----:B------:R-:W-:Y:S05]  /*12020*/  @!P0 BRA `(.L_x_248) ;  /* 0x0000000000408947 */ /* 0x000fea0003800000 */
[----:B------:R-:W-:Y:S01]  /*12030*/  MOV R2, 0x0 ;  /* 0x0000000000027802 */ /* 0x000fe20000000f00 */
[----:B------:R-:W-:Y:S01]  /*12040*/  ULDC.64 UR6, c[0x4][0xa8] ;  /* 0x01002a0000067ab9 */ /* 0x000fe20000000a00 */
[----:B------:R-:W-:Y:S01]  /*12050*/  ULDC.64 UR8, c[0x4][0xb0] ;  /* 0x01002c0000087ab9 */ /* 0x000fe20000000a00 */
[----:B------:R-:W-:Y:S01]  /*12060*/  ULDC.64 UR4, c[0x4][0x8] ;  /* 0x0100020000047ab9 */ /* 0x000fe20000000a00 */
[----:B---3--:R-:W-:Y:S02]  /*12070*/  IMAD.U32 R4, RZ, RZ, UR6 ;  /* 0x00000006ff047e24 */ /* 0x008fe4000f8e00ff */
[----:B------:R-:W3:Y:S01]  /*12080*/  LDC.64 R2, c[0x4][R2] ;  /* 0x0100000002027b82 */ /* 0x000ee20000000a00 */
[----:B------:R-:W-:Y:S02]  /*12090*/  IMAD.U32 R5, RZ, RZ, UR7 ;  /* 0x00000007ff057e24 */ /* 0x000fe4000f8e00ff */
[----:B------:R-:W-:Y:S02]  /*120a0*/  IMAD.U32 R6, RZ, RZ, UR8 ;  /* 0x00000008ff067e24 */ /* 0x000fe4000f8e00ff */
[----:B--2---:R-:W-:-:S02]  /*120b0*/  IMAD.U32 R7, RZ, RZ, UR9 ;  /* 0x00000009ff077e24 */ /* 0x004fc4000f8e00ff */
[----:B-1----:R-:W-:Y:S02]  /*120c0*/  IMAD.U32 R10, RZ, RZ, UR4 ;  /* 0x00000004ff0a7e24 */ /* 0x002fe4000f8e00ff */
[----:B0-----:R-:W-:Y:S02]  /*120d0*/  IMAD.U32 R11, RZ, RZ, UR5 ;  /* 0x00000005ff0b7e24 */ /* 0x001fe4000f8e00ff */
[----:B------:R-:W-:Y:S02]  /*120e0*/  IMAD.MOV.U32 R8, RZ, RZ, 0x70 ;  /* 0x00000070ff087424 */ /* 0x000fe400078e00ff */
[----:B------:R-:W-:Y:S02]  /*120f0*/  IMAD.MOV.U32 R12, RZ, RZ, 0x1 ;  /* 0x00000001ff0c7424 */ /* 0x000fe400078e00ff */
[----:B------:R-:W-:-:S07]  /*12100*/  IMAD.MOV.U32 R13, RZ, RZ, RZ ;  /* 0x000000ffff0d7224 */ /* 0x000fce00078e00ff */
[----:B------:R-:W-:-:S07]  /*12110*/  LEPC R20, `(.L_x_248) ;  /* 0x000000001014794e */ /* 0x000fce0000000000 */
[----:B---3--:R-:W-:Y:S05]  /*12120*/  CALL.ABS.NOINC R2 ;  /* 0x0000000002007343 */ /* 0x008fea0003c00000 */
.L_x_248:
[----:B------:R-:W-:Y:S05]  /*12130*/  BSYNC B6 ;  /* 0x0000000000067941 */ /* 0x000fea0003800000 */
.L_x_247:
        /* <DEDUP_REMOVED lines=8> */
[----:B------:R4:W4:Y:S01]  /*121c0*/  LDC.64 R2, c[0x4][R0] ;  /* 0x0100000000027b82 */ /* 0x0009220000000a00 */
[----:B---3--:R-:W-:Y:S02]  /*121d0*/  IMAD.U32 R4, RZ, RZ, UR6 ;  /* 0x00000006ff047e24 */ /* 0x008fe4000f8e00ff */
        /* <DEDUP_REMOVED lines=9> */
[----:B----4-:R-:W-:Y:S05]  /*12270*/  CALL.ABS.NOINC R2 ;  /* 0x0000000002007343 */ /* 0x010fea0003c00000 */
.L_x_251:
[----:B------:R-:W-:Y:S01]  /*12280*/  MOV R2, 0x0 ;  /* 0x0000000000027802 */ /* 0x000fe20000000f00 */
[----:B------:R-:W-:Y:S01]  /*12290*/  ULDC.64 UR6, c[0x4][0xa8] ;  /* 0x01002a0000067ab9 */ /* 0x000fe20000000a00 */
[----:B------:R-:W-:Y:S01]  /*122a0*/  ULDC.64 UR8, c[0x4][0xb0] ;  /* 0x01002c0000087ab9 */ /* 0x000fe20000000a00 */
[----:B------:R-:W-:Y:S01]  /*122b0*/  ULDC.64 UR4, c[0x4][0x18] ;  /* 0x0100060000047ab9 */ /* 0x000fe20000000a00 */
[----:B------:R-:W-:Y:S02]  /*122c0*/  IMAD.U32 R4, RZ, RZ, UR6 ;  /* 0x00000006ff047e24 */ /* 0x000fe4000f8e00ff */
[----:B------:R-:W0:Y:S01]  /*122d0*/  LDC.64 R2, c[0x4][R2] ;  /* 0x0100000002027b82 */ /* 0x000e220000000a00 */
[----:B------:R-:W-:Y:S02]  /*122e0*/  IMAD.U32 R5, RZ, RZ, UR7 ;  /* 0x00000007ff057e24 */ /* 0x000fe4000f8e00ff */
[----:B------:R-:W-:Y:S02]  /*122f0*/  IMAD.U32 R6, RZ, RZ, UR8 ;  /* 0x00000008ff067e24 */ /* 0x000fe4000f8e00ff */
[----:B------:R-:W-:-:S02]  /*12300*/  IMAD.U32 R7, RZ, RZ, UR9 ;  /* 0x00000009ff077e24 */ /* 0x000fc4000f8e00ff */
[----:B------:R-:W-:Y:S02]  /*12310*/  IMAD.U32 R10, RZ, RZ, UR4 ;  /* 0x00000004ff0a7e24 */ /* 0x000fe4000f8e00ff */
[----:B------:R-:W-:Y:S02]  /*12320*/  IMAD.U32 R11, RZ, RZ, UR5 ;  /* 0x00000005ff0b7e24 */ /* 0x000fe4000f8e00ff */
[----:B------:R-:W-:Y:S02]  /*12330*/  IMAD.MOV.U32 R8, RZ, RZ, 0x70 ;  /* 0x00000070ff087424 */ /* 0x000fe400078e00ff */
[----:B------:R-:W-:Y:S02]  /*12340*/  IMAD.MOV.U32 R12, RZ, RZ, 0x1 ;  /* 0x00000001ff0c7424 */ /* 0x000fe400078e00ff */
[----:B------:R-:W-:-:S07]  /*12350*/  IMAD.MOV.U32 R13, RZ, RZ, RZ ;  /* 0x000000ffff0d7224 */ /* 0x000fce00078e00ff */
[----:B------:R-:W-:-:S07]  /*12360*/  LEPC R20, `(.L_x_250) ;  /* 0x000000001014794e */ /* 0x000fce0000000000 */
[----:B0-----:R-:W-:Y:S05]  /*12370*/  CALL.ABS.NOINC R2 ;  /* 0x0000000002007343 */ /* 0x001fea0003c00000 */
.L_x_250:
[----:B------:R-:W-:Y:S05]  /*12380*/  BSYNC B6 ;  /* 0x0000000000067941 */ /* 0x000fea0003800000 */
.L_x_249:
[----:B---3--:R-:W3:Y:S01]  /*12390*/  LDL.LU R4, [R1+0x1c] ;  /* 0x00001c0001047983 */ /* 0x008ee20000300800 */
[----:B------:R-:W-:-:S03]  /*123a0*/  ULDC.64 UR4, c[0x0][0x9f8] ;  /* 0x00027e0000047ab9 */ /* 0x000fc60000000a00 */
[----:B--2---:R-:W2:Y:S01]  /*123b0*/  LDL R7, [R1+0x10] ;  /* 0x0000100001077983 */ /* 0x004ea20000100800 */
[----:B------:R-:W-:Y:S01]  /*123c0*/  ISETP.NE.U32.AND P0, PT, RZ, UR4, PT ;  /* 0x00000004ff007c0c */ /* 0x000fe2000bf05070 */
[----:B------:R-:W-:Y:S02]  /*123d0*/  ULDC.64 UR6, c[0x0][0x208] ;  /* 0x0000820000067ab9 */ /* 0x000fe40000000a00 */
[----:B------:R-:W4:Y:S01]  /*123e0*/  LDL R0, [R1+0x38] ;  /* 0x0000380001007983 */ /* 0x000f220000100800 */
[----:B------:R-:W-:-:S13]  /*123f0*/  ISETP.NE.AND.EX P0, PT, RZ, UR5, PT, P0 ;  /* 0x00000005ff007c0c */ /* 0x000fda000bf05300 */
[----:B------:R-:W-:-:S04]  /*12400*/  @P0 IADD3 R2, P1, R17, UR4, RZ ;  /* 0x0000000411020c10 */ /* 0x000fc8000ff3e0ff */
[----:B---3--:R-:W-:Y:S01]  /*12410*/  @P0 IADD3.X R3, R4, UR5, RZ, P1, !PT ;  /* 0x0000000504030c10 */ /* 0x008fe20008ffe4ff */
[----:B------:R-:W-:-:S04]  /*12420*/  ULDC.64 UR4, c[0x0][0xa08] ;  /* 0x0002820000047ab9 */ /* 0x000fc80000000a00 */
[----:B--2---:R2:W3:Y:S02]  /*12430*/  @P0 LDG.E R7, desc[UR6][R2.64] ;  /* 0x0000000602070981 */ /* 0x0044e4000c1e1900 */
[----:B--2---:R-:W2:Y:S01]  /*12440*/  LDC.64 R2, c[0x0][0x418] ;  /* 0x00010600ff027b82 */ /* 0x004ea20000000a00 */
[----:B----4-:R-:W-:Y:S01]  /*12450*/  VIADD R0, R0, 0xffffffff ;  /* 0xffffffff00007836 */ /* 0x010fe20000000000 */
[----:B---3--:R-:W-:Y:S01]  /*12460*/  SHF.R.S32.HI R8, RZ, 0x1f, R7 ;  /* 0x0000001fff087819 */ /* 0x008fe20000011407 */
[----:B------:R3:W-:Y:S04]  /*12470*/  @P0 STL [R1+0x10], R7 ;  /* 0x0000100701000387 */ /* 0x0007e80000100800 */
[----:B------:R3:W-:Y:S01]  /*12480*/  STL [R1+0x1c], R8 ;  /* 0x00001c0801007387 */ /* 0x0007e20000100800 */
[----:B--2---:R-:W-:Y:S01]  /*12490*/  LOP3.LUT P0, RZ, R2, UR4, RZ, 0xfc, !PT ;  /* 0x0000000402ff7c12 */ /* 0x004fe2000f80fcff */
[----:B------:R-:W-:-:S03]  /*124a0*/  UMOV UR4, 0xffffffff ;  /* 0xffffffff00047882 */ /* 0x000fc60000000000 */
[----:B------:R-:W-:-:S04]  /*124b0*/  LOP3.LUT P0, RZ, R3, UR5, RZ, 0xfc, P0 ;  /* 0x0000000503ff7c12 */ /* 0x000fc8000800fcff */
[----:B------:R-:W-:Y:S01]  /*124c0*/  SEL R17, R7, RZ, !P0 ;  /* 0x000000ff07117207 */ /* 0x000fe20004000000 */
[----:B---3--:R-:W-:Y:S08]  /*124d0*/  BRA.DIV UR4, `(.L_x_252) ;  /* 0x0000005a045c7947 */ /* 0x008ff0000b800000 */
[----:B------:R-:W2:Y:S02]  /*124e0*/  S2R R4, SR_TID.X ;  /* 0x0000000000047919 */ /* 0x000ea40000002100 */
[----:B--2---:R-:W-:-:S04]  /*124f0*/  SHF.R.U32.HI R4, RZ, 0x5, R4 ;  /* 0x00000005ff047819 */ /* 0x004fc80000011604 */
[----:B------:R-:W-:-:S05]  /*12500*/  LOP3.LUT R4, R4, 0x3, RZ, 0xc0, !PT ;  /* 0x0000000304047812 */ /* 0x000fca00078ec0ff */
[----:B------:R2:W3:Y:S02]  /*12510*/  SHFL.IDX PT, R14, R4, RZ, 0x1f ;  /* 0x00001fff040e7589 */ /* 0x0004e400000e0000 */
.L_x_367:
[----:B------:R-:W-:Y:S01]  /*12520*/  PLOP3.LUT P1, PT, PT, PT, PT, 0x8, 0x0 ;  /* 0x000000000000781c */ /* 0x000fe20003f2e170 */
[----:B------:R4:W-:Y:S01]  /*12530*/  STL [R1+0x8], R0 ;  /* 0x0000080001007387 */ /* 0x0009e20000100800 */
[----:B---3--:R-:W-:Y:S02]  /*12540*/  ISETP.NE.AND P0, PT, R14, RZ, PT ;  /* 0x000000ff0e00720c */ /* 0x008fe40003f05270 */
[----:B--2---:R-:W-:-:S05]  /*12550*/  P2R R4, PR, RZ, 0x2 ;  /* 0x00000002ff047803 */ /* 0x004fca0000000000 */
[----:B------:R4:W-:Y:S06]  /*12560*/  STL [R1+0x20], R4 ;  /* 0x0000200401007387 */ /* 0x0009ec0000100800 */
[----:B------:R-:W-:Y:S05]  /*12570*/  @P0 BRA `(.L_x_253) ;  /* 0x0000000400440947 */ /* 0x000fea0003800000 */
[----:B------:R-:W-:-:S03]  /*12580*/  UMOV UR4, 0xffffffff ;  /* 0xffffffff00047882 */ /* 0x000fc60000000000 */
[----:B------:R-:W-:Y:S05]  /*12590*/  BRA.DIV UR4, `(.L_x_254) ;  /* 0x0000005a04607947 */ /* 0x000fea000b800000 */
[----:B------:R-:W-:-:S13]  /*125a0*/  ELECT P6, URZ, PT ;  /* 0x00000000003f782f */ /* 0x000fda00038c0000 */
.L_x_370:
[----:B------:R-:W-:Y:S05]  /*125b0*/  @!P6 BRA `(.L_x_253) ;  /* 0x000000040034e947 */ /* 0x000fea0003800000 */
[----:B------:R-:W-:-:S04]  /*125c0*/  ISETP.NE.U32.AND P0, PT, R2, RZ, PT ;  /* 0x000000ff0200720c */ /* 0x000fc80003f05070 */
[----:B------:R-:W-:-:S13]  /*125d0*/  ISETP.NE.AND.EX P0, PT, R3, RZ, PT, P0 ;  /* 0x000000ff0300720c */ /* 0x000fda0003f05300 */
[----:B------:R-:W-:Y:S05]  /*125e0*/  @!P0 BRA `(.L_x_255) ;  /* 0x0000000000548947 */ /* 0x000fea0003800000 */
[----:B------:R-:W2:Y:S01]  /*125f0*/  LDC R6, c[0x0][0x43c] ;  /* 0x00010f00ff067b82 */ /* 0x000ea20000000800 */
[----:B------:R-:W-:Y:S01]  /*12600*/  IMAD.MOV.U32 R9, RZ, RZ, R0 ;  /* 0x000000ffff097224 */ /* 0x000fe200078e0000 */
[----:B------:R-:W-:Y:S01]  /*12610*/  ULDC.64 UR4, c[0x0][0x428] ;  /* 0x00010a0000047ab9 */ /* 0x000fe20000000a00 */
[----:B------:R-:W-:Y:S02]  /*12620*/  ULDC.64 UR6, c[0x0][0x208] ;  /* 0x0000820000067ab9 */ /* 0x000fe40000000a00 */
[----:B----4-:R-:W-:Y:S01]  /*12630*/  IMAD.MOV.U32 R0, RZ, RZ, R9 ;  /* 0x000000ffff007224 */ /* 0x010fe200078e0009 */
[----:B--2---:R-:W-:-:S13]  /*12640*/  ISETP.NE.AND P0, PT, R6, 0x1, PT ;  /* 0x000000010600780c */ /* 0x004fda0003f05270 */
[----:B------:R-:W2:Y:S02]  /*12650*/  @P0 LDC.64 R4, c[0x0][0x440] ;  /* 0x00011000ff040b82 */ /* 0x000ea40000000a00 */
[----:B--2---:R-:W-:-:S05]  /*12660*/  @P0 IMAD.HI.U32 R4, R9, R4, RZ ;  /* 0x0000000409040227 */ /* 0x004fca00078e00ff */
[----:B------:R-:W-:-:S04]  /*12670*/  @P0 SHF.R.U32.HI R0, RZ, R5, R4 ;  /* 0x00000005ff000219 */ /* 0x000fc80000011604 */
[--C-:B------:R-:W-:Y:S01]  /*12680*/  SHF.R.S32.HI R5, RZ, 0x1f, R0.reuse ;  /* 0x0000001fff057819 */ /* 0x100fe20000011400 */
[----:B------:R-:W-:-:S04]  /*12690*/  IMAD.MOV R4, RZ, RZ, -R0 ;  /* 0x000000ffff047224 */ /* 0x000fc800078e0a00 */
[----:B------:R-:W-:Y:S02]  /*126a0*/  IMAD R9, R6, R4, R9 ;  /* 0x0000000406097224 */ /* 0x000fe400078e0209 */
[----:B------:R-:W-:Y:S02]  /*126b0*/  IMAD R6, R8, UR4, RZ ;  /* 0x0000000408067c24 */ /* 0x000fe4000f8e02ff */
[----:B------:R-:W-:Y:S01]  /*126c0*/  IMAD.MOV.U32 R4, RZ, RZ, R0 ;  /* 0x000000ffff047224 */ /* 0x000fe200078e0000 */
[----:B------:R2:W-:Y:S01]  /*126d0*/  STL [R1+0x8], R9 ;  /* 0x0000080901007387 */ /* 0x0005e20000100800 */
[C---:B------:R-:W-:Y:S02]  /*126e0*/  IMAD R0, R7.reuse, UR5, R6 ;  /* 0x0000000507007c24 */ /* 0x040fe4000f8e0206 */
[----:B------:R-:W-:-:S04]  /*126f0*/  IMAD.WIDE.U32 R4, R7, UR4, R4 ;  /* 0x0000000407047c25 */ /* 0x000fc8000f8e0004 */
[----:B------:R-:W-:Y:S01]  /*12700*/  IMAD.IADD R0, R5, 0x1, R0 ;  /* 0x0000000105007824 */ /* 0x000fe200078e0200 */
[----:B------:R-:W-:-:S04]  /*12710*/  LEA R2, P0, R4, R2, 0x2 ;  /* 0x0000000204027211 */ /* 0x000fc800078010ff */
[----:B------:R-:W-:-:S05]  /*12720*/  LEA.HI.X R3, R4, R3, R0, 0x2, P0 ;  /* 0x0000000304037211 */ /* 0x000fca00000f1400 */
[----:B------:R2:W5:Y:S04]  /*12730*/  LDG.E R17, desc[UR6][R2.64] ;  /* 0x0000000602117981 */ /* 0x000568000c1e1900 */
.L_x_255:
[----:B--2---:R-:W2:Y:S01]  /*12740*/  LDL R2, [R1+0x14] ;  /* 0x0000140001027983 */ /* 0x004ea20000100800 */
[----:B----4-:R-:W-:Y:S01]  /*12750*/  IMAD R0, R19, 0x8, R18 ;  /* 0x0000000813007824 */ /* 0x010fe200078e0212 */
[----:B--2---:R-:W-:-:S04]  /*12760*/  SHF.L.U32 R2, R2, 0x1f, RZ ;  /* 0x0000001f02027819 */ /* 0x004fc800000006ff */
[----:B------:R-:W2:Y:S02]  /*12770*/  SYNCS.PHASECHK.TRANS64.TRYWAIT P0, [R0+URZ+0x38840], R2 ;  /* 0x03884002000075a7 */ /* 0x000ea4000800017f */
[----:B--2---:R-:W-:Y:S05]  /*12780*/  @!P0 BRA `(.L_x_256) ;  /* 0x0000005800048947 */ /* 0x004fea0003800000 */
.L_x_371:
[----:B------:R-:W3:Y:S02]  /*12790*/  S2R R3, SR_TID.X ;  /* 0x0000000000037919 */ /* 0x000ee40000002100 */
[----:B---3--:R-:W-:-:S04]  /*127a0*/  LOP3.LUT R3, R3, 0x7f, RZ, 0xc0, !PT ;  /* 0x0000007f03037812 */ /* 0x008fc800078ec0ff */
[----:B------:R-:W-:-:S13]  /*127b0*/  ISETP.NE.AND P0, PT, R3, RZ, PT ;  /* 0x000000ff0300720c */ /* 0x000fda0003f05270 */
[----:B------:R-:W-:Y:S05]  /*127c0*/  @P0 BRA `(.L_x_257) ;  /* 0x00000000001c0947 */ /* 0x000fea0003800000 */
[----:B------:R-:W3:Y:S01]  /*127d0*/  S2R R3, SR_TID.X ;  /* 0x0000000000037919 */ /* 0x000ee20000002100 */
[----:B--2---:R-:W-:-:S04]  /*127e0*/  IMAD.MOV.U32 R2, RZ, RZ, 0xa000 ;  /* 0x0000a000ff027424 */ /* 0x004fc800078e00ff */
[----:B------:R4:W-:Y:S01]  /*127f0*/  SYNCS.ARRIVE.TRANS64 RZ, [R0+URZ+0x38830], R2 ;  /* 0x0388300200ff79a7 */ /* 0x0009e2000800003f */
[----:B---3--:R-:W-:-:S04]  /*12800*/  LOP3.LUT R3, R3, 0x1f, RZ, 0xc0, !PT ;  /* 0x0000001f03037812 */ /* 0x008fc800078ec0ff */
[----:B------:R-:W-:-:S13]  /*12810*/  ISETP.NE.AND P0, PT, R3, RZ, PT ;  /* 0x000000ff0300720c */ /* 0x000fda0003f05270 */
[----:B----4-:R-:W-:Y:S05]  /*12820*/  @!P0 BRA `(.L_x_257) ;  /* 0x0000000000048947 */ /* 0x010fea0003800000 */
[----:B------:R-:W-:Y:S01]  /*12830*/  BPT.TRAP 0x1 ;  /* 0x000000040000795c */ /* 0x000fe20000300000 */
.L_x_257:
[----:B------:R-:W3:Y:S04]  /*12840*/  LDL R3, [R1+0x8] ;  /* 0x0000080001037983 */ /* 0x000ee80000100800 */
[----:B--2---:R-:W2:Y:S01]  /*12850*/  LDL R2, [R1+0x18] ;  /* 0x0000180001027983 */ /* 0x004ea20000100800 */
[----:B------:R-:W-:Y:S01]  /*12860*/  R2UR UR9, R0 ;  /* 0x00000000000972ca */ /* 0x000fe200000e0000 */
[----:B------:R-:W-:Y:S01]  /*12870*/  IMAD R0, R19, 0xa000, R18 ;  /* 0x0000a00013007824 */ /* 0x000fe200078e0212 */
[----:B------:R-:W-:Y:S01]  /*12880*/  UIADD3 UR4, UP0, UR36, 0x370, URZ ;  /* 0x0000037024047890 */ /* 0x000fe2000ff1e03f */
[----:B------:R-:W-:Y:S01]  /*12890*/  R2UR UR12, R16 ;  /* 0x00000000100c72ca */ /* 0x000fe200000e0000 */
[----:B------:R-:W-:Y:S01]  /*128a0*/  UMOV UR10, URZ ;  /* 0x0000003f000a7c82 */ /* 0x000fe20008000000 */
[----:B-----5:R-:W-:Y:S01]  /*128b0*/  R2UR UR13, R17 ;  /* 0x00000000110d72ca */ /* 0x020fe200000e0000 */
[----:B------:R-:W-:Y:S01]  /*128c0*/  UMOV UR6, 0x0 ;  /* 0x0000000000067882 */ /* 0x000fe20000000000 */
[----:B------:R-:W-:Y:S01]  /*128d0*/  R2UR UR14, R0 ;  /* 0x00000000000e72ca */ /* 0x000fe200000e0000 */
[----:B------:R-:W-:Y:S01]  /*128e0*/  UMOV UR7, 0x14f00000 ;  /* 0x14f0000000077882 */ /* 0x000fe20000000000 */
[----:B------:R-:W-:Y:S01]  /*128f0*/  UMOV UR16, 0x40 ;  /* 0x0000004000107882 */ /* 0x000fe20000000000 */
[----:B------:R-:W-:-:S03]  /*12900*/  PLOP3.LUT P0, PT, PT, PT, PT, 0x80, 0x0 ;  /* 0x000000000000781c */ /* 0x000fc60003f0f070 */
[----:B------:R-:W-:Y:S01]  /*12910*/  UIADD3 UR9, UR9, 0x38830, URZ ;  /* 0x0003883009097890 */ /* 0x000fe2000fffe03f */
[----:B------:R-:W-:-:S05]  /*12920*/  P2R R0, PR, RZ, 0x1 ;  /* 0x00000001ff007803 */ /* 0x000fca0000000000 */
[----:B------:R4:W-:Y:S01]  /*12930*/  STL [R1+0x20], R0 ;  /* 0x0000200001007387 */ /* 0x0009e20000100800 */
[----:B------:R-:W-:Y:S02]  /*12940*/  UIADD3 UR8, UR14, 0x24400, URZ ;  /* 0x000244000e087890 */ /* 0x000fe4000fffe03f */
[----:B------:R-:W-:Y:S02]  /*12950*/  UIADD3 UR15, UR14, 0x26c00, URZ ;  /* 0x00026c000e0f7890 */ /* 0x000fe4000fffe03f */
[----:B------:R-:W-:Y:S02]  /*12960*/  UIADD3 UR17, UR14, 0x29400, URZ ;  /* 0x000294000e117890 */ /* 0x000fe4000fffe03f */
[----:B------:R-:W-:-:S03]  /*12970*/  UIADD3 UR18, UR14, 0x2bc00, URZ ;  /* 0x0002bc000e127890 */ /* 0x000fc6000fffe03f */
[----:B------:R-:W-:Y:S01]  /*12980*/  UMOV UR14, 0x80 ;  /* 0x00000080000e7882 */ /* 0x000fe20000000000 */
[----:B---3--:R-:W-:Y:S02]  /*12990*/  R2UR UR11, R3 ;  /* 0x00000000030b72ca */ /* 0x008fe400000e0000 */
[----:B--2---:R-:W-:-:S13]  /*129a0*/  R2UR UR5, R2 ;  /* 0x00000000020572ca */ /* 0x004fda00000e0000 */
[----:B------:R-:W-:Y:S02]  /*129b0*/  UIMAD UR11, UR11, 0x50, UR5 ;  /* 0x000000500b0b78a4 */ /* 0x000fe4000f8e0205 */
[----:B------:R-:W-:-:S09]  /*129c0*/  UIADD3.X UR5, URZ, UR37, URZ, UP0, !UPT ;  /* 0x000000253f057290 */ /* 0x000fd200087fe43f */
[----:B------:R2:W-:Y:S02]  /*129d0*/  UTMALDG.4D [UR8], [UR4], desc[UR6] ;  /* 0x00000608040075b4 */ /* 0x0005e40008019000 */
[----:B--2---:R-:W-:Y:S01]  /*129e0*/  UMOV UR8, UR15 ;  /* 0x0000000f00087c82 */ /* 0x004fe20008000000 */
[----:B------:R-:W-:Y:S02]  /*129f0*/  UMOV UR10, UR16 ;  /* 0x00000010000a7c82 */ /* 0x000fe40008000000 */
[----:B------:R2:W-:Y:S02]  /*12a00*/  UTMALDG.4D [UR8], [UR4], desc[UR6] ;  /* 0x00000608040075b4 */ /* 0x0005e40008019000 */
[----:B--2---:R-:W-:Y:S01]  /*12a10*/  UMOV UR8, UR17 ;  /* 0x0000001100087c82 */ /* 0x004fe20008000000 */
[----:B------:R-:W-:Y:S01]  /*12a20*/  UMOV UR10, UR14 ;  /* 0x0000000e000a7c82 */ /* 0x000fe20008000000 */
[----:B------:R-:W-:Y:S01]  /*12a30*/  UMOV UR14, 0xc0 ;  /* 0x000000c0000e7882 */ /* 0x000fe20000000000 */
[----:B------:R2:W-:Y:S02]  /*12a40*/  UTMALDG.4D [UR8], [UR4], desc[UR6] ;  /* 0x00000608040075b4 */ /* 0x0005e40008019000 */
[----:B--2---:R-:W-:Y:S01]  /*12a50*/  UMOV UR8, UR18 ;  /* 0x0000001200087c82 */ /* 0x004fe20008000000 */
[----:B------:R-:W-:-:S02]  /*12a60*/  UMOV UR10, UR14 ;  /* 0x0000000e000a7c82 */ /* 0x000fc40008000000 */
[----:B------:R4:W-:Y:S02]  /*12a70*/  UTMALDG.4D [UR8], [UR4], desc[UR6] ;  /* 0x00000608040075b4 */ /* 0x0009e40008019000 */
[----:B----4-:R-:W-:Y:S01]  /*12a80*/  NOP ;  /* 0x0000000000007918 */ /* 0x010fe20000000000 */
.L_x_253:
[----:B------:R-:W2:Y:S04]  /*12a90*/  LDL.LU R3, [R1+0x30] ;  /* 0x0000300001037983 */ /* 0x000ea80000300800 */
[----:B------:R-:W3:Y:S04]  /*12aa0*/  LDL.LU R5, [R1+0x2c] ;  /* 0x00002c0001057983 */ /* 0x000ee80000300800 */
[----:B----4-:R-:W4:Y:S01]  /*12ab0*/  LDL.LU R4, [R1+0x3c] ;  /* 0x00003c0001047983 */ /* 0x010f220000300800 */
[----:B------:R-:W-:Y:S05]  /*12ac0*/  WARPSYNC.ALL ;  /* 0x0000000000007948 */ /* 0x000fea0003800000 */
[----:B------:R-:W-:Y:S01]  /*12ad0*/  ULDC.64 UR6, c[0x0][0xa00] ;  /* 0x0002800000067ab9 */ /* 0x000fe20000000a00 */
[----:B------:R-:W-:Y:S01]  /*12ae0*/  ULDC.64 UR4, c[0x0][0x298] ;  /* 0x0000a60000047ab9 */ /* 0x000fe20000000a00 */
[----:B------:R-:W-:Y:S01]  /*12af0*/  BAR.SYNC.DEFER_BLOCKING 0x8, 0x180 ;  /* 0x0206000000007b1d */ /* 0x000fe20000010000 */
[----:B------:R-:W-:Y:S01]  /*12b00*/  ISETP.NE.U32.AND P0, PT, RZ, UR6, PT ;  /* 0x00000006ff007c0c */ /* 0x000fe2000bf05070 */
[----:B------:R-:W-:-:S03]  /*12b10*/  VIADD R2, R18, 0x14400 ;  /* 0x0001440012027836 */ /* 0x000fc60000000000 */
[----:B------:R-:W-:Y:S01]  /*12b20*/  ISETP.NE.AND.EX P0, PT, RZ, UR7, PT, P0 ;  /* 0x00000007ff007c0c */ /* 0x000fe2000bf05300 */
[----:B------:R-:W-:Y:S01]  /*12b30*/  BSSY B6, `(.L_x_258) ;  /* 0x000001e000067945 */ /* 0x000fe20003800000 */
[----:B------:R-:W-:Y:S02]  /*12b40*/  LOP3.LUT P1, RZ, R2, 0x3ff, RZ, 0xc0, !PT ;  /* 0x000003ff02ff7812 */ /* 0x000fe4000782c0ff */
[----:B--2---:R-:W-:Y:S02]  /*12b50*/  SHF.R.S32.HI R0, RZ, 0x1f, R3 ;  /* 0x0000001fff007819 */ /* 0x004fe40000011403 */
[----:B---3--:R-:W-:-:S03]  /*12b60*/  SEL R5, R5, RZ, !P0 ;  /* 0x000000ff05057207 */ /* 0x008fc60004000000 */
[----:B------:R-:W-:Y:S01]  /*12b70*/  IMAD R0, R0, UR4, RZ ;  /* 0x0000000400007c24 */ /* 0x000fe2000f8e02ff */
[----:B----4-:R-:W-:-:S03]  /*12b80*/  SEL R4, R4, RZ, !P0 ;  /* 0x000000ff04047207 */ /* 0x010fc60004000000 */
[C---:B------:R-:W-:Y:S02]  /*12b90*/  IMAD R0, R3.reuse, UR5, R0 ;  /* 0x0000000503007c24 */ /* 0x040fe4000f8e0200 */
[----:B------:R-:W-:-:S04]  /*12ba0*/  IMAD.WIDE.U32 R2, R3, UR4, RZ ;  /* 0x0000000403027c25 */ /* 0x000fc8000f8e00ff */
[----:B------:R-:W-:Y:S01]  /*12bb0*/  IMAD.IADD R0, R3, 0x1, R0 ;  /* 0x0000000103007824 */ /* 0x000fe200078e0200 */
[----:B------:R2:W-:Y:S04]  /*12bc0*/  STL.64 [R1+0x50], R2 ;  /* 0x0000500201007387 */ /* 0x0005e80000100a00 */
[----:B------:R2:W-:Y:S04]  /*12bd0*/  STL [R1+0x2c], R5 ;  /* 0x00002c0501007387 */ /* 0x0005e80000100800 */
[----:B------:R2:W-:Y:S04]  /*12be0*/  STL [R1+0x3c], R4 ;  /* 0x00003c0401007387 */ /* 0x0005e80000100800 */
[----:B------:R2:W-:Y:S01]  /*12bf0*/  STL [R1+0x30], R0 ;  /* 0x0000300001007387 */ /* 0x0005e20000100800 */
[----:B------:R-:W-:Y:S05]  /*12c00*/  @!P1 BRA `(.L_x_259) ;  /* 0x0000000000409947 */ /* 0x000fea0003800000 */
[----:B--2---:R-:W-:Y:S01]  /*12c10*/  MOV R2, 0x0 ;  /* 0x0000000000027802 */ /* 0x004fe20000000f00 */
[----:B------:R-:W-:Y:S01]  /*12c20*/  ULDC.64 UR6, c[0x4][0xa8] ;  /* 0x01002a0000067ab9 */ /* 0x000fe20000000a00 */
[----:B------:R-:W-:Y:S01]  /*12c30*/  ULDC.64 UR8, c[0x4][0xb0] ;  /* 0x01002c0000087ab9 */ /* 0x000fe20000000a00 */
[----:B------:R-:W-:Y:S01]  /*12c40*/  ULDC.64 UR4, c[0x4][0x20] ;  /* 0x0100080000047ab9 */ /* 0x000fe20000000a00 */
[----:B------:R-:W-:Y:S02]  /*12c50*/  IMAD.U32 R4, RZ, RZ, UR6 ;  /* 0x00000006ff047e24 */ /* 0x000fe4000f8e00ff */
[----:B------:R-:W2:Y:S01]  /*12c60*/  LDC.64 R2, c[0x4][R2] ;  /* 0x0100000002027b82 */ /* 0x000ea20000000a00 */
[----:B------:R-:W-:Y:S02]  /*12c70*/  IMAD.U32 R5, RZ, RZ, UR7 ;  /* 0x00000007ff057e24 */ /* 0x000fe4000f8e00ff */
[----:B------:R-:W-:Y:S02]  /*12c80*/  IMAD.U32 R6, RZ, RZ, UR8 ;  /* 0x00000008ff067e24 */ /* 0x000fe4000f8e00ff */
[----:B------:R-:W-:-:S02]  /*12c90*/  IMAD.U32 R7, RZ, RZ, UR9 ;  /* 0x00000009ff077e24 */ /* 0x000fc4000f8e00ff */
[----:B-1----:R-:W-:Y:S02]  /*12ca0*/  IMAD.U32 R10, RZ, RZ, UR4 ;  /* 0x00000004ff0a7e24 */ /* 0x002fe4000f8e00ff */
[----:B0-----:R-:W-:Y:S02]  /*12cb0*/  IMAD.U32 R11, RZ, RZ, UR5 ;  /* 0x00000005ff0b7e24 */ /* 0x001fe4000f8e00ff */
[----:B------:R-:W-:Y:S02]  /*12cc0*/  IMAD.MOV.U32 R8, RZ, RZ, 0x70 ;  /* 0x00000070ff087424 */ /* 0x000fe400078e00ff */
[----:B------:R-:W-:Y:S02]  /*12cd0*/  IMAD.MOV.U32 R12, RZ, RZ, 0x1 ;  /* 0x00000001ff0c7424 */ /* 0x000fe400078e00ff */
[----:B------:R-:W-:-:S07]  /*12ce0*/  IMAD.MOV.U32 R13, RZ, RZ, RZ ;  /* 0x000000ffff0d7224 */ /* 0x000fce00078e00ff */
[----:B------:R-:W-:-:S07]  /*12cf0*/  LEPC R20, `(.L_x_259) ;  /* 0x000000001014794e */ /* 0x000fce0000000000 */
[----:B--2---:R-:W-:Y:S05]  /*12d00*/  CALL.ABS.NOINC R2 ;  /* 0x0000000002007343 */ /* 0x004fea0003c00000 */
.L_x_259:
[----:B------:R-:W-:Y:S05]  /*12d10*/  BSYNC B6 ;  /* 0x0000000000067941 */ /* 0x000fea0003800000 */
.L_x_258:
[----:B--2---:R-:W2:Y:S01]  /*12d20*/  LDL.LU R0, [R1+0x3c] ;  /* 0x00003c0001007983 */ /* 0x004ea20000300800 */
[----:B------:R-:W-:Y:S01]  /*12d30*/  ULDC.64 UR4, c[0x0][0x2d8] ;  /* 0x0000b60000047ab9 */ /* 0x000fe20000000a00 */
[----:B------:R-:W3:Y:S01]  /*12d40*/  LDC R8, c[0x0][0x448] ;  /* 0x00011200ff087b82 */ /* 0x000ee20000000800 */
[----:B------:R-:W-:Y:S01]  /*12d50*/  ULDC.64 UR6, c[0x0][0x280] ;  /* 0x0000a00000067ab9 */ /* 0x000fe20000000a00 */
[----:B------:R-:W4:Y:S04]  /*12d60*/  LDL.LU R5, [R1+0x30] ;  /* 0x0000300001057983 */ /* 0x000f280000300800 */
[----:B------:R-:W4:Y:S04]  /*12d70*/  LDL.LU.64 R2, [R1+0x50] ;  /* 0x0000500001027983 */ /* 0x000f280000300a00 */
[----:B------:R-:W2:Y:S01]  /*12d80*/  LDL.LU R4, [R1+0x2c] ;  /* 0x00002c0001047983 */ /* 0x000ea20000300800 */
[----:B---3--:R-:W-:Y:S01]  /*12d90*/  ISETP.NE.AND P0, PT, R8, 0x1, PT ;  /* 0x000000010800780c */ /* 0x008fe20003f05270 */
[----:B------:R-:W3:-:S12]  /*12da0*/  S2R R9, SR_TID.X ;  /* 0x0000000000097919 */ /* 0x000ed80000002100 */
[----:B------:R-:W0:Y:S01]  /*12db0*/  @P0 LDC R7, c[0x0][0x450] ;  /* 0x00011400ff070b82 */ /* 0x000e220000000800 */
[----:B----4-:R-:W-:Y:S02]  /*12dc0*/  IMAD.MOV.U32 R3, RZ, RZ, R5 ;  /* 0x000000ffff037224 */ /* 0x010fe400078e0005 */
[----:B------:R-:W4:Y:S01]  /*12dd0*/  LDL.LU R5, [R1+0x4] ;  /* 0x0000040001057983 */ /* 0x000f220000300800 */
[----:B---3--:R-:W-:Y:S02]  /*12de0*/  IMAD.SHL.U32 R9, R9, 0x8, RZ ;  /* 0x0000000809097824 */ /* 0x008fe400078e00ff */
[C---:B------:R-:W-:Y:S01]  /*12df0*/  IMAD.WIDE.U32 R2, R16.reuse, UR4, R2 ;  /* 0x0000000410027c25 */ /* 0x040fe2000f8e0002 */
[----:B-1----:R-:W1:Y:S02]  /*12e00*/  S2R R10, SR_TID.X ;  /* 0x00000000000a7919 */ /* 0x002e640000002100 */
[----:B------:R-:W-:Y:S01]  /*12e10*/  LOP3.LUT R9, R9, 0x38, RZ, 0xc0, !PT ;  /* 0x0000003809097812 */ /* 0x000fe200078ec0ff */
[----:B------:R-:W-:Y:S01]  /*12e20*/  IMAD R3, R16, UR5, R3 ;  /* 0x0000000510037c24 */ /* 0x000fe2000f8e0203 */
[----:B------:R-:W-:-:S02]  /*12e30*/  ULDC.64 UR4, c[0x0][0x2e0] ;  /* 0x0000b80000047ab9 */ /* 0x000fc40000000a00 */
[----:B--2---:R-:W-:Y:S01]  /*12e40*/  IMAD R0, R0, UR4, RZ ;  /* 0x0000000400007c24 */ /* 0x004fe2000f8e02ff */
[C---:B------:R-:W-:Y:S01]  /*12e50*/  LOP3.LUT R12, R9.reuse, 0x40, RZ, 0xfc, !PT ;  /* 0x00000040090c7812 */ /* 0x040fe200078efcff */
[C---:B------:R-:W-:Y:S01]  /*12e60*/  IMAD.WIDE.U32 R2, R4.reuse, UR4, R2 ;  /* 0x0000000404027c25 */ /* 0x040fe2000f8e0002 */
[C---:B0-----:R-:W-:Y:S02]  /*12e70*/  LOP3.LUT R11, R9.reuse, 0x80, RZ, 0xfc, !PT ;  /* 0x00000080090b7812 */ /* 0x041fe400078efcff */
[----:B------:R-:W-:Y:S01]  /*12e80*/  LOP3.LUT R9, R9, 0xc0, RZ, 0xfc, !PT ;  /* 0x000000c009097812 */ /* 0x000fe200078efcff */
[----:B------:R-:W-:Y:S01]  /*12e90*/  IMAD R0, R4, UR5, R0 ;  /* 0x0000000504007c24 */ /* 0x000fe2000f8e0200 */
[----:B------:R-:W-:Y:S01]  /*12ea0*/  ULDC.64 UR4, c[0x0][0x2d0] ;  /* 0x0000b40000047ab9 */ /* 0x000fe20000000a00 */
[----:B------:R-:W0:Y:S02]  /*12eb0*/  S2R R4, SR_TID.X ;  /* 0x0000000000047919 */ /* 0x000e240000002100 */
[----:B------:R-:W-:-:S02]  /*12ec0*/  IMAD.IADD R3, R3, 0x1, R0 ;  /* 0x0000000103037824 */ /* 0x000fc400078e0200 */
[----:B-1----:R-:W-:-:S05]  /*12ed0*/  IMAD.SHL.U32 R10, R10, 0x8, RZ ;  /* 0x000000080a0a7824 */ /* 0x002fca00078e00ff */
[----:B------:R-:W-:Y:S02]  /*12ee0*/  LOP3.LUT R10, R10, 0x38, RZ, 0xc0, !PT ;  /* 0x000000380a0a7812 */ /* 0x000fe400078ec0ff */
[----:B0-----:R-:W-:-:S04]  /*12ef0*/  LOP3.LUT R4, R4, 0x7f, RZ, 0xc0, !PT ;  /* 0x0000007f04047812 */ /* 0x001fc800078ec0ff */
[----:B------:R-:W-:Y:S02]  /*12f00*/  SHF.R.U32.HI R6, RZ, 0x3, R4 ;  /* 0x00000003ff067819 */ /* 0x000fe40000011604 */
[----:B------:R-:W0:Y:S02]  /*12f10*/  S2R R4, SR_TID.X ;  /* 0x0000000000047919 */ /* 0x000e240000002100 */
[----:B0-----:R-:W-:-:S05]  /*12f20*/  IMAD.SHL.U32 R4, R4, 0x10, RZ ;  /* 0x0000001004047824 */ /* 0x001fca00078e00ff */
[----:B------:R-:W-:Y:S02]  /*12f30*/  LOP3.LUT R4, R6, 0x70, R4, 0xf8, !PT ;  /* 0x0000007006047812 */ /* 0x000fe400078ef804 */
[----:B------:R-:W0:Y:S01]  /*12f40*/  @P0 LDC R6, c[0x0][0x44c] ;  /* 0x00011300ff060b82 */ /* 0x000e220000000800 */
[----:B----4-:R-:W-:-:S05]  /*12f50*/  IMAD.SHL.U32 R5, R5, 0x80, RZ ;  /* 0x0000008005057824 */ /* 0x010fca00078e00ff */
[----:B------:R-:W-:-:S05]  /*12f60*/  LOP3.LUT R0, R4, R5, RZ, 0xfc, !PT ;  /* 0x0000000504007212 */ /* 0x000fca00078efcff */
[----:B0-----:R-:W-:-:S04]  /*12f70*/  @P0 IMAD.HI.U32 R6, R0, R6, RZ ;  /* 0x0000000600060227 */ /* 0x001fc800078e00ff */
[----:B------:R-:W-:Y:S01]  /*12f80*/  IMAD.MOV.U32 R4, RZ, RZ, R0 ;  /* 0x000000ffff047224 */ /* 0x000fe200078e0000 */
[----:B------:R-:W-:-:S05]  /*12f90*/  @P0 SHF.R.U32.HI R4, RZ, R7, R6 ;  /* 0x00000007ff040219 */ /* 0x000fca0000011606 */
[----:B------:R-:W-:Y:S02]  /*12fa0*/  IMAD.MOV R6, RZ, RZ, -R4 ;  /* 0x000000ffff067224 */ /* 0x000fe400078e0a04 */
[----:B------:R-:W-:-:S04]  /*12fb0*/  IMAD.WIDE.U32 R2, R4, UR4, R2 ;  /* 0x0000000404027c25 */ /* 0x000fc8000f8e0002 */
[----:B------:R-:W-:Y:S01]  /*12fc0*/  IMAD R0, R8, R6, R0 ;  /* 0x0000000608007224 */ /* 0x000fe200078e0200 */
[----:B------:R-:W-:-:S05]  /*12fd0*/  SHF.R.S32.HI R6, RZ, 0x1f, R4 ;  /* 0x0000001fff067819 */ /* 0x000fca0000011404 */
[----:B------:R-:W-:-:S04]  /*12fe0*/  IMAD R6, R6, UR4, RZ ;  /* 0x0000000406067c24 */ /* 0x000fc8000f8e02ff */
[----:B------:R-:W-:Y:S01]  /*12ff0*/  IMAD R4, R4, UR5, R6 ;  /* 0x0000000504047c24 */ /* 0x000fe2000f8e0206 */
[----:B------:R-:W-:-:S03]  /*13000*/  ULDC.64 UR4, c[0x0][0x2c8] ;  /* 0x0000b20000047ab9 */ /* 0x000fc60000000a00 */
[----:B------:R-:W-:Y:S01]  /*13010*/  IMAD.IADD R3, R3, 0x1, R4 ;  /* 0x0000000103037824 */ /* 0x000fe200078e0204 */
[----:B------:R-:W-:Y:S01]  /*13020*/  SHF.R.S32.HI R4, RZ, 0x1f, R0 ;  /* 0x0000001fff047819 */ /* 0x000fe20000011400 */
[----:B------:R-:W-:-:S04]  /*13030*/  IMAD.WIDE.U32 R2, R0, UR4, R2 ;  /* 0x0000000400027c25 */ /* 0x000fc8000f8e0002 */
[----:B------:R-:W-:Y:S01]  /*13040*/  IMAD R4, R4, UR4, RZ ;  /* 0x0000000404047c24 */ /* 0x000fe2000f8e02ff */
[----:B------:R-:W-:Y:S02]  /*13050*/  ULDC UR4, c[0x0][0x2b8] ;  /* 0x0000ae0000047ab9 */ /* 0x000fe40000000800 */
[----:B------:R-:W-:Y:S01]  /*13060*/  ISETP.GE.AND P3, PT, R9, UR4, PT ;  /* 0x0000000409007c0c */ /* 0x000fe2000bf66270 */
[----:B------:R-:W-:Y:S01]  /*13070*/  IMAD R0, R0, UR5, R4 ;  /* 0x0000000500007c24 */ /* 0x000fe2000f8e0204 */
[----:B------:R0:W5:Y:S01]  /*13080*/  LDL R9, [R1+0x24] ;  /* 0x0000240001097983 */ /* 0x0001620000100800 */
[----:B------:R-:W-:Y:S02]  /*13090*/  LEA R4, P4, R2, UR6, 0x1 ;  /* 0x0000000602047c11 */ /* 0x000fe4000f8808ff */
[----:B------:R-:W-:Y:S01]  /*130a0*/  IMAD.IADD R0, R3, 0x1, R0 ;  /* 0x0000000103007824 */ /* 0x000fe200078e0200 */
[----:B------:R-:W-:Y:S02]  /*130b0*/  ISETP.GE.AND P0, PT, R10, UR4, PT ;  /* 0x000000040a007c0c */ /* 0x000fe4000bf06270 */
[----:B------:R-:W-:-:S02]  /*130c0*/  ISETP.GE.AND P1, PT, R12, UR4, PT ;  /* 0x000000040c007c0c */ /* 0x000fc4000bf26270 */
[----:B------:R-:W-:Y:S01]  /*130d0*/  ISETP.GE.AND P2, PT, R11, UR4, PT ;  /* 0x000000040b007c0c */ /* 0x000fe2000bf46270 */
[----:B------:R-:W-:Y:S01]  /*130e0*/  UMOV UR4, 0xffffffff ;  /* 0xffffffff00047882 */ /* 0x000fe20000000000 */
[----:B------:R-:W-:Y:S02]  /*130f0*/  LEA.HI.X R3, R2, UR7, R0, 0x1, P4 ;  /* 0x0000000702037c11 */ /* 0x000fe4000a0f0c00 */
[----:B0-----:R-:W-:Y:S09]  /*13100*/  BRA.DIV UR4, `(.L_x_260) ;  /* 0x0000004e04b87947 */ /* 0x001ff2000b800000 */
[----:B------:R-:W2:Y:S01]  /*13110*/  LDL.LU R6, [R1+0x40] ;  /* 0x0000400001067983 */ /* 0x000ea20000300800 */
[----:B------:R-:W0:Y:S02]  /*13120*/  S2R R7, SR_TID.X ;  /* 0x0000000000077919 */ /* 0x000e240000002100 */
[----:B0-----:R-:W-:-:S04]  /*13130*/  LOP3.LUT R7, R7, 0x7f, RZ, 0xc0, !PT ;  /* 0x0000007f07077812 */ /* 0x001fc800078ec0ff */
[----:B------:R-:W-:Y:S02]  /*13140*/  SHF.R.U32.HI R11, RZ, 0x3, R7 ;  /* 0x00000003ff0b7819 */ /* 0x000fe40000011607 */
[----:B------:R-:W0:Y:S03]  /*13150*/  SHFL.IDX PT, R7, R4, RZ, 0x181f ;  /* 0x00181fff04077589 */ /* 0x000e2600000e0000 */
[----:B------:R-:W-:Y:S01]  /*13160*/  IMAD.IADD R0, R11, 0x1, R5 ;  /* 0x000000010b007824 */ /* 0x000fe200078e0205 */
[----:B------:R-:W-:-:S03]  /*13170*/  ULDC.64 UR4, c[0x0][0x208] ;  /* 0x0000820000047ab9 */ /* 0x000fc60000000a00 */
[----:B------:R-:W-:Y:S02]  /*13180*/  VIADD R5, R0, 0x10 ;  /* 0x0000001000057836 */ /* 0x000fe40000000000 */
[----:B--2---:R-:W-:Y:S02]  /*13190*/  IMAD R2, R6, R8, RZ ;  /* 0x0000000806027224 */ /* 0x004fe400078e02ff */
[----:B------:R-:W1:Y:S03]  /*131a0*/  SHFL.IDX PT, R6, R3, RZ, 0x181f ;  /* 0x00181fff03067589 */ /* 0x000e6600000e0000 */
[----:B------:R-:W-:-:S13]  /*131b0*/  ISETP.GE.AND P5, PT, R0, R2, PT ;  /* 0x000000020000720c */ /* 0x000fda0003fa6270 */
[----:B0-----:R-:W-:-:S05]  /*131c0*/  @!P5 LEA R7, P4, R10, R7, 0x1 ;  /* 0x000000070a07d211 */ /* 0x001fca00078808ff */
[----:B-1----:R-:W-:-:S05]  /*131d0*/  @!P5 IMAD.X R6, RZ, RZ, R6, P4 ;  /* 0x000000ffff06d224 */ /* 0x002fca00020e0606 */
[----:B------:R-:W-:-:S04]  /*131e0*/  @!P5 LOP3.LUT R7, R7, R6, RZ, 0x3c, !PT ;  /* 0x000000060707d212 */ /* 0x000fc800078e3cff */
[----:B------:R-:W-:-:S04]  /*131f0*/  @!P5 LOP3.LUT R6, R7, R6, RZ, 0x3c, !PT ;  /* 0x000000060706d212 */ /* 0x000fc800078e3cff */
[----:B------:R-:W-:-:S05]  /*13200*/  @!P5 LOP3.LUT R7, R7, R6, RZ, 0x3c, !PT ;  /* 0x000000060707d212 */ /* 0x000fca00078e3cff */
[----:B------:R-:W-:Y:S01]  /*13210*/  @!PT LDS RZ, [RZ] ;  /* 0x00000000fffff984 */ /* 0x000fe20000000800 */
[----:B-----5:R-:W-:Y:S04]  /*13220*/  @!P5 LDGSTS.E.BYPASS.LTC128B.128 [R9+0x14400], desc[UR4][R6.64], !P0 ;  /* 0x144000000609dfae */ /* 0x020fe8000c101d44 */
[----:B------:R-:W-:Y:S04]  /*13230*/  @!P5 LDGSTS.E.BYPASS.LTC128B.128 [R9+0x18400], desc[UR4][R6.64+0x80], !P1 ;  /* 0x184000800609dfae */ /* 0x000fe8000c901d44 */
[----:B------:R-:W-:Y:S04]  /*13240*/  @!P5 LDGSTS.E.BYPASS.LTC128B.128 [R9+0x1c400], desc[UR4][R6.64+0x100], !P2 ;  /* 0x1c4001000609dfae */ /* 0x000fe8000d101d44 */
[----:B------:R0:W-:Y:S01]  /*13250*/  @!P5 LDGSTS.E.BYPASS.LTC128B.128 [R9+0x20400], desc[UR4][R6.64+0x180], !P3 ;  /* 0x204001800609dfae */ /* 0x0001e2000d901d44 */
[----:B------:R-:W-:-:S03]  /*13260*/  ISETP.GE.AND P5, PT, R5, R2, PT ;  /* 0x000000020500720c */ /* 0x000fc60003fa6270 */
[----:B------:R-:W1:Y:S04]  /*13270*/  SHFL.IDX PT, R5, R4, 0x1, 0x181f ;  /* 0x00381f0004057f89 */ /* 0x000e6800000e0000 */
[----:B0-----:R-:W0:Y:S06]  /*13280*/  SHFL.IDX PT, R6, R3, 0x1, 0x181f ;  /* 0x00381f0003067f89 */ /* 0x001e2c00000e0000 */
[----:B-1----:R-:W-:-:S05]  /*13290*/  @!P5 LEA R5, P4, R10, R5, 0x1 ;  /* 0x000000050a05d211 */ /* 0x002fca00078808ff */
[----:B0-----:R-:W-:-:S04]  /*132a0*/  @!P5 IMAD.X R6, RZ, RZ, R6, P4 ;  /* 0x000000ffff06d224 */ /* 0x001fc800020e0606 */
[----:B------:R-:W-:Y:S02]  /*132b0*/  @!P5 IMAD.MOV.U32 R7, RZ, RZ, R6 ;  /* 0x000000ffff07d224 */ /* 0x000fe400078e0006 */
[----:B------:R-:W-:Y:S02]  /*132c0*/  @!P5 IMAD.MOV.U32 R6, RZ, RZ, R5 ;  /* 0x000000ffff06d224 */ /* 0x000fe400078e0005 */
[----:B------:R-:W-:-:S03]  /*132d0*/  VIADD R5, R0, 0x20 ;  /* 0x0000002000057836 */ /* 0x000fc60000000000 */
[----:B------:R-:W-:Y:S04]  /*132e0*/  @!P5 LDGSTS.E.BYPASS.LTC128B.128 [R9+0x14c00], desc[UR4][R6.64], !P0 ;  /* 0x14c000000609dfae */ /* 0x000fe8000c101d44 */
        /* <DEDUP_REMOVED lines=53> */
[----:B------:R-:W0:Y:S06]  /*13640*/  SHFL.IDX PT, R8, R3, 0x6, 0x181f ;  /* 0x00d81f0003087f89 */ /* 0x000e2c00000e0000 */
[----:B-1----:R-:W-:-:S05]  /*13650*/  @!P5 LEA R5, P4, R10, R5, 0x1 ;  /* 0x000000050a05d211 */ /* 0x002fca00078808ff */
[----:B0-----:R-:W-:-:S04]  /*13660*/  @!P5 IMAD.X R6, RZ, RZ, R8, P4 ;  /* 0x000000ffff06d224 */ /* 0x001fc800020e0608 */
[----:B------:R-:W-:Y:S02]  /*13670*/  @!P5 IMAD.MOV.U32 R7, RZ, RZ, R6 ;  /* 0x000000ffff07d224 */ /* 0x000fe400078e0006 */
[----:B------:R-:W-:Y:S02]  /*13680*/  @!P5 IMAD.MOV.U32 R6, RZ, RZ, R5 ;  /* 0x000000ffff06d224 */ /* 0x000fe400078e0005 */
[----:B------:R0:W1:Y:S04]  /*13690*/  SHFL.IDX PT, R5, R3, 0x7, 0x181f ;  /* 0x00f81f0003057f89 */ /* 0x00006800000e0000 */
[----:B------:R0:W-:Y:S04]  /*136a0*/  @!P5 LDGSTS.E.BYPASS.LTC128B.128 [R9+0x17400], desc[UR4][R6.64], !P0 ;  /* 0x174000000609dfae */ /* 0x0001e8000c101d44 */
[----:B------:R0:W-:Y:S04]  /*136b0*/  @!P5 LDGSTS.E.BYPASS.LTC128B.128 [R9+0x1b400], desc[UR4][R6.64+0x80], !P1 ;  /* 0x1b4000800609dfae */ /* 0x0001e8000c901d44 */
[----:B------:R0:W-:Y:S04]  /*136c0*/  @!P5 LDGSTS.E.BYPASS.LTC128B.128 [R9+0x1f400], desc[UR4][R6.64+0x100], !P2 ;  /* 0x1f4001000609dfae */ /* 0x0001e8000d101d44 */
[----:B------:R0:W-:Y:S04]  /*136d0*/  @!P5 LDGSTS.E.BYPASS.LTC128B.128 [R9+0x23400], desc[UR4][R6.64+0x180], !P3 ;  /* 0x234001800609dfae */ /* 0x0001e8000d901d44 */
[----:B------:R0:W2:Y:S02]  /*136e0*/  SHFL.IDX PT, R3, R4, 0x7, 0x181f ;  /* 0x00f81f0004037f89 */ /* 0x0000a400000e0000 */
.L_x_388:
[----:B------:R-:W-:Y:S01]  /*136f0*/  VIADD R0, R0, 0x70 ;  /* 0x0000007000007836 */ /* 0x000fe20000000000 */
[----:B------:R-:W-:Y:S04]  /*13700*/  BSSY B0, `(.L_x_261) ;  /* 0x000000d000007945 */ /* 0x000fe80003800000 */
[----:B------:R-:W-:-:S13]  /*13710*/  ISETP.GE.AND P4, PT, R0, R2, PT ;  /* 0x000000020000720c */ /* 0x000fda0003f86270 */
[----:B------:R-:W-:Y:S05]  /*13720*/  @P4 BRA `(.L_x_262) ;  /* 0x0000000000284947 */ /* 0x000fea0003800000 */
[----:B--2---:R-:W-:Y:S01]  /*13730*/  LEA R2, P4, R10, R3, 0x1 ;  /* 0x000000030a027211 */ /* 0x004fe200078808ff */
[----:B------:R-:W-:-:S04]  /*13740*/  ULDC.64 UR4, c[0x0][0x208] ;  /* 0x0000820000047ab9 */ /* 0x000fc80000000a00 */
[----:B01----:R-:W-:-:S05]  /*13750*/  IMAD.X R3, RZ, RZ, R5, P4 ;  /* 0x000000ffff037224 */ /* 0x003fca00020e0605 */
[----:B------:R-:W-:Y:S01]  /*13760*/  @!PT LDS RZ, [RZ] ;  /* 0x00000000fffff984 */ /* 0x000fe20000000800 */
[----:B------:R-:W-:Y:S01]  /*13770*/  @!PT LDS RZ, [RZ] ;  /* 0x00000000fffff984 */ /* 0x000fe20000000800 */
[----:B------:R-:W-:Y:S01]  /*13780*/  @!PT LDS RZ, [RZ] ;  /* 0x00000000fffff984 */ /* 0x000fe20000000800 */
[----:B------:R3:W-:Y:S04]  /*13790*/  LDGSTS.E.BYPASS.LTC128B.128 [R9+0x17c00], desc[UR4][R2.64], !P0 ;  /* 0x17c0000002097fae */ /* 0x0007e8000c101d44 */
[----:B------:R3:W-:Y:S04]  /*137a0*/  LDGSTS.E.BYPASS.LTC128B.128 [R9+0x1bc00], desc[UR4][R2.64+0x80], !P1 ;  /* 0x1bc0008002097fae */ /* 0x0007e8000c901d44 */
[----:B------:R3:W-:Y:S04]  /*137b0*/  LDGSTS.E.BYPASS.LTC128B.128 [R9+0x1fc00], desc[UR4][R2.64+0x100], !P2 ;  /* 0x1fc0010002097fae */ /* 0x0007e8000d101d44 */
[----:B------:R3:W-:Y:S02]  /*137c0*/  LDGSTS.E.BYPASS.LTC128B.128 [R9+0x23c00], desc[UR4][R2.64+0x180], !P3 ;  /* 0x23c0018002097fae */ /* 0x0007e4000d901d44 */
.L_x_262:
[----:B------:R-:W-:Y:S05]  /*137d0*/  BSYNC B0 ;  /* 0x0000000000007941 */ /* 0x000fea0003800000 */
.L_x_261:
[----:B------:R-:W-:Y:S01]  /*137e0*/  NOP ;  /* 0x0000000000007918 */ /* 0x000fe20000000000 */
[----:B------:R-:W-:Y:S01]  /*137f0*/  PLOP3.LUT P0, PT, PT, PT, PT, 0x80, 0x0 ;  /* 0x000000000000781c */ /* 0x000fe20003f0f070 */
[----:B0-----:R-:W-:-:S12]  /*13800*/  VIADD R6, R18, 0x38800 ;  /* 0x0003880012067836 */ /* 0x001fd80000000000 */
.L_x_263:
[----:B------:R-:W-:Y:S02]  /*13810*/  PLOP3.LUT P1, PT, P1, P0, PT, 0xa2, 0x0 ;  /* 0x000000000000781c */ /* 0x000fe40000f21472 */
[----:B------:R-:W-:-:S08]  /*13820*/  @P0 R2UR P1, UR4, R18 ;  /* 0x00000000120402ca */ /* 0x000fd00000020000 */
[----:B------:R-:W-:-:S05]  /*13830*/  @P0 PLOP3.LUT P0, PT, P1, PT, PT, 0x80, 0x0 ;  /* 0x000000000000081c */ /* 0x000fca0000f0f070 */
[----:B------:R-:W-:Y:S01]  /*13840*/  @!P1 SYNCS.ARRIVE.TRANS64.RED.A0T1 RZ, [UR4+0x38800], RZ ;  /* 0x038800ffffff99a7 */ /* 0x000fe20008200404 */
[----:B------:R-:W-:Y:S07]  /*13850*/  @!P1 ARRIVES.LDGSTSBAR.64.TRANSCNT [UR4+0x38800] ;  /* 0x03880000ff0099b0 */ /* 0x000fee0008000a84 */
[----:B------:R-:W-:Y:S05]  /*13860*/  @P0 BRA.U.ANY `(.L_x_263) ;  /* 0xfffffffd00e80947 */ /* 0x000fea000393ffff */
[----:B---3--:R-:W3:Y:S02]  /*13870*/  LDL.LU R2, [R1+0x48] ;  /* 0x0000480001027983 */ /* 0x008ee40000300800 */
[----:B---3--:R-:W-:-:S05]  /*13880*/  VIADD R2, R2, 0x1 ;  /* 0x0000000102027836 */ /* 0x008fca0000000000 */
[----:B------:R0:W-:Y:S01]  /*13890*/  STL [R1+0x48], R2 ;  /* 0x0000480201007387 */ /* 0x0001e20000100800 */
[----:B------:R-:W-:-:S04]  /*138a0*/  LEA.HI R0, R2, R2, RZ, 0x1 ;  /* 0x0000000202007211 */ /* 0x000fc800078f08ff */
[----:B------:R-:W-:-:S05]  /*138b0*/  LOP3.LUT R0, R0, 0xfffffffe, RZ, 0xc0, !PT ;  /* 0xfffffffe00007812 */ /* 0x000fca00078ec0ff */
[----:B------:R-:W-:-:S05]  /*138c0*/  IMAD.IADD R0, R2, 0x1, -R0 ;  /* 0x0000000102007824 */ /* 0x000fca00078e0a00 */
[----:B------:R-:W-:Y:S01]  /*138d0*/  SHF.L.U32 R0, R0, 0x1f, RZ ;  /* 0x0000001f00007819 */ /* 0x000fe200000006ff */
[----:B------:R-:W-:Y:S01]  /*138e0*/  NOP ;  /* 0x0000000000007918 */ /* 0x000fe20000000000 */
[----:B------:R0:W-:Y:S01]  /*138f0*/  SYNCS.ARRIVE.TRANS64.A1T0 RZ, [R18+URZ+0x38800], RZ ;  /* 0x038800ff12ff79a7 */ /* 0x0001e2000810003f */
[----:B------:R-:W-:Y:S01]  /*13900*/  BSSY B0, `(.L_x_264) ;  /* 0x0000003000007945 */ /* 0x000fe20003800000 */
[----:B------:R-:W3:Y:S03]  /*13910*/  SYNCS.PHASECHK.TRANS64.TRYWAIT P0, [R18+URZ+0x38820], R0 ;  /* 0x03882000120075a7 */ /* 0x000ee6000800017f */
[----:B0--3--:R-:W-:Y:S05]  /*13920*/  @!P0 BRA `(.L_x_265) ;  /* 0x0000005000bc8947 */ /* 0x009fea0003800000 */
.L_x_389:
[----:B------:R-:W-:Y:S05]  /*13930*/  BSYNC B0 ;  /* 0x0000000000007941 */ /* 0x000fea0003800000 */
.L_x_264:
[----:B------:R-:W0:Y:S04]  /*13940*/  LDL R2, [R1+0x38] ;  /* 0x0000380001027983 */ /* 0x000e280000100800 */
[----:B--2---:R-:W2:Y:S01]  /*13950*/  LDL R3, [R1+0x28] ;  /* 0x0000280001037983 */ /* 0x004ea20000100800 */
[----:B------:R-:W-:Y:S01]  /*13960*/  BSSY B0, `(.L_x_266) ;  /* 0x00002a3000007945 */ /* 0x000fe20003800000 */
[----:B0-----:R-:W-:-:S05]  /*13970*/  VIADD R0, R2, 0xfffffffe ;  /* 0xfffffffe02007836 */ /* 0x001fca0000000000 */
[----:B--2---:R-:W-:-:S13]  /*13980*/  ISETP.GE.AND P0, PT, R0, R3, PT ;  /* 0x000000030000720c */ /* 0x004fda0003f06270 */
[----:B------:R-:W-:Y:S05]  /*13990*/  @!P0 BRA `(.L_x_267) ;  /* 0x00000028007c8947 */ /* 0x000fea0003800000 */
[----:B------:R-:W2:Y:S04]  /*139a0*/  LDL.LU R2, [R1+0x58] ;  /* 0x0000580001027983 */ /* 0x000ea80000300800 */
[----:B-1----:R-:W3:Y:S04]  /*139b0*/  LDL.LU R5, [R1+0x34] ;  /* 0x0000340001057983 */ /* 0x002ee80000300800 */
[----:B------:R-:W4:Y:S01]  /*139c0*/  LDL.LU R4, [R1+0x44] ;  /* 0x0000440001047983 */ /* 0x000f220000300800 */
[----:B------:R-:W-:Y:S01]  /*139d0*/  LOP3.LUT R10, RZ, R3, RZ, 0x33, !PT ;  /* 0x00000003ff0a7212 */ /* 0x000fe200078e33ff */
[----:B------:R-:W-:Y:S01]  /*139e0*/  BSSY B2, `(.L_x_268) ;  /* 0x00000e5000027945 */ /* 0x000fe20003800000 */
[----:B--2---:R-:W-:-:S04]  /*139f0*/  VIADD R2, R2, 0x1 ;  /* 0x0000000102027836 */ /* 0x004fc80000000000 */
[----:B---3--:R-:W-:-:S05]  /*13a00*/  IMAD R2, R2, R5, RZ ;  /* 0x0000000502027224 */ /* 0x008fca00078e02ff */
[----:B----4-:R-:W-:-:S05]  /*13a10*/  VIMNMX R8, R4, R2, PT ;  /* 0x0000000204087248 */ /* 0x010fca0003fe0100 */
[----:B------:R-:W-:-:S05]  /*13a20*/  IMAD.MOV R2, RZ, RZ, -R8 ;  /* 0x000000ffff027224 */ /* 0x000fca00078e0a08 */
[----:B------:R-:W-:-:S05]  /*13a30*/  VIADDMNMX R10, R2, 0x1, R10, !PT ;  /* 0x00000001020a7846 */ /* 0x000fca000780010a */
[----:B------:R-:W-:-:S05]  /*13a40*/  IMAD.IADD R2, R8, 0x1, R10 ;  /* 0x0000000108027824 */ /* 0x000fca00078e020a */
[----:B------:R-:W-:-:S04]  /*13a50*/  LOP3.LUT R2, R2, 0x1, RZ, 0xc0, !PT ;  /* 0x0000000102027812 */ /* 0x000fc800078ec0ff */
[----:B------:R-:W-:-:S13]  /*13a60*/  ISETP.NE.U32.AND P0, PT, R2, 0x1, PT ;  /* 0x000000010200780c */ /* 0x000fda0003f05070 */
[----:B------:R-:W-:Y:S05]  /*13a70*/  @P0 BRA `(.L_x_269) ;  /* 0x0000000c006c0947 */ /* 0x000fea0003800000 */
[----:B------:R-:W2:Y:S04]  /*13a80*/  LDL R4, [R1+0x20] ;  /* 0x0000200001047983 */ /* 0x000ea80000100800 */
[----:B------:R-:W3:Y:S01]  /*13a90*/  LDL R3, [R1+0x14] ;  /* 0x0000140001037983 */ /* 0x000ee20000100800 */
[----:B------:R-:W-:Y:S01]  /*13aa0*/  VIADD R9, R19, 0x1 ;  /* 0x0000000113097836 */ /* 0x000fe20000000000 */
[----:B------:R-:W-:Y:S04]  /*13ab0*/  BSSY B1, `(.L_x_270) ;  /* 0x00000d3000017945 */ /* 0x000fe80003800000 */
[----:B------:R-:W-:-:S04]  /*13ac0*/  ISETP.NE.AND P0, PT, R9, 0x2, PT ;  /* 0x000000020900780c */ /* 0x000fc80003f05270 */
[----:B------:R-:W-:Y:S02]  /*13ad0*/  SEL R11, RZ, 0x1, P0 ;  /* 0x00000001ff0b7807 */ /* 0x000fe40000000000 */
[----:B------:R-:W-:Y:S02]  /*13ae0*/  SEL R9, R9, RZ, P0 ;  /* 0x000000ff09097207 */ /* 0x000fe40000000000 */
[----:B--2---:R-:W-:Y:S02]  /*13af0*/  ISETP.NE.AND P1, PT, R4, RZ, PT ;  /* 0x000000ff0400720c */ /* 0x004fe40003f25270 */
[----:B---3--:R-:W-:-:S11]  /*13b00*/  LOP3.LUT R11, R3, R11, RZ, 0x3c, !PT ;  /* 0x0000000b030b7212 */ /* 0x008fd600078e3cff */
[----:B------:R-:W-:Y:S05]  /*13b10*/  @!P1 BRA `(.L_x_271) ;  /* 0x0000000c00309947 */ /* 0x000fea0003800000 */
[----:B------:R-:W-:Y:S01]  /*13b20*/  ULDC.64 UR4, c[0x0][0x418] ;  /* 0x0001060000047ab9 */ /* 0x000fe20000000a00 */
[----:B------:R-:W-:Y:S01]  /*13b30*/  IMAD.MOV.U32 R5, RZ, RZ, R17 ;  /* 0x000000ffff057224 */ /* 0x000fe200078e0011 */
[----:B------:R-:W-:-:S04]  /*13b40*/  ISETP.NE.U32.AND P0, PT, RZ, UR4, PT ;  /* 0x00000004ff007c0c */ /* 0x000fc8000bf05070 */
[----:B------:R-:W-:-:S13]  /*13b50*/  ISETP.NE.AND.EX P0, PT, RZ, UR5, PT, P0 ;  /* 0x00000005ff007c0c */ /* 0x000fda000bf05300 */
[----:B------:R-:W-:Y:S05]  /*13b60*/  @!P0 BRA `(.L_x_272) ;  /* 0x0000000000508947 */ /* 0x000fea0003800000 */
[----:B------:R-:W2:Y:S01]  /*13b70*/  LDL R12, [R1+0x1c] ;  /* 0x00001c00010c7983 */ /* 0x000ea20000100800 */
[----:B------:R-:W0:Y:S01]  /*13b80*/  LDC R5, c[0x0][0x43c] ;  /* 0x00010f00ff057b82 */ /* 0x000e220000000800 */
[----:B------:R-:W-:Y:S02]  /*13b90*/  ULDC.64 UR6, c[0x0][0x428] ;  /* 0x00010a0000067ab9 */ /* 0x000fe40000000a00 */
[----:B------:R-:W3:Y:S01]  /*13ba0*/  LDL R7, [R1+0x10] ;  /* 0x0000100001077983 */ /* 0x000ee20000100800 */
        /* <DEDUP_REMOVED lines=9> */
[----:B--2---:R-:W-:-:S04]  /*13c40*/  IMAD R4, R12, UR6, RZ ;  /* 0x000000060c047c24 */ /* 0x004fc8000f8e02ff */
[C---:B---3--:R-:W-:Y:S02]  /*13c50*/  IMAD R4, R7.reuse, UR7, R4 ;  /* 0x0000000707047c24 */ /* 0x048fe4000f8e0204 */
[----:B------:R-:W-:-:S04]  /*13c60*/  IMAD.WIDE.U32 R2, R7, UR6, R2 ;  /* 0x0000000607027c25 */ /* 0x000fc8000f8e0002 */
[----:B------:R-:W-:Y:S01]  /*13c70*/  IMAD.IADD R3, R4, 0x1, R3 ;  /* 0x0000000104037824 */ /* 0x000fe200078e0203 */
[----:B------:R-:W-:-:S04]  /*13c80*/  LEA R4, P0, R2, UR4, 0x2 ;  /* 0x0000000402047c11 */ /* 0x000fc8000f8010ff */
[----:B------:R-:W-:-:S06]  /*13c90*/  LEA.HI.X R5, R2, UR5, R3, 0x2, P0 ;  /* 0x0000000502057c11 */ /* 0x000fcc00080f1403 */
[----:B------:R0:W5:Y:S03]  /*13ca0*/  LDG.E R5, desc[UR8][R4.64] ;  /* 0x0000000804057981 */ /* 0x000166000c1e1900 */
.L_x_272:
[----:B------:R-:W-:Y:S01]  /*13cb0*/  IMAD R3, R9, 0x8, R18 ;  /* 0x0000000809037824 */ /* 0x000fe200078e0212 */
[----:B------:R-:W-:Y:S01]  /*13cc0*/  SHF.L.U32 R2, R11, 0x1f, RZ ;  /* 0x0000001f0b027819 */ /* 0x000fe200000006ff */
[----:B------:R-:W-:Y:S03]  /*13cd0*/  BSSY B3, `(.L_x_273) ;  /* 0x0000003000037945 */ /* 0x000fe60003800000 */
[----:B------:R-:W1:Y:S02]  /*13ce0*/  SYNCS.PHASECHK.TRANS64.TRYWAIT P0, [R3+URZ+0x38840], R2 ;  /* 0x03884002030075a7 */ /* 0x000e64000800017f */
[----:B-1----:R-:W-:Y:S05]  /*13cf0*/  @!P0 BRA `(.L_x_274) ;  /* 0x0000004c00dc8947 */ /* 0x002fea0003800000 */
.L_x_390:
[----:B------:R-:W-:Y:S05]  /*13d00*/  BSYNC B3 ;  /* 0x0000000000037941 */ /* 0x000fea0003800000 */
.L_x_273:
[----:B0-----:R-:W0:Y:S01]  /*13d10*/  S2R R4, SR_TID.X ;  /* 0x0000000000047919 */ /* 0x001e220000002100 */
[----:B------:R-:W-:Y:S01]  /*13d20*/  BSSY B3, `(.L_x_275) ;  /* 0x000000b000037945 */ /* 0x000fe20003800000 */
[----:B0-----:R-:W-:-:S04]  /*13d30*/  LOP3.LUT R4, R4, 0x7f, RZ, 0xc0, !PT ;  /* 0x0000007f04047812 */ /* 0x001fc800078ec0ff */
[----:B------:R-:W-:-:S13]  /*13d40*/  ISETP.NE.AND P1, PT, R4, RZ, PT ;  /* 0x000000ff0400720c */ /* 0x000fda0003f25270 */
[----:B------:R-:W-:Y:S05]  /*13d50*/  @P1 BRA `(.L_x_276) ;  /* 0x00000000001c1947 */ /* 0x000fea0003800000 */
[----:B------:R-:W0:Y:S01]  /*13d60*/  S2R R4, SR_TID.X ;  /* 0x0000000000047919 */ /* 0x000e220000002100 */
[----:B-1----:R-:W-:-:S04]  /*13d70*/  IMAD.MOV.U32 R2, RZ, RZ, 0xa000 ;  /* 0x0000a000ff027424 */ /* 0x002fc800078e00ff */
[----:B------:R2:W-:Y:S01]  /*13d80*/  SYNCS.ARRIVE.TRANS64 RZ, [R3+URZ+0x38830], R2 ;  /* 0x0388300203ff79a7 */ /* 0x0005e2000800003f */
[----:B0-----:R-:W-:-:S04]  /*13d90*/  LOP3.LUT R4, R4, 0x1f, RZ, 0xc0, !PT ;  /* 0x0000001f04047812 */ /* 0x001fc800078ec0ff */
[----:B------:R-:W-:-:S13]  /*13da0*/  ISETP.NE.AND P0, PT, R4, RZ, PT ;  /* 0x000000ff0400720c */ /* 0x000fda0003f05270 */
[----:B--2---:R-:W-:Y:S05]  /*13db0*/  @!P0 BRA `(.L_x_276) ;  /* 0x0000000000048947 */ /* 0x004fea0003800000 */
[----:B------:R-:W-:Y:S01]  /*13dc0*/  BPT.TRAP 0x1 ;  /* 0x000000040000795c */ /* 0x000fe20000300000 */
.L_x_276:
[----:B------:R-:W-:Y:S05]  /*13dd0*/  BSYNC B3 ;  /* 0x0000000000037941 */ /* 0x000fea0003800000 */
.L_x_275:
[----:B-1----:R-:W2:Y:S01]  /*13de0*/  LDL R2, [R1+0x18] ;  /* 0x0000180001027983 */ /* 0x002ea20000100800 */
[----:B------:R-:W-:Y:S01]  /*13df0*/  IMAD.MOV.U32 R14, RZ, RZ, RZ ;  /* 0x000000ffff0e7224 */ /* 0x000fe200078e00ff */
[----:B------:R-:W-:Y:S01]  /*13e00*/  UIADD3 UR4, UP0, UR36, 0x370, URZ ;  /* 0x0000037024047890 */ /* 0x000fe2000ff1e03f */
[----:B------:R-:W-:Y:S01]  /*13e10*/  IMAD R4, R9, 0xa000, R18 ;  /* 0x0000a00009047824 */ /* 0x000fe200078e0212 */
[----:B------:R-:W-:Y:S01]  /*13e20*/  PLOP3.LUT P0, PT, PT, PT, PT, 0x80, 0x0 ;  /* 0x000000000000781c */ /* 0x000fe20003f0f070 */
[----:B------:R-:W-:Y:S01]  /*13e30*/  VIADD R3, R3, 0x38830 ;  /* 0x0003883003037836 */ /* 0x000fe20000000000 */
[----:B------:R-:W-:Y:S01]  /*13e40*/  R2UR UR10, R14 ;  /* 0x000000000e0a72ca */ /* 0x000fe200000e0000 */
[----:B------:R-:W-:Y:S01]  /*13e50*/  VIADD R7, R4, 0x24400 ;  /* 0x0002440004077836 */ /* 0x000fe20000000000 */
[----:B------:R-:W-:Y:S01]  /*13e60*/  UIADD3.X UR5, URZ, UR37, URZ, UP0, !UPT ;  /* 0x000000253f057290 */ /* 0x000fe200087fe43f */
[----:B------:R-:W-:Y:S01]  /*13e70*/  UMOV UR6, 0x0 ;  /* 0x0000000000067882 */ /* 0x000fe20000000000 */
[----:B------:R-:W-:Y:S01]  /*13e80*/  UMOV UR7, 0x14f00000 ;  /* 0x14f0000000077882 */ /* 0x000fe20000000000 */
[----:B--2---:R-:W-:-:S10]  /*13e90*/  IMAD R2, R0, 0x50, R2 ;  /* 0x0000005000027824 */ /* 0x004fd400078e0202 */
.L_x_277:
[----:B------:R-:W-:-:S13]  /*13ea0*/  @P0 ELECT P2, URZ, PT ;  /* 0x00000000003f082f */ /* 0x000fda0003840000 */
[----:B-----5:R-:W-:Y:S02]  /*13eb0*/  @P2 R2UR UR13, R5 ;  /* 0x00000000050d22ca */ /* 0x020fe400000e0000 */
[----:B------:R-:W-:Y:S02]  /*13ec0*/  @P2 R2UR UR12, R16 ;  /* 0x00000000100c22ca */ /* 0x000fe400000e0000 */
[----:B------:R-:W-:Y:S02]  /*13ed0*/  @P2 R2UR UR11, R2 ;  /* 0x00000000020b22ca */ /* 0x000fe400000e0000 */
[----:B------:R-:W-:Y:S02]  /*13ee0*/  @P2 R2UR UR9, R3 ;  /* 0x00000000030922ca */ /* 0x000fe400000e0000 */
[----:B------:R-:W-:Y:S02]  /*13ef0*/  @P2 R2UR UR8, R7 ;  /* 0x00000000070822ca */ /* 0x000fe400000e0000 */
[----:B------:R-:W-:-:S02]  /*13f00*/  @P2 PLOP3.LUT P0, PT, P2, PT, PT, 0x8, 0x0 ;  /* 0x000000000000281c */ /* 0x000fc4000170e170 */
[----:B------:R-:W-:-:S09]  /*13f10*/  PLOP3.LUT P2, PT, PT, PT, PT, 0x8, 0x0 ;  /* 0x000000000000781c */ /* 0x000fd20003f4e170 */
[----:B------:R0:W-:Y:S02]  /*13f20*/  UTMALDG.4D [UR8], [UR4], desc[UR6] ;  /* 0x00000608040075b4 */ /* 0x0001e40008019000 */
[----:B0-----:R-:W-:Y:S05]  /*13f30*/  @P0 BRA.U.ANY `(.L_x_277) ;  /* 0xfffffffd00d80947 */ /* 0x001fea000393ffff */
[----:B------:R-:W-:Y:S01]  /*13f40*/  IMAD.MOV.U32 R21, RZ, RZ, 0x40 ;  /* 0x00000040ff157424 */ /* 0x000fe200078e00ff */
[----:B------:R-:W-:Y:S01]  /*13f50*/  PLOP3.LUT P0, PT, PT, PT, PT, 0x80, 0x0 ;  /* 0x000000000000781c */ /* 0x000fe20003f0f070 */
[----:B------:R-:W-:Y:S01]  /*13f60*/  VIADD R7, R4, 0x26c00 ;  /* 0x00026c0004077836 */ /* 0x000fe20000000000 */
[----:B------:R-:W-:Y:S01]  /*13f70*/  UMOV UR6, 0x0 ;  /* 0x0000000000067882 */ /* 0x000fe20000000000 */
[----:B------:R-:W-:Y:S01]  /*13f80*/  UMOV UR7, 0x14f00000 ;  /* 0x14f0000000077882 */ /* 0x000fe20000000000 */
[----:B------:R-:W-:-:S15]  /*13f90*/  R2UR UR10, R21 ;  /* 0x00000000150a72ca */ /* 0x000fde00000e0000 */
.L_x_278:
[----:B------:R-:W-:-:S13]  /*13fa0*/  @P0 ELECT P2, URZ, PT ;  /* 0x00000000003f082f */ /* 0x000fda0003840000 */
[----:B------:R-:W-:Y:S02]  /*13fb0*/  @P2 R2UR UR13, R5 ;  /* 0x00000000050d22ca */ /* 0x000fe400000e0000 */
        /* <DEDUP_REMOVED lines=14> */
.L_x_279:
        /* <DEDUP_REMOVED lines=16> */
.L_x_280:
        /* <DEDUP_REMOVED lines=10> */
[----:B------:R-:W2:Y:S01]  /*14240*/  LDL.LU R7, [R1+0x14] ;  /* 0x0000140001077983 */ /* 0x000ea20000300800 */
[----:B------:R-:W-:Y:S01]  /*14250*/  IMAD R3, R19, 0x8, R6 ;  /* 0x0000000813037824 */ /* 0x000fe200078e0206 */
[----:B------:R-:W-:Y:S01]  /*14260*/  BSSY B3, `(.L_x_281) ;  /* 0x0000004000037945 */ /* 0x000fe20003800000 */
[----:B--2---:R-:W-:-:S04]  /*14270*/  SHF.L.U32 R2, R7, 0x1f, RZ ;  /* 0x0000001f07027819 */ /* 0x004fc800000006ff */
[----:B------:R-:W0:Y:S02]  /*14280*/  SYNCS.PHASECHK.TRANS64.TRYWAIT P0, [R3+URZ+0x60], R2 ;  /* 0x00006002030075a7 */ /* 0x000e24000800017f */
[----:B0-----:R-:W-:Y:S05]  /*14290*/  @!P0 BRA `(.L_x_282) ;  /* 0x0000004800888947 */ /* 0x001fea0003800000 */
.L_x_391:
[----:B------:R-:W-:Y:S05]  /*142a0*/  BSYNC B3 ;  /* 0x0000000000037941 */ /* 0x000fea0003800000 */
.L_x_281:
[----:B------:R-:W-:Y:S01]  /*142b0*/  BSSY B3, `(.L_x_283) ;  /* 0x000000c000037945 */ /* 0x000fe20003800000 */
[----:B------:R-:W-:Y:S02]  /*142c0*/  IMAD.MOV.U32 R12, RZ, RZ, 0x0 ;  /* 0x00000000ff0c7424 */ /* 0x000fe400078e00ff */
[----:B------:R-:W-:Y:S01]  /*142d0*/  IMAD.MOV.U32 R13, RZ, RZ, 0x14f00000 ;  /* 0x14f00000ff0d7424 */ /* 0x000fe200078e00ff */
[----:B------:R-:W-:Y:S06]  /*142e0*/  @P1 BRA `(.L_x_284) ;  /* 0x0000000000201947 */ /* 0x000fec0003800000 */
[----:B------:R-:W1:Y:S01]  /*142f0*/  S2R R4, SR_TID.X ;  /* 0x0000000000047919 */ /* 0x000e620000002100 */
[----:B0-----:R-:W-:Y:S02]  /*14300*/  IMAD R2, R19, 0x8, R18 ;  /* 0x0000000813027824 */ /* 0x001fe400078e0212 */
[----:B------:R-:W-:-:S04]  /*14310*/  IMAD.MOV.U32 R3, RZ, RZ, 0xa000 ;  /* 0x0000a000ff037424 */ /* 0x000fc800078e00ff */
[----:B------:R2:W-:Y:S01]  /*14320*/  SYNCS.ARRIVE.TRANS64 RZ, [R2+URZ+0x38850], R3 ;  /* 0x0388500302ff79a7 */ /* 0x0005e2000800003f */
[----:B-1----:R-:W-:-:S04]  /*14330*/  LOP3.LUT R4, R4, 0x1f, RZ, 0xc0, !PT ;  /* 0x0000001f04047812 */ /* 0x002fc800078ec0ff */
[----:B------:R-:W-:-:S13]  /*14340*/  ISETP.NE.AND P0, PT, R4, RZ, PT ;  /* 0x000000ff0400720c */ /* 0x000fda0003f05270 */
[----:B--2---:R-:W-:Y:S05]  /*14350*/  @!P0 BRA `(.L_x_284) ;  /* 0x0000000000048947 */ /* 0x004fea0003800000 */
[----:B------:R-:W-:Y:S01]  /*14360*/  BPT.TRAP 0x1 ;  /* 0x000000040000795c */ /* 0x000fe20000300000 */
.L_x_284:
[----:B------:R-:W-:Y:S05]  /*14370*/  BSYNC B3 ;  /* 0x0000000000037941 */ /* 0x000fea0003800000 */
.L_x_283:
[----:B------:R-:W2:Y:S04]  /*14380*/  LDL R7, [R1+0x18] ;  /* 0x0000180001077983 */ /* 0x000ea80000100800 */
[----:B------:R-:W2:Y:S01]  /*14390*/  LDL.LU R4, [R1+0x8] ;  /* 0x0000080001047983 */ /* 0x000ea20000300800 */
[----:B------:R-:W-:Y:S01]  /*143a0*/  R2UR UR10, R14 ;  /* 0x000000000e0a72ca */ /* 0x000fe200000e0000 */
[C-C-:B0-----:R-:W-:Y:S01]  /*143b0*/  IMAD R3, R19.reuse, 0x8, R18.reuse ;  /* 0x0000000813037824 */ /* 0x141fe200078e0212 */
[----:B------:R-:W-:Y:S01]  /*143c0*/  R2UR UR6, R12 ;  /* 0x000000000c0672ca */ /* 0x000fe200000e0000 */
[----:B------:R-:W-:Y:S01]  /*143d0*/  IMAD R2, R19, 0xa000, R18 ;  /* 0x0000a00013027824 */ /* 0x000fe200078e0212 */
[----:B------:R-:W-:Y:S01]  /*143e0*/  R2UR UR7, R13 ;  /* 0x000000000d0772ca */ /* 0x000fe200000e0000 */
[----:B------:R-:W-:Y:S01]  /*143f0*/  UIADD3 UR4, UP0, UR36, 0x470, URZ ;  /* 0x0000047024047890 */ /* 0x000fe2000ff1e03f */
[----:B------:R-:W-:Y:S01]  /*14400*/  PLOP3.LUT P0, PT, PT, PT, PT, 0x80, 0x0 ;  /* 0x000000000000781c */ /* 0x000fe20003f0f070 */
[----:B------:R-:W-:-:S02]  /*14410*/  VIADD R3, R3, 0x38850 ;  /* 0x0003885003037836 */ /* 0x000fc40000000000 */
[----:B------:R-:W-:Y:S01]  /*14420*/  UIADD3.X UR5, URZ, UR37, URZ, UP0, !UPT ;  /* 0x000000253f057290 */ /* 0x000fe200087fe43f */
[----:B--2---:R-:W-:Y:S02]  /*14430*/  IMAD R4, R4, 0x50, R7 ;  /* 0x0000005004047824 */ /* 0x004fe400078e0207 */
[----:B------:R-:W-:-:S09]  /*14440*/  VIADD R7, R2, 0x400 ;  /* 0x0000040002077836 */ /* 0x000fd20000000000 */
.L_x_285:
        /* <DEDUP_REMOVED lines=10> */
[----:B------:R-:W-:Y:S01]  /*144f0*/  R2UR UR10, R21 ;  /* 0x00000000150a72ca */ /* 0x000fe200000e0000 */
[----:B------:R-:W-:Y:S01]  /*14500*/  VIADD R7, R2, 0x2c00 ;  /* 0x00002c0002077836 */ /* 0x000fe20000000000 */
[----:B------:R-:W-:Y:S02]  /*14510*/  R2UR UR6, R12 ;  /* 0x000000000c0672ca */ /* 0x000fe400000e0000 */
[----:B------:R-:W-:Y:S02]  /*14520*/  R2UR UR7, R13 ;  /* 0x000000000d0772ca */ /* 0x000fe400000e0000 */
[----:B------:R-:W-:-:S13]  /*14530*/  PLOP3.LUT P0, PT, PT, PT, PT, 0x80, 0x0 ;  /* 0x000000000000781c */ /* 0x000fda0003f0f070 */
.L_x_286:
        /* <DEDUP_REMOVED lines=15> */
.L_x_287:
        /* <DEDUP_REMOVED lines=15> */
.L_x_288:
        /* <DEDUP_REMOVED lines=10> */
[----:B------:R0:W-:Y:S01]  /*147c0*/  STL [R1+0x8], R0 ;  /* 0x0000080001007387 */ /* 0x0001e20000100800 */
[----:B------:R-:W-:-:S07]  /*147d0*/  IMAD.MOV.U32 R17, RZ, RZ, R5 ;  /* 0x000000ffff117224 */ /* 0x000fce00078e0005 */
.L_x_271:
[----:B------:R-:W-:Y:S05]  /*147e0*/  BSYNC B1 ;  /* 0x0000000000017941 */ /* 0x000fea0003800000 */
.L_x_270:
[----:B0-----:R-:W2:Y:S01]  /*147f0*/  LDL.LU R0, [R1+0x38] ;  /* 0x0000380001007983 */ /* 0x001ea20000300800 */
[----:B------:R-:W-:-:S03]  /*14800*/  IMAD.MOV.U32 R19, RZ, RZ, R9 ;  /* 0x000000ffff137224 */ /* 0x000fc600078e0009 */
[----:B------:R0:W-:Y:S02]  /*14810*/  STL [R1+0x14], R11 ;  /* 0x0000140b01007387 */ /* 0x0001e40000100800 */
[----:B0-2---:R-:W-:-:S07]  /*14820*/  VIADD R0, R0, 0xfffffffd ;  /* 0xfffffffd00007836 */ /* 0x005fce0000000000 */
.L_x_269:
[----:B------:R-:W-:Y:S05]  /*14830*/  BSYNC B2 ;  /* 0x0000000000027941 */ /* 0x000fea0003800000 */
.L_x_268:
[----:B------:R-:W-:Y:S01]  /*14840*/  VIADD R10, R10, 0xfffffffe ;  /* 0xfffffffe0a0a7836 */ /* 0x000fe20000000000 */
[----:B------:R-:W-:-:S04]  /*14850*/  LOP3.LUT R8, RZ, R8, RZ, 0x33, !PT ;  /* 0x00000008ff087212 */ /* 0x000fc800078e33ff */
[----:B------:R-:W-:-:S13]  /*14860*/  ISETP.NE.AND P0, PT, R10, R8, PT ;  /* 0x000000080a00720c */ /* 0x000fda0003f05270 */
[----:B------:R-:W-:Y:S05]  /*14870*/  @!P0 BRA `(.L_x_267) ;  /* 0x0000001800c48947 */ /* 0x000fea0003800000 */
[----:B------:R-:W-:-:S07]  /*14880*/  IMAD.MOV.U32 R9, RZ, RZ, R17 ;  /* 0x000000ffff097224 */ /* 0x000fce00078e0011 */
.L_x_327:
[----:B------:R-:W2:Y:S04]  /*14890*/  LDL R3, [R1+0x20] ;  /* 0x0000200001037983 */ /* 0x000ea80000100800 */
[----:B------:R-:W3:Y:S01]  /*148a0*/  LDL R2, [R1+0x14] ;  /* 0x0000140001027983 */ /* 0x000ee20000100800 */
[----:B------:R-:W-:Y:S01]  /*148b0*/  VIADD R4, R19, 0x1 ;  /* 0x0000000113047836 */ /* 0x000fe20000000000 */
[----:B------:R-:W-:Y:S05]  /*148c0*/  YIELD ;  /* 0x0000000000007946 */ /* 0x000fea0003800000 */
[----:B------:R-:W-:Y:S01]  /*148d0*/  ISETP.NE.AND P0, PT, R4, 0x2, PT ;  /* 0x000000020400780c */ /* 0x000fe20003f05270 */
[----:B------:R-:W-:Y:S03]  /*148e0*/  BSSY B1, `(.L_x_289) ;  /* 0x00000d0000017945 */ /* 0x000fe60003800000 */
[----:B------:R-:W-:-:S02]  /*148f0*/  SEL R5, RZ, 0x1, P0 ;  /* 0x00000001ff057807 */ /* 0x000fc40000000000 */
[----:B------:R-:W-:Y:S02]  /*14900*/  SEL R4, R4, RZ, P0 ;  /* 0x000000ff04047207 */ /* 0x000fe40000000000 */
[----:B--2---:R-:W-:Y:S02]  /*14910*/  ISETP.NE.AND P1, PT, R3, RZ, PT ;  /* 0x000000ff0300720c */ /* 0x004fe40003f25270 */
[----:B---3--:R-:W-:-:S11]  /*14920*/  LOP3.LUT R5, R2, R5, RZ, 0x3c, !PT ;  /* 0x0000000502057212 */ /* 0x008fd600078e3cff */
[----:B01----:R-:W-:Y:S05]  /*14930*/  @!P1 BRA `(.L_x_290) ;  /* 0x0000000c00289947 */ /* 0x003fea0003800000 */
        /* <DEDUP_REMOVED lines=14> */
[----:B------:R-:W-:-:S04]  /*14a20*/  @P0 SHF.R.U32.HI R2, RZ, R3, R7 ;  /* 0x00000003ff020219 */ /* 0x000fc80000011607 */
[--C-:B------:R-:W-:Y:S01]  /*14a30*/  SHF.R.S32.HI R3, RZ, 0x1f, R2.reuse ;  /* 0x0000001fff037819 */ /* 0x100fe20000011402 */
[----:B------:R-:W-:-:S04]  /*14a40*/  IMAD.MOV R7, RZ, RZ, -R2 ;  /* 0x000000ffff077224 */ /* 0x000fc800078e0a02 */
[----:B------:R-:W-:Y:S02]  /*14a50*/  IMAD R7, R8, R7, R0 ;  /* 0x0000000708077224 */ /* 0x000fe400078e0200 */
[----:B--2---:R-:W-:-:S04]  /*14a60*/  IMAD R8, R11, UR6, RZ ;  /* 0x000000060b087c24 */ /* 0x004fc8000f8e02ff */
[C---:B---3--:R-:W-:Y:S02]  /*14a70*/  IMAD R8, R10.reuse, UR7, R8 ;  /* 0x000000070a087c24 */ /* 0x048fe4000f8e0208 */
[----:B------:R-:W-:-:S04]  /*14a80*/  IMAD.WIDE.U32 R2, R10, UR6, R2 ;  /* 0x000000060a027c25 */ /* 0x000fc8000f8e0002 */
[----:B------:R-:W-:Y:S01]  /*14a90*/  IMAD.IADD R3, R8, 0x1, R3 ;  /* 0x0000000108037824 */ /* 0x000fe200078e0203 */
[----:B------:R-:W-:-:S04]  /*14aa0*/  LEA R8, P0, R2, UR4, 0x2 ;  /* 0x0000000402087c11 */ /* 0x000fc8000f8010ff */
[----:B------:R-:W-:-:S06]  /*14ab0*/  LEA.HI.X R9, R2, UR5, R3, 0x2, P0 ;  /* 0x0000000502097c11 */ /* 0x000fcc00080f1403 */
[----:B------:R0:W5:Y:S03]  /*14ac0*/  LDG.E R9, desc[UR8][R8.64] ;  /* 0x0000000808097981 */ /* 0x000166000c1e1900 */
.L_x_291:
[----:B------:R-:W-:Y:S01]  /*14ad0*/  IMAD R3, R4, 0x8, R18 ;  /* 0x0000000804037824 */ /* 0x000fe200078e0212 */
[----:B------:R-:W-:Y:S01]  /*14ae0*/  SHF.L.U32 R2, R5, 0x1f, RZ ;  /* 0x0000001f05027819 */ /* 0x000fe200000006ff */
[----:B------:R-:W-:Y:S03]  /*14af0*/  BSSY B2, `(.L_x_292) ;  /* 0x0000003000027945 */ /* 0x000fe60003800000 */
[----:B------:R-:W1:Y:S02]  /*14b00*/  SYNCS.PHASECHK.TRANS64.TRYWAIT P0, [R3+URZ+0x38840], R2 ;  /* 0x03884002030075a7 */ /* 0x000e64000800017f */
[----:B-1----:R-:W-:Y:S05]  /*14b10*/  @!P0 BRA `(.L_x_293) ;  /* 0x00000040007c8947 */ /* 0x002fea0003800000 */
.L_x_392:
[----:B------:R-:W-:Y:S05]  /*14b20*/  BSYNC B2 ;  /* 0x0000000000027941 */ /* 0x000fea0003800000 */
.L_x_292:
        /* <DEDUP_REMOVED lines=12> */
.L_x_295:
[----:B------:R-:W-:Y:S05]  /*14bf0*/  BSYNC B2 ;  /* 0x0000000000027941 */ /* 0x000fea0003800000 */
.L_x_294:
        /* <DEDUP_REMOVED lines=12> */
.L_x_296:
        /* <DEDUP_REMOVED lines=16> */
.L_x_297:
        /* <DEDUP_REMOVED lines=16> */
.L_x_298:
        /* <DEDUP_REMOVED lines=16> */
.L_x_299:
        /* <DEDUP_REMOVED lines=16> */
.L_x_393:
[----:B------:R-:W-:Y:S05]  /*150c0*/  BSYNC B2 ;  /* 0x0000000000027941 */ /* 0x000fea0003800000 */
.L_x_300:
[----:B------:R-:W-:Y:S01]  /*150d0*/  BSSY B2, `(.L_x_302) ;  /* 0x000000b000027945 */ /* 0x000fe20003800000 */
[----:B------:R-:W-:Y:S02]  /*150e0*/  IMAD.MOV.U32 R10, RZ, RZ, 0x0 ;  /* 0x00000000ff0a7424 */ /* 0x000fe400078e00ff */
[----:B------:R-:W-:Y:S01]  /*150f0*/  IMAD.MOV.U32 R11, RZ, RZ, 0x14f00000 ;  /* 0x14f00000ff0b7424 */ /* 0x000fe200078e00ff */
[----:B------:R-:W-:Y:S06]  /*15100*/  @P1 BRA `(.L_x_303) ;  /* 0x00000000001c1947 */ /* 0x000fec0003800000 */
[----:B------:R-:W1:Y:S01]  /*15110*/  S2R R8, SR_TID.X ;  /* 0x0000000000087919 */ /* 0x000e620000002100 */
[----:B0-----:R-:W-:-:S04]  /*15120*/  IMAD.MOV.U32 R3, RZ, RZ, 0xa000 ;  /* 0x0000a000ff037424 */ /* 0x001fc800078e00ff */
[----:B------:R2:W-:Y:S01]  /*15130*/  SYNCS.ARRIVE.TRANS64 RZ, [R2+URZ+0x50], R3 ;  /* 0x0000500302ff79a7 */ /* 0x0005e2000800003f */
[----:B-1----:R-:W-:-:S04]  /*15140*/  LOP3.LUT R8, R8, 0x1f, RZ, 0xc0, !PT ;  /* 0x0000001f08087812 */ /* 0x002fc800078ec0ff */
[----:B------:R-:W-:-:S13]  /*15150*/  ISETP.NE.AND P0, PT, R8, RZ, PT ;  /* 0x000000ff0800720c */ /* 0x000fda0003f05270 */
[----:B--2---:R-:W-:Y:S05]  /*15160*/  @!P0 BRA `(.L_x_303) ;  /* 0x0000000000048947 */ /* 0x004fea0003800000 */
[----:B------:R-:W-:Y:S01]  /*15170*/  BPT.TRAP 0x1 ;  /* 0x000000040000795c */ /* 0x000fe20000300000 */
.L_x_303:
[----:B------:R-:W-:Y:S05]  /*15180*/  BSYNC B2 ;  /* 0x0000000000027941 */ /* 0x000fea0003800000 */
.L_x_302:
[----:B------:R-:W2:Y:S04]  /*15190*/  LDL R8, [R1+0x18] ;  /* 0x0000180001087983 */ /* 0x000ea80000100800 */
[----:B0-----:R-:W2:Y:S01]  /*151a0*/  LDL.LU R3, [R1+0x8] ;  /* 0x0000080001037983 */ /* 0x001ea20000300800 */
[----:B------:R-:W-:Y:S01]  /*151b0*/  R2UR UR10, R12 ;  /* 0x000000000c0a72ca */ /* 0x000fe200000e0000 */
[----:B------:R-:W-:Y:S01]  /*151c0*/  IMAD R19, R19, 0xa000, R18 ;  /* 0x0000a00013137824 */ /* 0x000fe200078e0212 */
[----:B------:R-:W-:Y:S01]  /*151d0*/  R2UR UR6, R10 ;  /* 0x000000000a0672ca */ /* 0x000fe200000e0000 */
[----:B------:R-:W-:Y:S01]  /*151e0*/  UIADD3 UR4, UP0, UR36, 0x470, URZ ;  /* 0x0000047024047890 */ /* 0x000fe2000ff1e03f */
[----:B------:R-:W-:Y:S01]  /*151f0*/  R2UR UR7, R11 ;  /* 0x000000000b0772ca */ /* 0x000fe200000e0000 */
[----:B------:R-:W-:Y:S01]  /*15200*/  VIADD R2, R2, 0x50 ;  /* 0x0000005002027836 */ /* 0x000fe20000000000 */
[----:B------:R-:W-:Y:S01]  /*15210*/  PLOP3.LUT P0, PT, PT, PT, PT, 0x80, 0x0 ;  /* 0x000000000000781c */ /* 0x000fe20003f0f070 */
[----:B------:R-:W-:Y:S01]  /*15220*/  UIADD3.X UR5, URZ, UR37, URZ, UP0, !UPT ;  /* 0x000000253f057290 */ /* 0x000fe200087fe43f */
[----:B--2---:R-:W-:-:S02]  /*15230*/  IMAD R3, R3, 0x50, R8 ;  /* 0x0000005003037824 */ /* 0x004fc400078e0208 */
[----:B------:R-:W-:-:S09]  /*15240*/  VIADD R8, R19, 0x400 ;  /* 0x0000040013087836 */ /* 0x000fd20000000000 */
.L_x_304:
        /* <DEDUP_REMOVED lines=15> */
.L_x_305:
        /* <DEDUP_REMOVED lines=15> */
.L_x_306:
        /* <DEDUP_REMOVED lines=15> */
.L_x_307:
        /* <DEDUP_REMOVED lines=12> */
.L_x_290:
[----:B------:R-:W-:Y:S05]  /*155e0*/  BSYNC B1 ;  /* 0x0000000000017941 */ /* 0x000fea0003800000 */
.L_x_289:
[----:B------:R-:W2:Y:S01]  /*155f0*/  LDL R2, [R1+0x20] ;  /* 0x0000200001027983 */ /* 0x000ea20000100800 */
[----:B------:R-:W-:Y:S01]  /*15600*/  VIADD R19, R4, 0x1 ;  /* 0x0000000104137836 */ /* 0x000fe20000000000 */
[----:B------:R-:W-:Y:S01]  /*15610*/  BSSY B1, `(.L_x_308) ;  /* 0x00000d3000017945 */ /* 0x000fe20003800000 */
[----:B0-----:R-:W-:-:S03]  /*15620*/  VIADD R7, R0, 0xffffffff ;  /* 0xffffffff00077836 */ /* 0x001fc60000000000 */
[----:B------:R-:W-:-:S04]  /*15630*/  ISETP.NE.AND P0, PT, R19, 0x2, PT ;  /* 0x000000021300780c */ /* 0x000fc80003f05270 */
[----:B------:R-:W-:Y:S02]  /*15640*/  SEL R19, R19, RZ, P0 ;  /* 0x000000ff13137207 */ /* 0x000fe40000000000 */
[----:B--2---:R-:W-:Y:S02]  /*15650*/  ISETP.NE.AND P1, PT, R2, RZ, PT ;  /* 0x000000ff0200720c */ /* 0x004fe40003f25270 */
[----:B------:R-:W-:-:S04]  /*15660*/  SEL R2, RZ, 0x1, P0 ;  /* 0x00000001ff027807 */ /* 0x000fc80000000000 */
[----:B------:R-:W-:-:S05]  /*15670*/  LOP3.LUT R12, R5, R2, RZ, 0x3c, !PT ;  /* 0x00000002050c7212 */ /* 0x000fca00078e3cff */
[----:B------:R0:W-:Y:S02]  /*15680*/  STL [R1+0x14], R12 ;  /* 0x0000140c01007387 */ /* 0x0001e40000100800 */
[----:B------:R-:W-:Y:S05]  /*15690*/  @!P1 BRA `(.L_x_309) ;  /* 0x0000000c00289947 */ /* 0x000fea0003800000 */
[----:B------:R-:W-:Y:S01]  /*156a0*/  ULDC.64 UR4, c[0x0][0x418] ;  /* 0x0001060000047ab9 */ /* 0x000fe20000000a00 */
[----:B------:R-:W-:Y:S01]  /*156b0*/  IMAD.MOV.U32 R8, RZ, RZ, R7 ;  /* 0x000000ffff087224 */ /* 0x000fe200078e0007 */
[----:B------:R-:W-:-:S04]  /*156c0*/  ISETP.NE.U32.AND P0, PT, RZ, UR4, PT ;  /* 0x00000004ff007c0c */ /* 0x000fc8000bf05070 */
[----:B------:R-:W-:-:S13]  /*156d0*/  ISETP.NE.AND.EX P0, PT, RZ, UR5, PT, P0 ;  /* 0x00000005ff007c0c */ /* 0x000fda000bf05300 */
[----:B------:R-:W-:Y:S05]  /*156e0*/  @!P0 BRA `(.L_x_310) ;  /* 0x0000000000508947 */ /* 0x000fea0003800000 */
[----:B------:R-:W2:Y:S01]  /*156f0*/  LDL R11, [R1+0x1c] ;  /* 0x00001c00010b7983 */ /* 0x000ea20000100800 */
[----:B------:R-:W1:Y:S01]  /*15700*/  LDC R9, c[0x0][0x43c] ;  /* 0x00010f00ff097b82 */ /* 0x000e620000000800 */
[----:B------:R-:W-:Y:S02]  /*15710*/  ULDC.64 UR6, c[0x0][0x428] ;  /* 0x00010a0000067ab9 */ /* 0x000fe40000000a00 */
[----:B------:R-:W3:Y:S01]  /*15720*/  LDL R10, [R1+0x10] ;  /* 0x00001000010a7983 */ /* 0x000ee20000100800 */
[----:B------:R-:W-:Y:S01]  /*15730*/  ULDC.64 UR8, c[0x0][0x208] ;  /* 0x0000820000087ab9 */ /* 0x000fe20000000a00 */
[----:B-1----:R-:W-:-:S13]  /*15740*/  ISETP.NE.AND P0, PT, R9, 0x1, PT ;  /* 0x000000010900780c */ /* 0x002fda0003f05270 */
[----:B------:R-:W1:Y:S02]  /*15750*/  @P0 LDC.64 R2, c[0x0][0x440] ;  /* 0x00011000ff020b82 */ /* 0x000e640000000a00 */
[----:B-1----:R-:W-:-:S04]  /*15760*/  @P0 IMAD.HI.U32 R8, R7, R2, RZ ;  /* 0x0000000207080227 */ /* 0x002fc800078e00ff */
        /* <DEDUP_REMOVED lines=10> */
[----:B------:R-:W-:-:S05]  /*15810*/  LEA.HI.X R11, R2, UR5, R9, 0x2, P0 ;  /* 0x00000005020b7c11 */ /* 0x000fca00080f1409 */
[----:B------:R1:W5:Y:S04]  /*15820*/  LDG.E R9, desc[UR8][R10.64] ;  /* 0x000000080a097981 */ /* 0x000368000c1e1900 */
.L_x_310:
[----:B------:R-:W-:Y:S01]  /*15830*/  IMAD R2, R19, 0x8, R18 ;  /* 0x0000000813027824 */ /* 0x000fe200078e0212 */
[----:B------:R-:W-:Y:S01]  /*15840*/  SHF.L.U32 R3, R12, 0x1f, RZ ;  /* 0x0000001f0c037819 */ /* 0x000fe200000006ff */
[----:B------:R-:W-:Y:S03]  /*15850*/  BSSY B2, `(.L_x_311) ;  /* 0x0000003000027945 */ /* 0x000fe60003800000 */
[----:B------:R-:W2:Y:S02]  /*15860*/  SYNCS.PHASECHK.TRANS64.TRYWAIT P0, [R2+URZ+0x38840], R3 ;  /* 0x03884003020075a7 */ /* 0x000ea4000800017f */
[----:B--2---:R-:W-:Y:S05]  /*15870*/  @!P0 BRA `(.L_x_312) ;  /* 0x00000034004c8947 */ /* 0x004fea0003800000 */
.L_x_394:
[----:B------:R-:W-:Y:S05]  /*15880*/  BSYNC B2 ;  /* 0x0000000000027941 */ /* 0x000fea0003800000 */
.L_x_311:
[----:B-1----:R-:W1:Y:S01]  /*15890*/  S2R R10, SR_TID.X ;  /* 0x00000000000a7919 */ /* 0x002e620000002100 */
[----:B------:R-:W-:Y:S01]  /*158a0*/  BSSY B2, `(.L_x_313) ;  /* 0x000000b000027945 */ /* 0x000fe20003800000 */
[----:B-1----:R-:W-:-:S04]  /*158b0*/  LOP3.LUT R10, R10, 0x7f, RZ, 0xc0, !PT ;  /* 0x0000007f0a0a7812 */ /* 0x002fc800078ec0ff */
[----:B------:R-:W-:-:S13]  /*158c0*/  ISETP.NE.AND P1, PT, R10, RZ, PT ;  /* 0x000000ff0a00720c */ /* 0x000fda0003f25270 */
[----:B------:R-:W-:Y:S05]  /*158d0*/  @P1 BRA `(.L_x_314) ;  /* 0x00000000001c1947 */ /* 0x000fea0003800000 */
[----:B------:R-:W1:Y:S01]  /*158e0*/  S2R R10, SR_TID.X ;  /* 0x00000000000a7919 */ /* 0x000e620000002100 */
[----:B--2---:R-:W-:-:S04]  /*158f0*/  IMAD.MOV.U32 R3, RZ, RZ, 0xa000 ;  /* 0x0000a000ff037424 */ /* 0x004fc800078e00ff */
[----:B------:R3:W-:Y:S01]  /*15900*/  SYNCS.ARRIVE.TRANS64 RZ, [R2+URZ+0x38830], R3 ;  /* 0x0388300302ff79a7 */ /* 0x0007e2000800003f */
[----:B-1----:R-:W-:-:S04]  /*15910*/  LOP3.LUT R10, R10, 0x1f, RZ, 0xc0, !PT ;  /* 0x0000001f0a0a7812 */ /* 0x002fc800078ec0ff */
[----:B------:R-:W-:-:S13]  /*15920*/  ISETP.NE.AND P0, PT, R10, RZ, PT ;  /* 0x000000ff0a00720c */ /* 0x000fda0003f05270 */
[----:B---3--:R-:W-:Y:S05]  /*15930*/  @!P0 BRA `(.L_x_314) ;  /* 0x0000000000048947 */ /* 0x008fea0003800000 */
[----:B------:R-:W-:Y:S01]  /*15940*/  BPT.TRAP 0x1 ;  /* 0x000000040000795c */ /* 0x000fe20000300000 */
.L_x_314:
[----:B------:R-:W-:Y:S05]  /*15950*/  BSYNC B2 ;  /* 0x0000000000027941 */ /* 0x000fea0003800000 */
.L_x_313:
[----:B--2---:R-:W2:Y:S01]  /*15960*/  LDL R2, [R1+0x18] ;  /* 0x0000180001027983 */ /* 0x004ea20000100800 */
[----:B0-----:R-:W-:Y:S01]  /*15970*/  IMAD.MOV.U32 R12, RZ, RZ, RZ ;  /* 0x000000ffff0c7224 */ /* 0x001fe200078e00ff */
[----:B------:R-:W-:Y:S01]  /*15980*/  UIADD3 UR4, UP0, UR36, 0x370, URZ ;  /* 0x0000037024047890 */ /* 0x000fe2000ff1e03f */
[C---:B------:R-:W-:Y:S01]  /*15990*/  IMAD R3, R19.reuse, 0x8, R6 ;  /* 0x0000000813037824 */ /* 0x040fe200078e0206 */
[----:B------:R-:W-:Y:S01]  /*159a0*/  PLOP3.LUT P0, PT, PT, PT, PT, 0x80, 0x0 ;  /* 0x000000000000781c */ /* 0x000fe20003f0f070 */
[----:B------:R-:W-:Y:S01]  /*159b0*/  IMAD R10, R19, 0xa000, R18 ;  /* 0x0000a000130a7824 */ /* 0x000fe200078e0212 */
[----:B------:R-:W-:Y:S01]  /*159c0*/  R2UR UR10, R12 ;  /* 0x000000000c0a72ca */ /* 0x000fe200000e0000 */
[----:B------:R-:W-:Y:S01]  /*159d0*/  VIADD R3, R3, 0x30 ;  /* 0x0000003003037836 */ /* 0x000fe20000000000 */
[----:B------:R-:W-:Y:S01]  /*159e0*/  UIADD3.X UR5, URZ, UR37, URZ, UP0, !UPT ;  /* 0x000000253f057290 */ /* 0x000fe200087fe43f */
[----:B------:R-:W-:Y:S01]  /*159f0*/  VIADD R11, R10, 0x24400 ;  /* 0x000244000a0b7836 */ /* 0x000fe20000000000 */
[----:B------:R-:W-:Y:S01]  /*15a00*/  UMOV UR6, 0x0 ;  /* 0x0000000000067882 */ /* 0x000fe20000000000 */
[----:B------:R-:W-:Y:S01]  /*15a10*/  UMOV UR7, 0x14f00000 ;  /* 0x14f0000000077882 */ /* 0x000fe20000000000 */
[----:B--2---:R-:W-:-:S09]  /*15a20*/  IMAD R2, R8, 0x50, R2 ;  /* 0x0000005008027824 */ /* 0x004fd200078e0202 */
.L_x_315:
        /* <DEDUP_REMOVED lines=16> */
.L_x_316:
        /* <DEDUP_REMOVED lines=16> */
.L_x_317:
        /* <DEDUP_REMOVED lines=16> */
.L_x_318:
        /* <DEDUP_REMOVED lines=10> */
[----:B------:R-:W-:Y:S01]  /*15dd0*/  SHF.L.U32 R5, R5, 0x1f, RZ ;  /* 0x0000001f05057819 */ /* 0x000fe200000006ff */
[----:B------:R-:W-:Y:S01]  /*15de0*/  IMAD R2, R4, 0x8, R6 ;  /* 0x0000000804027824 */ /* 0x000fe200078e0206 */
[----:B------:R-:W-:Y:S03]  /*15df0*/  BSSY B2, `(.L_x_319) ;  /* 0x0000003000027945 */ /* 0x000fe60003800000 */
[----:B------:R-:W0:Y:S02]  /*15e00*/  SYNCS.PHASECHK.TRANS64.TRYWAIT P0, [R2+URZ+0x60], R5 ;  /* 0x00006005020075a7 */ /* 0x000e24000800017f */
[----:B0-----:R-:W-:Y:S05]  /*15e10*/  @!P0 BRA `(.L_x_320) ;  /* 0x0000002c00f88947 */ /* 0x001fea0003800000 */
.L_x_395:
[----:B------:R-:W-:Y:S05]  /*15e20*/  BSYNC B2 ;  /* 0x0000000000027941 */ /* 0x000fea0003800000 */
.L_x_319:
[----:B------:R-:W-:Y:S01]  /*15e30*/  BSSY B2, `(.L_x_321) ;  /* 0x000000b000027945 */ /* 0x000fe20003800000 */
[----:B------:R-:W-:Y:S02]  /*15e40*/  IMAD.MOV.U32 R10, RZ, RZ, 0x0 ;  /* 0x00000000ff0a7424 */ /* 0x000fe400078e00ff */
[----:B------:R-:W-:Y:S01]  /*15e50*/  IMAD.MOV.U32 R11, RZ, RZ, 0x14f00000 ;  /* 0x14f00000ff0b7424 */ /* 0x000fe200078e00ff */
[----:B------:R-:W-:Y:S06]  /*15e60*/  @P1 BRA `(.L_x_322) ;  /* 0x00000000001c1947 */ /* 0x000fec0003800000 */
[----:B0-----:R-:W0:Y:S01]  /*15e70*/  S2R R5, SR_TID.X ;  /* 0x0000000000057919 */ /* 0x001e220000002100 */
[----:B------:R-:W-:-:S04]  /*15e80*/  IMAD.MOV.U32 R3, RZ, RZ, 0xa000 ;  /* 0x0000a000ff037424 */ /* 0x000fc800078e00ff */
[----:B------:R1:W-:Y:S01]  /*15e90*/  SYNCS.ARRIVE.TRANS64 RZ, [R2+URZ+0x50], R3 ;  /* 0x0000500302ff79a7 */ /* 0x0003e2000800003f */
[----:B0-----:R-:W-:-:S04]  /*15ea0*/  LOP3.LUT R5, R5, 0x1f, RZ, 0xc0, !PT ;  /* 0x0000001f05057812 */ /* 0x001fc800078ec0ff */
[----:B------:R-:W-:-:S13]  /*15eb0*/  ISETP.NE.AND P0, PT, R5, RZ, PT ;  /* 0x000000ff0500720c */ /* 0x000fda0003f05270 */
[----:B-1----:R-:W-:Y:S05]  /*15ec0*/  @!P0 BRA `(.L_x_322) ;  /* 0x0000000000048947 */ /* 0x002fea0003800000 */
[----:B------:R-:W-:Y:S01]  /*15ed0*/  BPT.TRAP 0x1 ;  /* 0x000000040000795c */ /* 0x000fe20000300000 */
.L_x_322:
[----:B------:R-:W-:Y:S05]  /*15ee0*/  BSYNC B2 ;  /* 0x0000000000027941 */ /* 0x000fea0003800000 */
.L_x_321:
[----:B0-----:R-:W2:Y:S04]  /*15ef0*/  LDL R5, [R1+0x18] ;  /* 0x0000180001057983 */ /* 0x001ea80000100800 */
[----:B------:R-:W2:Y:S01]  /*15f00*/  LDL.LU R3, [R1+0x8] ;  /* 0x0000080001037983 */ /* 0x000ea20000300800 */
        /* <DEDUP_REMOVED lines=10> */
.L_x_323:
        /* <DEDUP_REMOVED lines=15> */
.L_x_324:
        /* <DEDUP_REMOVED lines=15> */
.L_x_325:
        /* <DEDUP_REMOVED lines=15> */
.L_x_326:
        /* <DEDUP_REMOVED lines=12> */
.L_x_309:
[----:B------:R-:W-:Y:S05]  /*16340*/  BSYNC B1 ;  /* 0x0000000000017941 */ /* 0x000fea0003800000 */
.L_x_308:
[----:B------:R-:W2:Y:S01]  /*16350*/  LDL R2, [R1+0x28] ;  /* 0x0000280001027983 */ /* 0x000ea20000100800 */
[----:B------:R-:W-:Y:S01]  /*16360*/  VIADD R0, R0, 0xfffffffe ;  /* 0xfffffffe00007836 */ /* 0x000fe20000000000 */
[----:B--2---:R-:W-:-:S13]  /*16370*/  ISETP.GT.AND P0, PT, R7, R2, PT ;  /* 0x000000020700720c */ /* 0x004fda0003f04270 */
[----:B------:R-:W-:Y:S05]  /*16380*/  @P0 BRA `(.L_x_327) ;  /* 0xffffffe400400947 */ /* 0x000fea000383ffff */
.L_x_267:
[----:B------:R-:W-:Y:S05]  /*16390*/  BSYNC B0 ;  /* 0x0000000000007941 */ /* 0x000fea0003800000 */
.L_x_266:
[----:B------:R-:W2:Y:S01]  /*163a0*/  S2R R3, SR_TID.X ;  /* 0x0000000000037919 */ /* 0x000ea20000002100 */
[----:B------:R-:W-:Y:S01]  /*163b0*/  BSSY B0, `(.L_x_328) ;  /* 0x0000012000007945 */ /* 0x000fe20003800000 */
[----:B--2---:R-:W-:-:S04]  /*163c0*/  LOP3.LUT R3, R3, 0x7f, RZ, 0xc0, !PT ;  /* 0x0000007f03037812 */ /* 0x004fc800078ec0ff */
[----:B------:R-:W-:-:S13]  /*163d0*/  ISETP.NE.AND P0, PT, R3, RZ, PT ;  /* 0x000000ff0300720c */ /* 0x000fda0003f05270 */
[----:B------:R-:W-:Y:S05]  /*163e0*/  @P0 BRA `(.L_x_329) ;  /* 0x0000000000380947 */ /* 0x000fea0003800000 */
[----:B------:R-:W2:Y:S01]  /*163f0*/  S2R R2, SR_LANEID ;  /* 0x0000000000027919 */ /* 0x000ea20000000000 */
[----:B------:R-:W-:Y:S01]  /*16400*/  VOTEU.ANY UR4, UPT, PT ;  /* 0x0000000000047886 */ /* 0x000fe200038e0100 */
[----:B-1----:R-:W1:Y:S01]  /*16410*/  LDC.64 R4, c[0x0][0xc60] ;  /* 0x00031800ff047b82 */ /* 0x002e620000000a00 */
[----:B------:R-:W2:Y:S01]  /*16420*/  FLO.U32 R0, UR4 ;  /* 0x0000000400007d00 */ /* 0x000ea200080e0000 */
[----:B------:R-:W-:Y:S01]  /*16430*/  ULDC.64 UR6, c[0x0][0x208] ;  /* 0x0000820000067ab9 */ /* 0x000fe20000000a00 */
[----:B--2---:R-:W-:-:S06]  /*16440*/  ISETP.EQ.U32.AND P0, PT, R0, R2, PT ;  /* 0x000000020000720c */ /* 0x004fcc0003f02070 */
[----:B------:R-:W1:Y:S07]  /*16450*/  POPC R2, UR4 ;  /* 0x0000000400027d09 */ /* 0x000e6e0008000000 */
[----:B-1----:R-:W2:Y:S04]  /*16460*/  @P0 ATOMG.E.ADD.STRONG.GPU PT, R2, desc[UR6][R4.64], R2 ;  /* 0x00000002040209a8 */ /* 0x002ea800081ee1c6 */
[----:B--2---:R1:W2:Y:S02]  /*16470*/  SHFL.IDX PT, R2, R2, R0, 0x1f ;  /* 0x00001f0002027589 */ /* 0x0042a400000e0000 */
[----:B-1----:R-:W1:Y:S02]  /*16480*/  S2R R0, SR_LTMASK ;  /* 0x0000000000007919 */ /* 0x002e640000003900 */
[----:B-1----:R-:W-:-:S06]  /*16490*/  LOP3.LUT R0, R0, UR4, RZ, 0xc0, !PT ;  /* 0x0000000400007c12 */ /* 0x002fcc000f8ec0ff */
[----:B------:R-:W2:Y:S02]  /*164a0*/  POPC R0, R0 ;  /* 0x0000000000007309 */ /* 0x000ea40000000000 */
[----:B--2---:R-:W-:-:S05]  /*164b0*/  IADD3 R0, R2, UR38, R0 ;  /* 0x0000002602007c10 */ /* 0x004fca000fffe000 */
[----:B------:R2:W-:Y:S02]  /*164c0*/  STL [R1], R0 ;  /* 0x0000000001007387 */ /* 0x0005e40000100800 */
.L_x_329:
[----:B------:R-:W-:Y:S05]  /*164d0*/  BSYNC B0 ;  /* 0x0000000000007941 */ /* 0x000fea0003800000 */
.L_x_328:
[----:B--2---:R-:W2:Y:S01]  /*164e0*/  LDL.LU R0, [R1+0x20] ;  /* 0x0000200001007983 */ /* 0x004ea20000300800 */
[----:B------:R-:W-:Y:S01]  /*164f0*/  BSSY B0, `(.L_x_330) ;  /* 0x0000058000007945 */ /* 0x000fe20003800000 */
[----:B--2---:R-:W-:-:S13]  /*16500*/  ISETP.NE.AND P0, PT, R0, RZ, PT ;  /* 0x000000ff0000720c */ /* 0x004fda0003f05270 */
[----:B------:R-:W-:Y:S05]  /*16510*/  @!P0 BRA `(.L_x_331) ;  /* 0x0000000400548947 */ /* 0x000fea0003800000 */
[----:B------:R-:W2:Y:S01]  /*16520*/  LDL R2, [R1+0x14] ;  /* 0x0000140001027983 */ /* 0x000ea20000100800 */
[----:B------:R-:W-:Y:S01]  /*16530*/  IMAD R0, R19, 0x8, R18 ;  /* 0x0000000813007824 */ /* 0x000fe200078e0212 */
[----:B------:R-:W-:Y:S01]  /*16540*/  BSSY B1, `(.L_x_332) ;  /* 0x0000005000017945 */ /* 0x000fe20003800000 */
[----:B------:R-:W-:Y:S02]  /*16550*/  ISETP.NE.AND P1, PT, R3, RZ, PT ;  /* 0x000000ff0300720c */ /* 0x000fe40003f25270 */
[----:B--2---:R-:W-:-:S04]  /*16560*/  SHF.L.U32 R2, R2, 0x1f, RZ ;  /* 0x0000001f02027819 */ /* 0x004fc800000006ff */
[----:B------:R-:W2:Y:S02]  /*16570*/  SYNCS.PHASECHK.TRANS64.TRYWAIT P0, [R0+URZ+0x38860], R2 ;  /* 0x03886002000075a7 */ /* 0x000ea4000800017f */
[----:B--2---:R-:W-:Y:S05]  /*16580*/  @!P0 BRA `(.L_x_333) ;  /* 0x0000002800308947 */ /* 0x004fea0003800000 */
.L_x_396:
[----:B------:R-:W-:Y:S05]  /*16590*/  BSYNC B1 ;  /* 0x0000000000017941 */ /* 0x000fea0003800000 */
.L_x_332:
[----:B------:R-:W-:Y:S04]  /*165a0*/  BSSY B1, `(.L_x_334) ;  /* 0x0000009000017945 */ /* 0x000fe80003800000 */
        /* <DEDUP_REMOVED lines=8> */
.L_x_335:
[----:B------:R-:W-:Y:S05]  /*16630*/  BSYNC B1 ;  /* 0x0000000000017941 */ /* 0x000fea0003800000 */
.L_x_334:
[----:B------:R-:W3:Y:S04]  /*16640*/  LDL.LU R3, [R1+0x18] ;  /* 0x0000180001037983 */ /* 0x000ee80000300800 */
[----:B--2---:R-:W3:Y:S01]  /*16650*/  LDL.LU R2, [R1+0x8] ;  /* 0x0000080001027983 */ /* 0x004ee20000300800 */
[----:B------:R-:W-:Y:S01]  /*16660*/  UIADD3 UR4, UP0, UR36, 0x470, URZ ;  /* 0x0000047024047890 */ /* 0x000fe2000ff1e03f */
[----:B------:R-:W-:Y:S01]  /*16670*/  PLOP3.LUT P0, PT, PT, PT, PT, 0x80, 0x0 ;  /* 0x000000000000781c */ /* 0x000fe20003f0f070 */
[----:B------:R-:W-:Y:S01]  /*16680*/  VIADD R0, R0, 0x38850 ;  /* 0x0003885000007836 */ /* 0x000fe20000000000 */
[----:B------:R-:W-:Y:S01]  /*16690*/  UMOV UR6, 0x0 ;  /* 0x0000000000067882 */ /* 0x000fe20000000000 */
[----:B------:R-:W-:Y:S01]  /*166a0*/  UIADD3.X UR5, URZ, UR37, URZ, UP0, !UPT ;  /* 0x000000253f057290 */ /* 0x000fe200087fe43f */
[----:B------:R-:W-:Y:S01]  /*166b0*/  UMOV UR7, 0x14f00000 ;  /* 0x14f0000000077882 */ /* 0x000fe20000000000 */
[----:B------:R-:W-:Y:S01]  /*166c0*/  UMOV UR10, URZ ;  /* 0x0000003f000a7c82 */ /* 0x000fe20008000000 */
[----:B---3--:R-:W-:-:S02]  /*166d0*/  IMAD R3, R2, 0x50, R3 ;  /* 0x0000005002037824 */ /* 0x008fc400078e0203 */
[----:B------:R-:W-:-:S04]  /*166e0*/  IMAD R2, R19, 0xa000, R18 ;  /* 0x0000a00013027824 */ /* 0x000fc800078e0212 */
[----:B------:R-:W-:-:S07]  /*166f0*/  VIADD R4, R2, 0x400 ;  /* 0x0000040002047836 */ /* 0x000fce0000000000 */
.L_x_336:
        /* <DEDUP_REMOVED lines=9> */
[----:B--2---:R-:W-:Y:S05]  /*16790*/  @P0 BRA.U.ANY `(.L_x_336) ;  /* 0xfffffffd00d80947 */ /* 0x004fea000393ffff */
[----:B------:R-:W-:Y:S01]  /*167a0*/  PLOP3.LUT P0, PT, PT, PT, PT, 0x80, 0x0 ;  /* 0x000000000000781c */ /* 0x000fe20003f0f070 */
[----:B------:R-:W-:Y:S01]  /*167b0*/  VIADD R4, R2, 0x2c00 ;  /* 0x00002c0002047836 */ /* 0x000fe20000000000 */
[----:B------:R-:W-:Y:S01]  /*167c0*/  UMOV UR6, 0x0 ;  /* 0x0000000000067882 */ /* 0x000fe20000000000 */
[----:B------:R-:W-:Y:S01]  /*167d0*/  UMOV UR7, 0x14f00000 ;  /* 0x14f0000000077882 */ /* 0x000fe20000000000 */
[----:B------:R-:W-:-:S09]  /*167e0*/  UMOV UR10, 0x40 ;  /* 0x00000040000a7882 */ /* 0x000fd20000000000 */
.L_x_337:
        /* <DEDUP_REMOVED lines=15> */
.L_x_338:
        /* <DEDUP_REMOVED lines=15> */
.L_x_339:
        /* <DEDUP_REMOVED lines=10> */
.L_x_331:
[----:B------:R-:W-:Y:S05]  /*16a70*/  BSYNC B0 ;  /* 0x0000000000007941 */ /* 0x000fea0003800000 */
.L_x_330:
[----:B------:R-:W2:Y:S01]  /*16a80*/  LDL.LU R4, [R1+0x14] ;  /* 0x0000140001047983 */ /* 0x000ea20000300800 */
[----:B------:R-:W-:-:S05]  /*16a90*/  VIADD R19, R19, 0x1 ;  /* 0x0000000113137836 */ /* 0x000fca0000000000 */
[----:B------:R-:W-:-:S04]  /*16aa0*/  ISETP.NE.AND P0, PT, R19, 0x2, PT ;  /* 0x000000021300780c */ /* 0x000fc80003f05270 */
[----:B------:R-:W-:Y:S02]  /*16ab0*/  SEL R0, RZ, 0x1, P0 ;  /* 0x00000001ff007807 */ /* 0x000fe40000000000 */
[----:B------:R-:W-:Y:S02]  /*16ac0*/  SEL R19, R19, RZ, P0 ;  /* 0x000000ff13137207 */ /* 0x000fe40000000000 */
[----:B--2---:R-:W-:-:S05]  /*16ad0*/  LOP3.LUT R4, R4, R0, RZ, 0x3c, !PT ;  /* 0x0000000004047212 */ /* 0x004fca00078e3cff */
[----:B------:R2:W-:Y:S02]  /*16ae0*/  STL [R1+0x14], R4 ;  /* 0x0000140401007387 */ /* 0x0005e40000100800 */
.L_x_246:
[----:B------:R-:W-:Y:S05]  /*16af0*/  BSYNC B7 ;  /* 0x0000000000077941 */ /* 0x000fea0003800000 */
.L_x_244:
[----:B----4-:R-:W4:Y:S02]  /*16b00*/  LDL R0, [R1+0x5c] ;  /* 0x00005c0001007983 */ /* 0x010f240000100800 */
[----:B----4-:R-:W-:-:S13]  /*16b10*/  ISETP.NE.AND P0, PT, R0, RZ, PT ;  /* 0x000000ff0000720c */ /* 0x010fda0003f05270 */
[----:B------:R-:W-:Y:S05]  /*16b20*/  @!P0 BRA `(.L_x_340) ;  /* 0x00000000002c8947 */ /* 0x000fea0003800000 */
[----:B------:R-:W-:Y:S05]  /*16b30*/  WARPSYNC.ALL ;  /* 0x0000000000007948 */ /* 0x000fea0003800000 */
[----:B------:R-:W4:Y:S08]  /*16b40*/  S2UR UR5, SR_CgaCtaId ;  /* 0x00000000000579c3 */ /* 0x000f300000008800 */
[----:B------:R-:W-:Y:S06]  /*16b50*/  BAR.SYNC.DEFER_BLOCKING 0x5, 0x180 ;  /* 0x0146000000007b1d */ /* 0x000fec0000010000 */
[----:B------:R-:W-:-:S02]  /*16b60*/  UMOV UR4, 0x400 ;  /* 0x0000040000047882 */ /* 0x000fc40000000000 */
[----:B----4-:R-:W-:-:S06]  /*16b70*/  ULEA UR4, UR5, UR4, 0x18 ;  /* 0x0000000405047291 */ /* 0x010fcc000f8ec03f */
[----:B------:R-:W-:-:S05]  /*16b80*/  IMAD.U32 R18, RZ, RZ, UR4 ;  /* 0x00000004ff127e24 */ /* 0x000fca000f8e00ff */
[----:B-123--:R-:W1:Y:S04]  /*16b90*/  LDS.128 R4, [R18+0x388d0] ;  /* 0x0388d00012047984 */ /* 0x00ee680000000c00 */
[----:B-1----:R1:W-:Y:S04]  /*16ba0*/  STL.64 [R1], R4 ;  /* 0x0000000401007387 */ /* 0x0023e80000100a00 */
[----:B------:R1:W-:Y:S01]  /*16bb0*/  STL.64 [R1+0x8], R6 ;  /* 0x0000080601007387 */ /* 0x0003e20000100a00 */
[----:B------:R-:W-:Y:S06]  /*16bc0*/  BAR.ARV 0x4, 0x180 ;  /* 0x0106000000007b1d */ /* 0x000fec0000002000 */
[----:B------:R-:W-:Y:S05]  /*16bd0*/  BRA `(.L_x_341) ;  /* 0x0000000c00287947 */ /* 0x000fea0003800000 */
.L_x_340:
[----:B------:R-:W4:Y:S01]  /*16be0*/  S2R R16, SR_TID.X ;  /* 0x0000000000107919 */ /* 0x000f220000002100 */
[----:B------:R-:W-:Y:S01]  /*16bf0*/  UMOV UR4, 0xffffffff ;  /* 0xffffffff00047882 */ /* 0x000fe20000000000 */
[----:B----4-:R-:W-:-:S04]  /*16c00*/  LOP3.LUT R16, R16, 0x1f, RZ, 0xc0, !PT ;  /* 0x0000001f10107812 */ /* 0x010fc800078ec0ff */
[----:B------:R-:W-:Y:S01]  /*16c10*/  ISETP.NE.AND P0, PT, R16, 0x1f, PT ;  /* 0x0000001f1000780c */ /* 0x000fe20003f05270 */
[----:B------:R-:W-:-:S12]  /*16c20*/  BRA.DIV UR4, `(.L_x_342) ;  /* 0x00000022049c7947 */ /* 0x000fd8000b800000 */
[----:B------:R-:W4:Y:S01]  /*16c30*/  LDL.LU R3, [R1] ;  /* 0x0000000001037983 */ /* 0x000f220000300800 */
[----:B------:R-:W-:-:S03]  /*16c40*/  ULDC UR4, c[0x0][0xc3c] ;  /* 0x00030f0000047ab9 */ /* 0x000fc60000000800 */
[----:B-1----:R-:W5:Y:S01]  /*16c50*/  LDL R5, [R1+0xc] ;  /* 0x00000c0001057983 */ /* 0x002f620000100800 */
[----:B------:R-:W-:Y:S01]  /*16c60*/  ULDC.64 UR6, c[0x0][0x208] ;  /* 0x0000820000067ab9 */ /* 0x000fe20000000a00 */
[----:B----4-:R-:W-:Y:S02]  /*16c70*/  IMAD.MOV.U32 R10, RZ, RZ, R3 ;  /* 0x000000ffff0a7224 */ /* 0x010fe400078e0003 */
[----:B-----5:R-:W-:-:S05]  /*16c80*/  IMAD.IADD R0, R5, 0x1, R16 ;  /* 0x0000000105007824 */ /* 0x020fca00078e0210 */
[----:B------:R-:W-:-:S13]  /*16c90*/  ISETP.GE.OR P1, PT, R0, UR4, !P0 ;  /* 0x0000000400007c0c */ /* 0x000fda000c726670 */
[----:B------:R-:W1:Y:S08]  /*16ca0*/  @!P1 LDC.64 R2, c[0x0][0xc80] ;  /* 0x00032000ff029b82 */ /* 0x000e700000000a00 */
[----:B--23--:R-:W2:Y:S01]  /*16cb0*/  @!P1 LDC.64 R4, c[0x0][0xc78] ;  /* 0x00031e00ff049b82 */ /* 0x00cea20000000a00 */
[----:B-1----:R-:W-:-:S05]  /*16cc0*/  @!P1 IMAD.WIDE R2, R0, 0x4, R2 ;  /* 0x0000000400029825 */ /* 0x002fca00078e0202 */
[----:B------:R2:W3:Y:S02]  /*16cd0*/  @!P1 LDG.E R7, desc[UR6][R2.64] ;  /* 0x0000000602079981 */ /* 0x0004e4000c1e1900 */
[----:B--2---:R-:W-:-:S06]  /*16ce0*/  @!P1 IMAD.WIDE R2, R0, 0x4, R4 ;  /* 0x0000000400029825 */ /* 0x004fcc00078e0204 */
[----:B------:R-:W2:Y:S01]  /*16cf0*/  @!P1 LDG.E R2, desc[UR6][R2.64] ;  /* 0x0000000602029981 */ /* 0x000ea2000c1e1900 */
[----:B------:R-:W-:Y:S01]  /*16d00*/  IMAD.MOV.U32 R6, RZ, RZ, RZ ;  /* 0x000000ffff067224 */ /* 0x000fe200078e00ff */
[C---:B------:R-:W-:Y:S01]  /*16d10*/  ISETP.GE.U32.AND P2, PT, R16.reuse, 0x2, PT ;  /* 0x000000021000780c */ /* 0x040fe20003f46070 */
[----:B------:R-:W-:Y:S01]  /*16d20*/  IMAD.MOV.U32 R4, RZ, RZ, RZ ;  /* 0x000000ffff047224 */ /* 0x000fe200078e00ff */
[C---:B------:R-:W-:Y:S01]  /*16d30*/  ISETP.GE.U32.AND P3, PT, R16.reuse, 0x4, PT ;  /* 0x000000041000780c */ /* 0x040fe20003f66070 */
[----:B------:R-:W-:Y:S01]  /*16d40*/  SHFL.IDX PT, R0, R10, RZ, 0x1f ;  /* 0x00001fff0a007589 */ /* 0x000fe200000e0000 */
[C---:B------:R-:W-:Y:S02]  /*16d50*/  ISETP.GE.U32.AND P4, PT, R16.reuse, 0x8, PT ;  /* 0x000000081000780c */ /* 0x040fe40003f86070 */
[----:B------:R-:W-:Y:S01]  /*16d60*/  ISETP.GE.U32.AND P5, PT, R16, 0x10, PT ;  /* 0x000000101000780c */ /* 0x000fe20003fa6070 */
[----:B------:R-:W-:Y:S01]  /*16d70*/  SHFL.IDX PT, R8, R10, 0x1, 0x1f ;  /* 0x00201f000a087f89 */ /* 0x000fe200000e0000 */
[----:B---3--:R-:W-:-:S02]  /*16d80*/  @!P1 IMAD.MOV.U32 R6, RZ, RZ, R7 ;  /* 0x000000ffff069224 */ /* 0x008fc400078e0007 */
[----:B------:R-:W-:Y:S02]  /*16d90*/  IMAD.MOV.U32 R7, RZ, RZ, RZ ;  /* 0x000000ffff077224 */ /* 0x000fe400078e00ff */
[----:B--2---:R-:W-:Y:S01]  /*16da0*/  @!P1 IMAD.MOV.U32 R7, RZ, RZ, R2 ;  /* 0x000000ffff079224 */ /* 0x004fe200078e0002 */
[----:B------:R-:W-:-:S03]  /*16db0*/  ISETP.NE.AND P1, PT, R16, RZ, PT ;  /* 0x000000ff1000720c */ /* 0x000fc60003f25270 */
[----:B------:R-:W-:-:S05]  /*16dc0*/  IMAD R2, R7, R6, RZ ;  /* 0x0000000607027224 */ /* 0x000fca00078e02ff */
        /* <DEDUP_REMOVED lines=15> */
[----:B------:R1:W2:Y:S02]  /*16ec0*/  SHFL.IDX PT, R9, R2, 0x1f, 0x1f ;  /* 0x03e01f0002097f89 */ /* 0x0002a400000e0000 */
.L_x_406:
[----:B------:R-:W-:Y:S02]  /*16ed0*/  ULDC UR4, c[0x0][0xc38] ;  /* 0x00030e0000047ab9 */ /* 0x000fe40000000800 */
[----:B------:R-:W-:-:S04]  /*16ee0*/  IMAD.U32 R3, RZ, RZ, UR4 ;  /* 0x00000004ff037e24 */ /* 0x000fc8000f8e00ff */
[----:B--2---:R-:W-:-:S04]  /*16ef0*/  IMAD R9, R9, R3, RZ ;  /* 0x0000000309097224 */ /* 0x004fc800078e02ff */
[----:B------:R-:W-:-:S05]  /*16f00*/  IMAD.IADD R5, R8, 0x1, R9 ;  /* 0x0000000108057824 */ /* 0x000fca00078e0209 */
[----:B------:R-:W-:-:S13]  /*16f10*/  ISETP.GT.AND P6, PT, R5, R0, PT ;  /* 0x000000000500720c */ /* 0x000fda0003fc4270 */
[----:B------:R-:W-:Y:S05]  /*16f20*/  @P6 BRA `(.L_x_343) ;  /* 0x0000000000b06947 */ /* 0x000fea0003800000 */
.L_x_346:
[----:B------:R-:W2:Y:S01]  /*16f30*/  LDL.LU R3, [R1+0xc] ;  /* 0x00000c0001037983 */ /* 0x000ea20000300800 */
[----:B-1----:R-:W1:Y:S01]  /*16f40*/  LDC R2, c[0x0][0xc3c] ;  /* 0x00030f00ff027b82 */ /* 0x002e620000000800 */
[----:B--2---:R-:W-:-:S05]  /*16f50*/  VIADD R3, R3, 0x1f ;  /* 0x0000001f03037836 */ /* 0x004fca0000000000 */
[----:B-1----:R-:W-:-:S13]  /*16f60*/  ISETP.GE.AND P6, PT, R3, R2, PT ;  /* 0x000000020300720c */ /* 0x002fda0003fc6270 */
[----:B------:R-:W-:Y:S05]  /*16f70*/  @P6 BRA `(.L_x_344) ;  /* 0x0000000400d86947 */ /* 0x000fea0003800000 */
[----:B------:R-:W1:Y:S01]  /*16f80*/  S2R R6, SR_TID.X ;  /* 0x0000000000067919 */ /* 0x000e620000002100 */
[----:B------:R-:W-:Y:S01]  /*16f90*/  ULDC.64 UR4, c[0x0][0x208] ;  /* 0x0000820000047ab9 */ /* 0x000fe20000000a00 */
[----:B------:R2:W-:Y:S01]  /*16fa0*/  STL [R1+0xc], R3 ;  /* 0x00000c0301007387 */ /* 0x0005e20000100800 */
[----:B-1----:R-:W-:-:S05]  /*16fb0*/  LOP3.LUT R6, R6, 0x1f, RZ, 0xc0, !PT ;  /* 0x0000001f06067812 */ /* 0x002fca00078ec0ff */
[----:B------:R-:W-:Y:S02]  /*16fc0*/  IMAD.IADD R7, R3, 0x1, R6 ;  /* 0x0000000103077824 */ /* 0x000fe400078e0206 */
[----:B------:R-:W-:-:S03]  /*16fd0*/  IMAD.MOV.U32 R6, RZ, RZ, RZ ;  /* 0x000000ffff067224 */ /* 0x000fc600078e00ff */
[----:B------:R-:W-:-:S13]  /*16fe0*/  ISETP.GE.OR P6, PT, R7, R2, !P0 ;  /* 0x000000020700720c */ /* 0x000fda00047c6670 */
[----:B--2---:R-:W1:Y:S02]  /*16ff0*/  @!P6 LDC.64 R2, c[0x0][0xc80] ;  /* 0x00032000ff02eb82 */ /* 0x004e640000000a00 */
[----:B-1----:R-:W-:-:S05]  /*17000*/  @!P6 IMAD.WIDE R2, R7, 0x4, R2 ;  /* 0x000000040702e825 */ /* 0x002fca00078e0202 */
[----:B------:R1:W2:Y:S02]  /*17010*/  @!P6 LDG.E R6, desc[UR4][R2.64] ;  /* 0x000000040206e981 */ /* 0x0002a4000c1e1900 */
[----:B-1----:R-:W1:Y:S02]  /*17020*/  @!P6 LDC.64 R2, c[0x0][0xc78] ;  /* 0x00031e00ff02eb82 */ /* 0x002e640000000a00 */
[----:B-1----:R-:W-:-:S04]  /*17030*/  @!P6 IMAD.WIDE R2, R7, 0x4, R2 ;  /* 0x000000040702e825 */ /* 0x002fc800078e0202 */
[----:B------:R-:W-:-:S06]  /*17040*/  IMAD.MOV.U32 R7, RZ, RZ, RZ ;  /* 0x000000ffff077224 */ /* 0x000fcc00078e00ff */
[----:B------:R-:W2:Y:S01]  /*17050*/  @!P6 LDG.E R7, desc[UR4][R2.64] ;  /* 0x000000040207e981 */ /* 0x000ea2000c1e1900 */
[----:B------:R-:W-:Y:S01]  /*17060*/  UMOV UR4, 0xffffffff ;  /* 0xffffffff00047882 */ /* 0x000fe20000000000 */
[----:B--2---:R-:W-:Y:S02]  /*17070*/  IMAD R2, R7, R6, RZ ;  /* 0x0000000607027224 */ /* 0x004fe400078e02ff */
[----:B------:R-:W-:Y:S05]  /*17080*/  BRA.DIV UR4, `(.L_x_345) ;  /* 0x0000002204e87947 */ /* 0x000fea000b800000 */
        /* <DEDUP_REMOVED lines=16> */
.L_x_414:
[----:B------:R-:W-:Y:S02]  /*17190*/  ULDC UR4, c[0x0][0xc38] ;  /* 0x00030e0000047ab9 */ /* 0x000fe40000000800 */
[----:B------:R-:W-:-:S04]  /*171a0*/  IMAD.U32 R3, RZ, RZ, UR4 ;  /* 0x00000004ff037e24 */ /* 0x000fc8000f8e00ff */
[----:B--2---:R-:W-:-:S04]  /*171b0*/  IMAD R9, R9, R3, RZ ;  /* 0x0000000309097224 */ /* 0x004fc800078e02ff */
[----:B------:R-:W-:-:S05]  /*171c0*/  IMAD.IADD R5, R9, 0x1, R5 ;  /* 0x0000000109057824 */ /* 0x000fca00078e0205 */
[----:B------:R-:W-:-:S13]  /*171d0*/  ISETP.GT.AND P6, PT, R5, R0, PT ;  /* 0x000000000500720c */ /* 0x000fda0003fc4270 */
[----:B------:R-:W-:Y:S05]  /*171e0*/  @!P6 BRA `(.L_x_346) ;  /* 0xfffffffc0050e947 */ /* 0x000fea000383ffff */
.L_x_343:
[----:B------:R-:W-:Y:S01]  /*171f0*/  IMAD.IADD R9, R5, 0x1, -R9 ;  /* 0x0000000105097824 */ /* 0x000fe200078e0a09 */
[----:B------:R-:W-:-:S03]  /*17200*/  UMOV UR4, 0xffffffff ;  /* 0xffffffff00047882 */ /* 0x000fc60000000000 */
[----:B------:R-:W-:-:S05]  /*17210*/  IMAD R5, R2, R3, R9 ;  /* 0x0000000302057224 */ /* 0x000fca00078e0209 */
[----:B------:R-:W-:Y:S01]  /*17220*/  ISETP.GT.AND P6, PT, R5, R0, PT ;  /* 0x000000000500720c */ /* 0x000fe20003fc4270 */
[----:B------:R-:W-:-:S12]  /*17230*/  BRA.DIV UR4, `(.L_x_347) ;  /* 0x0000002604547947 */ /* 0x000fd8000b800000 */
[----:B------:R-:W-:-:S04]  /*17240*/  VOTE.ANY R8, PT, !P6 ;  /* 0x0000000000087806 */ /* 0x000fc800070e0100 */
[----:B------:R-:W2:Y:S02]  /*17250*/  POPC R5, R8 ;  /* 0x0000000800057309 */ /* 0x000ea40000000000 */
[----:B--2---:R2:W3:Y:S04]  /*17260*/  SHFL.IDX PT, R6, R6, R5, 0x1f ;  /* 0x00001f0506067589 */ /* 0x0044e800000e0000 */
[----:B------:R2:W4:Y:S02]  /*17270*/  SHFL.IDX PT, R7, R7, R5, 0x1f ;  /* 0x00001f0507077589 */ /* 0x00052400000e0000 */
.L_x_419:
[----:B------:R-:W-:-:S13]  /*17280*/  ISETP.NE.AND P0, PT, R8, RZ, PT ;  /* 0x000000ff0800720c */ /* 0x000fda0003f05270 */
[----:B------:R-:W-:Y:S05]  /*17290*/  @!P0 BRA `(.L_x_348) ;  /* 0x0000000000148947 */ /* 0x000fea0003800000 */
[----:B------:R-:W-:Y:S01]  /*172a0*/  UMOV UR4, 0xffffffff ;  /* 0xffffffff00047882 */ /* 0x000fe20000000000 */
[----:B0-----:R-:W-:Y:S02]  /*172b0*/  VIADD R12, R5, 0xffffffff ;  /* 0xffffffff050c7836 */ /* 0x001fe40000000000 */
[----:B------:R-:W-:Y:S05]  /*172c0*/  BRA.DIV UR4, `(.L_x_349) ;  /* 0x00000026048c7947 */ /* 0x000fea000b800000 */
[----:B-1----:R0:W1:Y:S02]  /*172d0*/  SHFL.IDX PT, R2, R2, R12, 0x1f ;  /* 0x00001f0c02027589 */ /* 0x00206400000e0000 */
.L_x_422:
[----:B-1----:R-:W-:-:S07]  /*172e0*/  IMAD.MOV.U32 R4, RZ, RZ, R2 ;  /* 0x000000ffff047224 */ /* 0x002fce00078e0002 */
.L_x_348:
[----:B------:R-:W5:Y:S01]  /*172f0*/  LDL.LU R10, [R1+0xc] ;  /* 0x00000c00010a7983 */ /* 0x000f620000300800 */
[----:B------:R-:W-:Y:S01]  /*17300*/  IMAD R9, R4, R3, R9 ;  /* 0x0000000304097224 */ /* 0x000fe200078e0209 */
[----:B---3--:R-:W-:-:S03]  /*17310*/  IABS R4, R6 ;  /* 0x0000000600047213 */ /* 0x008fc60000000000 */
[----:B------:R-:W-:Y:S01]  /*17320*/  IMAD.IADD R0, R0, 0x1, -R9 ;  /* 0x0000000100007824 */ /* 0x000fe200078e0a09 */
[----:B-1----:R-:W1:Y:S01]  /*17330*/  I2F.RP R2, R4 ;  /* 0x0000000400027306 */ /* 0x002e620000209400 */
[----:B------:R3:W-:Y:S02]  /*17340*/  STL [R1], R9 ;  /* 0x0000000901007387 */ /* 0x0007e40000100800 */
[----:B---3--:R-:W-:-:S05]  /*17350*/  IABS R9, R6 ;  /* 0x0000000600097213 */ /* 0x008fca0000000000 */
[----:B-1----:R-:W1:Y:S01]  /*17360*/  MUFU.RCP R2, R2 ;  /* 0x0000000200027308 */ /* 0x002e620000001000 */
[----:B------:R-:W-:Y:S02]  /*17370*/  IMAD.MOV R9, RZ, RZ, -R9 ;  /* 0x000000ffff097224 */ /* 0x000fe400078e0a09 */
[----:B-1----:R-:W-:-:S05]  /*17380*/  VIADD R2, R2, 0xffffffe ;  /* 0x0ffffffe02027836 */ /* 0x002fca0000000000 */
[----:B------:R-:W1:Y:S02]  /*17390*/  F2I.FTZ.U32.TRUNC.NTZ R3, R2 ;  /* 0x0000000200037305 */ /* 0x000e64000021f000 */
[----:B-1----:R-:W-:-:S04]  /*173a0*/  IMAD.MOV R2, RZ, RZ, -R3 ;  /* 0x000000ffff027224 */ /* 0x002fc800078e0a03 */
[----:B------:R-:W-:Y:S02]  /*173b0*/  IMAD R8, R2, R4, RZ ;  /* 0x0000000402087224 */ /* 0x000fe400078e02ff */
[----:B------:R-:W-:-:S04]  /*173c0*/  IMAD.MOV.U32 R2, RZ, RZ, RZ ;  /* 0x000000ffff027224 */ /* 0x000fc800078e00ff */
[----:B------:R-:W-:Y:S01]  /*173d0*/  IMAD.HI.U32 R2, R3, R8, R2 ;  /* 0x0000000803027227 */ /* 0x000fe200078e0002 */
[----:B------:R-:W-:-:S05]  /*173e0*/  IABS R3, R0 ;  /* 0x0000000000037213 */ /* 0x000fca0000000000 */
[----:B------:R-:W-:-:S04]  /*173f0*/  IMAD.HI.U32 R8, R2, R3, RZ ;  /* 0x0000000302087227 */ /* 0x000fc800078e00ff */
[----:B------:R-:W-:-:S05]  /*17400*/  IMAD R3, R8, R9, R3 ;  /* 0x0000000908037224 */ /* 0x000fca00078e0203 */
[----:B------:R-:W-:-:S13]  /*17410*/  ISETP.GT.U32.AND P1, PT, R4, R3, PT ;  /* 0x000000030400720c */ /* 0x000fda0003f24070 */
[----:B------:R-:W-:Y:S02]  /*17420*/  @!P1 IMAD.IADD R3, R3, 0x1, -R4 ;  /* 0x0000000103039824 */ /* 0x000fe400078e0a04 */
[----:B------:R-:W-:Y:S01]  /*17430*/  @!P1 VIADD R8, R8, 0x1 ;  /* 0x0000000108089836 */ /* 0x000fe20000000000 */
[----:B------:R-:W-:Y:S02]  /*17440*/  ISETP.NE.AND P1, PT, R6, RZ, PT ;  /* 0x000000ff0600720c */ /* 0x000fe40003f25270 */
[----:B------:R-:W-:Y:S02]  /*17450*/  ISETP.GE.U32.AND P0, PT, R3, R4, PT ;  /* 0x000000040300720c */ /* 0x000fe40003f06070 */
[----:B----4-:R-:W-:-:S04]  /*17460*/  IABS R4, R7 ;  /* 0x0000000700047213 */ /* 0x010fc80000000000 */
[----:B------:R-:W1:Y:S07]  /*17470*/  I2F.RP R2, R4 ;  /* 0x0000000400027306 */ /* 0x000e6e0000209400 */
[----:B------:R-:W-:Y:S01]  /*17480*/  @P0 VIADD R8, R8, 0x1 ;  /* 0x0000000108080836 */ /* 0x000fe20000000000 */
[----:B-1----:R-:W1:Y:S02]  /*17490*/  MUFU.RCP R2, R2 ;  /* 0x0000000200027308 */ /* 0x002e640000001000 */
[----:B-1----:R-:W-:-:S06]  /*174a0*/  VIADD R2, R2, 0xffffffe ;  /* 0x0ffffffe02027836 */ /* 0x002fcc0000000000 */
[----:B------:R-:W1:Y:S02]  /*174b0*/  F2I.FTZ.U32.TRUNC.NTZ R3, R2 ;  /* 0x0000000200037305 */ /* 0x000e64000021f000 */
[----:B-1----:R-:W-:-:S04]  /*174c0*/  IMAD.MOV R2, RZ, RZ, -R3 ;  /* 0x000000ffff027224 */ /* 0x002fc800078e0a03 */
[----:B------:R-:W-:Y:S02]  /*174d0*/  IMAD R9, R2, R4, RZ ;  /* 0x0000000402097224 */ /* 0x000fe400078e02ff */
[----:B------:R-:W-:-:S04]  /*174e0*/  IMAD.MOV.U32 R2, RZ, RZ, RZ ;  /* 0x000000ffff027224 */ /* 0x000fc800078e00ff */
[----:B------:R-:W-:Y:S01]  /*174f0*/  IMAD.HI.U32 R2, R3, R9, R2 ;  /* 0x0000000903027227 */ /* 0x000fe200078e0002 */
[----:B------:R-:W-:Y:S02]  /*17500*/  LOP3.LUT R3, R0, R6, RZ, 0x3c, !PT ;  /* 0x0000000600037212 */ /* 0x000fe400078e3cff */
[----:B------:R-:W-:Y:S02]  /*17510*/  IABS R9, R7 ;  /* 0x0000000700097213 */ /* 0x000fe40000000000 */
[----:B------:R-:W-:-:S03]  /*17520*/  ISETP.GE.AND P2, PT, R3, RZ, PT ;  /* 0x000000ff0300720c */ /* 0x000fc60003f46270 */
[----:B------:R-:W-:-:S10]  /*17530*/  IMAD.MOV R9, RZ, RZ, -R9 ;  /* 0x000000ffff097224 */ /* 0x000fd400078e0a09 */
[----:B------:R-:W-:Y:S01]  /*17540*/  @!P2 IMAD.MOV R8, RZ, RZ, -R8 ;  /* 0x000000ffff08a224 */ /* 0x000fe200078e0a08 */
[----:B------:R-:W-:-:S04]  /*17550*/  @!P1 LOP3.LUT R8, RZ, R6, RZ, 0x33, !PT ;  /* 0x00000006ff089212 */ /* 0x000fc800078e33ff */
[-C--:B------:R-:W-:Y:S01]  /*17560*/  IABS R3, R8.reuse ;  /* 0x0000000800037213 */ /* 0x080fe20000000000 */
[----:B------:R-:W-:-:S04]  /*17570*/  IMAD R6, R6, R8, RZ ;  /* 0x0000000806067224 */ /* 0x000fc800078e02ff */
[----:B------:R-:W-:-:S04]  /*17580*/  IMAD.HI.U32 R2, R2, R3, RZ ;  /* 0x0000000302027227 */ /* 0x000fc800078e00ff */
[----:B------:R-:W-:-:S05]  /*17590*/  IMAD R3, R2, R9, R3 ;  /* 0x0000000902037224 */ /* 0x000fca00078e0203 */
[----:B------:R-:W-:-:S13]  /*175a0*/  ISETP.GT.U32.AND P1, PT, R4, R3, PT ;  /* 0x000000030400720c */ /* 0x000fda0003f24070 */
[----:B------:R-:W-:Y:S02]  /*175b0*/  @!P1 IMAD.IADD R3, R3, 0x1, -R4 ;  /* 0x0000000103039824 */ /* 0x000fe400078e0a04 */
[----:B------:R-:W-:Y:S01]  /*175c0*/  @!P1 VIADD R2, R2, 0x1 ;  /* 0x0000000102029836 */ /* 0x000fe20000000000 */
[----:B------:R-:W-:Y:S02]  /*175d0*/  ISETP.NE.AND P1, PT, R7, RZ, PT ;  /* 0x000000ff0700720c */ /* 0x000fe40003f25270 */
[----:B------:R-:W-:Y:S01]  /*175e0*/  ISETP.GE.U32.AND P0, PT, R3, R4, PT ;  /* 0x000000040300720c */ /* 0x000fe20003f06070 */
[----:B------:R-:W-:Y:S01]  /*175f0*/  IMAD.IADD R4, R0, 0x1, -R6 ;  /* 0x0000000100047824 */ /* 0x000fe200078e0a06 */
[----:B------:R-:W-:-:S04]  /*17600*/  LOP3.LUT R3, R8, R7, RZ, 0x3c, !PT ;  /* 0x0000000708037212 */ /* 0x000fc800078e3cff */
[----:B------:R-:W-:-:S07]  /*17610*/  ISETP.GE.AND P2, PT, R3, RZ, PT ;  /* 0x000000ff0300720c */ /* 0x000fce0003f46270 */
[----:B------:R-:W-:-:S06]  /*17620*/  @P0 VIADD R2, R2, 0x1 ;  /* 0x0000000102020836 */ /* 0x000fcc0000000000 */
[----:B------:R-:W-:Y:S01]  /*17630*/  @!P2 IMAD.MOV R2, RZ, RZ, -R2 ;  /* 0x000000ffff02a224 */ /* 0x000fe200078e0a02 */
[----:B------:R-:W-:-:S05]  /*17640*/  @!P1 LOP3.LUT R2, RZ, R7, RZ, 0x33, !PT ;  /* 0x00000007ff029212 */ /* 0x000fca00078e33ff */
[--C-:B------:R-:W-:Y:S02]  /*17650*/  IMAD.MOV R3, RZ, RZ, -R2.reuse ;  /* 0x000000ffff037224 */ /* 0x100fe400078e0a02 */
[C---:B------:R-:W-:Y:S02]  /*17660*/  IMAD R2, R7.reuse, 0x1000000, R2 ;  /* 0x0100000007027824 */ /* 0x040fe400078e0202 */
[----:B------:R-:W-:-:S04]  /*17670*/  IMAD R3, R7, R3, R8 ;  /* 0x0000000307037224 */ /* 0x000fc800078e0208 */
[----:B------:R-:W-:-:S05]  /*17680*/  IMAD R0, R3, 0x10000, R2 ;  /* 0x0001000003007824 */ /* 0x000fca00078e0202 */
[----:B------:R1:W-:Y:S01]  /*17690*/  STL [R1+0x8], R0 ;  /* 0x0000080001007387 */ /* 0x0003e20000100800 */
[----:B-----5:R-:W-:-:S05]  /*176a0*/  IMAD.IADD R10, R5, 0x1, R10 ;  /* 0x00000001050a7824 */ /* 0x020fca00078e020a */
[----:B------:R1:W-:Y:S04]  /*176b0*/  STL [R1+0xc], R10 ;  /* 0x00000c0a01007387 */ /* 0x0003e80000100800 */
[----:B------:R1:W-:Y:S01]  /*176c0*/  STL [R1+0x4], R4 ;  /* 0x0000040401007387 */ /* 0x0003e20000100800 */
[----:B------:R-:W-:Y:S05]  /*176d0*/  BRA `(.L_x_350) ;  /* 0x0000000000287947 */ /* 0x000fea0003800000 */
.L_x_344:
[----:B------:R-:W-:Y:S01]  /*176e0*/  UMOV UR4, URZ ;  /* 0x0000003f00047c82 */ /* 0x000fe20008000000 */
[----:B------:R-:W-:Y:S01]  /*176f0*/  ULDC UR6, c[0x0][0xc3c] ;  /* 0x00030f0000067ab9 */ /* 0x000fe20000000800 */
[----:B------:R-:W-:Y:S01]  /*17700*/  UMOV UR5, URZ ;  /* 0x0000003f00057c82 */ /* 0x000fe20008000000 */
[----:B------:R1:W-:Y:S01]  /*17710*/  STL [R1], R0 ;  /* 0x0000000001007387 */ /* 0x0003e20000100800 */
[----:B------:R-:W-:Y:S02]  /*17720*/  IMAD.U32 R3, RZ, RZ, UR4 ;  /* 0x00000004ff037e24 */ /* 0x000fe4000f8e00ff */
[----:B------:R-:W-:-:S03]  /*17730*/  IMAD.U32 R2, RZ, RZ, UR5 ;  /* 0x00000005ff027e24 */ /* 0x000fc6000f8e00ff */
[----:B------:R2:W-:Y:S01]  /*17740*/  STL [R1+0x4], R3 ;  /* 0x0000040301007387 */ /* 0x0005e20000100800 */
[----:B-1----:R-:W-:-:S05]  /*17750*/  IMAD.U32 R0, RZ, RZ, UR6 ;  /* 0x00000006ff007e24 */ /* 0x002fca000f8e00ff */
[----:B------:R2:W-:Y:S04]  /*17760*/  STL [R1+0xc], R0 ;  /* 0x00000c0001007387 */ /* 0x0005e80000100800 */
[----:B------:R2:W-:Y:S02]  /*17770*/  STL [R1+0x8], R2 ;  /* 0x0000080201007387 */ /* 0x0005e40000100800 */
.L_x_350:
[----:B--2---:R-:W2:Y:S04]  /*17780*/  LDL R2, [R1+0xc] ;  /* 0x00000c0001027983 */ /* 0x004ea80000100800 */
[----:B------:R-:W3:Y:S04]  /*17790*/  LDL R3, [R1+0x8] ;  /* 0x0000080001037983 */ /* 0x000ee80000100800 */
[----:B------:R-:W4:Y:S04]  /*177a0*/  LDL R5, [R1+0x4] ;  /* 0x0000040001057983 */ /* 0x000f280000100800 */
[----:B-1----:R-:W4:Y:S01]  /*177b0*/  LDL R4, [R1] ;  /* 0x0000000001047983 */ /* 0x002f220000100800 */
[----:B------:R-:W1:Y:S01]  /*177c0*/  S2R R0, SR_TID.X ;  /* 0x0000000000007919 */ /* 0x000e620000002100 */
[----:B------:R-:W-:Y:S05]  /*177d0*/  WARPSYNC.ALL ;  /* 0x0000000000007948 */ /* 0x000fea0003800000 */
[----:B-1----:R-:W-:Y:S01]  /*177e0*/  LOP3.LUT R0, R0, 0x1f, RZ, 0xc0, !PT ;  /* 0x0000001f00007812 */ /* 0x002fe200078ec0ff */
[----:B------:R-:W-:Y:S03]  /*177f0*/  BAR.SYNC.DEFER_BLOCKING 0x4, 0x180 ;  /* 0x0106000000007b1d */ /* 0x000fe60000010000 */
[----:B------:R-:W-:-:S13]  /*17800*/  ISETP.NE.AND P0, PT, R0, RZ, PT ;  /* 0x000000ff0000720c */ /* 0x000fda0003f05270 */
[----:B------:R-:W1:Y:S01]  /*17810*/  @!P0 S2R R0, SR_CgaCtaId ;  /* 0x0000000000008919 */ /* 0x000e620000008800 */
[----:B--2---:R-:W-:Y:S01]  /*17820*/  IMAD.MOV.U32 R7, RZ, RZ, R2 ;  /* 0x000000ffff077224 */ /* 0x004fe200078e0002 */
[----:B------:R-:W-:Y:S01]  /*17830*/  @!P0 MOV R2, 0x400 ;  /* 0x0000040000028802 */ /* 0x000fe20000000f00 */
[----:B---3--:R-:W-:-:S03]  /*17840*/  IMAD.MOV.U32 R6, RZ, RZ, R3 ;  /* 0x000000ffff067224 */ /* 0x008fc600078e0003 */
[----:B-1----:R-:W-:-:S05]  /*17850*/  @!P0 LEA R18, R0, R2, 0x18 ;  /* 0x0000000200128211 */ /* 0x002fca00078ec0ff */
[----:B----4-:R2:W-:Y:S01]  /*17860*/  @!P0 STS.128 [R18+0x388d0], R4 ;  /* 0x0388d00412008388 */ /* 0x0105e20000000c00 */
[----:B------:R-:W-:Y:S06]  /*17870*/  BAR.ARV 0x5, 0x180 ;  /* 0x0146000000007b1d */ /* 0x000fec0000002000 */
.L_x_341:
[----:B------:R-:W3:Y:S01]  /*17880*/  LDL R0, [R1+0xc] ;  /* 0x00000c0001007983 */ /* 0x000ee20000100800 */
[----:B------:R-:W-:Y:S02]  /*17890*/  ULDC UR4, c[0x0][0xc3c] ;  /* 0x00030f0000047ab9 */ /* 0x000fe40000000800 */
[----:B---3--:R-:W-:-:S13]  /*178a0*/  ISETP.GE.AND P0, PT, R0, UR4, PT ;  /* 0x0000000400007c0c */ /* 0x008fda000bf06270 */
[----:B------:R-:W-:Y:S05]  /*178b0*/  @!P0 BRA `(.L_x_351) ;  /* 0xffffff9c005c8947 */ /* 0x000fea000383ffff */
[----:B------:R-:W-:Y:S05]  /*178c0*/  BSYNC B8 ;  /* 0x0000000000087941 */ /* 0x000fea0003800000 */
.L_x_238:
[----:B0-----:R-:W3:Y:S01]  /*178d0*/  LDL.LU R0, [R1+0x48] ;  /* 0x0000480001007983 */ /* 0x001ee20000300800 */
[----:B------:R-:W-:Y:S01]  /*178e0*/  BSSY B0, `(.L_x_352) ;  /* 0x000000b000007945 */ /* 0x000fe20003800000 */
[----:B-12---:R-:W0:Y:S01]  /*178f0*/  S2R R5, SR_CgaCtaId ;  /* 0x0000000000057919 */ /* 0x006e220000008800 */
[----:B---3--:R-:W-:-:S05]  /*17900*/  VIADD R0, R0, 0x1 ;  /* 0x0000000100007836 */ /* 0x008fca0000000000 */
[----:B------:R-:W-:-:S04]  /*17910*/  LEA.HI R2, R0, R0, RZ, 0x1 ;  /* 0x0000000000027211 */ /* 0x000fc800078f08ff */
[----:B------:R-:W-:-:S05]  /*17920*/  LOP3.LUT R3, R2, 0xfffffffe, RZ, 0xc0, !PT ;  /* 0xfffffffe02037812 */ /* 0x000fca00078ec0ff */
[----:B------:R-:W-:Y:S01]  /*17930*/  IMAD.IADD R3, R0, 0x1, -R3 ;  /* 0x0000000100037824 */ /* 0x000fe200078e0a03 */
[----:B------:R-:W-:-:S04]  /*17940*/  MOV R0, 0x400 ;  /* 0x0000040000007802 */ /* 0x000fc80000000f00 */
[----:B0-----:R-:W-:Y:S02]  /*17950*/  LEA R0, R5, R0, 0x18 ;  /* 0x0000000005007211 */ /* 0x001fe400078ec0ff */
[----:B------:R-:W-:-:S04]  /*17960*/  SHF.L.U32 R3, R3, 0x1f, RZ ;  /* 0x0000001f03037819 */ /* 0x000fc800000006ff */
[----:B------:R-:W0:Y:S02]  /*17970*/  SYNCS.PHASECHK.TRANS64.TRYWAIT P0, [R0+URZ+0x38820], R3 ;  /* 0x03882003000075a7 */ /* 0x000e24000800017f */
[----:B0-----:R-:W-:Y:S05]  /*17980*/  @!P0 BRA `(.L_x_353) ;  /* 0x0000002000048947 */ /* 0x001fea0003800000 */
.L_x_423:
[----:B------:R-:W-:Y:S05]  /*17990*/  BSYNC B0 ;  /* 0x0000000000007941 */ /* 0x000fea0003800000 */
.L_x_352:
[----:B------:R-:W-:-:S03]  /*179a0*/  UMOV UR4, 0xffffffff ;  /* 0xffffffff00047882 */ /* 0x000fc60000000000 */
[----:B------:R-:W-:Y:S05]  /*179b0*/  BRA.DIV UR4, `(.L_x_354) ;  /* 0x00000022040c7947 */ /* 0x000fea000b800000 */
[----:B------:R-:W1:Y:S02]  /*179c0*/  S2R R2, SR_TID.X ;  /* 0x0000000000027919 */ /* 0x000e640000002100 */
[----:B-1----:R-:W-:-:S04]  /*179d0*/  SHF.R.U32.HI R2, RZ, 0x5, R2 ;  /* 0x00000005ff027819 */ /* 0x002fc80000011602 */
[----:B------:R-:W-:-:S05]  /*179e0*/  LOP3.LUT R2, R2, 0x3, RZ, 0xc0, !PT ;  /* 0x0000000302027812 */ /* 0x000fca00078ec0ff */
[----:B------:R1:W2:Y:S02]  /*179f0*/  SHFL.IDX PT, R14, R2, RZ, 0x1f ;  /* 0x00001fff020e7589 */ /* 0x0002a400000e0000 */
.L_x_426:
[----:B--2---:R-:W-:Y:S01]  /*17a00*/  ISETP.NE.AND P0, PT, R14, RZ, PT ;  /* 0x000000ff0e00720c */ /* 0x004fe20003f05270 */
[----:B------:R-:W-:-:S12]  /*17a10*/  BSSY B0, `(.L_x_355) ;  /* 0x0000027000007945 */ /* 0x000fd80003800000 */
[----:B------:R-:W-:Y:S05]  /*17a20*/  @P0 BRA `(.L_x_356) ;  /* 0x0000000000940947 */ /* 0x000fea0003800000 */
[----:B------:R-:W-:-:S03]  /*17a30*/  UMOV UR4, 0xffffffff ;  /* 0xffffffff00047882 */ /* 0x000fc60000000000 */
[----:B------:R-:W-:Y:S05]  /*17a40*/  BRA.DIV UR4, `(.L_x_357) ;  /* 0x00000022041c7947 */ /* 0x000fea000b800000 */
[----:B------:R-:W-:-:S13]  /*17a50*/  ELECT P6, URZ, PT ;  /* 0x00000000003f782f */ /* 0x000fda00038c0000 */
.L_x_429:
[----:B------:R-:W-:Y:S05]  /*17a60*/  @!P6 BRA `(.L_x_356) ;  /* 0x000000000084e947 */ /* 0x000fea0003800000 */
[----:B-1----:R-:W2:Y:S02]  /*17a70*/  LDL R2, [R1+0x70] ;  /* 0x0000700001027983 */ /* 0x002ea40000100800 */
[----:B--2---:R-:W-:-:S13]  /*17a80*/  R2UR UR4, R2 ;  /* 0x00000000020472ca */ /* 0x004fda00000e0000 */
[----:B------:R-:W-:-:S06]  /*17a90*/  ULOP3.LUT UR4, UR4, 0x2, URZ, 0xfc, !UPT ;  /* 0x0000000204047892 */ /* 0x000fcc000f8efc3f */
[----:B------:R-:W-:-:S05]  /*17aa0*/  IMAD.U32 R2, RZ, RZ, UR4 ;  /* 0x00000004ff027e24 */ /* 0x000fca000f8e00ff */
[----:B------:R-:W-:-:S13]  /*17ab0*/  ISETP.NE.AND P2, PT, R2, 0x3, PT ;  /* 0x000000030200780c */ /* 0x000fda0003f45270 */
[----:B------:R-:W-:Y:S05]  /*17ac0*/  @!P2 BRA `(.L_x_358) ;  /* 0x000000000004a947 */ /* 0x000fea0003800000 */
[----:B------:R-:W-:Y:S01]  /*17ad0*/  BPT.TRAP 0x1 ;  /* 0x000000040000795c */ /* 0x000fe20000300000 */
.L_x_358:
[----:B------:R-:W2:Y:S01]  /*17ae0*/  LDL.LU R7, [R1+0x14] ;  /* 0x0000140001077983 */ /* 0x000ea20000300800 */
[----:B------:R-:W-:Y:S02]  /*17af0*/  VIADD R2, R0, 0x38840 ;  /* 0x0003884000027836 */ /* 0x000fe40000000000 */
[C---:B0-----:R-:W-:Y:S02]  /*17b00*/  VIADD R3, R19.reuse, 0x1 ;  /* 0x0000000113037836 */ /* 0x041fe40000000000 */
[----:B------:R-:W-:-:S03]  /*17b10*/  IMAD R6, R19, 0x8, R2 ;  /* 0x0000000813067824 */ /* 0x000fc600078e0202 */
[----:B------:R-:W-:-:S04]  /*17b20*/  ISETP.NE.AND P1, PT, R3, 0x2, PT ;  /* 0x000000020300780c */ /* 0x000fc80003f25270 */
[----:B------:R-:W-:Y:S02]  /*17b30*/  SEL R4, RZ, 0x1, P1 ;  /* 0x00000001ff047807 */ /* 0x000fe40000800000 */
[----:B------:R-:W-:Y:S02]  /*17b40*/  SEL R3, R3, RZ, P1 ;  /* 0x000000ff03037207 */ /* 0x000fe40000800000 */
[C---:B--2---:R-:W-:Y:S02]  /*17b50*/  SHF.L.U32 R5, R7.reuse, 0x1f, RZ ;  /* 0x0000001f07057819 */ /* 0x044fe400000006ff */
[----:B------:R-:W-:Y:S01]  /*17b60*/  LOP3.LUT R4, R7, R4, RZ, 0x3c, !PT ;  /* 0x0000000407047212 */ /* 0x000fe200078e3cff */
[----:B------:R-:W-:Y:S01]  /*17b70*/  IMAD R7, R3, 0x8, R2 ;  /* 0x0000000803077824 */ /* 0x000fe200078e0202 */
[----:B------:R-:W0:Y:S02]  /*17b80*/  SYNCS.PHASECHK.TRANS64.TRYWAIT P0, [R6+URZ], R5 ;  /* 0x00000005060075a7 */ /* 0x000e24000800017f */
[----:B------:R-:W-:Y:S01]  /*17b90*/  SHF.L.U32 R2, R4, 0x1f, RZ ;  /* 0x0000001f04027819 */ /* 0x000fe200000006ff */
[----:B0-----:R-:W-:Y:S06]  /*17ba0*/  @!P0 BRA `(.L_x_359) ;  /* 0x0000001c00e48947 */ /* 0x001fec0003800000 */
.L_x_430:
[----:B------:R-:W1:Y:S02]  /*17bb0*/  SYNCS.PHASECHK.TRANS64.TRYWAIT P0, [R7+URZ], R2 ;  /* 0x00000002070075a7 */ /* 0x000e64000800017f */
[----:B-1----:R-:W-:Y:S05]  /*17bc0*/  @!P0 BRA `(.L_x_360) ;  /* 0x0000001c00f08947 */ /* 0x002fea0003800000 */
.L_x_431:
[----:B------:R-:W-:Y:S05]  /*17bd0*/  @!P2 BRA `(.L_x_361) ;  /* 0x000000000004a947 */ /* 0x000fea0003800000 */
[----:B------:R-:W-:Y:S01]  /*17be0*/  BPT.TRAP 0x1 ;  /* 0x000000040000795c */ /* 0x000fe20000300000 */
.L_x_361:
[----:B------:R-:W-:-:S04]  /*17bf0*/  VIADD R0, R0, 0x38860 ;  /* 0x0003886000007836 */ /* 0x000fc80000000000 */
[----:B------:R-:W-:-:S04]  /*17c00*/  IMAD R4, R19, 0x8, R0 ;  /* 0x0000000813047824 */ /* 0x000fc800078e0200 */
[----:B------:R-:W2:Y:S02]  /*17c10*/  SYNCS.PHASECHK.TRANS64.TRYWAIT P0, [R4+URZ], R5 ;  /* 0x00000005040075a7 */ /* 0x000ea4000800017f */
[----:B--2---:R-:W-:Y:S05]  /*17c20*/  @!P0 BRA `(.L_x_362) ;  /* 0x0000001c00ec8947 */ /* 0x004fea0003800000 */
.L_x_432:
[----:B------:R-:W-:-:S07]  /*17c30*/  IMAD R3, R3, 0x8, R0 ;  /* 0x0000000803037824 */ /* 0x000fce00078e0200 */
.L_x_363:
[----:B---3--:R3:W4:Y:S02]  /*17c40*/  SYNCS.PHASECHK.TRANS64.TRYWAIT P0, [R3+URZ], R2 ;  /* 0x00000002030075a7 */ /* 0x008724000800017f */
[----:B----4-:R-:W-:Y:S05]  /*17c50*/  @!P0 NANOSLEEP.SYNCS 0x989680 ;  /* 0x009896800000895d */ /* 0x010fea0003900000 */
[----:B------:R-:W4:Y:S02]  /*17c60*/  @!P0 SYNCS.PHASECHK.TRANS64 P0, [R3+URZ], R2 ;  /* 0x00000002030085a7 */ /* 0x000f24000800007f */
[----:B----4-:R-:W-:Y:S05]  /*17c70*/  @!P0 BRA `(.L_x_363) ;  /* 0xfffffffc00f08947 */ /* 0x010fea000383ffff */
.L_x_356:
[----:B------:R-:W-:Y:S05]  /*17c80*/  BSYNC B0 ;  /* 0x0000000000007941 */ /* 0x000fea0003800000 */
.L_x_355:
[----:B------:R-:W-:Y:S05]  /*17c90*/  EXIT ;  /* 0x000000000000794d */ /* 0x000fea0003800000 */
.L_x_189:
[----:B0-----:R0:W1:Y:S02]  /*17ca0*/  SYNCS.PHASECHK.TRANS64.TRYWAIT P1, [R5+URZ+0x38800], R0 ;  /* 0x03880000050075a7 */ /* 0x001064000802017f */
[----:B-1----:R-:W-:Y:S05]  /*17cb0*/  @!P1 NANOSLEEP.SYNCS 0x989680 ;  /* 0x009896800000995d */ /* 0x002fea0003900000 */
[----:B------:R-:W1:Y:S02]  /*17cc0*/  @!P1 SYNCS.PHASECHK.TRANS64 P1, [R5+URZ+0x38800], R0 ;  /* 0x03880000050095a7 */ /* 0x000e64000802007f */
[----:B-1----:R-:W-:Y:S05]  /*17cd0*/  @!P1 BRA `(.L_x_189) ;  /* 0xfffffffc00f09947 */ /* 0x002fea000383ffff */
[----:B------:R-:W-:Y:S05]  /*17ce0*/  BRA `(.L_x_364) ;  /* 0xfffffea000e47947 */ /* 0x000fea000383ffff */
.L_x_193:
[----:B-1----:R1:W2:Y:S02]  /*17cf0*/  SYNCS.PHASECHK.TRANS64.TRYWAIT P2, [R0+URZ+0x38830], R3 ;  /* 0x03883003000075a7 */ /* 0x0022a4000804017f */
[----:B--2---:R-:W-:Y:S05]  /*17d00*/  @!P2 NANOSLEEP.SYNCS 0x989680 ;  /* 0x009896800000a95d */ /* 0x004fea0003900000 */
[----:B------:R-:W2:Y:S02]  /*17d10*/  @!P2 SYNCS.PHASECHK.TRANS64 P2, [R0+URZ+0x38830], R3 ;  /* 0x038830030000a5a7 */ /* 0x000ea4000804007f */
[----:B--2---:R-:W-:Y:S05]  /*17d20*/  @!P2 BRA `(.L_x_193) ;  /* 0xfffffffc00f0a947 */ /* 0x004fea000383ffff */
[----:B------:R-:W-:Y:S05]  /*17d30*/  BRA `(.L_x_192) ;  /* 0xfffffea4000c7947 */ /* 0x000fea000383ffff */
.L_x_198:
[----:B-1----:R-:W-:-:S04]  /*17d40*/  IMAD.U32 R4, RZ, RZ, UR61 ;  /* 0x0000003dff047e24 */ /* 0x002fc8000f8e00ff */
[----:B------:R1:W2:Y:S03]  /*17d50*/  SYNCS.PHASECHK.TRANS64.TRYWAIT P2, [R4+URZ+0x38830], R3 ;  /* 0x03883003040075a7 */ /* 0x0002a6000804017f */
[----:B--2---:R-:W-:Y:S05]  /*17d60*/  @!P2 NANOSLEEP.SYNCS 0x989680 ;  /* 0x009896800000a95d */ /* 0x004fea0003900000 */
[----:B------:R-:W2:Y:S02]  /*17d70*/  @!P2 SYNCS.PHASECHK.TRANS64 P2, [R4+URZ+0x38830], R3 ;  /* 0x038830030400a5a7 */ /* 0x000ea4000804007f */
[----:B--2---:R-:W-:Y:S05]  /*17d80*/  @!P2 BRA `(.L_x_198) ;  /* 0xfffffffc00eca947 */ /* 0x004fea000383ffff */
[----:B------:R-:W-:Y:S05]  /*17d90*/  BRA `(.L_x_197) ;  /* 0xfffffee800c07947 */ /* 0x000fea000383ffff */
.L_x_202:
[----:B---3--:R-:W-:-:S04]  /*17da0*/  IMAD.U32 R2, RZ, RZ, UR6 ;  /* 0x00000006ff027e24 */ /* 0x008fc8000f8e00ff */
[----:B------:R3:W4:Y:S03]  /*17db0*/  SYNCS.PHASECHK.TRANS64.TRYWAIT P2, [R2+URZ+0x38850], R0 ;  /* 0x03885000020075a7 */ /* 0x000726000804017f */
[----:B----4-:R-:W-:Y:S05]  /*17dc0*/  @!P2 NANOSLEEP.SYNCS 0x989680 ;  /* 0x009896800000a95d */ /* 0x010fea0003900000 */
[----:B------:R-:W4:Y:S02]  /*17dd0*/  @!P2 SYNCS.PHASECHK.TRANS64 P2, [R2+URZ+0x38850], R0 ;  /* 0x038850000200a5a7 */ /* 0x000f24000804007f */
[----:B----4-:R-:W-:Y:S05]  /*17de0*/  @!P2 BRA `(.L_x_202) ;  /* 0xfffffffc00eca947 */ /* 0x010fea000383ffff */
[----:B------:R-:W-:Y:S05]  /*17df0*/  BRA `(.L_x_201) ;  /* 0xffffff1000e87947 */ /* 0x000fea000383ffff */
.L_x_207:
[----:B-1----:R1:W2:Y:S02]  /*17e00*/  SYNCS.PHASECHK.TRANS64.TRYWAIT P0, [R0+URZ+0x38850], R7 ;  /* 0x03885007000075a7 */ /* 0x0022a4000800017f */
[----:B--2---:R-:W-:Y:S05]  /*17e10*/  @!P0 NANOSLEEP.SYNCS 0x989680 ;  /* 0x009896800000895d */ /* 0x004fea0003900000 */
[----:B------:R-:W2:Y:S02]  /*17e20*/  @!P0 SYNCS.PHASECHK.TRANS64 P0, [R0+URZ+0x38850], R7 ;  /* 0x03885007000085a7 */ /* 0x000ea4000800007f */
[----:B--2---:R-:W-:Y:S05]  /*17e30*/  @!P0 BRA `(.L_x_207) ;  /* 0xfffffffc00f08947 */ /* 0x004fea000383ffff */
[----:B------:R-:W-:Y:S05]  /*17e40*/  BRA `(.L_x_206) ;  /* 0xffffff3000247947 */ /* 0x000fea000383ffff */
.L_x_252:
[----:B------:R-:W2:Y:S01]  /*17e50*/  S2R R4, SR_TID.X ;  /* 0x0000000000047919 */ /* 0x000ea20000002100 */
[----:B------:R-:W-:Y:S01]  /*17e60*/  BSSY B0, `(.L_x_365) ;  /* 0x000000a000007945 */ /* 0x000fe20003800000 */
[----:B------:R-:W-:Y:S02]  /*17e70*/  IMAD.MOV.U32 R12, RZ, RZ, RZ ;  /* 0x000000ffff0c7224 */ /* 0x000fe400078e00ff */
[----:B0-----:R-:W-:Y:S02]  /*17e80*/  IMAD.MOV.U32 R11, RZ, RZ, 0x1f ;  /* 0x0000001fff0b7424 */ /* 0x001fe400078e00ff */
[----:B------:R-:W-:Y:S01]  /*17e90*/  IMAD.MOV.U32 R15, RZ, RZ, -0x1 ;  /* 0xffffffffff0f7424 */ /* 0x000fe200078e00ff */
[----:B--2---:R-:W-:-:S04]  /*17ea0*/  SHF.R.U32.HI R4, RZ, 0x5, R4 ;  /* 0x00000005ff047819 */ /* 0x004fc80000011604 */
[----:B------:R-:W-:-:S05]  /*17eb0*/  LOP3.LUT R4, R4, 0x3, RZ, 0xc0, !PT ;  /* 0x0000000304047812 */ /* 0x000fca00078ec0ff */
[----:B------:R-:W-:-:S07]  /*17ec0*/  IMAD.MOV.U32 R13, RZ, RZ, R4 ;  /* 0x000000ffff0d7224 */ /* 0x000fce00078e0004 */
[----:B-1----:R-:W-:Y:S05]  /*17ed0*/  WARPSYNC.COLLECTIVE R15, `(.L_x_366) ;  /* 0x000000000f087348 */ /* 0x002fea0003c00000 */
[----:B------:R0:W2:Y:S02]  /*17ee0*/  SHFL.IDX P6, R14, R13, R12, R11 ;  /* 0x0000000c0d0e7389 */ /* 0x0000a400000c000b */
[----:B012---:R-:W-:Y:S01]  /*17ef0*/  ENDCOLLECTIVE ;  /* 0x000000000000791b */ /* 0x007fe20003800000 */
.L_x_366:
[----:B------:R-:W-:Y:S05]  /*17f00*/  BSYNC B0 ;  /* 0x0000000000007941 */ /* 0x000fea0003800000 */
.L_x_365:
[----:B------:R-:W-:Y:S05]  /*17f10*/  BRA `(.L_x_367) ;  /* 0xffffffa400807947 */ /* 0x000fea000383ffff */
.L_x_254:
[----:B------:R-:W-:Y:S01]  /*17f20*/  BSSY B0, `(.L_x_368) ;  /* 0x0000006000007945 */ /* 0x000fe20003800000 */
[----:B------:R-:W-:-:S07]  /*17f30*/  IMAD.MOV.U32 R15, RZ, RZ, -0x1 ;  /* 0xffffffffff0f7424 */ /* 0x000fce00078e00ff */
[----:B01--4-:R-:W-:Y:S05]  /*17f40*/  WARPSYNC.COLLECTIVE R15, `(.L_x_369) ;  /* 0x000000000f0c7348 */ /* 0x013fea0003c00000 */
[----:B------:R-:W-:Y:S02]  /*17f50*/  ELECT P6, UR62, PT ;  /* 0x00000000003e782f */ /* 0x000fe400038c0000 */
[----:B------:R-:W-:Y:S01]  /*17f60*/  MOV R14, UR62 ;  /* 0x0000003e000e7c02 */ /* 0x000fe20008000f00 */
[----:B01--4-:R-:W-:Y:S10]  /*17f70*/  ENDCOLLECTIVE ;  /* 0x000000000000791b */ /* 0x013ff40003800000 */
.L_x_369:
[----:B------:R-:W-:Y:S05]  /*17f80*/  BSYNC B0 ;  /* 0x0000000000007941 */ /* 0x000fea0003800000 */
.L_x_368:
[----:B------:R-:W-:Y:S05]  /*17f90*/  BRA `(.L_x_370) ;  /* 0xffffffa400847947 */ /* 0x000fea000383ffff */
.L_x_256:
[----:B--2---:R2:W3:Y:S02]  /*17fa0*/  SYNCS.PHASECHK.TRANS64.TRYWAIT P0, [R0+URZ+0x38840], R2 ;  /* 0x03884002000075a7 */ /* 0x0044e4000800017f */
[----:B---3--:R-:W-:Y:S05]  /*17fb0*/  @!P0 NANOSLEEP.SYNCS 0x989680 ;  /* 0x009896800000895d */ /* 0x008fea0003900000 */
[----:B------:R-:W3:Y:S02]  /*17fc0*/  @!P0 SYNCS.PHASECHK.TRANS64 P0, [R0+URZ+0x38840], R2 ;  /* 0x03884002000085a7 */ /* 0x000ee4000800007f */
[----:B---3--:R-:W-:Y:S05]  /*17fd0*/  @!P0 BRA `(.L_x_256) ;  /* 0xfffffffc00f08947 */ /* 0x008fea000383ffff */
[----:B------:R-:W-:Y:S05]  /*17fe0*/  BRA `(.L_x_371) ;  /* 0xffffffa400e87947 */ /* 0x000fea000383ffff */
.L_x_260:
[----:B------:R-:W2:Y:S01]  /*17ff0*/  LDL.LU R11, [R1+0x40] ;  /* 0x00004000010b7983 */ /* 0x000ea20000300800 */
[----:B------:R-:W-:Y:S02]  /*18000*/  IMAD.MOV.U32 R13, RZ, RZ, R3 ;  /* 0x000000ffff0d7224 */ /* 0x000fe400078e0003 */
[----:B------:R-:W-:Y:S01]  /*18010*/  IMAD.MOV.U32 R12, RZ, RZ, RZ ;  /* 0x000000ffff0c7224 */ /* 0x000fe200078e00ff */
[----:B------:R-:W0:Y:S01]  /*18020*/  S2R R7, SR_TID.X ;  /* 0x0000000000077919 */ /* 0x000e220000002100 */
[----:B------:R-:W-:Y:S01]  /*18030*/  IMAD.MOV.U32 R15, RZ, RZ, -0x1 ;  /* 0xffffffffff0f7424 */ /* 0x000fe200078e00ff */
[----:B0-----:R-:W-:-:S04]  /*18040*/  LOP3.LUT R7, R7, 0x7f, RZ, 0xc0, !PT ;  /* 0x0000007f07077812 */ /* 0x001fc800078ec0ff */
[----:B------:R-:W-:-:S05]  /*18050*/  SHF.R.U32.HI R0, RZ, 0x3, R7 ;  /* 0x00000003ff007819 */ /* 0x000fca0000011607 */
[----:B------:R-:W-:-:S04]  /*18060*/  IMAD.IADD R0, R0, 0x1, R5 ;  /* 0x0000000100007824 */ /* 0x000fc800078e0205 */
[----:B------:R-:W-:Y:S02]  /*18070*/  VIADD R5, R0, 0x10 ;  /* 0x0000001000057836 */ /* 0x000fe40000000000 */
[----:B--2---:R-:W-:Y:S02]  /*18080*/  IMAD R2, R11, R8, RZ ;  /* 0x000000080b027224 */ /* 0x004fe400078e02ff */
[----:B------:R-:W-:-:S03]  /*18090*/  IMAD.MOV.U32 R11, RZ, RZ, 0x181f ;  /* 0x0000181fff0b7424 */ /* 0x000fc600078e00ff */
[----:B------:R-:W-:-:S13]  /*180a0*/  ISETP.GE.AND P5, PT, R0, R2, PT ;  /* 0x000000020000720c */ /* 0x000fda0003fa6270 */
[----:B-----5:R-:W-:Y:S05]  /*180b0*/  WARPSYNC.COLLECTIVE R15, `(.L_x_372) ;  /* 0x000000000f087348 */ /* 0x020fea0003c00000 */
[----:B------:R0:W1:Y:S02]  /*180c0*/  SHFL.IDX P6, R14, R13, R12, R11 ;  /* 0x0000000c0d0e7389 */ /* 0x00006400000c000b */
[----:B01---5:R-:W-:Y:S01]  /*180d0*/  ENDCOLLECTIVE ;  /* 0x000000000000791b */ /* 0x023fe20003800000 */
.L_x_372:
[----:B------:R-:W-:Y:S02]  /*180e0*/  IMAD.MOV.U32 R13, RZ, RZ, R4 ;  /* 0x000000ffff0d7224 */ /* 0x000fe400078e0004 */
[----:B------:R-:W-:-:S07]  /*180f0*/  IMAD.MOV.U32 R6, RZ, RZ, R14 ;  /* 0x000000ffff067224 */ /* 0x000fce00078e000e */
[----:B------:R-:W-:Y:S05]  /*18100*/  WARPSYNC.COLLECTIVE R15, `(.L_x_373) ;  /* 0x000000000f087348 */ /* 0x000fea0003c00000 */
[----:B------:R0:W1:Y:S02]  /*18110*/  SHFL.IDX P6, R14, R13, R12, R11 ;  /* 0x0000000c0d0e7389 */ /* 0x00006400000c000b */
[----:B01----:R-:W-:Y:S01]  /*18120*/  ENDCOLLECTIVE ;  /* 0x000000000000791b */ /* 0x003fe20003800000 */
.L_x_373:
[----:B------:R-:W-:Y:S01]  /*18130*/  ULDC.64 UR4, c[0x0][0x208] ;  /* 0x0000820000047ab9 */ /* 0x000fe20000000a00 */
[----:B------:R-:W-:Y:S02]  /*18140*/  IMAD.MOV.U32 R13, RZ, RZ, R3 ;  /* 0x000000ffff0d7224 */ /* 0x000fe400078e0003 */
[----:B------:R-:W-:Y:S02]  /*18150*/  IMAD.MOV.U32 R12, RZ, RZ, 0x1 ;  /* 0x00000001ff0c7424 */ /* 0x000fe400078e00ff */
[----:B------:R-:W-:-:S05]  /*18160*/  IMAD.MOV.U32 R7, RZ, RZ, R14 ;  /* 0x000000ffff077224 */ /* 0x000fca00078e000e */
[----:B------:R-:W-:-:S05]  /*18170*/  @!P5 LEA R7, P4, R10, R7, 0x1 ;  /* 0x000000070a07d211 */ /* 0x000fca00078808ff */
[----:B------:R-:W-:-:S05]  /*18180*/  @!P5 IMAD.X R6, RZ, RZ, R6, P4 ;  /* 0x000000ffff06d224 */ /* 0x000fca00020e0606 */
[----:B------:R-:W-:-:S04]  /*18190*/  @!P5 LOP3.LUT R7, R7, R6, RZ, 0x3c, !PT ;  /* 0x000000060707d212 */ /* 0x000fc800078e3cff */
[----:B------:R-:W-:-:S04]  /*181a0*/  @!P5 LOP3.LUT R6, R7, R6, RZ, 0x3c, !PT ;  /* 0x000000060706d212 */ /* 0x000fc800078e3cff */
[----:B------:R-:W-:-:S05]  /*181b0*/  @!P5 LOP3.LUT R7, R7, R6, RZ, 0x3c, !PT ;  /* 0x000000060707d212 */ /* 0x000fca00078e3cff */
        /* <DEDUP_REMOVED lines=11> */
.L_x_374:
[----:B------:R-:W-:Y:S02]  /*18270*/  IMAD.MOV.U32 R13, RZ, RZ, R4 ;  /* 0x000000ffff0d7224 */ /* 0x000fe400078e0004 */
[----:B------:R-:W-:-:S07]  /*18280*/  IMAD.MOV.U32 R6, RZ, RZ, R14 ;  /* 0x000000ffff067224 */ /* 0x000fce00078e000e */
[----:B------:R-:W-:Y:S05]  /*18290*/  WARPSYNC.COLLECTIVE R15, `(.L_x_375) ;  /* 0x000000000f087348 */ /* 0x000fea0003c00000 */
[----:B------:R0:W1:Y:S02]  /*182a0*/  SHFL.IDX P6, R14, R13, R12, R11 ;  /* 0x0000000c0d0e7389 */ /* 0x00006400000c000b */
[----:B01----:R-:W-:Y:S01]  /*182b0*/  ENDCOLLECTIVE ;  /* 0x000000000000791b */ /* 0x003fe20003800000 */
.L_x_375:
[----:B------:R-:W-:Y:S01]  /*182c0*/  ULDC.64 UR4, c[0x0][0x208] ;  /* 0x0000820000047ab9 */ /* 0x000fe20000000a00 */
[----:B------:R-:W-:Y:S02]  /*182d0*/  IMAD.MOV.U32 R13, RZ, RZ, R3 ;  /* 0x000000ffff0d7224 */ /* 0x000fe400078e0003 */
[----:B------:R-:W-:Y:S02]  /*182e0*/  IMAD.MOV.U32 R12, RZ, RZ, 0x2 ;  /* 0x00000002ff0c7424 */ /* 0x000fe400078e00ff */
[----:B------:R-:W-:-:S05]  /*182f0*/  IMAD.MOV.U32 R5, RZ, RZ, R14 ;  /* 0x000000ffff057224 */ /* 0x000fca00078e000e */
[----:B------:R-:W-:-:S05]  /*18300*/  @!P5 LEA R5, P4, R10, R5, 0x1 ;  /* 0x000000050a05d211 */ /* 0x000fca00078808ff */
[----:B------:R-:W-:-:S04]  /*18310*/  @!P5 IMAD.X R6, RZ, RZ, R6, P4 ;  /* 0x000000ffff06d224 */ /* 0x000fc800020e0606 */
[----:B------:R-:W-:Y:S02]  /*18320*/  @!P5 IMAD.MOV.U32 R7, RZ, RZ, R6 ;  /* 0x000000ffff07d224 */ /* 0x000fe400078e0006 */
[----:B------:R-:W-:Y:S02]  /*18330*/  @!P5 IMAD.MOV.U32 R6, RZ, RZ, R5 ;  /* 0x000000ffff06d224 */ /* 0x000fe400078e0005 */
[----:B------:R-:W-:-:S03]  /*18340*/  VIADD R5, R0, 0x20 ;  /* 0x0000002000057836 */ /* 0x000fc60000000000 */
        /* <DEDUP_REMOVED lines=11> */
.L_x_376:
[----:B------:R-:W-:Y:S02]  /*18400*/  IMAD.MOV.U32 R13, RZ, RZ, R4 ;  /* 0x000000ffff0d7224 */ /* 0x000fe400078e0004 */
[----:B------:R-:W-:-:S07]  /*18410*/  IMAD.MOV.U32 R6, RZ, RZ, R14 ;  /* 0x000000ffff067224 */ /* 0x000fce00078e000e */
[----:B------:R-:W-:Y:S05]  /*18420*/  WARPSYNC.COLLECTIVE R15, `(.L_x_377) ;  /* 0x000000000f087348 */ /* 0x000fea0003c00000 */
[----:B------:R0:W1:Y:S02]  /*18430*/  SHFL.IDX P6, R14, R13, R12, R11 ;  /* 0x0000000c0d0e7389 */ /* 0x00006400000c000b */
[----:B01----:R-:W-:Y:S01]  /*18440*/  ENDCOLLECTIVE ;  /* 0x000000000000791b */ /* 0x003fe20003800000 */
.L_x_377:
        /* <DEDUP_REMOVED lines=20> */
.L_x_378:
[----:B------:R-:W-:Y:S02]  /*18590*/  IMAD.MOV.U32 R13, RZ, RZ, R4 ;  /* 0x000000ffff0d7224 */ /* 0x000fe400078e0004 */
[----:B------:R-:W-:-:S07]  /*185a0*/  IMAD.MOV.U32 R6, RZ, RZ, R14 ;  /* 0x000000ffff067224 */ /* 0x000fce00078e000e */
[----:B------:R-:W-:Y:S05]  /*185b0*/  WARPSYNC.COLLECTIVE R15, `(.L_x_379) ;  /* 0x000000000f087348 */ /* 0x000fea0003c00000 */
[----:B------:R0:W1:Y:S02]  /*185c0*/  SHFL.IDX P6, R14, R13, R12, R11 ;  /* 0x0000000c0d0e7389 */ /* 0x00006400000c000b */
[----:B01----:R-:W-:Y:S01]  /*185d0*/  ENDCOLLECTIVE ;  /* 0x000000000000791b */ /* 0x003fe20003800000 */
.L_x_379:
        /* <DEDUP_REMOVED lines=20> */
.L_x_380:
[----:B------:R-:W-:Y:S02]  /*18720*/  IMAD.MOV.U32 R13, RZ, RZ, R4 ;  /* 0x000000ffff0d7224 */ /* 0x000fe400078e0004 */
[----:B------:R-:W-:-:S07]  /*18730*/  IMAD.MOV.U32 R6, RZ, RZ, R14 ;  /* 0x000000ffff067224 */ /* 0x000fce00078e000e */
[----:B------:R-:W-:Y:S05]  /*18740*/  WARPSYNC.COLLECTIVE R15, `(.L_x_381) ;  /* 0x000000000f087348 */ /* 0x000fea0003c00000 */
[----:B------:R0:W1:Y:S02]  /*18750*/  SHFL.IDX P6, R14, R13, R12, R11 ;  /* 0x0000000c0d0e7389 */ /* 0x00006400000c000b */
[----:B01----:R-:W-:Y:S01]  /*18760*/  ENDCOLLECTIVE ;  /* 0x000000000000791b */ /* 0x003fe20003800000 */
.L_x_381:
        /* <DEDUP_REMOVED lines=20> */
.L_x_382:
[----:B------:R-:W-:Y:S02]  /*188b0*/  IMAD.MOV.U32 R13, RZ, RZ, R4 ;  /* 0x000000ffff0d7224 */ /* 0x000fe400078e0004 */
[----:B------:R-:W-:-:S07]  /*188c0*/  IMAD.MOV.U32 R6, RZ, RZ, R14 ;  /* 0x000000ffff067224 */ /* 0x000fce00078e000e */
[----:B------:R-:W-:Y:S05]  /*188d0*/  WARPSYNC.COLLECTIVE R15, `(.L_x_383) ;  /* 0x000000000f087348 */ /* 0x000fea0003c00000 */
[----:B------:R0:W1:Y:S02]  /*188e0*/  SHFL.IDX P6, R14, R13, R12, R11 ;  /* 0x0000000c0d0e7389 */ /* 0x00006400000c000b */
[----:B01----:R-:W-:Y:S01]  /*188f0*/  ENDCOLLECTIVE ;  /* 0x000000000000791b */ /* 0x003fe20003800000 */
.L_x_383:
[----:B------:R-:W-:Y:S01]  /*18900*/  ULDC.64 UR4, c[0x0][0x208] ;  /* 0x0000820000047ab9 */ /* 0x000fe20000000a00 */
[----:B------:R-:W-:Y:S02]  /*18910*/  IMAD.MOV.U32 R13, RZ, RZ, R3 ;  /* 0x000000ffff0d7224 */ /* 0x000fe400078e0003 */
[----:B------:R-:W-:Y:S02]  /*18920*/  IMAD.MOV.U32 R12, RZ, RZ, 0x6 ;  /* 0x00000006ff0c7424 */ /* 0x000fe400078e00ff */
[----:B------:R-:W-:-:S05]  /*18930*/  IMAD.MOV.U32 R5, RZ, RZ, R14 ;  /* 0x000000ffff057224 */ /* 0x000fca00078e000e */
[----:B------:R-:W-:-:S05]  /*18940*/  @!P5 LEA R5, P4, R10, R5, 0x1 ;  /* 0x000000050a05d211 */ /* 0x000fca00078808ff */
[----:B------:R-:W-:-:S04]  /*18950*/  @!P5 IMAD.X R6, RZ, RZ, R6, P4 ;  /* 0x000000ffff06d224 */ /* 0x000fc800020e0606 */
[----:B------:R-:W-:Y:S02]  /*18960*/  @!P5 IMAD.MOV.U32 R7, RZ, RZ, R6 ;  /* 0x000000ffff07d224 */ /* 0x000fe400078e0006 */
[----:B------:R-:W-:-:S05]  /*18970*/  @!P5 IMAD.MOV.U32 R6, RZ, RZ, R5 ;  /* 0x000000ffff06d224 */ /* 0x000fca00078e0005 */
        /* <DEDUP_REMOVED lines=10> */
.L_x_384:
[----:B------:R-:W-:-:S05]  /*18a20*/  VIADD R7, R0, 0x60 ;  /* 0x0000006000077836 */ /* 0x000fca0000000000 */
[----:B------:R-:W-:Y:S01]  /*18a30*/  ISETP.GE.AND P5, PT, R7, R2, PT ;  /* 0x000000020700720c */ /* 0x000fe20003fa6270 */
[----:B------:R-:W-:Y:S02]  /*18a40*/  IMAD.MOV.U32 R13, RZ, RZ, R4 ;  /* 0x000000ffff0d7224 */ /* 0x000fe400078e0004 */
[----:B------:R-:W-:-:S10]  /*18a50*/  IMAD.MOV.U32 R8, RZ, RZ, R14 ;  /* 0x000000ffff087224 */ /* 0x000fd400078e000e */
[----:B------:R-:W-:Y:S05]  /*18a60*/  WARPSYNC.COLLECTIVE R15, `(.L_x_385) ;  /* 0x000000000f087348 */ /* 0x000fea0003c00000 */
[----:B------:R0:W1:Y:S02]  /*18a70*/  SHFL.IDX P6, R14, R13, R12, R11 ;  /* 0x0000000c0d0e7389 */ /* 0x00006400000c000b */
[----:B01----:R-:W-:Y:S01]  /*18a80*/  ENDCOLLECTIVE ;  /* 0x000000000000791b */ /* 0x003fe20003800000 */
.L_x_385:
        /* <DEDUP_REMOVED lines=18> */
.L_x_386:
[----:B------:R-:W-:Y:S02]  /*18bb0*/  IMAD.MOV.U32 R13, RZ, RZ, R4 ;  /* 0x000000ffff0d7224 */ /* 0x000fe400078e0004 */
[----:B------:R-:W-:-:S07]  /*18bc0*/  IMAD.MOV.U32 R5, RZ, RZ, R14 ;  /* 0x000000ffff057224 */ /* 0x000fce00078e000e */
[----:B------:R-:W-:Y:S05]  /*18bd0*/  WARPSYNC.COLLECTIVE R15, `(.L_x_387) ;  /* 0x000000000f087348 */ /* 0x000fea0003c00000 */
[----:B------:R0:W1:Y:S02]  /*18be0*/  SHFL.IDX P6, R14, R13, R12, R11 ;  /* 0x0000000c0d0e7389 */ /* 0x00006400000c000b */
[----:B01----:R-:W-:Y:S01]  /*18bf0*/  ENDCOLLECTIVE ;  /* 0x000000000000791b */ /* 0x003fe20003800000 */
.L_x_387:
[----:B------:R-:W-:Y:S01]  /*18c00*/  IMAD.MOV.U32 R3, RZ, RZ, R14 ;  /* 0x000000ffff037224 */ /* 0x000fe200078e000e */
[----:B------:R-:W-:Y:S06]  /*18c10*/  BRA `(.L_x_388) ;  /* 0xffffffa800b47947 */ /* 0x000fec000383ffff */
.L_x_265:
[----:B0-----:R0:W3:Y:S02]  /*18c20*/  SYNCS.PHASECHK.TRANS64.TRYWAIT P0, [R18+URZ+0x38820], R0 ;  /* 0x03882000120075a7 */ /* 0x0010e4000800017f */
[----:B---3--:R-:W-:Y:S05]  /*18c30*/  @!P0 NANOSLEEP.SYNCS 0x989680 ;  /* 0x009896800000895d */ /* 0x008fea0003900000 */
[----:B------:R-:W3:Y:S02]  /*18c40*/  @!P0 SYNCS.PHASECHK.TRANS64 P0, [R18+URZ+0x38820], R0 ;  /* 0x03882000120085a7 */ /* 0x000ee4000800007f */
[----:B---3--:R-:W-:Y:S05]  /*18c50*/  @!P0 BRA `(.L_x_265) ;  /* 0xfffffffc00f08947 */ /* 0x008fea000383ffff */
[----:B------:R-:W-:Y:S05]  /*18c60*/  BRA `(.L_x_389) ;  /* 0xffffffac00307947 */ /* 0x000fea000383ffff */
.L_x_274:
[----:B-1----:R1:W2:Y:S02]  /*18c70*/  SYNCS.PHASECHK.TRANS64.TRYWAIT P0, [R3+URZ+0x38840], R2 ;  /* 0x03884002030075a7 */ /* 0x0022a4000800017f */
[----:B--2---:R-:W-:Y:S05]  /*18c80*/  @!P0 NANOSLEEP.SYNCS 0x989680 ;  /* 0x009896800000895d */ /* 0x004fea0003900000 */
[----:B------:R-:W2:Y:S02]  /*18c90*/  @!P0 SYNCS.PHASECHK.TRANS64 P0, [R3+URZ+0x38840], R2 ;  /* 0x03884002030085a7 */ /* 0x000ea4000800007f */
[----:B--2---:R-:W-:Y:S05]  /*18ca0*/  @!P0 BRA `(.L_x_274) ;  /* 0xfffffffc00f08947 */ /* 0x004fea000383ffff */
[----:B------:R-:W-:Y:S05]  /*18cb0*/  BRA `(.L_x_390) ;  /* 0xffffffb000107947 */ /* 0x000fea000383ffff */
.L_x_282:
[----:B0-----:R0:W1:Y:S02]  /*18cc0*/  SYNCS.PHASECHK.TRANS64.TRYWAIT P0, [R3+URZ+0x60], R2 ;  /* 0x00006002030075a7 */ /* 0x001064000800017f */
[----:B-1----:R-:W-:Y:S05]  /*18cd0*/  @!P0 NANOSLEEP.SYNCS 0x989680 ;  /* 0x009896800000895d */ /* 0x002fea0003900000 */
[----:B------:R-:W1:Y:S02]  /*18ce0*/  @!P0 SYNCS.PHASECHK.TRANS64 P0, [R3+URZ+0x60], R2 ;  /* 0x00006002030085a7 */ /* 0x000e64000800007f */
[----:B-1----:R-:W-:Y:S05]  /*18cf0*/  @!P0 BRA `(.L_x_282) ;  /* 0xfffffffc00f08947 */ /* 0x002fea000383ffff */
[----:B------:R-:W-:Y:S05]  /*18d00*/  BRA `(.L_x_391) ;  /* 0xffffffb400647947 */ /* 0x000fea000383ffff */
.L_x_293:
[----:B-1----:R1:W2:Y:S02]  /*18d10*/  SYNCS.PHASECHK.TRANS64.TRYWAIT P0, [R3+URZ+0x38840], R2 ;  /* 0x03884002030075a7 */ /* 0x0022a4000800017f */
[----:B--2---:R-:W-:Y:S05]  /*18d20*/  @!P0 NANOSLEEP.SYNCS 0x989680 ;  /* 0x009896800000895d */ /* 0x004fea0003900000 */
[----:B------:R-:W2:Y:S02]  /*18d30*/  @!P0 SYNCS.PHASECHK.TRANS64 P0, [R3+URZ+0x38840], R2 ;  /* 0x03884002030085a7 */ /* 0x000ea4000800007f */
[----:B--2---:R-:W-:Y:S05]  /*18d40*/  @!P0 BRA `(.L_x_293) ;  /* 0xfffffffc00f08947 */ /* 0x004fea000383ffff */
[----:B------:R-:W-:Y:S05]  /*18d50*/  BRA `(.L_x_392) ;  /* 0xffffffbc00707947 */ /* 0x000fea000383ffff */
.L_x_301:
[----:B0-----:R0:W1:Y:S02]  /*18d60*/  SYNCS.PHASECHK.TRANS64.TRYWAIT P0, [R2+URZ+0x60], R3 ;  /* 0x00006003020075a7 */ /* 0x001064000800017f */
[----:B-1----:R-:W-:Y:S05]  /*18d70*/  @!P0 NANOSLEEP.SYNCS 0x989680 ;  /* 0x009896800000895d */ /* 0x002fea0003900000 */
[----:B------:R-:W1:Y:S02]  /*18d80*/  @!P0 SYNCS.PHASECHK.TRANS64 P0, [R2+URZ+0x60], R3 ;  /* 0x00006003020085a7 */ /* 0x000e64000800007f */
[----:B-1----:R-:W-:Y:S05]  /*18d90*/  @!P0 BRA `(.L_x_301) ;  /* 0xfffffffc00f08947 */ /* 0x002fea000383ffff */
[----:B------:R-:W-:Y:S05]  /*18da0*/  BRA `(.L_x_393) ;  /* 0xffffffc000c47947 */ /* 0x000fea000383ffff */
.L_x_312:
[----:B--2---:R2:W3:Y:S02]  /*18db0*/  SYNCS.PHASECHK.TRANS64.TRYWAIT P0, [R2+URZ+0x38840], R3 ;  /* 0x03884003020075a7 */ /* 0x0044e4000800017f */
[----:B---3--:R-:W-:Y:S05]  /*18dc0*/  @!P0 NANOSLEEP.SYNCS 0x989680 ;  /* 0x009896800000895d */ /* 0x008fea0003900000 */
[----:B------:R-:W3:Y:S02]  /*18dd0*/  @!P0 SYNCS.PHASECHK.TRANS64 P0, [R2+URZ+0x38840], R3 ;  /* 0x03884003020085a7 */ /* 0x000ee4000800007f */
[----:B---3--:R-:W-:Y:S05]  /*18de0*/  @!P0 BRA `(.L_x_312) ;  /* 0xfffffffc00f08947 */ /* 0x008fea000383ffff */
[----:B------:R-:W-:Y:S05]  /*18df0*/  BRA `(.L_x_394) ;  /* 0xffffffc800a07947 */ /* 0x000fea000383ffff */
.L_x_320:
[----:B0-----:R0:W1:Y:S02]  /*18e00*/  SYNCS.PHASECHK.TRANS64.TRYWAIT P0, [R2+URZ+0x60], R5 ;  /* 0x00006005020075a7 */ /* 0x001064000800017f */
[----:B-1----:R-:W-:Y:S05]  /*18e10*/  @!P0 NANOSLEEP.SYNCS 0x989680 ;  /* 0x009896800000895d */ /* 0x002fea0003900000 */
[----:B------:R-:W1:Y:S02]  /*18e20*/  @!P0 SYNCS.PHASECHK.TRANS64 P0, [R2+URZ+0x60], R5 ;  /* 0x00006005020085a7 */ /* 0x000e64000800007f */
[----:B-1----:R-:W-:Y:S05]  /*18e30*/  @!P0 BRA `(.L_x_320) ;  /* 0xfffffffc00f08947 */ /* 0x002fea000383ffff */
[----:B------:R-:W-:Y:S05]  /*18e40*/  BRA `(.L_x_395) ;  /* 0xffffffcc00f47947 */ /* 0x000fea000383ffff */
.L_x_333:
[----:B--2---:R2:W3:Y:S02]  /*18e50*/  SYNCS.PHASECHK.TRANS64.TRYWAIT P0, [R0+URZ+0x38860], R2 ;  /* 0x03886002000075a7 */ /* 0x0044e4000800017f */
[----:B---3--:R-:W-:Y:S05]  /*18e60*/  @!P0 NANOSLEEP.SYNCS 0x989680 ;  /* 0x009896800000895d */ /* 0x008fea0003900000 */
[----:B------:R-:W3:Y:S02]  /*18e70*/  @!P0 SYNCS.PHASECHK.TRANS64 P0, [R0+URZ+0x38860], R2 ;  /* 0x03886002000085a7 */ /* 0x000ee4000800007f */
[----:B---3--:R-:W-:Y:S05]  /*18e80*/  @!P0 BRA `(.L_x_333) ;  /* 0xfffffffc00f08947 */ /* 0x008fea000383ffff */
[----:B------:R-:W-:Y:S05]  /*18e90*/  BRA `(.L_x_396) ;  /* 0xffffffd400bc7947 */ /* 0x000fea000383ffff */
.L_x_342:
[----:B------:R-:W4:Y:S01]  /*18ea0*/  LDL R3, [R1] ;  /* 0x0000000001037983 */ /* 0x000f220000100800 */
[----:B------:R-:W-:Y:S01]  /*18eb0*/  BSSY B0, `(.L_x_397) ;  /* 0x0000008000007945 */ /* 0x000fe20003800000 */
[----:B0-----:R-:W-:Y:S02]  /*18ec0*/  IMAD.MOV.U32 R12, RZ, RZ, RZ ;  /* 0x000000ffff0c7224 */ /* 0x001fe400078e00ff */
[----:B------:R-:W-:Y:S02]  /*18ed0*/  IMAD.MOV.U32 R11, RZ, RZ, 0x1f ;  /* 0x0000001fff0b7424 */ /* 0x000fe400078e00ff */
[----:B------:R-:W-:Y:S02]  /*18ee0*/  IMAD.MOV.U32 R15, RZ, RZ, -0x1 ;  /* 0xffffffffff0f7424 */ /* 0x000fe400078e00ff */
[----:B----4-:R-:W-:-:S07]  /*18ef0*/  IMAD.MOV.U32 R13, RZ, RZ, R3 ;  /* 0x000000ffff0d7224 */ /* 0x010fce00078e0003 */
[----:B-123--:R-:W-:Y:S05]  /*18f00*/  WARPSYNC.COLLECTIVE R15, `(.L_x_398) ;  /* 0x000000000f087348 */ /* 0x00efea0003c00000 */
[----:B------:R0:W4:Y:S02]  /*18f10*/  SHFL.IDX P6, R14, R13, R12, R11 ;  /* 0x0000000c0d0e7389 */ /* 0x00012400000c000b */
[----:B01234-:R-:W-:Y:S01]  /*18f20*/  ENDCOLLECTIVE ;  /* 0x000000000000791b */ /* 0x01ffe20003800000 */
.L_x_398:
[----:B------:R-:W-:Y:S05]  /*18f30*/  BSYNC B0 ;  /* 0x0000000000007941 */ /* 0x000fea0003800000 */
.L_x_397:
[----:B------:R0:W5:Y:S01]  /*18f40*/  LDL R2, [R1+0xc] ;  /* 0x00000c0001027983 */ /* 0x0001620000100800 */
[----:B------:R-:W-:Y:S02]  /*18f50*/  IMAD.MOV.U32 R13, RZ, RZ, R3 ;  /* 0x000000ffff0d7224 */ /* 0x000fe400078e0003 */
[----:B------:R-:W-:Y:S02]  /*18f60*/  IMAD.MOV.U32 R12, RZ, RZ, 0x1 ;  /* 0x00000001ff0c7424 */ /* 0x000fe400078e00ff */
[----:B------:R-:W-:Y:S02]  /*18f70*/  IMAD.MOV.U32 R11, RZ, RZ, 0x1f ;  /* 0x0000001fff0b7424 */ /* 0x000fe400078e00ff */
[----:B------:R-:W-:Y:S02]  /*18f80*/  IMAD.MOV.U32 R15, RZ, RZ, -0x1 ;  /* 0xffffffffff0f7424 */ /* 0x000fe400078e00ff */
[----:B0-----:R-:W-:-:S07]  /*18f90*/  IMAD.MOV.U32 R0, RZ, RZ, R14 ;  /* 0x000000ffff007224 */ /* 0x001fce00078e000e */
[----:B-----5:R-:W-:Y:S05]  /*18fa0*/  WARPSYNC.COLLECTIVE R15, `(.L_x_399) ;  /* 0x000000000f087348 */ /* 0x020fea0003c00000 */
[----:B------:R0:W1:Y:S02]  /*18fb0*/  SHFL.IDX P6, R14, R13, R12, R11 ;  /* 0x0000000c0d0e7389 */ /* 0x00006400000c000b */
[----:B01---5:R-:W-:Y:S01]  /*18fc0*/  ENDCOLLECTIVE ;  /* 0x000000000000791b */ /* 0x023fe20003800000 */
.L_x_399:
[----:B------:R-:W-:Y:S01]  /*18fd0*/  ULDC UR4, c[0x0][0xc3c] ;  /* 0x00030f0000047ab9 */ /* 0x000fe20000000800 */
[----:B------:R-:W-:Y:S01]  /*18fe0*/  ULDC.64 UR6, c[0x0][0x208] ;  /* 0x0000820000067ab9 */ /* 0x000fe20000000a00 */
[----:B------:R-:W-:Y:S02]  /*18ff0*/  IMAD.IADD R6, R2, 0x1, R16 ;  /* 0x0000000102067824 */ /* 0x000fe400078e0210 */
[----:B------:R-:W-:Y:S02]  /*19000*/  IMAD.MOV.U32 R11, RZ, RZ, RZ ;  /* 0x000000ffff0b7224 */ /* 0x000fe400078e00ff */
[----:B------:R-:W-:Y:S01]  /*19010*/  IMAD.MOV.U32 R8, RZ, RZ, R14 ;  /* 0x000000ffff087224 */ /* 0x000fe200078e000e */
[----:B------:R-:W-:-:S13]  /*19020*/  ISETP.GE.OR P1, PT, R6, UR4, !P0 ;  /* 0x0000000406007c0c */ /* 0x000fda000c726670 */
[----:B------:R-:W0:Y:S08]  /*19030*/  @!P1 LDC.64 R2, c[0x0][0xc80] ;  /* 0x00032000ff029b82 */ /* 0x000e300000000a00 */
[----:B------:R-:W1:Y:S01]  /*19040*/  @!P1 LDC.64 R4, c[0x0][0xc78] ;  /* 0x00031e00ff049b82 */ /* 0x000e620000000a00 */
[----:B0-----:R-:W-:-:S05]  /*19050*/  @!P1 IMAD.WIDE R2, R6, 0x4, R2 ;  /* 0x0000000406029825 */ /* 0x001fca00078e0202 */
[----:B------:R1:W2:Y:S02]  /*19060*/  @!P1 LDG.E R7, desc[UR6][R2.64] ;  /* 0x0000000602079981 */ /* 0x0002a4000c1e1900 */
[----:B-1----:R-:W-:-:S06]  /*19070*/  @!P1 IMAD.WIDE R2, R6, 0x4, R4 ;  /* 0x0000000406029825 */ /* 0x002fcc00078e0204 */
[----:B------:R-:W3:Y:S01]  /*19080*/  @!P1 LDG.E R2, desc[UR6][R2.64] ;  /* 0x0000000602029981 */ /* 0x000ee2000c1e1900 */
[----:B------:R-:W-:Y:S01]  /*19090*/  IMAD.MOV.U32 R6, RZ, RZ, RZ ;  /* 0x000000ffff067224 */ /* 0x000fe200078e00ff */
[C---:B------:R-:W-:Y:S01]  /*190a0*/  ISETP.GE.U32.AND P2, PT, R16.reuse, 0x2, PT ;  /* 0x000000021000780c */ /* 0x040fe20003f46070 */
[----:B------:R-:W-:Y:S01]  /*190b0*/  IMAD.MOV.U32 R4, RZ, RZ, RZ ;  /* 0x000000ffff047224 */ /* 0x000fe200078e00ff */
[C---:B------:R-:W-:Y:S02]  /*190c0*/  ISETP.GE.U32.AND P3, PT, R16.reuse, 0x4, PT ;  /* 0x000000041000780c */ /* 0x040fe40003f66070 */
[C---:B------:R-:W-:Y:S02]  /*190d0*/  ISETP.GE.U32.AND P4, PT, R16.reuse, 0x8, PT ;  /* 0x000000081000780c */ /* 0x040fe40003f86070 */
[----:B------:R-:W-:Y:S01]  /*190e0*/  ISETP.GE.U32.AND P5, PT, R16, 0x10, PT ;  /* 0x000000101000780c */ /* 0x000fe20003fa6070 */
[----:B--2---:R-:W-:Y:S02]  /*190f0*/  @!P1 IMAD.MOV.U32 R6, RZ, RZ, R7 ;  /* 0x000000ffff069224 */ /* 0x004fe400078e0007 */
[----:B------:R-:W-:-:S02]  /*19100*/  IMAD.MOV.U32 R7, RZ, RZ, RZ ;  /* 0x000000ffff077224 */ /* 0x000fc400078e00ff */
[----:B---3--:R-:W-:Y:S01]  /*19110*/  @!P1 IMAD.MOV.U32 R7, RZ, RZ, R2 ;  /* 0x000000ffff079224 */ /* 0x008fe200078e0002 */
[----:B------:R-:W-:-:S03]  /*19120*/  ISETP.NE.AND P1, PT, R16, RZ, PT ;  /* 0x000000ff1000720c */ /* 0x000fc60003f25270 */
[----:B------:R-:W-:-:S04]  /*19130*/  IMAD R2, R7, R6, RZ ;  /* 0x0000000607027224 */ /* 0x000fc800078e02ff */
[----:B------:R-:W-:-:S07]  /*19140*/  IMAD.MOV.U32 R13, RZ, RZ, R2 ;  /* 0x000000ffff0d7224 */ /* 0x000fce00078e0002 */
[----:B------:R-:W-:Y:S05]  /*19150*/  WARPSYNC.COLLECTIVE R15, `(.L_x_400) ;  /* 0x000000000f087348 */ /* 0x000fea0003c00000 */
[----:B------:R0:W1:Y:S02]  /*19160*/  SHFL.UP P6, R14, R13, R12, R11 ;  /* 0x0400000c0d0e7389 */ /* 0x00006400000c000b */
[----:B01----:R-:W-:Y:S01]  /*19170*/  ENDCOLLECTIVE ;  /* 0x000000000000791b */ /* 0x003fe20003800000 */
.L_x_400:
[----:B------:R-:W-:Y:S02]  /*19180*/  IMAD.MOV.U32 R12, RZ, RZ, 0x2 ;  /* 0x00000002ff0c7424 */ /* 0x000fe400078e00ff */
[----:B------:R-:W-:-:S05]  /*19190*/  IMAD.MOV.U32 R3, RZ, RZ, R14 ;  /* 0x000000ffff037224 */ /* 0x000fca00078e000e */
[----:B------:R-:W-:-:S05]  /*191a0*/  SEL R3, R3, RZ, P1 ;  /* 0x000000ff03037207 */ /* 0x000fca0000800000 */
[----:B------:R-:W-:-:S04]  /*191b0*/  IMAD.IADD R2, R2, 0x1, R3 ;  /* 0x0000000102027824 */ /* 0x000fc800078e0203 */
[----:B------:R-:W-:-:S07]  /*191c0*/  IMAD.MOV.U32 R13, RZ, RZ, R2 ;  /* 0x000000ffff0d7224 */ /* 0x000fce00078e0002 */
[----:B------:R-:W-:Y:S05]  /*191d0*/  WARPSYNC.COLLECTIVE R15, `(.L_x_401) ;  /* 0x000000000f087348 */ /* 0x000fea0003c00000 */
[----:B------:R0:W1:Y:S02]  /*191e0*/  SHFL.UP P6, R14, R13, R12, R11 ;  /* 0x0400000c0d0e7389 */ /* 0x00006400000c000b */
[----:B01----:R-:W-:Y:S01]  /*191f0*/  ENDCOLLECTIVE ;  /* 0x000000000000791b */ /* 0x003fe20003800000 */
.L_x_401:
        /* <DEDUP_REMOVED lines=8> */
.L_x_402:
        /* <DEDUP_REMOVED lines=8> */
.L_x_403:
        /* <DEDUP_REMOVED lines=8> */
.L_x_404:
[----:B------:R-:W-:Y:S02]  /*19380*/  IMAD.MOV.U32 R12, RZ, RZ, 0x1f ;  /* 0x0000001fff0c7424 */ /* 0x000fe400078e00ff */
[----:B------:R-:W-:Y:S02]  /*19390*/  IMAD.MOV.U32 R11, RZ, RZ, 0x1f ;  /* 0x0000001fff0b7424 */ /* 0x000fe400078e00ff */
[----:B------:R-:W-:-:S05]  /*193a0*/  IMAD.MOV.U32 R3, RZ, RZ, R14 ;  /* 0x000000ffff037224 */ /* 0x000fca00078e000e */
[----:B------:R-:W-:-:S05]  /*193b0*/  SEL R3, R3, RZ, P5 ;  /* 0x000000ff03037207 */ /* 0x000fca0002800000 */
[----:B------:R-:W-:-:S04]  /*193c0*/  IMAD.IADD R2, R2, 0x1, R3 ;  /* 0x0000000102027824 */ /* 0x000fc800078e0203 */
[----:B------:R-:W-:-:S07]  /*193d0*/  IMAD.MOV.U32 R13, RZ, RZ, R2 ;  /* 0x000000ffff0d7224 */ /* 0x000fce00078e0002 */
[----:B------:R-:W-:Y:S05]  /*193e0*/  WARPSYNC.COLLECTIVE R15, `(.L_x_405) ;  /* 0x000000000f087348 */ /* 0x000fea0003c00000 */
[----:B------:R0:W1:Y:S02]  /*193f0*/  SHFL.IDX P6, R14, R13, R12, R11 ;  /* 0x0000000c0d0e7389 */ /* 0x00006400000c000b */
[----:B01----:R-:W-:Y:S01]  /*19400*/  ENDCOLLECTIVE ;  /* 0x000000000000791b */ /* 0x003fe20003800000 */
.L_x_405:
[----:B------:R-:W-:Y:S01]  /*19410*/  IMAD.MOV.U32 R9, RZ, RZ, R14 ;  /* 0x000000ffff097224 */ /* 0x000fe200078e000e */
[----:B------:R-:W-:Y:S06]  /*19420*/  BRA `(.L_x_406) ;  /* 0xffffffd800a87947 */ /* 0x000fec000383ffff */
.L_x_345:
[----:B------:R-:W-:Y:S01]  /*19430*/  BSSY B0, `(.L_x_407) ;  /* 0x0000008000007945 */ /* 0x000fe20003800000 */
[----:B------:R-:W-:Y:S02]  /*19440*/  IMAD.MOV.U32 R13, RZ, RZ, R2 ;  /* 0x000000ffff0d7224 */ /* 0x000fe400078e0002 */
[----:B0-----:R-:W-:Y:S02]  /*19450*/  IMAD.MOV.U32 R12, RZ, RZ, 0x1 ;  /* 0x00000001ff0c7424 */ /* 0x001fe400078e00ff */
[----:B------:R-:W-:Y:S02]  /*19460*/  IMAD.MOV.U32 R11, RZ, RZ, RZ ;  /* 0x000000ffff0b7224 */ /* 0x000fe400078e00ff */
[----:B------:R-:W-:-:S07]  /*19470*/  IMAD.MOV.U32 R15, RZ, RZ, -0x1 ;  /* 0xffffffffff0f7424 */ /* 0x000fce00078e00ff */
[----:B------:R-:W-:Y:S05]  /*19480*/  WARPSYNC.COLLECTIVE R15, `(.L_x_408) ;  /* 0x000000000f087348 */ /* 0x000fea0003c00000 */
[----:B------:R0:W1:Y:S02]  /*19490*/  SHFL.UP P6, R14, R13, R12, R11 ;  /* 0x0400000c0d0e7389 */ /* 0x00006400000c000b */
[----:B01----:R-:W-:Y:S01]  /*194a0*/  ENDCOLLECTIVE ;  /* 0x000000000000791b */ /* 0x003fe20003800000 */
.L_x_408:
[----:B------:R-:W-:Y:S05]  /*194b0*/  BSYNC B0 ;  /* 0x0000000000007941 */ /* 0x000fea0003800000 */
.L_x_407:
[----:B------:R-:W-:Y:S02]  /*194c0*/  IMAD.MOV.U32 R3, RZ, RZ, R14 ;  /* 0x000000ffff037224 */ /* 0x000fe400078e000e */
[----:B------:R-:W-:Y:S02]  /*194d0*/  IMAD.MOV.U32 R12, RZ, RZ, 0x2 ;  /* 0x00000002ff0c7424 */ /* 0x000fe400078e00ff */
[----:B------:R-:W-:Y:S01]  /*194e0*/  IMAD.MOV.U32 R11, RZ, RZ, RZ ;  /* 0x000000ffff0b7224 */ /* 0x000fe200078e00ff */
[----:B------:R-:W-:Y:S01]  /*194f0*/  SEL R3, R3, RZ, P1 ;  /* 0x000000ff03037207 */ /* 0x000fe20000800000 */
[----:B------:R-:W-:-:S04]  /*19500*/  IMAD.MOV.U32 R15, RZ, RZ, -0x1 ;  /* 0xffffffffff0f7424 */ /* 0x000fc800078e00ff */
[----:B------:R-:W-:-:S04]  /*19510*/  IMAD.IADD R2, R2, 0x1, R3 ;  /* 0x0000000102027824 */ /* 0x000fc800078e0203 */
[----:B------:R-:W-:-:S07]  /*19520*/  IMAD.MOV.U32 R13, RZ, RZ, R2 ;  /* 0x000000ffff0d7224 */ /* 0x000fce00078e0002 */
[----:B------:R-:W-:Y:S05]  /*19530*/  WARPSYNC.COLLECTIVE R15, `(.L_x_409) ;  /* 0x000000000f087348 */ /* 0x000fea0003c00000 */
[----:B------:R0:W1:Y:S02]  /*19540*/  SHFL.UP P6, R14, R13, R12, R11 ;  /* 0x0400000c0d0e7389 */ /* 0x00006400000c000b */
[----:B01----:R-:W-:Y:S01]  /*19550*/  ENDCOLLECTIVE ;  /* 0x000000000000791b */ /* 0x003fe20003800000 */
.L_x_409:
        /* <DEDUP_REMOVED lines=8> */
.L_x_410:
        /* <DEDUP_REMOVED lines=8> */
.L_x_411:
        /* <DEDUP_REMOVED lines=8> */
.L_x_412:
        /* <DEDUP_REMOVED lines=9> */
.L_x_413:
[----:B------:R-:W-:Y:S01]  /*19770*/  IMAD.MOV.U32 R9, RZ, RZ, R14 ;  /* 0x000000ffff097224 */ /* 0x000fe200078e000e */
[----:B------:R-:W-:Y:S06]  /*19780*/  BRA `(.L_x_414) ;  /* 0xffffffd800807947 */ /* 0x000fec000383ffff */
.L_x_347:
[----:B------:R-:W-:Y:S01]  /*19790*/  BSSY B0, `(.L_x_415) ;  /* 0x0000006000007945 */ /* 0x000fe20003800000 */
[----:B------:R-:W-:Y:S01]  /*197a0*/  PLOP3.LUT P6, PT, P6, PT, PT, 0x8, 0x0 ;  /* 0x000000000000781c */ /* 0x000fe200037ce170 */
[----:B------:R-:W-:-:S12]  /*197b0*/  IMAD.MOV.U32 R15, RZ, RZ, -0x1 ;  /* 0xffffffffff0f7424 */ /* 0x000fd800078e00ff */
[----:B01----:R-:W-:Y:S05]  /*197c0*/  WARPSYNC.COLLECTIVE R15, `(.L_x_416) ;  /* 0x000000000f087348 */ /* 0x003fea0003c00000 */
[----:B------:R-:W-:Y:S01]  /*197d0*/  VOTE.ANY R14, PT, P6 ;  /* 0x00000000000e7806 */ /* 0x000fe200030e0100 */
[----:B01----:R-:W-:Y:S06]  /*197e0*/  ENDCOLLECTIVE ;  /* 0x000000000000791b */ /* 0x003fec0003800000 */
.L_x_416:
[----:B------:R-:W-:Y:S05]  /*197f0*/  BSYNC B0 ;  /* 0x0000000000007941 */ /* 0x000fea0003800000 */
.L_x_415:
[----:B------:R-:W-:Y:S02]  /*19800*/  IMAD.MOV.U32 R8, RZ, RZ, R14 ;  /* 0x000000ffff087224 */ /* 0x000fe400078e000e */
[----:B------:R-:W-:Y:S02]  /*19810*/  IMAD.MOV.U32 R13, RZ, RZ, R6 ;  /* 0x000000ffff0d7224 */ /* 0x000fe400078e0006 */
[----:B------:R-:W0:Y:S01]  /*19820*/  POPC R5, R8 ;  /* 0x0000000800057309 */ /* 0x000e220000000000 */
[----:B------:R-:W-:Y:S02]  /*19830*/  IMAD.MOV.U32 R11, RZ, RZ, 0x1f ;  /* 0x0000001fff0b7424 */ /* 0x000fe400078e00ff */
[----:B------:R-:W-:Y:S02]  /*19840*/  IMAD.MOV.U32 R15, RZ, RZ, -0x1 ;  /* 0xffffffffff0f7424 */ /* 0x000fe400078e00ff */
[----:B0-----:R-:W-:-:S07]  /*19850*/  IMAD.MOV.U32 R12, RZ, RZ, R5 ;  /* 0x000000ffff0c7224 */ /* 0x001fce00078e0005 */
[----:B------:R-:W-:Y:S05]  /*19860*/  WARPSYNC.COLLECTIVE R15, `(.L_x_417) ;  /* 0x000000000f087348 */ /* 0x000fea0003c00000 */
[----:B------:R0:W1:Y:S02]  /*19870*/  SHFL.IDX P6, R14, R13, R12, R11 ;  /* 0x0000000c0d0e7389 */ /* 0x00006400000c000b */
[----:B01----:R-:W-:Y:S01]  /*19880*/  ENDCOLLECTIVE ;  /* 0x000000000000791b */ /* 0x003fe20003800000 */
.L_x_417:
[----:B------:R-:W-:Y:S02]  /*19890*/  IMAD.MOV.U32 R13, RZ, RZ, R7 ;  /* 0x000000ffff0d7224 */ /* 0x000fe400078e0007 */
[----:B------:R-:W-:-:S07]  /*198a0*/  IMAD.MOV.U32 R6, RZ, RZ, R14 ;  /* 0x000000ffff067224 */ /* 0x000fce00078e000e */
[----:B------:R-:W-:Y:S05]  /*198b0*/  WARPSYNC.COLLECTIVE R15, `(.L_x_418) ;  /* 0x000000000f087348 */ /* 0x000fea0003c00000 */
[----:B------:R0:W1:Y:S02]  /*198c0*/  SHFL.IDX P6, R14, R13, R12, R11 ;  /* 0x0000000c0d0e7389 */ /* 0x00006400000c000b */
[----:B01----:R-:W-:Y:S01]  /*198d0*/  ENDCOLLECTIVE ;  /* 0x000000000000791b */ /* 0x003fe20003800000 */
.L_x_418:
[----:B------:R-:W-:Y:S01]  /*198e0*/  IMAD.MOV.U32 R7, RZ, RZ, R14 ;  /* 0x000000ffff077224 */ /* 0x000fe200078e000e */
[----:B------:R-:W-:Y:S06]  /*198f0*/  BRA `(.L_x_419) ;  /* 0xffffffd800607947 */ /* 0x000fec000383ffff */
.L_x_349:
[----:B------:R-:W-:Y:S01]  /*19900*/  BSSY B0, `(.L_x_420) ;  /* 0x0000007000007945 */ /* 0x000fe20003800000 */
[----:B------:R-:W-:Y:S02]  /*19910*/  IMAD.MOV.U32 R13, RZ, RZ, R2 ;  /* 0x000000ffff0d7224 */ /* 0x000fe400078e0002 */
[----:B------:R-:W-:Y:S02]  /*19920*/  IMAD.MOV.U32 R11, RZ, RZ, 0x1f ;  /* 0x0000001fff0b7424 */ /* 0x000fe400078e00ff */
[----:B------:R-:W-:-:S07]  /*19930*/  IMAD.MOV.U32 R15, RZ, RZ, -0x1 ;  /* 0xffffffffff0f7424 */ /* 0x000fce00078e00ff */
[----:B-1234-:R-:W-:Y:S05]  /*19940*/  WARPSYNC.COLLECTIVE R15, `(.L_x_421) ;  /* 0x000000000f087348 */ /* 0x01efea0003c00000 */
[----:B------:R0:W0:Y:S02]  /*19950*/  SHFL.IDX P6, R14, R13, R12, R11 ;  /* 0x0000000c0d0e7389 */ /* 0x00002400000c000b */
[----:B01234-:R-:W-:Y:S01]  /*19960*/  ENDCOLLECTIVE ;  /* 0x000000000000791b */ /* 0x01ffe20003800000 */
.L_x_421:
[----:B------:R-:W-:Y:S05]  /*19970*/  BSYNC B0 ;  /* 0x0000000000007941 */ /* 0x000fea0003800000 */
.L_x_420:
[----:B------:R-:W-:Y:S01]  /*19980*/  IMAD.MOV.U32 R2, RZ, RZ, R14 ;  /* 0x000000ffff027224 */ /* 0x000fe200078e000e */
[----:B------:R-:W-:Y:S06]  /*19990*/  BRA `(.L_x_422) ;  /* 0xffffffd800507947 */ /* 0x000fec000383ffff */
.L_x_353:
[----:B0-----:R0:W1:Y:S02]  /*199a0*/  SYNCS.PHASECHK.TRANS64.TRYWAIT P0, [R0+URZ+0x38820], R3 ;  /* 0x03882003000075a7 */ /* 0x001064000800017f */
[----:B-1----:R-:W-:Y:S05]  /*199b0*/  @!P0 NANOSLEEP.SYNCS 0x989680 ;  /* 0x009896800000895d */ /* 0x002fea0003900000 */
[----:B------:R-:W1:Y:S02]  /*199c0*/  @!P0 SYNCS.PHASECHK.TRANS64 P0, [R0+URZ+0x38820], R3 ;  /* 0x03882003000085a7 */ /* 0x000e64000800007f */
[----:B-1----:R-:W-:Y:S05]  /*199d0*/  @!P0 BRA `(.L_x_353) ;  /* 0xfffffffc00f08947 */ /* 0x002fea000383ffff */
[----:B------:R-:W-:Y:S05]  /*199e0*/  BRA `(.L_x_423) ;  /* 0xffffffdc00e87947 */ /* 0x000fea000383ffff */
.L_x_354:
[----:B------:R-:W1:Y:S01]  /*199f0*/  S2R R2, SR_TID.X ;  /* 0x0000000000027919 */ /* 0x000e620000002100 */
[----:B------:R-:W-:Y:S01]  /*19a00*/  BSSY B0, `(.L_x_424) ;  /* 0x000000a000007945 */ /* 0x000fe20003800000 */
[----:B------:R-:W-:Y:S02]  /*19a10*/  IMAD.MOV.U32 R12, RZ, RZ, RZ ;  /* 0x000000ffff0c7224 */ /* 0x000fe400078e00ff */
[----:B------:R-:W-:Y:S02]  /*19a20*/  IMAD.MOV.U32 R11, RZ, RZ, 0x1f ;  /* 0x0000001fff0b7424 */ /* 0x000fe400078e00ff */
[----:B------:R-:W-:Y:S01]  /*19a30*/  IMAD.MOV.U32 R15, RZ, RZ, -0x1 ;  /* 0xffffffffff0f7424 */ /* 0x000fe200078e00ff */
[----:B-1----:R-:W-:-:S04]  /*19a40*/  SHF.R.U32.HI R2, RZ, 0x5, R2 ;  /* 0x00000005ff027819 */ /* 0x002fc80000011602 */
[----:B------:R-:W-:-:S05]  /*19a50*/  LOP3.LUT R2, R2, 0x3, RZ, 0xc0, !PT ;  /* 0x0000000302027812 */ /* 0x000fca00078ec0ff */
[----:B------:R-:W-:-:S07]  /*19a60*/  IMAD.MOV.U32 R13, RZ, RZ, R2 ;  /* 0x000000ffff0d7224 */ /* 0x000fce00078e0002 */
[----:B0-----:R-:W-:Y:S05]  /*19a70*/  WARPSYNC.COLLECTIVE R15, `(.L_x_425) ;  /* 0x000000000f087348 */ /* 0x001fea0003c00000 */
[----:B------:R1:W2:Y:S02]  /*19a80*/  SHFL.IDX P6, R14, R13, R12, R11 ;  /* 0x0000000c0d0e7389 */ /* 0x0002a400000c000b */
[----:B012---:R-:W-:Y:S01]  /*19a90*/  ENDCOLLECTIVE ;  /* 0x000000000000791b */ /* 0x007fe20003800000 */
.L_x_425:
[----:B------:R-:W-:Y:S05]  /*19aa0*/  BSYNC B0 ;  /* 0x0000000000007941 */ /* 0x000fea0003800000 */
.L_x_424:
[----:B------:R-:W-:Y:S05]  /*19ab0*/  BRA `(.L_x_426) ;  /* 0xffffffdc00d07947 */ /* 0x000fea000383ffff */
.L_x_357:
[----:B------:R-:W-:Y:S01]  /*19ac0*/  BSSY B1, `(.L_x_427) ;  /* 0x0000006000017945 */ /* 0x000fe20003800000 */
[----:B------:R-:W-:-:S07]  /*19ad0*/  IMAD.MOV.U32 R15, RZ, RZ, -0x1 ;  /* 0xffffffffff0f7424 */ /* 0x000fce00078e00ff */
[----:B01----:R-:W-:Y:S05]  /*19ae0*/  WARPSYNC.COLLECTIVE R15, `(.L_x_428) ;  /* 0x000000000f0c7348 */ /* 0x003fea0003c00000 */
[----:B------:R-:W-:Y:S02]  /*19af0*/  ELECT P6, UR62, PT ;  /* 0x00000000003e782f */ /* 0x000fe400038c0000 */
[----:B------:R-:W-:Y:S01]  /*19b00*/  MOV R14, UR62 ;  /* 0x0000003e000e7c02 */ /* 0x000fe20008000f00 */
[----:B01----:R-:W-:Y:S10]  /*19b10*/  ENDCOLLECTIVE ;  /* 0x000000000000791b */ /* 0x003ff40003800000 */
.L_x_428:
[----:B------:R-:W-:Y:S05]  /*19b20*/  BSYNC B1 ;  /* 0x0000000000017941 */ /* 0x000fea0003800000 */
.L_x_427:
[----:B------:R-:W-:Y:S05]  /*19b30*/  BRA `(.L_x_429) ;  /* 0xffffffdc00c87947 */ /* 0x000fea000383ffff */
.L_x_359:
[----:B0-----:R0:W1:Y:S02]  /*19b40*/  SYNCS.PHASECHK.TRANS64.TRYWAIT P0, [R6+URZ], R5 ;  /* 0x00000005060075a7 */ /* 0x001064000800017f */
[----:B-1----:R-:W-:Y:S05]  /*19b50*/  @!P0 NANOSLEEP.SYNCS 0x989680 ;  /* 0x009896800000895d */ /* 0x002fea0003900000 */
[----:B------:R-:W1:Y:S02]  /*19b60*/  @!P0 SYNCS.PHASECHK.TRANS64 P0, [R6+URZ], R5 ;  /* 0x00000005060085a7 */ /* 0x000e64000800007f */
[----:B-1----:R-:W-:Y:S05]  /*19b70*/  @!P0 BRA `(.L_x_359) ;  /* 0xfffffffc00f08947 */ /* 0x002fea000383ffff */
[----:B------:R-:W-:Y:S05]  /*19b80*/  BRA `(.L_x_430) ;  /* 0xffffffe000087947 */ /* 0x000fea000383ffff */
.L_x_360:
[----:B-1----:R1:W2:Y:S02]  /*19b90*/  SYNCS.PHASECHK.TRANS64.TRYWAIT P0, [R7+URZ], R2 ;  /* 0x00000002070075a7 */ /* 0x0022a4000800017f */
[----:B--2---:R-:W-:Y:S05]  /*19ba0*/  @!P0 NANOSLEEP.SYNCS 0x989680 ;  /* 0x009896800000895d */ /* 0x004fea0003900000 */
[----:B------:R-:W2:Y:S02]  /*19bb0*/  @!P0 SYNCS.PHASECHK.TRANS64 P0, [R7+URZ], R2 ;  /* 0x00000002070085a7 */ /* 0x000ea4000800007f */
[----:B--2---:R-:W-:Y:S05]  /*19bc0*/  @!P0 BRA `(.L_x_360) ;  /* 0xfffffffc00f08947 */ /* 0x004fea000383ffff */
[----:B------:R-:W-:Y:S05]  /*19bd0*/  BRA `(.L_x_431) ;  /* 0xffffffdc00fc7947 */ /* 0x000fea000383ffff */
.L_x_362:
[----:B--2---:R2:W3:Y:S02]  /*19be0*/  SYNCS.PHASECHK.TRANS64.TRYWAIT P0, [R4+URZ], R5 ;  /* 0x00000005040075a7 */ /* 0x0044e4000800017f */
[----:B---3--:R-:W-:Y:S05]  /*19bf0*/  @!P0 NANOSLEEP.SYNCS 0x989680 ;  /* 0x009896800000895d */ /* 0x008fea0003900000 */
[----:B------:R-:W3:Y:S02]  /*19c00*/  @!P0 SYNCS.PHASECHK.TRANS64 P0, [R4+URZ], R5 ;  /* 0x00000005040085a7 */ /* 0x000ee4000800007f */
[----:B---3--:R-:W-:Y:S05]  /*19c10*/  @!P0 BRA `(.L_x_362) ;  /* 0xfffffffc00f08947 */ /* 0x008fea000383ffff */
[----:B------:R-:W-:Y:S05]  /*19c20*/  BRA `(.L_x_432) ;  /* 0xffffffe000007947 */ /* 0x000fea000383ffff */
.L_x_433:
        /* <DEDUP_REMOVED lines=13> */
.L_x_3201:


//--------------------- .text._ZN7cutlass13device_kernelIN5flash11enable_sm90INS1_16FlashAttnFwdSm90INS1_25CollectiveMainloopFwdSm90ILi2EN4cute5tupleIJNS5_1CILi1EEES8_S8_EEENS6_IJNS7_ILi128EEENS7_ILi80EEENS7_ILi256EEEEEELi256ENS_10bfloat16_tEfNS_4arch4Sm90ELb0ELb0ELb1ELb1ELb0ELb1ELb0ELb1ELb1ELb1ELb1ELb0EEENS1_21CollectiveEpilogueFwdINS6_IJSA_SC_SB_EEES9_SE_SG_Li256ELb1ELb1ELb1ELb0EEENS1_36VarlenDynamicPersistentTileSchedulerILi128ELi80ELi256ELi128ELb1ELb1ELb1ELb0ELb1ELb1EEEEEEEEEvNT_6ParamsE --------------------------
	.section	.text._ZN7cutlass13device_kernelIN5flash11enable_sm90INS1_16FlashAttnFwdSm90INS1_25CollectiveMainloopFwdSm90ILi2EN4cute5tupleIJNS5_1CILi1EEES8_S8_EEENS6_IJNS7_ILi128EEENS7_ILi80EEENS7_ILi256EEEEEELi256ENS_10bfloat16_tEfNS_4arch4Sm90ELb0ELb0ELb1ELb1ELb0ELb1ELb0ELb1ELb1ELb1ELb1ELb0EEENS1_21CollectiveEpilogueFwdINS6_IJSA_SC_SB_EEES9_SE_SG_Li256ELb1ELb1ELb1ELb0EEENS1_36VarlenDynamicPersistentTileSchedulerILi128ELi80ELi256ELi128ELb1ELb1ELb1ELb0ELb1ELb1EEEEEEEEEvNT_6ParamsE,"ax",@progbits
	.align	128
.text._ZN7cutlass13device_kernelIN5flash11enable_sm90INS1_16FlashAttnFwdSm90INS1_25CollectiveMainloopFwdSm90ILi2EN4cute5tupleIJNS5_1CILi1EEES8_S8_EEENS6_IJNS7_ILi128EEENS7_ILi80EEENS7_ILi256EEEEEELi256ENS_10bfloat16_tEfNS_4arch4Sm90ELb0ELb0ELb1ELb1ELb0ELb1ELb0ELb1ELb1ELb1ELb1ELb0EEENS1_21CollectiveEpilogueFwdINS6_IJSA_SC_SB_EEES9_SE_SG_Li256ELb1ELb1ELb1ELb0EEENS1_36VarlenDynamicPersistentTileSchedulerILi128ELi80ELi256ELi128ELb1ELb1ELb1ELb0ELb1ELb1EEEEEEEEEvNT_6ParamsE:
        .type           _ZN7cutlass13device_kernelIN5flash11enable_sm90INS1_16FlashAttnFwdSm90INS1_25CollectiveMainloopFwdSm90ILi2EN4cute5tupleIJNS5_1CILi1EEES8_S8_EEENS6_IJNS7_ILi128EEENS7_ILi80EEENS7_ILi256EEEEEELi256ENS_10bfloat16_tEfNS_4arch4Sm90ELb0ELb0ELb1ELb1ELb0ELb1ELb0ELb1ELb1ELb1ELb1ELb0EEENS1_21CollectiveEpilogueFwdINS6_IJSA_SC_SB_EEES9_SE_SG_Li256ELb1ELb1ELb1ELb0EEENS1_36VarlenDynamicPersistentTileSchedulerILi128ELi80ELi256ELi128ELb1ELb1ELb1ELb0ELb1ELb1EEEEEEEEEvNT_6ParamsE,@function
        .size           _ZN7cutlass13device_kernelIN5flash11enable_sm90INS1_16FlashAttnFwdSm90INS1_25CollectiveMainloopFwdSm90ILi2EN4cute5tupleIJNS5_1CILi1EEES8_S8_EEENS6_IJNS7_ILi128EEENS7_ILi80EEENS7_ILi256EEEEEELi256ENS_10bfloat16_tEfNS_4arch4Sm90ELb0ELb0ELb1ELb1ELb0ELb1ELb0ELb1ELb1ELb1ELb1ELb0EEENS1_21CollectiveEpilogueFwdINS6_IJSA_SC_SB_EEES9_SE_SG_Li256ELb1ELb1ELb1ELb0EEENS1_36VarlenDynamicPersistentTileSchedulerILi128ELi80ELi256ELi128ELb1ELb1ELb1ELb0ELb1ELb1EEEEEEEEEvNT_6ParamsE,(.L_x_3202 - _ZN7cutlass13device_kernelIN5flash11enable_sm90INS1_16FlashAttnFwdSm90INS1_25CollectiveMainloopFwdSm90ILi2EN4cute5tupleIJNS5_1CILi1EEES8_S8_EEENS6_IJNS7_ILi128EEENS7_ILi80EEENS7_ILi256EEEEEELi256ENS_10bfloat16_tEfNS_4arch4Sm90ELb0ELb0ELb1ELb1ELb0ELb1ELb0ELb1ELb1ELb1ELb1ELb0EEENS1_21CollectiveEpilogueFwdINS6_IJSA_SC_SB_EEES9_SE_SG_Li256ELb1ELb1ELb1ELb0EEENS1_36VarlenDynamicPersistentTileSchedulerILi128ELi80ELi256ELi128ELb1ELb1ELb1ELb0ELb1ELb1EEEEEEEEEvNT_6ParamsE)
        .other          _ZN7cutlass13device_kernelIN5flash11enable_sm90INS1_16FlashAttnFwdSm90INS1_25CollectiveMainloopFwdSm90ILi2EN4cute5tupleIJNS5_1CILi1EEES8_S8_EEENS6_IJNS7_ILi128EEENS7_ILi80EEENS7_ILi256EEEEEELi256ENS_10bfloat16_tEfNS_4arch4Sm90ELb0ELb0ELb1ELb1ELb0ELb1ELb0ELb1ELb1ELb1ELb1ELb0EEENS1_21CollectiveEpilogueFwdINS6_IJSA_SC_SB_EEES9_SE_SG_Li256ELb1ELb1ELb1ELb0EEENS1_36VarlenDynamicPersistentTileSchedulerILi128ELi80ELi256ELi128ELb1ELb1ELb1ELb0ELb1ELb1EEEEEEEEEvNT_6ParamsE,@"STO_CUDA_ENTRY STV_DEFAULT"
_ZN7cutlass13device_kernelIN5flash11enable_sm90INS1_16FlashAttnFwdSm90INS1_25CollectiveMainloopFwdSm90ILi2EN4cute5tupleIJNS5_1CILi1EEES8_S8_EEENS6_IJNS7_ILi128EEENS7_ILi80EEENS7_ILi256EEEEEELi256ENS_10bfloat16_tEfNS_4arch4Sm90ELb0ELb0ELb1ELb1ELb0ELb1ELb0ELb1ELb1ELb1ELb1ELb0EEENS1_21CollectiveEpilogueFwdINS6_IJSA_SC_SB_EEES9_SE_SG_Li256ELb1ELb1ELb1ELb0EEENS1_36VarlenDynamicPersistentTileSchedulerILi128ELi80ELi256ELi128ELb1ELb1ELb1ELb0ELb1ELb1EEEEEEEEEvNT_6ParamsE:
        /* <DEDUP_REMOVED lines=13> */
[----:B------:R-:W-:Y:S02]  /*00d0*/  UIADD3 UR10, UP2, UR4, 0x570, URZ ;  /* 0x00000570040a7890 */ /* 0x000fe4000ff5e03f */
[----:B------:R-:W-:Y:S02]  /*00e0*/  UIADD3 UR4, UP3, UR4, 0x670, URZ ;  /* 0x0000067004047890 */ /* 0x000fe4000ff7e03f */
[----:B------:R-:W-:-:S02]  /*00f0*/  UIADD3.X UR7, URZ, UR5, URZ, UP0, !UPT ;  /* 0x000000053f077290 */ /* 0x000fc400087fe43f */
[----:B------:R-:W-:Y:S02]  /*0100*/  UIADD3.X UR9, URZ, UR5, URZ, UP1, !UPT ;  /* 0x000000053f097290 */ /* 0x000fe40008ffe43f */
[----:B------:R-:W-:Y:S02]  /*0110*/  UIADD3.X UR11, URZ, UR5, URZ, UP2, !UPT ;  /* 0x000000053f0b7290 */ /* 0x000fe400097fe43f */
[----:B------:R-:W-:-:S03]  /*0120*/  UIADD3.X UR5, URZ, UR5, URZ, UP3, !UPT ;  /* 0x000000053f057290 */ /* 0x000fc60009ffe43f */
[----:B------:R0:W-:Y:S02]  /*0130*/  UTMACCTL.PF [UR6] ;  /* 0x00000000060079b9 */ /* 0x0001e40008040000 */
[----:B------:R0:W-:Y:S02]  /*0140*/  UTMACCTL.PF [UR8] ;  /* 0x00000000080079b9 */ /* 0x0001e40008040000 */
[----:B------:R0:W-:Y:S02]  /*0150*/  UTMACCTL.PF [UR10] ;  /* 0x000000000a0079b9 */ /* 0x0001e40008040000 */
[----:B------:R0:W-:Y:S02]  /*0160*/  UTMACCTL.PF [UR4] ;  /* 0x00000000040079b9 */ /* 0x0001e40008040000 */
[----:B0-----:R-:W-:Y:S01]  /*0170*/  NOP ;  /* 0x0000000000007918 */ /* 0x001fe20000000000 */
.L_x_435:
[----:B------:R-:W-:Y:S05]  /*0180*/  BSYNC B0 ;  /* 0x0000000000007941 */ /* 0x000fea0003800000 */
.L_x_434:
        /* <DEDUP_REMOVED lines=41> */
.L_x_436:
        /* <DEDUP_REMOVED lines=22> */
.L_x_437:
        /* <DEDUP_REMOVED lines=18> */
.L_x_438:
        /* <DEDUP_REMOVED lines=22> */
.L_x_439:
        /* <DEDUP_REMOVED lines=22> */
.L_x_440:
[----:B------:R-:W-:Y:S01]  /*0960*/  PLOP3.LUT P0, PT, PT, PT, UP0, 0x80, 0x0 ;  /* 0x000000000000781c */ /* 0x000fe20003f0f008 */
[----:B------:R-:W-:Y:S01]  /*0970*/  UMOV UR60, 0x1 ;  /* 0x00000001003c7882 */ /* 0x000fe20000000000 */
[----:B------:R-:W-:Y:S01]  /*0980*/  NOP ;  /* 0x0000000000007918 */ /* 0x000fe20000000000 */
[----:B------:R-:W-:Y:S01]  /*0990*/  USEL UR60, UR60, 0x2, !UP0 ;  /* 0x000000023c3c7887 */ /* 0x000fe2000c000000 */
[----:B------:R-:W-:Y:S01]  /*09a0*/  BSSY B9, `(.L_x_441) ;  /* 0x0002b97000097945 */ /* 0x000fe20003800000 */
[----:B012-4-:R-:W-:Y:S08]  /*09b0*/  BAR.SYNC.DEFER_BLOCKING 0x0 ;  /* 0x0000000000007b1d */ /* 0x017ff00000010000 */
[----:B------:R-:W-:Y:S05]  /*09c0*/  @!P0 BRA `(.L_x_442) ;  /* 0x0000022400ec8947 */ /* 0x000fea0003800000 */
.L_x_443:
[----:B------:R-:W-:-:S08]  /*09d0*/  NOP ;  /* 0x0000000000007918 */ /* 0x000fd00000000000 */
[----:B------:R-:W0:Y:S02]  /*09e0*/  USETMAXREG.TRY_ALLOC.CTAPOOL UP0, 0xf0 ;  /* 0x000000f0000079c8 */ /* 0x000e240008000600 */
[----:B0-----:R-:W-:-:S13]  /*09f0*/  PLOP3.LUT P0, PT, PT, PT, UP0, 0x80, 0x0 ;  /* 0x000000000000781c */ /* 0x001fda0003f0f008 */
[----:B------:R-:W-:Y:S05]  /*0a00*/  @!P0 BRA `(.L_x_443) ;  /* 0xfffffffc00f08947 */ /* 0x000fea000383ffff */
[----:B------:R-:W0:Y:S08]  /*0a10*/  S2UR UR5, SR_CgaCtaId ;  /* 0x00000000000579c3 */ /* 0x000e300000008800 */
[----:B------:R-:W-:Y:S06]  /*0a20*/  BAR.ARV 0x8, 0x180 ;  /* 0x0206000000007b1d */ /* 0x000fec0000002000 */
[----:B------:R-:W-:-:S02]  /*0a30*/  UMOV UR4, 0x400 ;  /* 0x0000040000047882 */ /* 0x000fc40000000000 */
[----:B------:R-:W-:Y:S01]  /*0a40*/  BAR.SYNC.DEFER_BLOCKING 0x5, 0x180 ;  /* 0x0146000000007b1d */ /* 0x000fe20000010000 */
[----:B0-----:R-:W-:-:S06]  /*0a50*/  ULEA UR4, UR5, UR4, 0x18 ;  /* 0x0000000405047291 */ /* 0x001fcc000f8ec03f */
[----:B------:R-:W-:Y:S01]  /*0a60*/  IMAD.U32 R18, RZ, RZ, UR4 ;  /* 0x00000004ff127e24 */ /* 0x000fe2000f8e00ff */
[----:B------:R-:W-:-:S04]  /*0a70*/  ULDC UR4, c[0x0][0xc3c] ;  /* 0x00030f0000047ab9 */ /* 0x000fc80000000800 */
[----:B------:R-:W0:Y:S01]  /*0a80*/  LDS.128 R140, [R18+0x388d0] ;  /* 0x0388d000128c7984 */ /* 0x000e220000000c00 */
[----:B------:R-:W-:Y:S06]  /*0a90*/  BAR.ARV 0x4, 0x180 ;  /* 0x0106000000007b1d */ /* 0x000fec0000002000 */
[----:B0-----:R-:W-:-:S13]  /*0aa0*/  ISETP.GE.AND P0, PT, R143, UR4, PT ;  /* 0x000000048f007c0c */ /* 0x001fda000bf06270 */
[----:B------:R-:W-:Y:S05]  /*0ab0*/  @P0 BRA `(.L_x_444) ;  /* 0x000002b800140947 */ /* 0x000fea0003800000 */
[----:B------:R-:W-:Y:S01]  /*0ac0*/  VIADD R6, R6, 0xffffff80 ;  /* 0xffffff8006067836 */ /* 0x000fe20000000000 */
[----:B------:R-:W-:Y:S01]  /*0ad0*/  ULOP3.LUT UR5, UR60, 0x1, URZ, 0xfc, !UPT ;  /* 0x000000013c057892 */ /* 0x000fe2000f8efc3f */
[----:B------:R-:W-:Y:S01]  /*0ae0*/  R2UR UR4, R18 ;  /* 0x00000000120472ca */ /* 0x000fe200000e0000 */
[----:B------:R-:W-:Y:S01]  /*0af0*/  IMAD.MOV.U32 R236, RZ, RZ, RZ ;  /* 0x000000ffffec7224 */ /* 0x000fe200078e00ff */
[----:B------:R-:W-:Y:S02]  /*0b00*/  CS2R R220, SRZ ;  /* 0x0000000000dc7805 */ /* 0x000fe4000001ff00 */
[----:B------:R-:W-:Y:S01]  /*0b10*/  SHF.R.S32.HI R3, RZ, 0x1f, R6 ;  /* 0x0000001fff037819 */ /* 0x000fe20000011406 */
[----:B------:R-:W-:Y:S02]  /*0b20*/  IMAD.MOV.U32 R19, RZ, RZ, RZ ;  /* 0x000000ffff137224 */ /* 0x000fe400078e00ff */
[----:B------:R-:W-:Y:S01]  /*0b30*/  IMAD.MOV.U32 R217, RZ, RZ, RZ ;  /* 0x000000ffffd97224 */ /* 0x000fe200078e00ff */
[----:B------:R-:W-:-:S02]  /*0b40*/  LEA.HI R0, R3, R6, RZ, 0x7 ;  /* 0x0000000603007211 */ /* 0x000fc400078f38ff */
[CC--:B------:R-:W-:Y:S02]  /*0b50*/  LEA.HI R2, R3.reuse, R6.reuse, RZ, 0x4 ;  /* 0x0000000603027211 */ /* 0x0c0fe400078f20ff */
[----:B------:R-:W-:Y:S02]  /*0b60*/  LOP3.LUT R5, R0, 0xffffff80, RZ, 0xc0, !PT ;  /* 0xffffff8000057812 */ /* 0x000fe400078ec0ff */
[CC--:B------:R-:W-:Y:S01]  /*0b70*/  LEA.HI R4, R3.reuse, R6.reuse, RZ, 0x5 ;  /* 0x0000000603047211 */ /* 0x0c0fe200078f28ff */
[----:B------:R-:W-:Y:S01]  /*0b80*/  UIADD3 UR4, UR4, 0x14400, URZ ;  /* 0x0001440004047890 */ /* 0x000fe2000fffe03f */
[CC--:B------:R-:W-:Y:S01]  /*0b90*/  LEA.HI R213, R3.reuse, R6.reuse, RZ, 0x3 ;  /* 0x0000000603d57211 */ /* 0x0c0fe200078f18ff */
[----:B------:R-:W-:Y:S01]  /*0ba0*/  IMAD.IADD R14, R6, 0x1, -R5 ;  /* 0x00000001060e7824 */ /* 0x000fe200078e0a05 */
[CC--:B------:R-:W-:Y:S01]  /*0bb0*/  LEA.HI R8, R3.reuse, R6.reuse, RZ, 0x6 ;  /* 0x0000000603087211 */ /* 0x0c0fe200078f30ff */
[----:B------:R-:W-:Y:S01]  /*0bc0*/  IMAD.SHL.U32 R5, R4, 0x20, RZ ;  /* 0x0000002004057824 */ /* 0x000fe200078e00ff */
[----:B------:R-:W-:-:S02]  /*0bd0*/  LEA.HI R13, R3, R6, RZ, 0x2 ;  /* 0x00000006030d7211 */ /* 0x000fc400078f10ff */
[----:B------:R-:W-:Y:S01]  /*0be0*/  SHF.R.S32.HI R9, RZ, 0x1f, R14 ;  /* 0x0000001fff097819 */ /* 0x000fe2000001140e */
[----:B------:R-:W-:Y:S01]  /*0bf0*/  STL [R1+0x100], R14 ;  /* 0x0001000e01007387 */ /* 0x000fe20000100800 */
[----:B------:R-:W-:Y:S01]  /*0c00*/  LOP3.LUT R3, R2, 0x3fffff0, RZ, 0xc0, !PT ;  /* 0x03fffff002037812 */ /* 0x000fe200078ec0ff */
[----:B------:R-:W-:Y:S01]  /*0c10*/  IMAD.SHL.U32 R8, R8, 0x8, RZ ;  /* 0x0000000808087824 */ /* 0x000fe200078e00ff */
[----:B------:R-:W-:Y:S02]  /*0c20*/  LEA.HI R10, R9, R14, RZ, 0x2 ;  /* 0x0000000e090a7211 */ /* 0x000fe400078f10ff */
[----:B------:R-:W-:Y:S01]  /*0c30*/  LOP3.LUT R7, R213, 0xfffffff8, RZ, 0xc0, !PT ;  /* 0xfffffff8d5077812 */ /* 0x000fe200078ec0ff */
[C---:B------:R-:W-:Y:S01]  /*0c40*/  IMAD.IADD R4, R6.reuse, 0x1, -R3 ;  /* 0x0000000106047824 */ /* 0x040fe200078e0a03 */
[--C-:B------:R-:W-:Y:S02]  /*0c50*/  SHF.R.S32.HI R11, RZ, 0x2, R10.reuse ;  /* 0x00000002ff0b7819 */ /* 0x100fe4000001140a */
[----:B------:R-:W-:Y:S01]  /*0c60*/  SHF.R.S32.HI R12, RZ, 0x1f, R10 ;  /* 0x0000001fff0c7819 */ /* 0x000fe2000001140a */
[----:B------:R-:W-:Y:S01]  /*0c70*/  IMAD.IADD R22, R6, 0x1, -R7 ;  /* 0x0000000106167824 */ /* 0x000fe200078e0a07 */
[----:B------:R-:W-:-:S02]  /*0c80*/  SHF.R.S32.HI R3, RZ, 0x7, R0 ;  /* 0x00000007ff037819 */ /* 0x000fc40000011400 */
[----:B------:R-:W-:Y:S01]  /*0c90*/  LEA.HI R12, R12, R11, RZ, 0x3 ;  /* 0x0000000b0c0c7211 */ /* 0x000fe200078f18ff */
[C---:B------:R-:W-:Y:S01]  /*0ca0*/  IMAD.SHL.U32 R16, R22.reuse, 0x8, RZ ;  /* 0x0000000816107824 */ /* 0x040fe200078e00ff */
[----:B------:R-:W-:Y:S01]  /*0cb0*/  LOP3.LUT R7, R5, 0xfffffc00, RZ, 0xc0, !PT ;  /* 0xfffffc0005077812 */ /* 0x000fe200078ec0ff */
[----:B------:R-:W-:Y:S01]  /*0cc0*/  IMAD.SHL.U32 R22, R22, 0x4, RZ ;  /* 0x0000000416167824 */ /* 0x000fe200078e00ff */
[----:B------:R-:W-:Y:S01]  /*0cd0*/  SHF.R.S32.HI R5, RZ, 0x4, R2 ;  /* 0x00000004ff057819 */ /* 0x000fe20000011402 */
[----:B------:R-:W-:Y:S01]  /*0ce0*/  VIADD R218, R16, 0x80 ;  /* 0x0000008010da7836 */ /* 0x000fe20000000000 */
[----:B------:R-:W-:Y:S01]  /*0cf0*/  LOP3.LUT R12, R12, 0xfffffff8, RZ, 0xc0, !PT ;  /* 0xfffffff80c0c7812 */ /* 0x000fe200078ec0ff */
[----:B------:R-:W-:Y:S01]  /*0d00*/  VIADD R214, R22, 0x40 ;  /* 0x0000004016d67836 */ /* 0x000fe20000000000 */
[----:B------:R-:W-:Y:S01]  /*0d10*/  LEA.HI R0, R0, R3, RZ, 0x1 ;  /* 0x0000000300007211 */ /* 0x000fe200078f08ff */
[----:B------:R-:W-:Y:S01]  /*0d20*/  IMAD R7, R4, 0x40, R7 ;  /* 0x0000004004077824 */ /* 0x000fe200078e0207 */
[----:B------:R-:W-:Y:S01]  /*0d30*/  LEA.HI R9, R9, R14, RZ, 0x5 ;  /* 0x0000000e09097211 */ /* 0x000fe200078f28ff */
[----:B------:R-:W-:Y:S01]  /*0d40*/  IMAD.IADD R12, R11, 0x1, -R12 ;  /* 0x000000010b0c7824 */ /* 0x000fe200078e0a0c */
[----:B------:R-:W-:Y:S01]  /*0d50*/  LEA.HI R2, R2, R5, RZ, 0x1 ;  /* 0x0000000502027211 */ /* 0x000fe200078f08ff */
[----:B------:R-:W-:Y:S01]  /*0d60*/  IMAD.IADD R212, R22, 0x1, R214 ;  /* 0x0000000116d47824 */ /* 0x000fe200078e02d6 */
[----:B------:R-:W-:Y:S01]  /*0d70*/  LOP3.LUT R0, R0, 0x3fffffe, RZ, 0xc0, !PT ;  /* 0x03fffffe00007812 */ /* 0x000fe200078ec0ff */
[----:B------:R-:W-:Y:S01]  /*0d80*/  VIADD R219, R16, 0xc0 ;  /* 0x000000c010db7836 */ /* 0x000fe20000000000 */
[----:B------:R-:W-:Y:S01]  /*0d90*/  SHF.R.S32.HI R9, RZ, 0x5, R9 ;  /* 0x00000005ff097819 */ /* 0x000fe20000011409 */
[----:B------:R-:W-:Y:S01]  /*0da0*/  VIADD R215, R22, 0x20 ;  /* 0x0000002016d77836 */ /* 0x000fe20000000000 */
[----:B------:R-:W-:Y:S01]  /*0db0*/  LOP3.LUT R2, R2, 0x1ffffffe, RZ, 0xc0, !PT ;  /* 0x1ffffffe02027812 */ /* 0x000fe200078ec0ff */
[----:B------:R-:W-:Y:S01]  /*0dc0*/  IMAD.IADD R0, R3, 0x1, -R0 ;  /* 0x0000000103007824 */ /* 0x000fe200078e0a00 */
[----:B------:R-:W-:Y:S01]  /*0dd0*/  LOP3.LUT R13, R13, 0xfffffffc, RZ, 0xc0, !PT ;  /* 0xfffffffc0d0d7812 */ /* 0x000fe200078ec0ff */
[----:B------:R-:W-:Y:S01]  /*0de0*/  IMAD R9, R9, 0x10, R12 ;  /* 0x0000001009097824 */ /* 0x000fe200078e020c */
[----:B------:R-:W-:Y:S01]  /*0df0*/  SHF.R.S32.HI R213, RZ, 0x3, R213 ;  /* 0x00000003ffd57819 */ /* 0x000fe200000114d5 */
[----:B------:R-:W-:Y:S01]  /*0e00*/  IMAD.IADD R2, R5, 0x1, -R2 ;  /* 0x0000000105027824 */ /* 0x000fe200078e0a02 */
[----:B------:R-:W-:Y:S01]  /*0e10*/  LOP3.LUT R10, R10, 0x7ffffffc, RZ, 0xc0, !PT ;  /* 0x7ffffffc0a0a7812 */ /* 0x000fe200078ec0ff */
[----:B------:R-:W-:Y:S01]  /*0e20*/  IMAD R5, R0, 0x40, R9 ;  /* 0x0000004000057824 */ /* 0x000fe200078e0209 */
[----:B------:R-:W-:Y:S01]  /*0e30*/  LOP3.LUT R229, R8, 0xfffffe00, RZ, 0xc0, !PT ;  /* 0xfffffe0008e57812 */ /* 0x000fe200078ec0ff */
[----:B------:R-:W-:Y:S01]  /*0e40*/  IMAD.U32 R0, RZ, RZ, UR5 ;  /* 0x00000005ff007e24 */ /* 0x000fe2000f8e00ff */
[----:B------:R-:W-:Y:S01]  /*0e50*/  SHF.R.S32.HI R17, RZ, 0x1f, R16 ;  /* 0x0000001fff117819 */ /* 0x000fe20000011410 */
[----:B------:R-:W-:-:S02]  /*0e60*/  IMAD.IADD R13, R6, 0x1, -R13 ;  /* 0x00000001060d7824 */ /* 0x000fc400078e0a0d */
[C---:B------:R-:W-:Y:S02]  /*0e70*/  IMAD.SHL.U32 R0, R213.reuse, 0x40, RZ ;  /* 0x00000040d5007824 */ /* 0x040fe400078e00ff */
[----:B------:R-:W-:Y:S01]  /*0e80*/  VIADD R6, R213, 0x20 ;  /* 0x00000020d5067836 */ /* 0x000fe20000000000 */
[----:B------:R-:W-:Y:S01]  /*0e90*/  LEA.HI R4, R13, R13, RZ, 0x1 ;  /* 0x0000000d0d047211 */ /* 0x000fe200078f08ff */
[----:B------:R-:W-:Y:S01]  /*0ea0*/  VIADD R237, R213, 0x40 ;  /* 0x00000040d5ed7836 */ /* 0x000fe20000000000 */
[----:B------:R-:W-:Y:S01]  /*0eb0*/  LOP3.LUT R3, R0, 0x1c0, RZ, 0xc0, !PT ;  /* 0x000001c000037812 */ /* 0x000fe200078ec0ff */
[----:B------:R-:W-:Y:S01]  /*0ec0*/  IMAD.SHL.U32 R223, R6, 0x40, RZ ;  /* 0x0000004006df7824 */ /* 0x000fe200078e00ff */
[----:B------:R-:W-:Y:S01]  /*0ed0*/  SHF.R.S32.HI R0, RZ, 0x1f, R6 ;  /* 0x0000001fff007819 */ /* 0x000fe20000011406 */
[----:B------:R-:W-:Y:S01]  /*0ee0*/  IMAD.SHL.U32 R222, R237, 0x40, RZ ;  /* 0x00000040edde7824 */ /* 0x000fe200078e00ff */
[----:B------:R-:W-:Y:S01]  /*0ef0*/  LOP3.LUT R230, R3, 0x38, R16, 0xf8, !PT ;  /* 0x0000003803e67812 */ /* 0x000fe200078ef810 */
[----:B------:R-:W-:Y:S01]  /*0f00*/  IMAD R2, R2, 0x8, R7 ;  /* 0x0000000802027824 */ /* 0x000fe200078e0207 */
[----:B------:R-:W-:Y:S01]  /*0f10*/  SHF.R.U32.HI R228, RZ, 0x3, R3 ;  /* 0x00000003ffe47819 */ /* 0x000fe20000011603 */
[----:B------:R-:W-:Y:S01]  /*0f20*/  IMAD.IADD R10, R14, 0x1, -R10 ;  /* 0x000000010e0a7824 */ /* 0x000fe200078e0a0a */
[----:B------:R-:W-:Y:S01]  /*0f30*/  LOP3.LUT R223, R223, 0x1c0, RZ, 0xc0, !PT ;  /* 0x000001c0dfdf7812 */ /* 0x000fe200078ec0ff */
[----:B------:R-:W-:Y:S01]  /*0f40*/  VIADD R216, R22, 0x60 ;  /* 0x0000006016d87836 */ /* 0x000fe20000000000 */
[----:B------:R-:W-:Y:S01]  /*0f50*/  SHF.R.S32.HI R3, RZ, 0x1f, R212 ;  /* 0x0000001fff037819 */ /* 0x000fe200000114d4 */
[----:B------:R0:W-:Y:S01]  /*0f60*/  STL [R1+0x188], R2 ;  /* 0x0001880201007387 */ /* 0x0001e20000100800 */
[----:B------:R-:W-:Y:S01]  /*0f70*/  LOP3.LUT R222, R222, 0x1c0, RZ, 0xc0, !PT ;  /* 0x000001c0dede7812 */ /* 0x000fe200078ec0ff */
[----:B------:R-:W-:Y:S01]  /*0f80*/  IMAD.SHL.U32 R10, R10, 0x2, RZ ;  /* 0x000000020a0a7824 */ /* 0x000fe200078e00ff */
[----:B------:R-:W-:Y:S01]  /*0f90*/  LEA.HI R0, R0, R6, RZ, 0x3 ;  /* 0x0000000600007211 */ /* 0x000fe200078f18ff */
[----:B------:R-:W-:Y:S01]  /*0fa0*/  STL [R1+0x180], R5 ;  /* 0x0001800501007387 */ /* 0x000fe20000100800 */
[----:B------:R-:W-:Y:S01]  /*0fb0*/  SHF.R.U32.HI R7, RZ, 0x3, R223 ;  /* 0x00000003ff077819 */ /* 0x000fe200000116df */
[C---:B------:R-:W-:Y:S01]  /*0fc0*/  VIADD R43, R10.reuse, 0x8 ;  /* 0x000000080a2b7836 */ /* 0x040fe20000000000 */
[----:B------:R-:W-:Y:S01]  /*0fd0*/  LEA.HI R3, R3, R212, RZ, 0x3 ;  /* 0x000000d403037211 */ /* 0x000fe200078f18ff */
[C---:B------:R-:W-:Y:S01]  /*0fe0*/  VIADD R41, R10.reuse, 0x10 ;  /* 0x000000100a297836 */ /* 0x040fe20000000000 */
[----:B------:R-:W-:Y:S01]  /*0ff0*/  SHF.R.U32.HI R6, RZ, 0x3, R222 ;  /* 0x00000003ff067819 */ /* 0x000fe200000116de */
[----:B0-----:R-:W-:Y:S01]  /*1000*/  IMAD.U32 R2, RZ, RZ, UR4 ;  /* 0x00000004ff027e24 */ /* 0x001fe2000f8e00ff */
[----:B------:R-:W-:Y:S01]  /*1010*/  SHF.R.S32.HI R7, RZ, 0x1f, R218 ;  /* 0x0000001fff077819 */ /* 0x000fe200000114da */
[C---:B------:R-:W-:Y:S01]  /*1020*/  VIADD R40, R10.reuse, 0x18 ;  /* 0x000000180a287836 */ /* 0x040fe20000000000 */
[----:B------:R-:W-:Y:S01]  /*1030*/  SHF.R.S32.HI R6, RZ, 0x1f, R219 ;  /* 0x0000001fff067819 */ /* 0x000fe200000114db */
[C---:B------:R-:W-:Y:S01]  /*1040*/  VIADD R39, R10.reuse, 0x20 ;  /* 0x000000200a277836 */ /* 0x040fe20000000000 */
[----:B------:R-:W-:Y:S01]  /*1050*/  LOP3.LUT R42, R3, 0xfffffff8, RZ, 0xc0, !PT ;  /* 0xfffffff8032a7812 */ /* 0x000fe200078ec0ff */
[----:B------:R0:W-:Y:S01]  /*1060*/  STL [R1+0x14], R2 ;  /* 0x0000140201007387 */ /* 0x0001e20000100800 */
[----:B------:R-:W-:Y:S01]  /*1070*/  VIADD R38, R10, 0x28 ;  /* 0x000000280a267836 */ /* 0x000fe20000000000 */
[----:B------:R-:W-:Y:S01]  /*1080*/  LOP3.LUT R4, R4, 0x1ffffffe, RZ, 0xc0, !PT ;  /* 0x1ffffffe04047812 */ /* 0x000fe200078ec0ff */
[C---:B------:R-:W-:Y:S01]  /*1090*/  VIADD R37, R10.reuse, 0x30 ;  /* 0x000000300a257836 */ /* 0x040fe20000000000 */
[----:B------:R1:W-:Y:S01]  /*10a0*/  STL [R1+0x6c], R7 ;  /* 0x00006c0701007387 */ /* 0x0003e20000100800 */
[C---:B------:R-:W-:Y:S01]  /*10b0*/  VIADD R36, R10.reuse, 0x38 ;  /* 0x000000380a247836 */ /* 0x040fe20000000000 */
[----:B------:R-:W-:Y:S01]  /*10c0*/  SHF.R.S32.HI R3, RZ, 0x1f, R42 ;  /* 0x0000001fff037819 */ /* 0x000fe2000001142a */
[C---:B------:R-:W-:Y:S01]  /*10d0*/  VIADD R35, R10.reuse, 0x40 ;  /* 0x000000400a237836 */ /* 0x040fe20000000000 */
[----:B------:R2:W-:Y:S01]  /*10e0*/  STL [R1+0x68], R6 ;  /* 0x0000680601007387 */ /* 0x0005e20000100800 */
[C---:B------:R-:W-:Y:S01]  /*10f0*/  VIADD R34, R10.reuse, 0x48 ;  /* 0x000000480a227836 */ /* 0x040fe20000000000 */
[----:B0-----:R-:W-:Y:S01]  /*1100*/  SHF.R.S32.HI R2, RZ, 0x1f, R213 ;  /* 0x0000001fff027819 */ /* 0x001fe200000114d5 */
[C---:B------:R-:W-:Y:S01]  /*1110*/  VIADD R33, R10.reuse, 0x50 ;  /* 0x000000500a217836 */ /* 0x040fe20000000000 */
[----:B------:R0:W-:Y:S01]  /*1120*/  STL [R1+0x78], R10 ;  /* 0x0000780a01007387 */ /* 0x0001e20000100800 */
[C---:B------:R-:W-:Y:S01]  /*1130*/  VIADD R32, R10.reuse, 0x58 ;  /* 0x000000580a207836 */ /* 0x040fe20000000000 */
[----:B------:R-:W-:Y:S01]  /*1140*/  SHF.R.S32.HI R2, RZ, 0x1f, R237 ;  /* 0x0000001fff027819 */ /* 0x000fe200000114ed */
[C---:B------:R-:W-:Y:S01]  /*1150*/  VIADD R31, R10.reuse, 0x60 ;  /* 0x000000600a1f7836 */ /* 0x040fe20000000000 */
[----:B------:R-:W-:Y:S01]  /*1160*/  STL [R1+0x64], R42 ;  /* 0x0000642a01007387 */ /* 0x000fe20000100800 */
[----:B------:R-:W-:Y:S01]  /*1170*/  VIADD R30, R10, 0x68 ;  /* 0x000000680a1e7836 */ /* 0x000fe20000000000 */
[----:B------:R-:W-:Y:S01]  /*1180*/  LEA.HI R2, R2, R237, RZ, 0x3 ;  /* 0x000000ed02027211 */ /* 0x000fe200078f18ff */
[C---:B------:R-:W-:Y:S01]  /*1190*/  VIADD R29, R10.reuse, 0x70 ;  /* 0x000000700a1d7836 */ /* 0x040fe20000000000 */
[----:B------:R-:W-:Y:S01]  /*11a0*/  STL [R1+0xf4], R43 ;  /* 0x0000f42b01007387 */ /* 0x000fe20000100800 */
[C---:B------:R-:W-:Y:S01]  /*11b0*/  VIADD R28, R10.reuse, 0x78 ;  /* 0x000000780a1c7836 */ /* 0x040fe20000000000 */
[----:B------:R-:W-:Y:S01]  /*11c0*/  LOP3.LUT R230, R229, R230, R228, 0xf6, !PT ;  /* 0x000000e6e5e67212 */ /* 0x000fe200078ef6e4 */
[C---:B------:R-:W-:Y:S01]  /*11d0*/  VIADD R27, R10.reuse, 0x80 ;  /* 0x000000800a1b7836 */ /* 0x040fe20000000000 */
[----:B------:R-:W-:Y:S01]  /*11e0*/  STL [R1+0xf0], R41 ;  /* 0x0000f02901007387 */ /* 0x000fe20000100800 */
[----:B------:R-:W-:-:S02]  /*11f0*/  VIADD R26, R10, 0x88 ;  /* 0x000000880a1a7836 */ /* 0x000fc40000000000 */
[C---:B------:R-:W-:Y:S01]  /*1200*/  VIADD R25, R10.reuse, 0x90 ;  /* 0x000000900a197836 */ /* 0x040fe20000000000 */
[----:B------:R-:W-:Y:S01]  /*1210*/  STL [R1+0xec], R40 ;  /* 0x0000ec2801007387 */ /* 0x000fe20000100800 */
[C---:B------:R-:W-:Y:S02]  /*1220*/  VIADD R24, R10.reuse, 0x98 ;  /* 0x000000980a187836 */ /* 0x040fe40000000000 */
[C---:B------:R-:W-:Y:S01]  /*1230*/  VIADD R21, R10.reuse, 0xa0 ;  /* 0x000000a00a157836 */ /* 0x040fe20000000000 */
[----:B------:R-:W-:Y:S01]  /*1240*/  STL [R1+0xe8], R39 ;  /* 0x0000e82701007387 */ /* 0x000fe20000100800 */
[C---:B------:R-:W-:Y:S02]  /*1250*/  VIADD R20, R10.reuse, 0xa8 ;  /* 0x000000a80a147836 */ /* 0x040fe40000000000 */
[----:B------:R-:W-:Y:S01]  /*1260*/  VIADD R15, R10, 0xb0 ;  /* 0x000000b00a0f7836 */ /* 0x000fe20000000000 */
[----:B------:R-:W-:Y:S01]  /*1270*/  STL [R1+0xe4], R38 ;  /* 0x0000e42601007387 */ /* 0x000fe20000100800 */
[----:B------:R-:W-:-:S02]  /*1280*/  IMAD.IADD R4, R13, 0x1, -R4 ;  /* 0x000000010d047824 */ /* 0x000fc400078e0a04 */
[----:B------:R-:W-:Y:S01]  /*1290*/  VIADD R14, R10, 0xb8 ;  /* 0x000000b80a0e7836 */ /* 0x000fe20000000000 */
[----:B------:R-:W-:Y:S01]  /*12a0*/  STL [R1+0xe0], R37 ;  /* 0x0000e02501007387 */ /* 0x000fe20000100800 */
[----:B------:R-:W-:Y:S02]  /*12b0*/  IMAD.SHL.U32 R2, R2, 0x40, RZ ;  /* 0x0000004002027824 */ /* 0x000fe400078e00ff */
[C---:B------:R-:W-:Y:S01]  /*12c0*/  VIADD R13, R10.reuse, 0xc0 ;  /* 0x000000c00a0d7836 */ /* 0x040fe20000000000 */
[----:B------:R-:W-:Y:S01]  /*12d0*/  STL [R1+0xdc], R36 ;  /* 0x0000dc2401007387 */ /* 0x000fe20000100800 */
[----:B------:R-:W-:Y:S01]  /*12e0*/  VIADD R12, R10, 0xc8 ;  /* 0x000000c80a0c7836 */ /* 0x000fe20000000000 */
[----:B------:R-:W-:Y:S01]  /*12f0*/  LOP3.LUT R225, R2, 0xfffffe00, RZ, 0xc0, !PT ;  /* 0xfffffe0002e17812 */ /* 0x000fe200078ec0ff */
[C---:B------:R-:W-:Y:S01]  /*1300*/  VIADD R11, R10.reuse, 0xd0 ;  /* 0x000000d00a0b7836 */ /* 0x040fe20000000000 */
[----:B------:R-:W-:Y:S01]  /*1310*/  STL [R1+0xd8], R35 ;  /* 0x0000d82301007387 */ /* 0x000fe20000100800 */
[C---:B------:R-:W-:Y:S01]  /*1320*/  VIADD R9, R10.reuse, 0xd8 ;  /* 0x000000d80a097836 */ /* 0x040fe20000000000 */
[----:B------:R-:W-:Y:S01]  /*1330*/  SHF.R.S32.HI R2, RZ, 0x1f, R43 ;  /* 0x0000001fff027819 */ /* 0x000fe2000001142b */
[----:B------:R-:W-:Y:S01]  /*1340*/  VIADD R8, R10, 0xe0 ;  /* 0x000000e00a087836 */ /* 0x000fe20000000000 */
[----:B------:R-:W-:Y:S01]  /*1350*/  STL [R1+0xd4], R34 ;  /* 0x0000d42201007387 */ /* 0x000fe20000100800 */
[----:B------:R-:W-:-:S02]  /*1360*/  IMAD.SHL.U32 R0, R0, 0x40, RZ ;  /* 0x0000004000007824 */ /* 0x000fc400078e00ff */
[C---:B-1----:R-:W-:Y:S01]  /*1370*/  VIADD R7, R10.reuse, 0xe8 ;  /* 0x000000e80a077836 */ /* 0x042fe20000000000 */
[----:B------:R-:W-:Y:S01]  /*1380*/  STL [R1+0xd0], R33 ;  /* 0x0000d02101007387 */ /* 0x000fe20000100800 */
[----:B--2---:R-:W-:Y:S01]  /*1390*/  VIADD R6, R10, 0xf0 ;  /* 0x000000f00a067836 */ /* 0x004fe20000000000 */
[----:B------:R-:W-:Y:S01]  /*13a0*/  LOP3.LUT R226, R0, 0xfffffe00, RZ, 0xc0, !PT ;  /* 0xfffffe0000e27812 */ /* 0x000fe200078ec0ff */
[----:B------:R-:W-:Y:S01]  /*13b0*/  VIADD R0, R10, 0xf8 ;  /* 0x000000f80a007836 */ /* 0x000fe20000000000 */
[----:B------:R-:W-:Y:S01]  /*13c0*/  STL [R1+0xcc], R32 ;  /* 0x0000cc2001007387 */ /* 0x000fe20000100800 */
[----:B0-----:R-:W-:-:S03]  /*13d0*/  SHF.R.S32.HI R10, RZ, 0x1f, R38 ;  /* 0x0000001fff0a7819 */ /* 0x001fc60000011426 */
[----:B------:R-:W-:Y:S04]  /*13e0*/  STL [R1+0xc8], R31 ;  /* 0x0000c81f01007387 */ /* 0x000fe80000100800 */
        /* <DEDUP_REMOVED lines=16> */
[----:B------:R0:W-:Y:S04]  /*14f0*/  STL [R1+0x84], R7 ;  /* 0x0000840701007387 */ /* 0x0001e80000100800 */
[----:B------:R1:W-:Y:S04]  /*1500*/  STL [R1+0x17c], R2 ;  /* 0x00017c0201007387 */ /* 0x0003e80000100800 */
[----:B------:R-:W-:Y:S01]  /*1510*/  STL [R1+0x80], R6 ;  /* 0x0000800601007387 */ /* 0x000fe20000100800 */
[----:B0-----:R-:W-:-:S03]  /*1520*/  SHF.R.S32.HI R7, RZ, 0x1f, R7 ;  /* 0x0000001fff077819 */ /* 0x001fc60000011407 */
[----:B------:R0:W-:Y:S01]  /*1530*/  STL [R1+0xfc], R3 ;  /* 0x0000fc0301007387 */ /* 0x0001e20000100800 */
[----:B-1----:R-:W-:-:S03]  /*1540*/  SHF.R.S32.HI R2, RZ, 0x1f, R41 ;  /* 0x0000001fff027819 */ /* 0x002fc60000011429 */
[----:B------:R-:W-:Y:S04]  /*1550*/  STL [R1+0x7c], R0 ;  /* 0x00007c0001007387 */ /* 0x000fe80000100800 */
[----:B------:R1:W-:Y:S01]  /*1560*/  STL [R1+0x178], R2 ;  /* 0x0001780201007387 */ /* 0x0003e20000100800 */
[----:B0-----:R-:W-:-:S05]  /*1570*/  SHF.R.S32.HI R3, RZ, 0x1f, R40 ;  /* 0x0000001fff037819 */ /* 0x001fca0000011428 */
[----:B------:R0:W-:Y:S01]  /*1580*/  STL [R1+0x174], R3 ;  /* 0x0001740301007387 */ /* 0x0001e20000100800 */
[----:B-1----:R-:W-:-:S05]  /*1590*/  SHF.R.S32.HI R2, RZ, 0x1f, R39 ;  /* 0x0000001fff027819 */ /* 0x002fca0000011427 */
[----:B------:R1:W-:Y:S01]  /*15a0*/  STL [R1+0x170], R2 ;  /* 0x0001700201007387 */ /* 0x0003e20000100800 */
[----:B0-----:R-:W-:-:S03]  /*15b0*/  SHF.R.S32.HI R3, RZ, 0x1f, R37 ;  /* 0x0000001fff037819 */ /* 0x001fc60000011425 */
[----:B------:R0:W-:Y:S04]  /*15c0*/  STL [R1+0x16c], R10 ;  /* 0x00016c0a01007387 */ /* 0x0001e80000100800 */
[----:B------:R2:W-:Y:S01]  /*15d0*/  STL [R1+0x168], R3 ;  /* 0x0001680301007387 */ /* 0x0005e20000100800 */
[----:B-1----:R-:W-:Y:S02]  /*15e0*/  SHF.R.S32.HI R2, RZ, 0x1f, R36 ;  /* 0x0000001fff027819 */ /* 0x002fe40000011424 */
[----:B0-----:R-:W-:-:S03]  /*15f0*/  SHF.R.S32.HI R10, RZ, 0x1f, R35 ;  /* 0x0000001fff0a7819 */ /* 0x001fc60000011423 */
[----:B------:R0:W-:Y:S01]  /*1600*/  STL [R1+0x164], R2 ;  /* 0x0001640201007387 */ /* 0x0001e20000100800 */
[----:B--2---:R-:W-:-:S03]  /*1610*/  SHF.R.S32.HI R3, RZ, 0x1f, R34 ;  /* 0x0000001fff037819 */ /* 0x004fc60000011422 */
[----:B------:R1:W-:Y:S04]  /*1620*/  STL [R1+0x160], R10 ;  /* 0x0001600a01007387 */ /* 0x0003e80000100800 */
[----:B------:R2:W-:Y:S01]  /*1630*/  STL [R1+0x15c], R3 ;  /* 0x00015c0301007387 */ /* 0x0005e20000100800 */
[----:B0-----:R-:W-:Y:S02]  /*1640*/  SHF.R.S32.HI R2, RZ, 0x1f, R33 ;  /* 0x0000001fff027819 */ /* 0x001fe40000011421 */
[----:B-1----:R-:W-:-:S03]  /*1650*/  SHF.R.S32.HI R10, RZ, 0x1f, R32 ;  /* 0x0000001fff0a7819 */ /* 0x002fc60000011420 */
        /* <DEDUP_REMOVED lines=32> */
[----:B------:R-:W-:Y:S04]  /*1860*/  STL [R1+0x118], R10 ;  /* 0x0001180a01007387 */ /* 0x000fe80000100800 */
[----:B------:R1:W-:Y:S01]  /*1870*/  STL [R1+0x114], R3 ;  /* 0x0001140301007387 */ /* 0x0003e20000100800 */
[----:B0-----:R-:W-:-:S05]  /*1880*/  SHF.R.S32.HI R2, RZ, 0x1f, R8 ;  /* 0x0000001fff027819 */ /* 0x001fca0000011408 */
[----:B------:R0:W-:Y:S01]  /*1890*/  STL [R1+0x110], R2 ;  /* 0x0001100201007387 */ /* 0x0001e20000100800 */
[----:B-1----:R-:W-:-:S03]  /*18a0*/  SHF.R.S32.HI R3, RZ, 0x1f, R6 ;  /* 0x0000001fff037819 */ /* 0x002fc60000011406 */
[----:B------:R1:W-:Y:S04]  /*18b0*/  STL [R1+0x10c], R7 ;  /* 0x00010c0701007387 */ /* 0x0003e80000100800 */
[----:B------:R1:W-:Y:S01]  /*18c0*/  STL [R1+0x108], R3 ;  /* 0x0001080301007387 */ /* 0x0003e20000100800 */
[----:B0-----:R-:W-:Y:S01]  /*18d0*/  SHF.R.S32.HI R2, RZ, 0x1f, R0 ;  /* 0x0000001fff027819 */ /* 0x001fe20000011400 */
[----:B------:R-:W-:-:S05]  /*18e0*/  IMAD R0, R4, 0x8, R5 ;  /* 0x0000000804007824 */ /* 0x000fca00078e0205 */
[----:B------:R1:W-:Y:S04]  /*18f0*/  STL [R1+0x184], R0 ;  /* 0x0001840001007387 */ /* 0x0003e80000100800 */
[----:B------:R1:W-:Y:S02]  /*1900*/  STL [R1+0x104], R2 ;  /* 0x0001040201007387 */ /* 0x0003e40000100800 */
.L_x_676:
[----:B01234-:R-:W0:Y:S01]  /*1910*/  LDC.64 R2, c[0x0][0xc88] ;  /* 0x00032200ff027b82 */ /* 0x01fe220000000a00 */
[----:B------:R-:W-:Y:S01]  /*1920*/  ULDC.64 UR10, c[0x0][0x208] ;  /* 0x00008200000a7ab9 */ /* 0x000fe20000000a00 */
[----:B------:R-:W-:Y:S01]  /*1930*/  ULDC.64 UR4, c[0x0][0xa28] ;  /* 0x00028a0000047ab9 */ /* 0x000fe20000000a00 */
[----:B------:R-:W-:Y:S01]  /*1940*/  ULDC.64 UR8, c[0x0][0xa18] ;  /* 0x0002860000087ab9 */ /* 0x000fe20000000a00 */
[----:B------:R-:W-:Y:S01]  /*1950*/  ULDC.64 UR6, c[0x0][0xa08] ;  /* 0x0002820000067ab9 */ /* 0x000fe20000000a00 */
[----:B0-----:R-:W-:-:S05]  /*1960*/  IMAD.WIDE R2, R143, 0x4, R2 ;  /* 0x000000048f027825 */ /* 0x001fca00078e0202 */
[----:B------:R-:W2:Y:S01]  /*1970*/  LDG.E R233, desc[UR10][R2.64] ;  /* 0x0000000a02e97981 */ /* 0x000ea2000c1e1900 */
[----:B------:R-:W-:Y:S01]  /*1980*/  ISETP.NE.U32.AND P2, PT, RZ, UR4, PT ;  /* 0x00000004ff007c0c */ /* 0x000fe2000bf45070 */
[----:B------:R-:W-:Y:S01]  /*1990*/  IMAD.MOV.U32 R7, RZ, RZ, RZ ;  /* 0x000000ffff077224 */ /* 0x000fe200078e00ff */
[----:B------:R-:W-:Y:S01]  /*19a0*/  ISETP.NE.U32.AND P1, PT, RZ, UR8, PT ;  /* 0x00000008ff007c0c */ /* 0x000fe2000bf25070 */
[----:B------:R-:W-:Y:S01]  /*19b0*/  IMAD.MOV.U32 R112, RZ, RZ, RZ ;  /* 0x000000ffff707224 */ /* 0x000fe200078e00ff */
[----:B------:R-:W-:Y:S02]  /*19c0*/  ISETP.NE.AND.EX P2, PT, RZ, UR5, PT, P2 ;  /* 0x00000005ff007c0c */ /* 0x000fe4000bf45320 */
[----:B------:R-:W-:Y:S02]  /*19d0*/  ISETP.NE.AND.EX P1, PT, RZ, UR9, PT, P1 ;  /* 0x00000009ff007c0c */ /* 0x000fe4000bf25310 */
[----:B------:R-:W-:-:S04]  /*19e0*/  ISETP.NE.U32.AND P0, PT, RZ, UR6, PT ;  /* 0x00000006ff007c0c */ /* 0x000fc8000bf05070 */
[----:B------:R-:W-:Y:S02]  /*19f0*/  ISETP.NE.AND.EX P0, PT, RZ, UR7, PT, P0 ;  /* 0x00000007ff007c0c */ /* 0x000fe4000bf05300 */
[C---:B------:R-:W-:Y:S02]  /*1a00*/  LOP3.LUT R6, R142.reuse, 0xff000000, RZ, 0xc0, !PT ;  /* 0xff0000008e067812 */ /* 0x040fe400078ec0ff */
[----:B------:R-:W-:Y:S02]  /*1a10*/  LOP3.LUT R231, R142, 0xffff, RZ, 0xc0, !PT ;  /* 0x0000ffff8ee77812 */ /* 0x000fe400078ec0ff */
[----:B--2---:R-:W-:Y:S01]  /*1a20*/  SHF.R.S32.HI R0, RZ, 0x1f, R233 ;  /* 0x0000001fff007819 */ /* 0x004fe200000114e9 */
[C---:B------:R-:W-:Y:S01]  /*1a30*/  IMAD.SHL.U32 R234, R233.reuse, 0x4, RZ ;  /* 0x00000004e9ea7824 */ /* 0x040fe200078e00ff */
[C---:B------:R-:W-:Y:S01]  /*1a40*/  @P2 LEA R4, P3, R233.reuse, UR4, 0x2 ;  /* 0x00000004e9042c11 */ /* 0x040fe2000f8610ff */
[----:B------:R-:W-:Y:S01]  /*1a50*/  ULDC UR4, c[0x0][0x288] ;  /* 0x0000a20000047ab9 */ /* 0x000fe20000000800 */
[C-C-:B------:R-:W-:Y:S01]  /*1a60*/  SHF.L.U64.HI R235, R233.reuse, 0x2, R0.reuse ;  /* 0x00000002e9eb7819 */ /* 0x140fe20000010200 */
[----:B------:R0:W-:Y:S01]  /*1a70*/  STL [R1+0xf8], R0 ;  /* 0x0000f80001007387 */ /* 0x0001e20000100800 */
[----:B------:R-:W-:Y:S01]  /*1a80*/  @P2 LEA.HI.X R5, R233, UR5, R0, 0x2, P3 ;  /* 0x00000005e9052c11 */ /* 0x000fe200098f1400 */
[----:B-----5:R-:W-:Y:S01]  /*1a90*/  IMAD.U32 R146, RZ, RZ, UR4 ;  /* 0x00000004ff927e24 */ /* 0x020fe2000f8e00ff */
[----:B------:R-:W-:Y:S01]  /*1aa0*/  ULDC.64 UR4, c[0x0][0x418] ;  /* 0x0001060000047ab9 */ /* 0x000fe20000000a00 */
[----:B------:R1:W-:Y:S01]  /*1ab0*/  STL [R1+0x70], R141 ;  /* 0x0000708d01007387 */ /* 0x0003e20000100800 */
[----:B------:R-:W-:Y:S01]  /*1ac0*/  UISETP.NE.U32.AND UP0, UPT, UR4, URZ, UPT ;  /* 0x0000003f0400728c */ /* 0x000fe2000bf05070 */
[----:B------:R-:W-:-:S02]  /*1ad0*/  IADD3 R2, P4, R234, UR6, RZ ;  /* 0x00000006ea027c10 */ /* 0x000fc4000ff9e0ff */
[----:B------:R2:W5:Y:S01]  /*1ae0*/  @P2 LDG.E R7, desc[UR10][R4.64] ;  /* 0x0000000a04072981 */ /* 0x000562000c1e1900 */
[----:B------:R-:W-:Y:S01]  /*1af0*/  UISETP.NE.AND.EX UP0, UPT, UR5, URZ, UPT, UP0 ;  /* 0x0000003f0500728c */ /* 0x000fe2000bf05300 */
[C---:B------:R-:W-:Y:S01]  /*1b00*/  IADD3.X R3, R235.reuse, UR7, RZ, P4, !PT ;  /* 0x00000007eb037c10 */ /* 0x040fe2000a7fe4ff */
[----:B------:R-:W-:Y:S01]  /*1b10*/  ULDC UR4, c[0x0][0x424] ;  /* 0x0001090000047ab9 */ /* 0x000fe20000000800 */
[----:B------:R-:W-:Y:S01]  /*1b20*/  ULDC.64 UR6, c[0x0][0xa20] ;  /* 0x0002880000067ab9 */ /* 0x000fe20000000a00 */
[----:B--2---:R-:W-:Y:S01]  /*1b30*/  @P1 IADD3 R4, P2, R234, UR8, RZ ;  /* 0x00000008ea041c10 */ /* 0x004fe2000ff5e0ff */
[----:B------:R-:W-:Y:S01]  /*1b40*/  USEL UR4, UR4, 0x1, UP0 ;  /* 0x0000000104047887 */ /* 0x000fe20008000000 */
[----:B0-----:R-:W-:Y:S01]  /*1b50*/  LOP3.LUT R0, R142, 0xff0000, RZ, 0xc0, !PT ;  /* 0x00ff00008e007812 */ /* 0x001fe200078ec0ff */
[----:B------:R-:W-:Y:S01]  /*1b60*/  ULDC UR5, c[0x0][0x2f0] ;  /* 0x0000bc0000057ab9 */ /* 0x000fe20000000800 */
[----:B------:R-:W-:Y:S01]  /*1b70*/  @P1 IADD3.X R5, R235, UR9, RZ, P2, !PT ;  /* 0x00000009eb051c10 */ /* 0x000fe200097fe4ff */
[----:B------:R-:W5:Y:S01]  /*1b80*/  @P0 LDG.E R112, desc[UR10][R2.64] ;  /* 0x0000000a02700981 */ /* 0x000f62000c1e1900 */
[----:B------:R-:W-:Y:S01]  /*1b90*/  ISETP.NE.U32.AND P2, PT, RZ, UR6, PT ;  /* 0x00000006ff007c0c */ /* 0x000fe2000bf45070 */
[----:B------:R-:W-:-:S02]  /*1ba0*/  UIMAD UR4, UR4, UR5, URZ ;  /* 0x00000005040472a4 */ /* 0x000fc4000f8e023f */
[----:B------:R0:W5:Y:S01]  /*1bb0*/  @P1 LDG.E R146, desc[UR10][R4.64] ;  /* 0x0000000a04921981 */ /* 0x000162000c1e1900 */
[----:B------:R-:W-:Y:S01]  /*1bc0*/  ISETP.NE.AND.EX P2, PT, RZ, UR7, PT, P2 ;  /* 0x00000007ff007c0c */ /* 0x000fe2000bf45320 */
[----:B------:R-:W-:Y:S01]  /*1bd0*/  ULDC UR5, c[0x0][0x348] ;  /* 0x0000d20000057ab9 */ /* 0x000fe20000000800 */
[----:B0-----:R-:W-:-:S04]  /*1be0*/  SHF.R.U32.HI R5, RZ, 0x8, R6 ;  /* 0x00000008ff057819 */ /* 0x001fc80000011606 */
[----:B------:R-:W-:Y:S01]  /*1bf0*/  LEA.HI R232, R0, R5, RZ, 0x10 ;  /* 0x0000000500e87211 */ /* 0x000fe200078f80ff */
[----:B-1----:R-:W-:Y:S06]  /*1c00*/  @P1 BRA `(.L_x_445) ;  /* 0x0000000000281947 */ /* 0x002fec0003800000 */
[----:B------:R-:W-:Y:S02]  /*1c10*/  ULDC.64 UR8, c[0x0][0xa00] ;  /* 0x0002800000087ab9 */ /* 0x000fe40000000a00 */
[----:B------:R-:W-:-:S04]  /*1c20*/  ISETP.NE.U32.AND P1, PT, RZ, UR8, PT ;  /* 0x00000008ff007c0c */ /* 0x000fc8000bf25070 */
[----:B------:R-:W-:-:S13]  /*1c30*/  ISETP.NE.AND.EX P1, PT, RZ, UR9, PT, P1 ;  /* 0x00000009ff007c0c */ /* 0x000fda000bf25310 */
[----:B------:R-:W-:Y:S05]  /*1c40*/  @!P1 BRA `(.L_x_445) ;  /* 0x0000000000189947 */ /* 0x000fea0003800000 */
[----:B------:R-:W0:Y:S01]  /*1c50*/  LDC.64 R4, c[0x0][0xa00] ;  /* 0x00028000ff047b82 */ /* 0x000e220000000a00 */
[----:B------:R-:W-:Y:S01]  /*1c60*/  ULDC.64 UR8, c[0x0][0x208] ;  /* 0x0000820000087ab9 */ /* 0x000fe20000000a00 */
[----:B0-----:R-:W-:-:S05]  /*1c70*/  IMAD.WIDE R4, R233, 0x4, R4 ;  /* 0x00000004e9047825 */ /* 0x001fca00078e0204 */
[----:B-----5:R-:W2:Y:S04]  /*1c80*/  LDG.E R146, desc[UR8][R4.64] ;  /* 0x0000000804927981 */ /* 0x020ea8000c1e1900 */
[----:B------:R-:W2:Y:S02]  /*1c90*/  LDG.E R9, desc[UR8][R4.64+0x4] ;  /* 0x0000040804097981 */ /* 0x000ea4000c1e1900 */
[----:B--2---:R-:W-:-:S07]  /*1ca0*/  IMAD.IADD R146, R9, 0x1, -R146 ;  /* 0x0000000109927824 */ /* 0x004fce00078e0a92 */
.L_x_445:
[----:B------:R-:W-:Y:S02]  /*1cb0*/  IMAD.U32 R24, RZ, RZ, UR5 ;  /* 0x00000005ff187e24 */ /* 0x000fe4000f8e00ff */
[----:B------:R-:W-:Y:S01]  /*1cc0*/  IMAD.U32 R25, RZ, RZ, UR4 ;  /* 0x00000004ff197e24 */ /* 0x000fe2000f8e00ff */
[----:B------:R-:W-:Y:S06]  /*1cd0*/  @!P2 BRA `(.L_x_446) ;  /* 0x000000000014a947 */ /* 0x000fec0003800000 */
[----:B------:R-:W-:Y:S01]  /*1ce0*/  IADD3 R2, P0, R234, UR6, RZ ;  /* 0x00000006ea027c10 */ /* 0x000fe2000ff1e0ff */
[----:B------:R-:W-:-:S03]  /*1cf0*/  ULDC.64 UR4, c[0x0][0x208] ;  /* 0x0000820000047ab9 */ /* 0x000fc60000000a00 */
[----:B------:R-:W-:-:S05]  /*1d00*/  IADD3.X R3, R235, UR7, RZ, P0, !PT ;  /* 0x00000007eb037c10 */ /* 0x000fca00087fe4ff */
[----:B------:R0:W5:Y:S01]  /*1d10*/  LDG.E R25, desc[UR4][R2.64] ;  /* 0x0000000402197981 */ /* 0x000162000c1e1900 */
[----:B------:R-:W-:Y:S05]  /*1d20*/  BRA `(.L_x_447) ;  /* 0x0000000000147947 */ /* 0x000fea0003800000 */
.L_x_446:
[----:B------:R-:W-:Y:S05]  /*1d30*/  @!P0 BRA `(.L_x_447) ;  /* 0x0000000000108947 */ /* 0x000fea0003800000 */
[----:B------:R-:W-:Y:S02]  /*1d40*/  ULDC.64 UR4, c[0x0][0x208] ;  /* 0x0000820000047ab9 */ /* 0x000fe40000000a00 */
[----:B------:R-:W2:Y:S04]  /*1d50*/  LDG.E R0, desc[UR4][R2.64] ;  /* 0x0000000402007981 */ /* 0x000ea8000c1e1900 */
[----:B------:R-:W2:Y:S02]  /*1d60*/  LDG.E R25, desc[UR4][R2.64+0x4] ;  /* 0x0000040402197981 */ /* 0x000ea4000c1e1900 */
[----:B--2---:R-:W-:-:S07]  /*1d70*/  IMAD.IADD R25, R25, 0x1, -R0 ;  /* 0x0000000119197824 */ /* 0x004fce00078e0a00 */
.L_x_447:
[----:B------:R-:W-:Y:S01]  /*1d80*/  ULDC.64 UR4, c[0x0][0xa10] ;  /* 0x0002840000047ab9 */ /* 0x000fe20000000a00 */
[----:B------:R-:W2:Y:S01]  /*1d90*/  LDL.LU R4, [R1+0x10] ;  /* 0x0000100001047983 */ /* 0x000ea20000300800 */
[----:B------:R-:W-:Y:S01]  /*1da0*/  ISETP.NE.U32.AND P0, PT, RZ, UR4, PT ;  /* 0x00000004ff007c0c */ /* 0x000fe2000bf05070 */
[----:B------:R-:W-:-:S03]  /*1db0*/  ULDC.64 UR6, c[0x0][0x208] ;  /* 0x0000820000067ab9 */ /* 0x000fc60000000a00 */
[----:B------:R-:W-:Y:S01]  /*1dc0*/  ISETP.NE.AND.EX P0, PT, RZ, UR5, PT, P0 ;  /* 0x00000005ff007c0c */ /* 0x000fe2000bf05300 */
[----:B-----5:R-:W-:Y:S01]  /*1dd0*/  IMAD.IADD R9, R25, 0x1, -R7 ;  /* 0x0000000119097824 */ /* 0x020fe200078e0a07 */
[----:B------:R-:W-:-:S11]  /*1de0*/  ULDC.64 UR4, c[0x0][0xa30] ;  /* 0x00028c0000047ab9 */ /* 0x000fd60000000a00 */
[----:B0-----:R-:W0:Y:S02]  /*1df0*/  @P0 LDC.64 R2, c[0x0][0xa10] ;  /* 0x00028400ff020b82 */ /* 0x001e240000000a00 */
[----:B0-----:R-:W-:-:S05]  /*1e00*/  @P0 IMAD.WIDE R2, R233, 0x4, R2 ;  /* 0x00000004e9020825 */ /* 0x001fca00078e0202 */
[----:B------:R-:W3:Y:S04]  /*1e10*/  @P0 LDG.E R0, desc[UR6][R2.64] ;  /* 0x0000000602000981 */ /* 0x000ee8000c1e1900 */
[----:B------:R0:W3:Y:S01]  /*1e20*/  @P0 LDG.E R5, desc[UR6][R2.64+0x4] ;  /* 0x0000040602050981 */ /* 0x0000e2000c1e1900 */
[----:B------:R-:W-:Y:S01]  /*1e30*/  ISETP.NE.U32.AND P1, PT, RZ, UR4, PT ;  /* 0x00000004ff007c0c */ /* 0x000fe2000bf25070 */
[----:B------:R-:W-:Y:S01]  /*1e40*/  IMAD.MOV.U32 R139, RZ, RZ, R25 ;  /* 0x000000ffff8b7224 */ /* 0x000fe200078e0019 */
[----:B------:R-:W-:Y:S02]  /*1e50*/  LOP3.LUT R10, R232, 0xff, RZ, 0xc0, !PT ;  /* 0x000000ffe80a7812 */ /* 0x000fe400078ec0ff */
[----:B------:R-:W-:-:S03]  /*1e60*/  ISETP.NE.AND.EX P1, PT, RZ, UR5, PT, P1 ;  /* 0x00000005ff007c0c */ /* 0x000fc6000bf25310 */
[----:B------:R1:W-:Y:S01]  /*1e70*/  STL [R1+0x74], R10 ;  /* 0x0000740a01007387 */ /* 0x0003e20000100800 */
[----:B------:R-:W-:Y:S09]  /*1e80*/  BSSY B0, `(.L_x_448) ;  /* 0x000002e000007945 */ /* 0x000ff20003800000 */
[----:B0-----:R-:W-:-:S04]  /*1e90*/  @P1 IADD3 R2, P2, R234, UR4, RZ ;  /* 0x00000004ea021c10 */ /* 0x001fc8000ff5e0ff */
[----:B------:R-:W-:Y:S02]  /*1ea0*/  @P1 IADD3.X R3, R235, UR5, RZ, P2, !PT ;  /* 0x00000005eb031c10 */ /* 0x000fe400097fe4ff */
[----:B------:R-:W-:-:S03]  /*1eb0*/  SHF.R.U32.HI R232, RZ, 0x10, R232 ;  /* 0x00000010ffe87819 */ /* 0x000fc600000116e8 */
[----:B------:R0:W5:Y:S02]  /*1ec0*/  @P1 LDG.E R139, desc[UR6][R2.64] ;  /* 0x00000006028b1981 */ /* 0x000164000c1e1900 */
[----:B0-----:R-:W-:Y:S01]  /*1ed0*/  IMAD.MOV.U32 R3, RZ, RZ, RZ ;  /* 0x000000ffff037224 */ /* 0x001fe200078e00ff */
[----:B--2---:R-:W-:Y:S01]  /*1ee0*/  LOP3.LUT R4, R4, 0xfffffffb, RZ, 0xc0, !PT ;  /* 0xfffffffb04047812 */ /* 0x004fe200078ec0ff */
[----:B---3--:R-:W-:-:S04]  /*1ef0*/  @P0 IMAD.IADD R24, R5, 0x1, -R0 ;  /* 0x0000000105180824 */ /* 0x008fc800078e0a00 */
[----:B------:R-:W-:-:S04]  /*1f00*/  IMAD.IADD R147, R9, 0x1, R24 ;  /* 0x0000000109937824 */ /* 0x000fc800078e0218 */
[C---:B------:R-:W-:Y:S01]  /*1f10*/  VIADD R0, R147.reuse, 0x4f ;  /* 0x0000004f93007836 */ /* 0x040fe20000000000 */
[----:B------:R-:W-:-:S03]  /*1f20*/  ISETP.GE.AND P3, PT, R147, 0x1, PT ;  /* 0x000000019300780c */ /* 0x000fc60003f66270 */
[----:B------:R-:W-:-:S05]  /*1f30*/  IMAD.HI R0, R0, 0x66666667, RZ ;  /* 0x6666666700007827 */ /* 0x000fca00078e02ff */
[----:B------:R-:W-:-:S04]  /*1f40*/  SHF.R.U32.HI R5, RZ, 0x1f, R0 ;  /* 0x0000001fff057819 */ /* 0x000fc80000011600 */
[----:B------:R-:W-:Y:S02]  /*1f50*/  LEA.HI.SX32 R144, R0, R5, 0x1b ;  /* 0x0000000500907211 */ /* 0x000fe400078fdaff */
[----:B------:R-:W-:-:S05]  /*1f60*/  @P3 LOP3.LUT R4, R4, 0x4, RZ, 0xfc, !PT ;  /* 0x0000000404043812 */ /* 0x000fca00078efcff */
[----:B------:R1:W-:Y:S01]  /*1f70*/  STL [R1+0x10], R4 ;  /* 0x0000100401007387 */ /* 0x0003e20000100800 */
[----:B------:R-:W-:Y:S05]  /*1f80*/  @!P3 BRA `(.L_x_449) ;  /* 0x000000000074b947 */ /* 0x000fea0003800000 */
[----:B------:R-:W-:Y:S01]  /*1f90*/  ISETP.NE.AND P0, PT, R232, RZ, PT ;  /* 0x000000ffe800720c */ /* 0x000fe20003f05270 */
[----:B------:R-:W-:-:S03]  /*1fa0*/  ULDC UR4, c[0x0][0x9f0] ;  /* 0x00027c0000047ab9 */ /* 0x000fc60000000800 */
[----:B------:R-:W-:-:S04]  /*1fb0*/  SEL R11, R232, UR4, P0 ;  /* 0x00000004e80b7c07 */ /* 0x000fc80008000000 */
[-C--:B------:R-:W-:Y:S02]  /*1fc0*/  IABS R5, R11.reuse ;  /* 0x0000000b00057213 */ /* 0x080fe40000000000 */
[----:B------:R-:W-:Y:S02]  /*1fd0*/  IADD3 R0, R144, -0x1, R11 ;  /* 0xffffffff90007810 */ /* 0x000fe40007ffe00b */
[----:B-1----:R-:W0:Y:S01]  /*1fe0*/  I2F.RP R4, R5 ;  /* 0x0000000500047306 */ /* 0x002e220000209400 */
[----:B------:R-:W-:-:S05]  /*1ff0*/  IABS R8, R11 ;  /* 0x0000000b00087213 */ /* 0x000fca0000000000 */
[----:B------:R-:W-:Y:S02]  /*2000*/  IMAD.MOV R8, RZ, RZ, -R8 ;  /* 0x000000ffff087224 */ /* 0x000fe400078e0a08 */
[----:B0-----:R-:W0:Y:S02]  /*2010*/  MUFU.RCP R4, R4 ;  /* 0x0000000400047308 */ /* 0x001e240000001000 */
[----:B0-----:R-:W-:Y:S01]  /*2020*/  VIADD R2, R4, 0xffffffe ;  /* 0x0ffffffe04027836 */ /* 0x001fe20000000000 */
[----:B------:R-:W-:Y:S02]  /*2030*/  IABS R4, R0 ;  /* 0x0000000000047213 */ /* 0x000fe40000000000 */
[----:B------:R-:W-:-:S03]  /*2040*/  LOP3.LUT R0, R0, R11, RZ, 0x3c, !PT ;  /* 0x0000000b00007212 */ /* 0x000fc600078e3cff */
[----:B------:R0:W1:Y:S01]  /*2050*/  F2I.FTZ.U32.TRUNC.NTZ R3, R2 ;  /* 0x0000000200037305 */ /* 0x000062000021f000 */
[----:B------:R-:W-:Y:S01]  /*2060*/  ISETP.GE.AND P2, PT, R0, RZ, PT ;  /* 0x000000ff0000720c */ /* 0x000fe20003f46270 */
[----:B0-----:R-:W-:Y:S02]  /*2070*/  IMAD.MOV.U32 R2, RZ, RZ, RZ ;  /* 0x000000ffff027224 */ /* 0x001fe400078e00ff */
        /* <DEDUP_REMOVED lines=13> */
[----:B------:R-:W-:-:S07]  /*2150*/  @!P1 LOP3.LUT R3, RZ, R11, RZ, 0x33, !PT ;  /* 0x0000000bff039212 */ /* 0x000fce00078e33ff */
.L_x_449:
[----:B------:R-:W-:Y:S05]  /*2160*/  BSYNC B0 ;  /* 0x0000000000007941 */ /* 0x000fea0003800000 */
.L_x_448:
[----:B------:R-:W-:Y:S01]  /*2170*/  IMAD R0, R10, R3, RZ ;  /* 0x000000030a007224 */ /* 0x000fe200078e02ff */
[----:B------:R-:W-:-:S04]  /*2180*/  PLOP3.LUT P2, PT, PT, PT, PT, 0x80, 0x0 ;  /* 0x000000000000781c */ /* 0x000fc80003f4f070 */
[C---:B------:R-:W-:Y:S01]  /*2190*/  VIADDMNMX R3, R0.reuse, R3, R144, PT ;  /* 0x0000000300037246 */ /* 0x040fe20003800190 */
[----:B------:R-:W-:-:S04]  /*21a0*/  IMAD R0, R0, 0x50, -R9 ;  /* 0x0000005000007824 */ /* 0x000fc800078e0a09 */
[----:B------:R-:W-:Y:S01]  /*21b0*/  IMAD R3, R3, 0x50, -R9 ;  /* 0x0000005003037824 */ /* 0x000fe200078e0a09 */
[----:B------:R-:W-:-:S04]  /*21c0*/  VIMNMX R0, RZ, R0, !PT ;  /* 0x00000000ff007248 */ /* 0x000fc80007fe0100 */
[----:B------:R-:W-:Y:S01]  /*21d0*/  VIMNMX R5, R3, R24, PT ;  /* 0x0000001803057248 */ /* 0x000fe20003fe0100 */
[----:B------:R-:W-:-:S03]  /*21e0*/  IMAD.WIDE.U32 R2, R0, -0x33333333, RZ ;  /* 0xcccccccd00027825 */ /* 0x000fc600078e00ff */
[----:B------:R-:W-:Y:S02]  /*21f0*/  ISETP.GT.AND P0, PT, R5, R0, PT ;  /* 0x000000000500720c */ /* 0x000fe40003f04270 */
[----:B------:R-:W-:-:S05]  /*2200*/  SHF.R.U32.HI R119, RZ, 0x6, R3 ;  /* 0x00000006ff777819 */ /* 0x000fca0000011603 */
[----:B------:R-:W-:-:S06]  /*2210*/  IMAD.MOV.U32 R2, RZ, RZ, R119 ;  /* 0x000000ffff027224 */ /* 0x000fcc00078e0077 */
[----:B------:R-:W-:-:S04]  /*2220*/  @P0 VIADD R0, R5, 0x4f ;  /* 0x0000004f05000836 */ /* 0x000fc80000000000 */
[----:B------:R-:W-:-:S05]  /*2230*/  @P0 IMAD.HI R0, R0, 0x66666667, RZ ;  /* 0x6666666700000827 */ /* 0x000fca00078e02ff */
[----:B------:R-:W-:-:S04]  /*2240*/  @P0 SHF.R.U32.HI R3, RZ, 0x1f, R0 ;  /* 0x0000001fff030819 */ /* 0x000fc80000011600 */
[----:B------:R-:W-:-:S04]  /*2250*/  @P0 LEA.HI.SX32 R2, R0, R3, 0x1b ;  /* 0x0000000300020211 */ /* 0x000fc800078fdaff */
[----:B------:R-:W-:-:S13]  /*2260*/  ISETP.GT.AND P0, PT, R2, R119, PT ;  /* 0x000000770200720c */ /* 0x000fda0003f04270 */
[----:B------:R-:W-:Y:S05]  /*2270*/  @!P0 BRA `(.L_x_450) ;  /* 0x0000009400108947 */ /* 0x000fea0003800000 */
[----:B------:R-:W-:Y:S01]  /*2280*/  VIADD R0, R18, 0x24400 ;  /* 0x0002440012007836 */ /* 0x000fe20000000000 */
[----:B------:R-:W-:Y:S04]  /*2290*/  BSSY B6, `(.L_x_451) ;  /* 0x0000013000067945 */ /* 0x000fe80003800000 */
[----:B------:R-:W-:-:S13]  /*22a0*/  LOP3.LUT P0, RZ, R0, 0x3ff, RZ, 0xc0, !PT ;  /* 0x000003ff00ff7812 */ /* 0x000fda000780c0ff */
[----:B------:R-:W-:Y:S05]  /*22b0*/  @!P0 BRA `(.L_x_452) ;  /* 0x0000000000408947 */ /* 0x000fea0003800000 */
[----:B------:R-:W-:Y:S01]  /*22c0*/  MOV R14, 0x0 ;  /* 0x00000000000e7802 */ /* 0x000fe20000000f00 */
[----:B------:R-:W-:Y:S01]  /*22d0*/  ULDC.64 UR4, c[0x4][0xa8] ;  /* 0x01002a0000047ab9 */ /* 0x000fe20000000a00 */
[----:B------:R-:W-:Y:S01]  /*22e0*/  ULDC.64 UR6, c[0x4][0x18] ;  /* 0x0100060000067ab9 */ /* 0x000fe20000000a00 */
[----:B-1----:R-:W-:Y:S02]  /*22f0*/  IMAD.U32 R4, RZ, RZ, UR4 ;  /* 0x00000004ff047e24 */ /* 0x002fe4000f8e00ff */
[----:B------:R-:W-:Y:S01]  /*2300*/  IMAD.U32 R5, RZ, RZ, UR5 ;  /* 0x00000005ff057e24 */ /* 0x000fe2000f8e00ff */
[----:B------:R-:W0:Y:S01]  /*2310*/  LDC.64 R14, c[0x4][R14] ;  /* 0x010000000e0e7b82 */ /* 0x000e220000000a00 */
[----:B------:R-:W-:Y:S01]  /*2320*/  ULDC.64 UR4, c[0x4][0xb0] ;  /* 0x01002c0000047ab9 */ /* 0x000fe20000000a00 */
        /* <DEDUP_REMOVED lines=8> */
[----:B0----5:R-:W-:Y:S05]  /*23b0*/  CALL.ABS.NOINC R14 ;  /* 0x000000000e007343 */ /* 0x021fea0003c00000 */
.L_x_452:
[----:B------:R-:W-:Y:S05]  /*23c0*/  BSYNC B6 ;  /* 0x0000000000067941 */ /* 0x000fea0003800000 */
.L_x_451:
        /* <DEDUP_REMOVED lines=20> */
.L_x_454:
[----:B------:R-:W-:Y:S05]  /*2510*/  BSYNC B6 ;  /* 0x0000000000067941 */ /* 0x000fea0003800000 */
.L_x_453:
[----:B------:R-:W-:Y:S01]  /*2520*/  ULDC.64 UR4, c[0x0][0x9f8] ;  /* 0x00027e0000047ab9 */ /* 0x000fe20000000a00 */
[----:B------:R-:W-:Y:S01]  /*2530*/  IMAD.MOV.U32 R0, RZ, RZ, R233 ;  /* 0x000000ffff007224 */ /* 0x000fe200078e00e9 */
[----:B------:R-:W-:Y:S01]  /*2540*/  ISETP.NE.U32.AND P0, PT, RZ, UR4, PT ;  /* 0x00000004ff007c0c */ /* 0x000fe2000bf05070 */
[----:B------:R-:W-:Y:S01]  /*2550*/  ULDC.64 UR6, c[0x0][0x208] ;  /* 0x0000820000067ab9 */ /* 0x000fe20000000a00 */
[----:B------:R-:W0:Y:S01]  /*2560*/  LDC.64 R98, c[0x0][0x300] ;  /* 0x0000c000ff627b82 */ /* 0x000e220000000a00 */
[----:B------:R-:W-:Y:S01]  /*2570*/  IMAD.IADD R112, R112, 0x1, R25 ;  /* 0x0000000170707824 */ /* 0x000fe200078e0219 */
[----:B------:R-:W-:Y:S01]  /*2580*/  ISETP.NE.AND.EX P0, PT, RZ, UR5, PT, P0 ;  /* 0x00000005ff007c0c */ /* 0x000fe2000bf05300 */
[----:B------:R-:W-:-:S05]  /*2590*/  ULDC.64 UR8, c[0x0][0xa08] ;  /* 0x0002820000087ab9 */ /* 0x000fca0000000a00 */
[----:B------:R-:W2:Y:S07]  /*25a0*/  LDC R9, c[0x0][0x3f4] ;  /* 0x0000fd00ff097b82 */ /* 0x000eae0000000800 */
[----:B-1----:R-:W-:Y:S01]  /*25b0*/  @P0 IADD3 R4, P1, R234, UR4, RZ ;  /* 0x00000004ea040c10 */ /* 0x002fe2000ff3e0ff */
[----:B------:R-:W1:Y:S03]  /*25c0*/  LDC.64 R104, c[0x0][0x3f8] ;  /* 0x0000fe00ff687b82 */ /* 0x000e660000000a00 */
[----:B------:R-:W-:Y:S01]  /*25d0*/  @P0 IADD3.X R5, R235, UR5, RZ, P1, !PT ;  /* 0x00000005eb050c10 */ /* 0x000fe20008ffe4ff */
[----:B------:R-:W-:-:S04]  /*25e0*/  ULDC.64 UR4, c[0x0][0x330] ;  /* 0x0000cc0000047ab9 */ /* 0x000fc80000000a00 */
[----:B------:R3:W4:Y:S01]  /*25f0*/  @P0 LDG.E R0, desc[UR6][R4.64] ;  /* 0x0000000604000981 */ /* 0x000722000c1e1900 */
[----:B------:R-:W-:Y:S01]  /*2600*/  ULDC UR6, c[0x0][0x2f4] ;  /* 0x0000bd0000067ab9 */ /* 0x000fe20000000800 */
[----:B------:R-:W-:Y:S01]  /*2610*/  SHF.R.S32.HI R7, RZ, 0x1f, R112 ;  /* 0x0000001fff077819 */ /* 0x000fe20000011470 */
[-C--:B0-----:R-:W-:Y:S01]  /*2620*/  IMAD.WIDE.U32 R96, R112, R98.reuse, RZ ;  /* 0x0000006270607225 */ /* 0x081fe200078e00ff */
[----:B------:R-:W-:Y:S01]  /*2630*/  ISETP.GE.AND P1, PT, R212, UR6, PT ;  /* 0x00000006d4007c0c */ /* 0x000fe2000bf26270 */
[----:B------:R-:W0:Y:S01]  /*2640*/  LDC.64 R110, c[0x0][0x408] ;  /* 0x00010200ff6e7b82 */ /* 0x000e220000000a00 */
[----:B------:R-:W-:Y:S01]  /*2650*/  ISETP.GE.AND P0, PT, R16, UR6, PT ;  /* 0x0000000610007c0c */ /* 0x000fe2000bf06270 */
[----:B------:R-:W-:Y:S01]  /*2660*/  IMAD R3, R7, R98, RZ ;  /* 0x0000006207037224 */ /* 0x000fe200078e02ff */
[----:B------:R-:W-:Y:S01]  /*2670*/  SHF.R.S32.HI R20, RZ, 0x1f, R213 ;  /* 0x0000001fff147819 */ /* 0x000fe200000114d5 */
[----:B------:R-:W-:Y:S01]  /*2680*/  IMAD.WIDE.U32 R94, R231, UR4, R16 ;  /* 0x00000004e75e7c25 */ /* 0x000fe2000f8e0010 */
[----:B---3--:R-:W-:Y:S01]  /*2690*/  SEL R4, RZ, 0xffffffff, P1 ;  /* 0xffffffffff047807 */ /* 0x008fe20000800000 */
[----:B------:R-:W3:Y:S01]  /*26a0*/  S2R R171, SR_TID.X ;  /* 0x0000000000ab7919 */ /* 0x000ee20000002100 */
[----:B------:R-:W-:Y:S01]  /*26b0*/  ISETP.GE.AND P1, PT, R218, UR6, PT ;  /* 0x00000006da007c0c */ /* 0x000fe2000bf26270 */
[----:B------:R-:W-:Y:S01]  /*26c0*/  IMAD R5, R112, R99, R3 ;  /* 0x0000006370057224 */ /* 0x000fe200078e0203 */
[----:B------:R-:W-:Y:S01]  /*26d0*/  SEL R3, RZ, 0x1, P0 ;  /* 0x00000001ff037807 */ /* 0x000fe20000000000 */
[----:B------:R-:W-:Y:S01]  /*26e0*/  IMAD.SHL.U32 R4, R4, 0x2, RZ ;  /* 0x0000000204047824 */ /* 0x000fe200078e00ff */
[----:B------:R-:W-:Y:S01]  /*26f0*/  ISETP.NE.U32.AND P0, PT, RZ, UR8, PT ;  /* 0x00000008ff007c0c */ /* 0x000fe2000bf05070 */
[----:B------:R-:W-:Y:S01]  /*2700*/  IMAD.IADD R97, R97, 0x1, R5 ;  /* 0x0000000161617824 */ /* 0x000fe200078e0205 */
[----:B------:R-:W-:Y:S01]  /*2710*/  SHF.R.S32.HI R23, RZ, 0x1f, R22 ;  /* 0x0000001fff177819 */ /* 0x000fe20000011416 */
[C---:B------:R-:W-:Y:S01]  /*2720*/  IMAD R95, R231.reuse, UR5, R95 ;  /* 0x00000005e75f7c24 */ /* 0x040fe2000f8e025f */
[----:B------:R-:W-:Y:S01]  /*2730*/  LOP3.LUT R3, R4, 0x2, R3, 0xe2, !PT ;  /* 0x0000000204037812 */ /* 0x000fe200078ee203 */
[----:B------:R-:W-:Y:S01]  /*2740*/  ULDC.64 UR4, c[0x0][0x308] ;  /* 0x0000c20000047ab9 */ /* 0x000fe20000000a00 */
[----:B------:R-:W-:Y:S01]  /*2750*/  SEL R4, RZ, 0x4, P1 ;  /* 0x00000004ff047807 */ /* 0x000fe20000800000 */
[----:B------:R-:W-:Y:S01]  /*2760*/  IMAD.WIDE.U32 R96, R231, UR4, R96 ;  /* 0x00000004e7607c25 */ /* 0x000fe2000f8e0060 */
[----:B------:R-:W-:Y:S01]  /*2770*/  ISETP.NE.AND.EX P0, PT, RZ, UR9, PT, P0 ;  /* 0x00000009ff007c0c */ /* 0x000fe2000bf05300 */
[----:B------:R-:W-:Y:S01]  /*2780*/  ULDC.64 UR8, c[0x0][0x338] ;  /* 0x0000ce0000087ab9 */ /* 0x000fe20000000a00 */
[----:B------:R-:W-:Y:S01]  /*2790*/  LOP3.LUT R27, R3, R4, RZ, 0xfc, !PT ;  /* 0x00000004031b7212 */ /* 0x000fe200078efcff */
[----:B------:R-:W-:Y:S01]  /*27a0*/  IMAD R97, R231, UR5, R97 ;  /* 0x00000005e7617c24 */ /* 0x000fe2000f8e0261 */
[----:B------:R-:W-:Y:S01]  /*27b0*/  ULDC.64 UR4, c[0x0][0x310] ;  /* 0x0000c40000047ab9 */ /* 0x000fe20000000a00 */
[----:B------:R-:W-:Y:S01]  /*27c0*/  IMAD R6, R20, R98, RZ ;  /* 0x0000006214067224 */ /* 0x000fe200078e02ff */
[----:B------:R-:W-:Y:S01]  /*27d0*/  SHF.R.U32.HI R26, RZ, 0x3, R223 ;  /* 0x00000003ff1a7819 */ /* 0x000fe200000116df */
[----:B-1----:R-:W-:Y:S01]  /*27e0*/  IMAD.WIDE.U32 R100, R213, R104, R22 ;  /* 0x00000068d5647225 */ /* 0x002fe200078e0016 */
[----:B------:R-:W-:-:S02]  /*27f0*/  SHF.R.U32.HI R21, RZ, 0x3, R222 ;  /* 0x00000003ff157819 */ /* 0x000fc400000116de */
[C---:B------:R-:W-:Y:S01]  /*2800*/  IADD3 R112, P3, R213.reuse, R112, RZ ;  /* 0x00000070d5707210 */ /* 0x040fe20007f7e0ff */
[----:B------:R-:W-:Y:S01]  /*2810*/  IMAD R6, R213, R99, R6 ;  /* 0x00000063d5067224 */ /* 0x000fe200078e0206 */
[----:B------:R-:W-:Y:S01]  /*2820*/  ISETP.GE.AND P2, PT, R219, UR6, PT ;  /* 0x00000006db007c0c */ /* 0x000fe2000bf46270 */
[C---:B------:R-:W-:Y:S01]  /*2830*/  IMAD.WIDE.U32 R102, R213.reuse, R104, R16 ;  /* 0x00000068d5667225 */ /* 0x040fe200078e0010 */
[C-C-:B------:R-:W-:Y:S02]  /*2840*/  SHF.L.U64.HI R127, R98.reuse, 0x5, R99.reuse ;  /* 0x00000005627f7819 */ /* 0x140fe40000010263 */
[----:B------:R-:W-:Y:S01]  /*2850*/  SHF.L.U64.HI R129, R98, 0x6, R99 ;  /* 0x0000000662817819 */ /* 0x000fe20000010263 */
[CC--:B0-----:R-:W-:Y:S01]  /*2860*/  IMAD.WIDE.U32 R106, R213.reuse, R110.reuse, R22 ;  /* 0x0000006ed56a7225 */ /* 0x0c1fe200078e0016 */
[C-C-:B------:R-:W-:Y:S02]  /*2870*/  SHF.L.U64.HI R35, R104.reuse, 0x5, R105.reuse ;  /* 0x0000000568237819 */ /* 0x140fe40000010269 */
[----:B------:R-:W-:Y:S01]  /*2880*/  SHF.L.U64.HI R34, R104, 0x6, R105 ;  /* 0x0000000668227819 */ /* 0x000fe20000010269 */
[----:B------:R-:W-:Y:S01]  /*2890*/  IMAD.WIDE.U32 R108, R213, R110, R16 ;  /* 0x0000006ed56c7225 */ /* 0x000fe200078e0010 */
[----:B------:R-:W-:-:S02]  /*28a0*/  SHF.L.U64.HI R31, R110, 0x5, R111 ;  /* 0x000000056e1f7819 */ /* 0x000fc4000001026f */
[----:B------:R-:W-:Y:S01]  /*28b0*/  SHF.L.U64.HI R30, R110, 0x6, R111 ;  /* 0x000000066e1e7819 */ /* 0x000fe2000001026f */
[----:B------:R-:W-:Y:S01]  /*28c0*/  IMAD.SHL.U32 R28, R213, 0x40, RZ ;  /* 0x00000040d51c7824 */ /* 0x000fe200078e00ff */
[----:B------:R-:W-:Y:S01]  /*28d0*/  SHF.R.S32.HI R140, RZ, 0x1f, R237 ;  /* 0x0000001fff8c7819 */ /* 0x000fe200000114ed */
[----:B------:R-:W-:Y:S01]  /*28e0*/  IMAD.X R113, R20, 0x1, R7, P3 ;  /* 0x0000000114717824 */ /* 0x000fe200018e0607 */
[----:B---3--:R-:W-:Y:S01]  /*28f0*/  LEA.HI R171, R171, 0x8, RZ, 0x19 ;  /* 0x00000008abab7811 */ /* 0x008fe200078fc8ff */
[C---:B------:R-:W-:Y:S02]  /*2900*/  IMAD.SHL.U32 R128, R98.reuse, 0x20, RZ ;  /* 0x0000002062807824 */ /* 0x040fe400078e00ff */
[----:B------:R-:W-:Y:S02]  /*2910*/  IMAD.SHL.U32 R130, R98, 0x40, RZ ;  /* 0x0000004062827824 */ /* 0x000fe400078e00ff */
[----:B------:R-:W-:Y:S02]  /*2920*/  IMAD R121, R105, 0x50, RZ ;  /* 0x0000005069797824 */ /* 0x000fe400078e02ff */
[----:B------:R-:W-:-:S02]  /*2930*/  IMAD.SHL.U32 R33, R104, 0x20, RZ ;  /* 0x0000002068217824 */ /* 0x000fc400078e00ff */
[----:B------:R-:W-:Y:S02]  /*2940*/  IMAD.SHL.U32 R32, R104, 0x40, RZ ;  /* 0x0000004068207824 */ /* 0x000fe400078e00ff */
[----:B------:R-:W-:Y:S02]  /*2950*/  IMAD.SHL.U32 R29, R110, 0x20, RZ ;  /* 0x000000206e1d7824 */ /* 0x000fe400078e00ff */
[----:B--2---:R-:W-:Y:S01]  /*2960*/  IMAD.SHL.U32 R118, R9, 0x2, RZ ;  /* 0x0000000209767824 */ /* 0x004fe200078e00ff */
[----:B----4-:R-:W-:-:S04]  /*2970*/  SHF.R.S32.HI R5, RZ, 0x1f, R0 ;  /* 0x0000001fff057819 */ /* 0x010fc80000011400 */
[----:B------:R-:W-:Y:S02]  /*2980*/  SEL R3, R5, RZ, !P0 ;  /* 0x000000ff05037207 */ /* 0x000fe40004000000 */
[----:B------:R-:W-:Y:S02]  /*2990*/  SEL R5, R0, RZ, !P0 ;  /* 0x000000ff00057207 */ /* 0x000fe40004000000 */
[----:B------:R-:W-:Y:S01]  /*29a0*/  ISETP.GE.AND P0, PT, R16, R9, PT ;  /* 0x000000091000720c */ /* 0x000fe20003f06270 */
[C---:B------:R-:W-:Y:S02]  /*29b0*/  IMAD R4, R3.reuse, UR8, RZ ;  /* 0x0000000803047c24 */ /* 0x040fe4000f8e02ff */
[----:B------:R-:W-:Y:S02]  /*29c0*/  IMAD R0, R3, UR4, RZ ;  /* 0x0000000403007c24 */ /* 0x000fe4000f8e02ff */
[----:B------:R-:W-:-:S04]  /*29d0*/  IMAD.WIDE.U32 R94, R5, UR8, R94 ;  /* 0x00000008055e7c25 */ /* 0x000fc8000f8e005e */
[C---:B------:R-:W-:Y:S02]  /*29e0*/  IMAD R3, R5.reuse, UR9, R4 ;  /* 0x0000000905037c24 */ /* 0x040fe4000f8e0204 */
[C---:B------:R-:W-:Y:S02]  /*29f0*/  IMAD R93, R5.reuse, UR5, R0 ;  /* 0x00000005055d7c24 */ /* 0x040fe4000f8e0200 */
[----:B------:R-:W-:-:S04]  /*2a00*/  IMAD.WIDE.U32 R96, R5, UR4, R96 ;  /* 0x0000000405607c25 */ /* 0x000fc8000f8e0060 */
[----:B------:R-:W-:-:S04]  /*2a10*/  IMAD.WIDE.U32 R4, R213, R98, R16 ;  /* 0x00000062d5047225 */ /* 0x000fc800078e0010 */
[----:B------:R-:W-:Y:S01]  /*2a20*/  IMAD.IADD R93, R97, 0x1, R93 ;  /* 0x00000001615d7824 */ /* 0x000fe200078e025d */
[----:B------:R-:W-:Y:S01]  /*2a30*/  IADD3 R114, P1, R96, R4, RZ ;  /* 0x0000000460727210 */ /* 0x000fe20007f3e0ff */
[----:B------:R-:W-:-:S03]  /*2a40*/  IMAD R0, R20, R104, RZ ;  /* 0x0000006814007224 */ /* 0x000fc600078e02ff */
[----:B------:R-:W-:Y:S01]  /*2a50*/  IADD3.X R92, R93, R5, R6, P1, !PT ;  /* 0x000000055d5c7210 */ /* 0x000fe20000ffe406 */
[----:B------:R-:W-:Y:S01]  /*2a60*/  IMAD R11, R213, R105, R0 ;  /* 0x00000069d50b7224 */ /* 0x000fe200078e0200 */
[----:B------:R-:W-:Y:S01]  /*2a70*/  SEL R5, R9, RZ, P0 ;  /* 0x000000ff09057207 */ /* 0x000fe20000000000 */
[-C--:B------:R-:W-:Y:S01]  /*2a80*/  IMAD R0, R20, R110.reuse, RZ ;  /* 0x0000006e14007224 */ /* 0x080fe200078e02ff */
[----:B------:R-:W-:Y:S01]  /*2a90*/  ISETP.GE.AND P1, PT, R212, R9, PT ;  /* 0x00000009d400720c */ /* 0x000fe20003f26270 */
[----:B------:R-:W-:Y:S02]  /*2aa0*/  IMAD.IADD R101, R101, 0x1, R11 ;  /* 0x0000000165657824 */ /* 0x000fe400078e020b */
[----:B------:R-:W-:Y:S02]  /*2ab0*/  IMAD.IADD R5, R16, 0x1, R5 ;  /* 0x0000000110057824 */ /* 0x000fe400078e0205 */
[----:B------:R-:W-:Y:S02]  /*2ac0*/  IMAD R13, R213, R111, R0 ;  /* 0x0000006fd50d7224 */ /* 0x000fe400078e0200 */
[----:B------:R-:W-:Y:S01]  /*2ad0*/  IMAD.IADD R103, R11, 0x1, R103 ;  /* 0x000000010b677824 */ /* 0x000fe200078e0267 */
[----:B------:R-:W-:Y:S01]  /*2ae0*/  SHF.R.S32.HI R0, RZ, 0x1f, R5 ;  /* 0x0000001fff007819 */ /* 0x000fe20000011405 */
[----:B------:R-:W-:Y:S01]  /*2af0*/  IMAD.IADD R107, R107, 0x1, R13 ;  /* 0x000000016b6b7824 */ /* 0x000fe200078e020d */
[----:B------:R-:W-:Y:S01]  /*2b00*/  SEL R11, R9, RZ, P1 ;  /* 0x000000ff090b7207 */ /* 0x000fe20000800000 */
[----:B------:R-:W-:Y:S01]  /*2b10*/  IMAD.IADD R109, R13, 0x1, R109 ;  /* 0x000000010d6d7824 */ /* 0x000fe200078e026d */
[CC--:B------:R-:W-:Y:S01]  /*2b20*/  LEA.HI R14, R0.reuse, R5.reuse, RZ, 0x3 ;  /* 0x00000005000e7211 */ /* 0x0c0fe200078f18ff */
[----:B-----5:R-:W-:Y:S01]  /*2b30*/  IMAD.WIDE.U32 R106, R139, R110, R106 ;  /* 0x0000006e8b6a7225 */ /* 0x020fe200078e006a */
[----:B------:R-:W-:-:S02]  /*2b40*/  LEA.HI R0, R0, R5, RZ, 0x6 ;  /* 0x0000000500007211 */ /* 0x000fc400078f30ff */
[----:B------:R-:W-:Y:S01]  /*2b50*/  LOP3.LUT R6, R222, 0x38, R14, 0xf8, !PT ;  /* 0x00000038de067812 */ /* 0x000fe200078ef80e */
[----:B------:R-:W-:Y:S01]  /*2b60*/  IMAD.IADD R11, R212, 0x1, R11 ;  /* 0x00000001d40b7824 */ /* 0x000fe200078e020b */
[----:B------:R-:W-:Y:S01]  /*2b70*/  SHF.R.S32.HI R4, RZ, 0x6, R0 ;  /* 0x00000006ff047819 */ /* 0x000fe20000011400 */
[----:B------:R-:W-:Y:S01]  /*2b80*/  IMAD.WIDE.U32 R108, R139, R110, R108 ;  /* 0x0000006e8b6c7225 */ /* 0x000fe200078e006c */
[----:B------:R-:W-:Y:S02]  /*2b90*/  LOP3.LUT R0, R223, 0x38, R14, 0xf8, !PT ;  /* 0x00000038df007812 */ /* 0x000fe400078ef80e */
[----:B------:R-:W-:Y:S01]  /*2ba0*/  SHF.R.S32.HI R12, RZ, 0x1f, R11 ;  /* 0x0000001fff0c7819 */ /* 0x000fe2000001140b */
[----:B------:R-:W-:Y:S01]  /*2bb0*/  IMAD R136, R4, 0x1400, R226 ;  /* 0x0000140004887824 */ /* 0x000fe200078e02e2 */
[----:B------:R-:W-:Y:S01]  /*2bc0*/  LOP3.LUT R5, R0, R26, RZ, 0x3c, !PT ;  /* 0x0000001a00057212 */ /* 0x000fe200078e3cff */
[----:B------:R-:W-:Y:S01]  /*2bd0*/  IMAD R138, R4, 0x1400, R229 ;  /* 0x00001400048a7824 */ /* 0x000fe200078e02e5 */
[-C--:B------:R-:W-:Y:S01]  /*2be0*/  LEA.HI R0, R12, R11.reuse, RZ, 0x6 ;  /* 0x0000000b0c007211 */ /* 0x080fe200078f30ff */
[----:B------:R-:W-:Y:S01]  /*2bf0*/  IMAD R132, R4, 0x1400, R225 ;  /* 0x0000140004847824 */ /* 0x000fe200078e02e1 */
[----:B------:R-:W-:Y:S01]  /*2c00*/  LEA.HI R12, R12, R11, RZ, 0x3 ;  /* 0x0000000b0c0c7211 */ /* 0x000fe200078f18ff */
[----:B------:R-:W-:Y:S01]  /*2c10*/  IMAD.IADD R136, R136, 0x1, R5 ;  /* 0x0000000188887824 */ /* 0x000fe200078e0205 */
[----:B------:R-:W-:Y:S01]  /*2c20*/  SHF.R.S32.HI R8, RZ, 0x6, R0 ;  /* 0x00000006ff087819 */ /* 0x000fe20000011400 */
[----:B------:R-:W-:Y:S01]  /*2c30*/  IMAD.WIDE.U32 R100, R139, R104, R100 ;  /* 0x000000688b647225 */ /* 0x000fe200078e0064 */
[----:B------:R-:W-:-:S02]  /*2c40*/  LOP3.LUT R0, R14, 0x38, RZ, 0xc0, !PT ;  /* 0x000000380e007812 */ /* 0x000fc400078ec0ff */
[-C--:B------:R-:W-:Y:S01]  /*2c50*/  LOP3.LUT R13, R6, R21.reuse, RZ, 0x3c, !PT ;  /* 0x00000015060d7212 */ /* 0x080fe200078e3cff */
[----:B------:R-:W-:Y:S01]  /*2c60*/  IMAD R137, R8, 0x1400, R229 ;  /* 0x0000140008897824 */ /* 0x000fe200078e02e5 */
[----:B------:R-:W-:Y:S01]  /*2c70*/  LOP3.LUT R5, R0, 0x1c0, R28, 0xf8, !PT ;  /* 0x000001c000057812 */ /* 0x000fe200078ef81c */
[----:B------:R-:W-:Y:S01]  /*2c80*/  IMAD R133, R8, 0x1400, R226 ;  /* 0x0000140008857824 */ /* 0x000fe200078e02e2 */
[----:B------:R-:W-:Y:S01]  /*2c90*/  LOP3.LUT R6, R12, 0x38, RZ, 0xc0, !PT ;  /* 0x000000380c067812 */ /* 0x000fe200078ec0ff */
[----:B------:R-:W-:Y:S01]  /*2ca0*/  IMAD.IADD R132, R132, 0x1, R13 ;  /* 0x0000000184847824 */ /* 0x000fe200078e020d */
[----:B------:R-:W-:Y:S01]  /*2cb0*/  LOP3.LUT R5, R5, R228, RZ, 0x3c, !PT ;  /* 0x000000e405057212 */ /* 0x000fe200078e3cff */
[----:B------:R-:W-:Y:S01]  /*2cc0*/  IMAD.WIDE.U32 R102, R139, R104, R102 ;  /* 0x000000688b667225 */ /* 0x000fe200078e0066 */
[----:B------:R-:W-:Y:S02]  /*2cd0*/  LOP3.LUT R11, R6, 0x1c0, R28, 0xf8, !PT ;  /* 0x000001c0060b7812 */ /* 0x000fe400078ef81c */
[----:B------:R-:W-:Y:S01]  /*2ce0*/  LOP3.LUT R13, R222, 0x38, R12, 0xf8, !PT ;  /* 0x00000038de0d7812 */ /* 0x000fe200078ef80c */
[----:B------:R-:W-:Y:S01]  /*2cf0*/  IMAD.IADD R138, R138, 0x1, R5 ;  /* 0x000000018a8a7824 */ /* 0x000fe200078e0205 */
[----:B------:R-:W-:Y:S01]  /*2d00*/  LOP3.LUT R0, R11, R228, RZ, 0x3c, !PT ;  /* 0x000000e40b007212 */ /* 0x000fe200078e3cff */
[----:B------:R-:W-:Y:S01]  /*2d10*/  IMAD R11, R99, 0x50, RZ ;  /* 0x00000050630b7824 */ /* 0x000fe200078e02ff */
[----:B------:R-:W-:Y:S01]  /*2d20*/  SHF.R.S32.HI R5, RZ, 0x1f, R139 ;  /* 0x0000001fff057819 */ /* 0x000fe2000001148b */
[----:B------:R-:W-:Y:S01]  /*2d30*/  VIADD R6, R213, 0x20 ;  /* 0x00000020d5067836 */ /* 0x000fe20000000000 */
[----:B------:R-:W-:Y:S01]  /*2d40*/  LOP3.LUT R4, R13, R21, RZ, 0x3c, !PT ;  /* 0x000000150d047212 */ /* 0x000fe200078e3cff */
[----:B------:R-:W-:Y:S01]  /*2d50*/  IMAD.IADD R137, R137, 0x1, R0 ;  /* 0x0000000189897824 */ /* 0x000fe200078e0200 */
[----:B------:R-:W-:Y:S01]  /*2d60*/  LOP3.LUT R10, R223, 0x38, R12, 0xf8, !PT ;  /* 0x00000038df0a7812 */ /* 0x000fe200078ef80c */
[----:B------:R-:W-:Y:S01]  /*2d70*/  IMAD R0, R5, R104, RZ ;  /* 0x0000006805007224 */ /* 0x000fe200078e02ff */
[----:B------:R-:W-:Y:S01]  /*2d80*/  SHF.R.S32.HI R15, RZ, 0x3, R14 ;  /* 0x00000003ff0f7819 */ /* 0x000fe2000001140e */
[----:B------:R-:W-:Y:S01]  /*2d90*/  IMAD.WIDE.U32 R98, R98, 0x50, RZ ;  /* 0x0000005062627825 */ /* 0x000fe200078e00ff */
[----:B------:R-:W-:-:S02]  /*2da0*/  LOP3.LUT R10, R10, R26, RZ, 0x3c, !PT ;  /* 0x0000001a0a0a7212 */ /* 0x000fc400078e3cff */
[----:B------:R-:W-:Y:S01]  /*2db0*/  LOP3.LUT R14, R14, 0xfffffff8, RZ, 0xc0, !PT ;  /* 0xfffffff80e0e7812 */ /* 0x000fe200078ec0ff */
[----:B------:R-:W-:Y:S01]  /*2dc0*/  IMAD R25, R139, R105, R0 ;  /* 0x000000698b197224 */ /* 0x000fe200078e0200 */
[----:B------:R-:W-:Y:S01]  /*2dd0*/  SHF.R.S32.HI R142, RZ, 0x1f, R6 ;  /* 0x0000001fff8e7819 */ /* 0x000fe20000011406 */
[----:B------:R-:W-:Y:S02]  /*2de0*/  IMAD R0, R5, R110, RZ ;  /* 0x0000006e05007224 */ /* 0x000fe400078e02ff */
[----:B------:R-:W-:Y:S02]  /*2df0*/  IMAD R5, R111, 0x50, RZ ;  /* 0x000000506f057824 */ /* 0x000fe400078e02ff */
[----:B------:R-:W-:Y:S01]  /*2e00*/  IMAD R13, R139, R111, R0 ;  /* 0x0000006f8b0d7224 */ /* 0x000fe200078e0200 */
[----:B------:R-:W-:Y:S01]  /*2e10*/  SEL R0, RZ, 0x8, P2 ;  /* 0x00000008ff007807 */ /* 0x000fe20001000000 */
[----:B------:R-:W-:Y:S02]  /*2e20*/  IMAD.SHL.U32 R28, R110, 0x40, RZ ;  /* 0x000000406e1c7824 */ /* 0x000fe400078e00ff */
[----:B------:R-:W-:Y:S01]  /*2e30*/  IMAD.IADD R21, R107, 0x1, R13 ;  /* 0x000000016b157824 */ /* 0x000fe200078e020d */
[----:B------:R-:W-:Y:S01]  /*2e40*/  LOP3.LUT R0, R27, R0, RZ, 0xfc, !PT ;  /* 0x000000001b007212 */ /* 0x000fe200078efcff */
[----:B------:R-:W-:Y:S01]  /*2e50*/  IMAD.IADD R20, R13, 0x1, R109 ;  /* 0x000000010d147824 */ /* 0x000fe200078e026d */
[----:B------:R-:W-:Y:S01]  /*2e60*/  SHF.R.S32.HI R13, RZ, 0x3, R12 ;  /* 0x00000003ff0d7819 */ /* 0x000fe2000001140c */
[----:B------:R-:W-:Y:S01]  /*2e70*/  IMAD R131, R8, 0x1400, R225 ;  /* 0x0000140008837824 */ /* 0x000fe200078e02e1 */
[----:B------:R-:W-:Y:S01]  /*2e80*/  LOP3.LUT R12, R12, 0xfffffff8, RZ, 0xc0, !PT ;  /* 0xfffffff80c0c7812 */ /* 0x000fe200078ec0ff */
[----:B------:R-:W-:Y:S01]  /*2e90*/  IMAD.WIDE.U32 R104, R104, 0x50, RZ ;  /* 0x0000005068687825 */ /* 0x000fe200078e00ff */
[----:B------:R-:W-:-:S02]  /*2ea0*/  LOP3.LUT R27, R27, 0x1, RZ, 0xc0, !PT ;  /* 0x000000011b1b7812 */ /* 0x000fc400078ec0ff */
[----:B------:R-:W-:Y:S01]  /*2eb0*/  LOP3.LUT R9, R0, 0x8, RZ, 0xc0, !PT ;  /* 0x0000000800097812 */ /* 0x000fe200078ec0ff */
[----:B------:R-:W-:Y:S01]  /*2ec0*/  IMAD.WIDE.U32 R110, R110, 0x50, RZ ;  /* 0x000000506e6e7825 */ /* 0x000fe200078e00ff */
[----:B------:R-:W-:Y:S02]  /*2ed0*/  SHF.R.S32.HI R8, RZ, 0x1f, R14 ;  /* 0x0000001fff087819 */ /* 0x000fe4000001140e */
[----:B------:R-:W-:Y:S01]  /*2ee0*/  SHF.R.S32.HI R7, RZ, 0x1f, R12 ;  /* 0x0000001fff077819 */ /* 0x000fe2000001140c */
[----:B------:R-:W-:Y:S01]  /*2ef0*/  IMAD.IADD R133, R133, 0x1, R10 ;  /* 0x0000000185857824 */ /* 0x000fe200078e020a */
[C---:B------:R-:W-:Y:S01]  /*2f00*/  LOP3.LUT R10, R0.reuse, 0x4, RZ, 0xc0, !PT ;  /* 0x00000004000a7812 */ /* 0x040fe200078ec0ff */
[----:B------:R-:W-:Y:S01]  /*2f10*/  IMAD.IADD R120, R99, 0x1, R11 ;  /* 0x0000000163787824 */ /* 0x000fe200078e020b */
[----:B------:R-:W-:Y:S01]  /*2f20*/  LOP3.LUT R11, R0, 0x2, RZ, 0xc0, !PT ;  /* 0x00000002000b7812 */ /* 0x000fe200078ec0ff */
[----:B------:R-:W-:Y:S02]  /*2f30*/  IMAD.IADD R26, R101, 0x1, R25 ;  /* 0x00000001651a7824 */ /* 0x000fe400078e0219 */
[----:B------:R-:W-:-:S02]  /*2f40*/  IMAD.IADD R131, R131, 0x1, R4 ;  /* 0x0000000183837824 */ /* 0x000fc400078e0204 */
[----:B------:R-:W-:Y:S02]  /*2f50*/  IMAD.IADD R121, R105, 0x1, R121 ;  /* 0x0000000169797824 */ /* 0x000fe400078e0279 */
[----:B------:R-:W-:Y:S02]  /*2f60*/  IMAD.IADD R126, R111, 0x1, R5 ;  /* 0x000000016f7e7824 */ /* 0x000fe400078e0205 */
[----:B------:R-:W-:Y:S02]  /*2f70*/  IMAD.IADD R25, R25, 0x1, R103 ;  /* 0x0000000119197824 */ /* 0x000fe400078e0267 */
[----:B------:R-:W-:-:S07]  /*2f80*/  IMAD.IADD R6, R95, 0x1, R3 ;  /* 0x000000015f067824 */ /* 0x000fce00078e0203 */
.L_x_562:
[----:B--234-:R-:W2:Y:S01]  /*2f90*/  LDL.LU R37, [R1+0x10] ;  /* 0x0000100001257983 */ /* 0x01cea20000300800 */
[----:B------:R-:W-:Y:S01]  /*2fa0*/  VIADD R39, R2, 0xffffffff ;  /* 0xffffffff02277836 */ /* 0x000fe20000000000 */
[----:B0-----:R-:W0:Y:S01]  /*2fb0*/  LDC.64 R116, c[0x0][0x2e8] ;  /* 0x0000ba00ff747b82 */ /* 0x001e220000000a00 */
[----:B------:R-:W-:Y:S05]  /*2fc0*/  YIELD ;  /* 0x0000000000007946 */ /* 0x000fea0003800000 */
[----:B------:R-:W-:Y:S01]  /*2fd0*/  SHF.R.S32.HI R38, RZ, 0x1f, R39 ;  /* 0x0000001fff267819 */ /* 0x000fe20000011427 */
[-C--:B------:R-:W-:Y:S01]  /*2fe0*/  IMAD R3, R120, R39.reuse, RZ ;  /* 0x0000002778037224 */ /* 0x080fe200078e02ff */
[----:B------:R-:W1:Y:S01]  /*2ff0*/  LDC R115, c[0x0][0x3f4] ;  /* 0x0000fd00ff737b82 */ /* 0x000e620000000800 */
[----:B------:R-:W-:Y:S01]  /*3000*/  IMAD.WIDE.U32 R122, R98, R39, RZ ;  /* 0x00000027627a7225 */ /* 0x000fe200078e00ff */
[----:B------:R-:W-:Y:S03]  /*3010*/  BSSY B0, `(.L_x_455) ;  /* 0x00007ed000007945 */ /* 0x000fe60003800000 */
[----:B------:R-:W-:Y:S01]  /*3020*/  IMAD R5, R38, R98, R3 ;  /* 0x0000006226057224 */ /* 0x000fe200078e0203 */
[----:B------:R-:W-:-:S03]  /*3030*/  IADD3 R3, P2, P3, R114, R122, R128 ;  /* 0x0000007a72037210 */ /* 0x000fc60007b5e080 */
[----:B------:R-:W-:Y:S01]  /*3040*/  IMAD.IADD R88, R123, 0x1, R5 ;  /* 0x000000017b587824 */ /* 0x000fe200078e0205 */
[----:B------:R-:W-:-:S04]  /*3050*/  IADD3 R5, P5, R114, R122, RZ ;  /* 0x0000007a72057210 */ /* 0x000fc80007fbe0ff */
[----:B------:R-:W-:Y:S01]  /*3060*/  IADD3.X R4, R92, R88, R127, P2, P3 ;  /* 0x000000585c047210 */ /* 0x000fe200017e647f */
[----:B------:R-:W-:Y:S01]  /*3070*/  IMAD.X R36, R88, 0x1, R92, P5 ;  /* 0x0000000158247824 */ /* 0x000fe200028e065c */
[----:B------:R-:W-:Y:S02]  /*3080*/  IADD3 R0, P3, P4, R114, R122, R130 ;  /* 0x0000007a72007210 */ /* 0x000fe40007c7e082 */
[C---:B0-----:R-:W-:Y:S02]  /*3090*/  LEA R60, P2, R5.reuse, R116, 0x1 ;  /* 0x00000074053c7211 */ /* 0x041fe400078408ff */
[----:B------:R-:W-:Y:S02]  /*30a0*/  IADD3.X R2, R92, R88, R129, P3, P4 ;  /* 0x000000585c027210 */ /* 0x000fe40001fe8481 */
[C---:B------:R-:W-:Y:S02]  /*30b0*/  LEA R44, P3, R0.reuse, R116, 0x1 ;  /* 0x00000074002c7211 */ /* 0x040fe400078608ff */
[-C--:B------:R-:W-:Y:S01]  /*30c0*/  LEA.HI.X R61, R5, R117.reuse, R36, 0x1, P2 ;  /* 0x00000075053d7211 */ /* 0x080fe200010f0c24 */
[----:B------:R-:W-:Y:S01]  /*30d0*/  IMAD R5, R19, 0x5000, R230 ;  /* 0x0000500013057824 */ /* 0x000fe200078e02e6 */
[----:B------:R-:W-:Y:S01]  /*30e0*/  LEA.HI.X R45, R0, R117, R2, 0x1, P3 ;  /* 0x00000075002d7211 */ /* 0x000fe200018f0c02 */
[----:B------:R-:W-:Y:S01]  /*30f0*/  IMAD.MOV.U32 R2, RZ, RZ, R39 ;  /* 0x000000ffff027224 */ /* 0x000fe200078e0027 */
[----:B------:R-:W-:Y:S01]  /*3100*/  ISETP.GT.AND P3, PT, R39, R119, PT ;  /* 0x000000772700720c */ /* 0x000fe20003f64270 */
[----:B------:R-:W-:Y:S01]  /*3110*/  IMAD R5, R5, 0x2, R18 ;  /* 0x0000000205057824 */ /* 0x000fe200078e0212 */
[----:B-1----:R-:W-:-:S02]  /*3120*/  ISETP.GE.AND P2, PT, R115, 0x1, PT ;  /* 0x000000017300780c */ /* 0x002fc40003f46270 */
[----:B------:R-:W-:-:S04]  /*3130*/  LEA R46, P5, R3, R116, 0x1 ;  /* 0x00000074032e7211 */ /* 0x000fc800078a08ff */
[----:B------:R-:W-:Y:S02]  /*3140*/  LEA.HI.X R47, R3, R117, R4, 0x1, P5 ;  /* 0x00000075032f7211 */ /* 0x000fe400028f0c04 */
[----:B--2---:R-:W-:-:S04]  /*3150*/  LOP3.LUT R37, R37, 0xfffffffd, RZ, 0xc0, !PT ;  /* 0xfffffffd25257812 */ /* 0x004fc800078ec0ff */
[----:B------:R-:W-:-:S05]  /*3160*/  @P3 LOP3.LUT R37, R37, 0x2, RZ, 0xfc, !PT ;  /* 0x0000000225253812 */ /* 0x000fca00078efcff */
[----:B------:R0:W-:Y:S01]  /*3170*/  STL [R1+0x10], R37 ;  /* 0x0000102501007387 */ /* 0x0001e20000100800 */
[----:B------:R-:W-:Y:S05]  /*3180*/  @!P2 BRA `(.L_x_456) ;  /* 0x000000780058a947 */ /* 0x000fea0003800000 */
[----:B------:R-:W-:Y:S01]  /*3190*/  ULDC.U8 UR4, c[0x0][0x410] ;  /* 0x0001040000047ab9 */ /* 0x000fe20000000000 */
[-C--:B------:R-:W-:Y:S01]  /*31a0*/  IMAD R3, R121, R39.reuse, RZ ;  /* 0x0000002779037224 */ /* 0x080fe200078e02ff */
[----:B------:R-:W-:Y:S01]  /*31b0*/  ISETP.NE.AND P2, PT, RZ, UR4, PT ;  /* 0x00000004ff007c0c */ /* 0x000fe2000bf45270 */
[-C--:B0-----:R-:W-:Y:S02]  /*31c0*/  IMAD R37, R126, R39.reuse, RZ ;  /* 0x000000277e257224 */ /* 0x081fe400078e02ff */
[----:B------:R-:W-:Y:S02]  /*31d0*/  IMAD R3, R38, R104, R3 ;  /* 0x0000006826037224 */ /* 0x000fe400078e0203 */
[----:B------:R-:W-:Y:S02]  /*31e0*/  IMAD R4, R2, -0x50, R24 ;  /* 0xffffffb002047824 */ /* 0x000fe400078e0218 */
[----:B------:R-:W-:-:S03]  /*31f0*/  IMAD.WIDE.U32 R86, R104, R39, RZ ;  /* 0x0000002768567225 */ /* 0x000fc600078e00ff */
[----:B------:R-:W-:Y:S01]  /*3200*/  VIMNMX R4, R4, 0x50, PT ;  /* 0x0000005004047848 */ /* 0x000fe20003fe0100 */
[----:B------:R-:W-:Y:S02]  /*3210*/  IMAD R37, R38, R110, R37 ;  /* 0x0000006e26257224 */ /* 0x000fe400078e0225 */
[----:B------:R-:W-:-:S04]  /*3220*/  IMAD.WIDE.U32 R84, R110, R39, RZ ;  /* 0x000000276e547225 */ /* 0x000fc800078e00ff */
[----:B------:R-:W-:Y:S02]  /*3230*/  IMAD.IADD R0, R87, 0x1, R3 ;  /* 0x0000000157007824 */ /* 0x000fe400078e0203 */
[----:B------:R-:W-:Y:S01]  /*3240*/  IMAD.IADD R3, R85, 0x1, R37 ;  /* 0x0000000155037824 */ /* 0x000fe200078e0225 */
[----:B------:R-:W-:Y:S06]  /*3250*/  @!P2 BRA `(.L_x_457) ;  /* 0x000000380038a947 */ /* 0x000fec0003800000 */
[----:B------:R-:W-:Y:S01]  /*3260*/  ISETP.GE.AND P3, PT, R213, R4, PT ;  /* 0x00000004d500720c */ /* 0x000fe20003f66270 */
[----:B------:R-:W-:Y:S01]  /*3270*/  BSSY B1, `(.L_x_458) ;  /* 0x000002a000017945 */ /* 0x000fe20003800000 */
        /* <DEDUP_REMOVED lines=8> */
[----:B------:R-:W-:Y:S01]  /*3300*/  CS2R R124, SRZ ;  /* 0x00000000007c7805 */ /* 0x000fe2000001ff00 */
[----:B------:R-:W-:Y:S06]  /*3310*/  @P3 BRA `(.L_x_459) ;  /* 0x00000000007c3947 */ /* 0x000fec0003800000 */
[----:B------:R-:W-:Y:S01]  /*3320*/  IADD3 R37, P4, R100, R86, RZ ;  /* 0x0000005664257210 */ /* 0x000fe20007f9e0ff */
[----:B------:R-:W-:Y:S01]  /*3330*/  ULDC.64 UR4, c[0x0][0x3e8] ;  /* 0x0000fa0000047ab9 */ /* 0x000fe20000000a00 */
[----:B------:R-:W-:Y:S01]  /*3340*/  IADD3 R39, P2, R106, R84, RZ ;  /* 0x000000546a277210 */ /* 0x000fe20007f5e0ff */
[----:B------:R-:W-:Y:S01]  /*3350*/  ULDC.64 UR6, c[0x0][0x400] ;  /* 0x0001000000067ab9 */ /* 0x000fe20000000a00 */
[----:B------:R-:W-:Y:S01]  /*3360*/  CS2R R122, SRZ ;  /* 0x00000000007a7805 */ /* 0x000fe2000001ff00 */
[----:B------:R-:W-:Y:S01]  /*3370*/  IMAD.X R38, R0, 0x1, R26, P4 ;  /* 0x0000000100267824 */ /* 0x000fe200020e061a */
[----:B------:R-:W-:Y:S01]  /*3380*/  LEA R36, P4, R37, UR4, 0x1 ;  /* 0x0000000425247c11 */ /* 0x000fe2000f8808ff */
[----:B------:R-:W-:Y:S01]  /*3390*/  IMAD.X R40, R3, 0x1, R21, P2 ;  /* 0x0000000103287824 */ /* 0x000fe200010e0615 */
[----:B------:R-:W-:Y:S02]  /*33a0*/  CS2R R90, SRZ ;  /* 0x00000000005a7805 */ /* 0x000fe4000001ff00 */
[----:B------:R-:W-:-:S02]  /*33b0*/  CS2R R124, SRZ ;  /* 0x00000000007c7805 */ /* 0x000fc4000001ff00 */
[----:B------:R-:W-:Y:S02]  /*33c0*/  LEA.HI.X R37, R37, UR5, R38, 0x1, P4 ;  /* 0x0000000525257c11 */ /* 0x000fe4000a0f0c26 */
[----:B------:R-:W-:Y:S02]  /*33d0*/  CS2R R116, SRZ ;  /* 0x0000000000747805 */ /* 0x000fe4000001ff00 */
[C---:B------:R-:W-:Y:S01]  /*33e0*/  LEA R38, P2, R39.reuse, UR6, 0x1 ;  /* 0x0000000627267c11 */ /* 0x040fe2000f8408ff */
[----:B------:R-:W-:Y:S01]  /*33f0*/  ULDC.64 UR8, c[0x0][0x208] ;  /* 0x0000820000087ab9 */ /* 0x000fe20000000a00 */
[-C--:B------:R-:W-:Y:S02]  /*3400*/  ISETP.GE.AND P4, PT, R22, R115.reuse, PT ;  /* 0x000000731600720c */ /* 0x080fe40003f86270 */
[----:B------:R-:W-:Y:S02]  /*3410*/  LEA.HI.X R39, R39, UR7, R40, 0x1, P2 ;  /* 0x0000000727277c11 */ /* 0x000fe400090f0c28 */
[----:B------:R-:W-:-:S02]  /*3420*/  ISETP.GE.AND P2, PT, R215, R115, PT ;  /* 0x00000073d700720c */ /* 0x000fc40003f46270 */
[----:B------:R-:W-:-:S07]  /*3430*/  CS2R R82, SRZ ;  /* 0x0000000000527805 */ /* 0x000fce000001ff00 */
[----:B------:R0:W5:Y:S04]  /*3440*/  @!P4 LDG.E.64 R122, desc[UR8][R36.64] ;  /* 0x00000008247ac981 */ /* 0x000168000c1e1b00 */
[----:B------:R0:W5:Y:S01]  /*3450*/  @!P4 LDG.E.64 R124, desc[UR8][R38.64] ;  /* 0x00000008267cc981 */ /* 0x000162000c1e1b00 */
[----:B------:R-:W-:-:S03]  /*3460*/  ISETP.GE.AND P4, PT, R214, R115, PT ;  /* 0x00000073d600720c */ /* 0x000fc60003f86270 */
[----:B------:R0:W5:Y:S04]  /*3470*/  @!P2 LDG.E.64 R90, desc[UR8][R36.64+0x40] ;  /* 0x00004008245aa981 */ /* 0x000168000c1e1b00 */
[----:B------:R0:W5:Y:S01]  /*3480*/  @!P2 LDG.E.64 R116, desc[UR8][R38.64+0x40] ;  /* 0x000040082674a981 */ /* 0x000162000c1e1b00 */
[----:B------:R-:W-:Y:S02]  /*3490*/  ISETP.GE.AND P2, PT, R216, R115, PT ;  /* 0x00000073d800720c */ /* 0x000fe40003f46270 */
[----:B------:R-:W-:Y:S02]  /*34a0*/  CS2R R78, SRZ ;  /* 0x00000000004e7805 */ /* 0x000fe4000001ff00 */
[----:B------:R-:W-:Y:S02]  /*34b0*/  CS2R R88, SRZ ;  /* 0x0000000000587805 */ /* 0x000fe4000001ff00 */
[----:B------:R-:W-:Y:S01]  /*34c0*/  CS2R R80, SRZ ;  /* 0x0000000000507805 */ /* 0x000fe2000001ff00 */
[----:B------:R0:W5:Y:S04]  /*34d0*/  @!P4 LDG.E.64 R82, desc[UR8][R36.64+0x80] ;  /* 0x000080082452c981 */ /* 0x000168000c1e1b00 */
[----:B------:R0:W5:Y:S04]  /*34e0*/  @!P4 LDG.E.64 R88, desc[UR8][R38.64+0x80] ;  /* 0x000080082658c981 */ /* 0x000168000c1e1b00 */
[----:B------:R0:W5:Y:S04]  /*34f0*/  @!P2 LDG.E.64 R78, desc[UR8][R36.64+0xc0] ;  /* 0x0000c008244ea981 */ /* 0x000168000c1e1b00 */
[----:B------:R0:W5:Y:S02]  /*3500*/  @!P2 LDG.E.64 R80, desc[UR8][R38.64+0xc0] ;  /* 0x0000c0082650a981 */ /* 0x000164000c1e1b00 */
.L_x_459:
[----:B------:R-:W-:Y:S05]  /*3510*/  BSYNC B1 ;  /* 0x0000000000017941 */ /* 0x000fea0003800000 */
.L_x_458:
[----:B0----5:R-:W-:Y:S01]  /*3520*/  IMAD.MOV.U32 R36, RZ, RZ, R78 ;  /* 0x000000ffff247224 */ /* 0x021fe200078e004e */
[----:B------:R-:W-:Y:S01]  /*3530*/  BSSY B1, `(.L_x_460) ;  /* 0x0000044000017945 */ /* 0x000fe20003800000 */
[----:B------:R-:W-:Y:S01]  /*3540*/  IMAD.MOV.U32 R38, RZ, RZ, R79 ;  /* 0x000000ffff267224 */ /* 0x000fe200078e004f */
[----:B------:R-:W-:Y:S01]  /*3550*/  CS2R R66, SRZ ;  /* 0x0000000000427805 */ /* 0x000fe2000001ff00 */
[----:B------:R-:W-:Y:S01]  /*3560*/  IMAD.MOV.U32 R37, RZ, RZ, R82 ;  /* 0x000000ffff257224 */ /* 0x000fe200078e0052 */
[----:B------:R-:W-:Y:S01]  /*3570*/  CS2R R70, SRZ ;  /* 0x0000000000467805 */ /* 0x000fe2000001ff00 */
[----:B------:R-:W-:Y:S01]  /*3580*/  VIADD R39, R213, 0x20 ;  /* 0x00000020d5277836 */ /* 0x000fe20000000000 */
[----:B------:R-:W-:Y:S01]  /*3590*/  PRMT R162, R38, 0x5410, R36 ;  /* 0x0000541026a27816 */ /* 0x000fe20000000024 */
[----:B------:R-:W-:Y:S01]  /*35a0*/  IMAD.MOV.U32 R36, RZ, RZ, R83 ;  /* 0x000000ffff247224 */ /* 0x000fe200078e0053 */
[----:B------:R-:W-:Y:S01]  /*35b0*/  PRMT R164, R164, 0x5410, R37 ;  /* 0x00005410a4a47816 */ /* 0x000fe20000000025 */
[----:B------:R-:W-:Y:S01]  /*35c0*/  IMAD.MOV.U32 R37, RZ, RZ, R90 ;  /* 0x000000ffff257224 */ /* 0x000fe200078e005a */
[----:B------:R-:W-:Y:S01]  /*35d0*/  ISETP.GE.AND P4, PT, R39, R4, PT ;  /* 0x000000042700720c */ /* 0x000fe20003f86270 */
[----:B------:R-:W-:Y:S01]  /*35e0*/  IMAD.MOV.U32 R38, RZ, RZ, R122 ;  /* 0x000000ffff267224 */ /* 0x000fe200078e007a */
[----:B------:R-:W-:Y:S01]  /*35f0*/  PRMT R163, R163, 0x5410, R36 ;  /* 0x00005410a3a37816 */ /* 0x000fe20000000024 */
[----:B------:R-:W-:Y:S01]  /*3600*/  IMAD.MOV.U32 R36, RZ, RZ, R91 ;  /* 0x000000ffff247224 */ /* 0x000fe200078e005b */
[----:B------:R-:W-:-:S02]  /*3610*/  CS2R R74, SRZ ;  /* 0x00000000004a7805 */ /* 0x000fc4000001ff00 */
[----:B------:R-:W-:Y:S02]  /*3620*/  CS2R R64, SRZ ;  /* 0x0000000000407805 */ /* 0x000fe4000001ff00 */
[----:B------:R-:W-:Y:S02]  /*3630*/  CS2R R68, SRZ ;  /* 0x0000000000447805 */ /* 0x000fe4000001ff00 */
[----:B------:R-:W-:Y:S02]  /*3640*/  CS2R R72, SRZ ;  /* 0x0000000000487805 */ /* 0x000fe4000001ff00 */
[----:B------:R-:W-:Y:S01]  /*3650*/  PRMT R165, R36, 0x5410, R37 ;  /* 0x0000541024a57816 */ /* 0x000fe20000000025 */
[----:B------:R-:W-:Y:S01]  /*3660*/  IMAD.MOV.U32 R37, RZ, RZ, R123 ;  /* 0x000000ffff257224 */ /* 0x000fe200078e007b */
[----:B------:R-:W-:Y:S01]  /*3670*/  CS2R R76, SRZ ;  /* 0x00000000004c7805 */ /* 0x000fe2000001ff00 */
[----:B------:R-:W-:-:S03]  /*3680*/  IMAD.MOV.U32 R36, RZ, RZ, R80 ;  /* 0x000000ffff247224 */ /* 0x000fc600078e0050 */
[----:B------:R-:W-:Y:S01]  /*3690*/  PRMT R134, R37, 0x5410, R38 ;  /* 0x0000541025867816 */ /* 0x000fe20000000026 */
[----:B------:R-:W-:Y:S02]  /*36a0*/  IMAD.MOV.U32 R38, RZ, RZ, R81 ;  /* 0x000000ffff267224 */ /* 0x000fe400078e0051 */
[----:B------:R-:W-:-:S03]  /*36b0*/  IMAD.MOV.U32 R37, RZ, RZ, R88 ;  /* 0x000000ffff257224 */ /* 0x000fc600078e0058 */
[----:B------:R-:W-:Y:S01]  /*36c0*/  PRMT R161, R38, 0x5410, R36 ;  /* 0x0000541026a17816 */ /* 0x000fe20000000024 */
[----:B------:R-:W-:Y:S01]  /*36d0*/  IMAD.MOV.U32 R36, RZ, RZ, R89 ;  /* 0x000000ffff247224 */ /* 0x000fe200078e0059 */
[----:B------:R-:W-:Y:S01]  /*36e0*/  PRMT R164, R37, 0x7610, R164 ;  /* 0x0000761025a47816 */ /* 0x000fe200000000a4 */
[----:B------:R-:W-:Y:S02]  /*36f0*/  IMAD.MOV.U32 R38, RZ, RZ, R116 ;  /* 0x000000ffff267224 */ /* 0x000fe400078e0074 */
[----:B------:R-:W-:Y:S01]  /*3700*/  IMAD.MOV.U32 R37, RZ, RZ, R117 ;  /* 0x000000ffff257224 */ /* 0x000fe200078e0075 */
[----:B------:R-:W-:Y:S01]  /*3710*/  PRMT R163, R36, 0x7610, R163 ;  /* 0x0000761024a37816 */ /* 0x000fe200000000a3 */
[----:B------:R-:W-:-:S03]  /*3720*/  IMAD.MOV.U32 R36, RZ, RZ, R124 ;  /* 0x000000ffff247224 */ /* 0x000fc600078e007c */
[----:B------:R-:W-:Y:S02]  /*3730*/  PRMT R167, R167, 0x5410, R37 ;  /* 0x00005410a7a77816 */ /* 0x000fe40000000025 */
[----:B------:R-:W-:Y:S01]  /*3740*/  PRMT R166, R36, 0x5410, R38 ;  /* 0x0000541024a67816 */ /* 0x000fe20000000026 */
[----:B------:R-:W-:-:S05]  /*3750*/  IMAD.MOV.U32 R38, RZ, RZ, R125 ;  /* 0x000000ffff267224 */ /* 0x000fca00078e007d */
[----:B------:R-:W-:Y:S01]  /*3760*/  PRMT R168, R168, 0x5410, R38 ;  /* 0x00005410a8a87816 */ /* 0x000fe20000000026 */
[----:B------:R-:W-:Y:S06]  /*3770*/  @P4 BRA `(.L_x_461) ;  /* 0x00000000007c4947 */ /* 0x000fec0003800000 */
[----:B------:R-:W-:Y:S01]  /*3780*/  IADD3 R36, P2, P5, R100, R86, R33 ;  /* 0x0000005664247210 */ /* 0x000fe20007d5e021 */
[----:B------:R-:W-:Y:S01]  /*3790*/  ULDC.64 UR4, c[0x0][0x3e8] ;  /* 0x0000fa0000047ab9 */ /* 0x000fe20000000a00 */
[----:B------:R-:W-:Y:S01]  /*37a0*/  ULDC.64 UR6, c[0x0][0x400] ;  /* 0x0001000000067ab9 */ /* 0x000fe20000000a00 */
[----:B------:R-:W-:Y:S02]  /*37b0*/  CS2R R74, SRZ ;  /* 0x00000000004a7805 */ /* 0x000fe4000001ff00 */
[----:B------:R-:W-:Y:S02]  /*37c0*/  IADD3.X R39, R26, R0, R35, P2, P5 ;  /* 0x000000001a277210 */ /* 0x000fe400017ea423 */
[----:B------:R-:W-:Y:S02]  /*37d0*/  CS2R R76, SRZ ;  /* 0x00000000004c7805 */ /* 0x000fe4000001ff00 */
[----:B------:R-:W-:Y:S01]  /*37e0*/  IADD3 R37, P2, P5, R106, R84, R29 ;  /* 0x000000546a257210 */ /* 0x000fe20007d5e01d */
[----:B------:R-:W-:-:S03]  /*37f0*/  ULDC.64 UR8, c[0x0][0x208] ;  /* 0x0000820000087ab9 */ /* 0x000fc60000000a00 */
[----:B------:R-:W-:Y:S02]  /*3800*/  IADD3.X R40, R21, R3, R31, P2, P5 ;  /* 0x0000000315287210 */ /* 0x000fe400017ea41f */
[----:B------:R-:W-:-:S04]  /*3810*/  LEA R38, P2, R36, UR4, 0x1 ;  /* 0x0000000424267c11 */ /* 0x000fc8000f8408ff */
[----:B------:R-:W-:Y:S02]  /*3820*/  LEA.HI.X R39, R36, UR5, R39, 0x1, P2 ;  /* 0x0000000524277c11 */ /* 0x000fe400090f0c27 */
[----:B------:R-:W-:-:S04]  /*3830*/  LEA R36, P2, R37, UR6, 0x1 ;  /* 0x0000000625247c11 */ /* 0x000fc8000f8408ff */
[----:B------:R-:W-:Y:S02]  /*3840*/  LEA.HI.X R37, R37, UR7, R40, 0x1, P2 ;  /* 0x0000000725257c11 */ /* 0x000fe400090f0c28 */
[----:B------:R-:W-:Y:S02]  /*3850*/  ISETP.GE.AND P2, PT, R22, R115, PT ;  /* 0x000000731600720c */ /* 0x000fe40003f46270 */
[----:B------:R-:W-:Y:S02]  /*3860*/  CS2R R70, SRZ ;  /* 0x0000000000467805 */ /* 0x000fe4000001ff00 */
[----:B------:R-:W-:-:S09]  /*3870*/  CS2R R72, SRZ ;  /* 0x0000000000487805 */ /* 0x000fd2000001ff00 */
[----:B------:R0:W5:Y:S04]  /*3880*/  @!P2 LDG.E.64 R74, desc[UR8][R38.64] ;  /* 0x00000008264aa981 */ /* 0x000168000c1e1b00 */
[----:B------:R0:W5:Y:S01]  /*3890*/  @!P2 LDG.E.64 R76, desc[UR8][R36.64] ;  /* 0x00000008244ca981 */ /* 0x000162000c1e1b00 */
        /* <DEDUP_REMOVED lines=10> */
[----:B------:R-:W-:-:S13]  /*3940*/  ISETP.GE.AND P2, PT, R216, R115, PT ;  /* 0x00000073d800720c */ /* 0x000fda0003f46270 */
[----:B------:R0:W5:Y:S04]  /*3950*/  @!P2 LDG.E.64 R62, desc[UR8][R38.64+0xc0] ;  /* 0x0000c008263ea981 */ /* 0x000168000c1e1b00 */
[----:B------:R0:W5:Y:S02]  /*3960*/  @!P2 LDG.E.64 R64, desc[UR8][R36.64+0xc0] ;  /* 0x0000c0082440a981 */ /* 0x000164000c1e1b00 */
.L_x_461:
[----:B------:R-:W-:Y:S05]  /*3970*/  BSYNC B1 ;  /* 0x0000000000017941 */ /* 0x000fea0003800000 */
.L_x_460:
[----:B0----5:R-:W-:Y:S01]  /*3980*/  IMAD.MOV.U32 R37, RZ, RZ, R66 ;  /* 0x000000ffff257224 */ /* 0x021fe200078e0042 */
[----:B------:R-:W-:Y:S01]  /*3990*/  ISETP.GE.AND P5, PT, R237, R4, PT ;  /* 0x00000004ed00720c */ /* 0x000fe20003fa6270 */
[----:B------:R-:W-:Y:S01]  /*39a0*/  IMAD.MOV.U32 R36, RZ, RZ, R67 ;  /* 0x000000ffff247224 */ /* 0x000fe200078e0043 */
[----:B------:R-:W-:Y:S01]  /*39b0*/  BSSY B1, `(.L_x_462) ;  /* 0x0000041000017945 */ /* 0x000fe20003800000 */
[----:B------:R-:W-:Y:S01]  /*39c0*/  IMAD.MOV.U32 R39, RZ, RZ, R62 ;  /* 0x000000ffff277224 */ /* 0x000fe200078e003e */
[----:B------:R-:W-:Y:S01]  /*39d0*/  CS2R R42, SRZ ;  /* 0x00000000002a7805 */ /* 0x000fe2000001ff00 */
[----:B------:R-:W-:Y:S01]  /*39e0*/  IMAD.MOV.U32 R38, RZ, RZ, R63 ;  /* 0x000000ffff267224 */ /* 0x000fe200078e003f */
[----:B------:R-:W-:Y:S01]  /*39f0*/  PRMT R153, R36, 0x5410, R37 ;  /* 0x0000541024997816 */ /* 0x000fe20000000025 */
        /* <DEDUP_REMOVED lines=9> */
[----:B------:R-:W-:Y:S01]  /*3a90*/  PRMT R156, R38, 0x7610, R156 ;  /* 0x00007610269c7816 */ /* 0x000fe2000000009c */
        /* <DEDUP_REMOVED lines=9> */
[----:B------:R-:W-:-:S02]  /*3b30*/  PRMT R149, R38, 0x5410, R39 ;  /* 0x0000541026957816 */ /* 0x000fc40000000027 */
[----:B------:R-:W-:Y:S02]  /*3b40*/  CS2R R50, SRZ ;  /* 0x0000000000327805 */ /* 0x000fe4000001ff00 */
[----:B------:R-:W-:Y:S01]  /*3b50*/  PRMT R156, R156, 0x5410, R37 ;  /* 0x000054109c9c7816 */ /* 0x000fe20000000025 */
[----:B------:R-:W-:Y:S01]  /*3b60*/  IMAD.MOV.U32 R37, RZ, RZ, R76 ;  /* 0x000000ffff257224 */ /* 0x000fe200078e004c */
[----:B------:R-:W-:Y:S01]  /*3b70*/  PRMT R157, R36, 0x7610, R157 ;  /* 0x00007610249d7816 */ /* 0x000fe2000000009d */
[----:B------:R-:W-:Y:S01]  /*3b80*/  IMAD.MOV.U32 R36, RZ, RZ, R77 ;  /* 0x000000ffff247224 */ /* 0x000fe200078e004d */
[----:B------:R-:W-:Y:S02]  /*3b90*/  CS2R R52, SRZ ;  /* 0x0000000000347805 */ /* 0x000fe4000001ff00 */
[----:B------:R-:W-:Y:S02]  /*3ba0*/  CS2R R58, SRZ ;  /* 0x00000000003a7805 */ /* 0x000fe4000001ff00 */
[----:B------:R-:W-:Y:S01]  /*3bb0*/  PRMT R159, R36, 0x5410, R37 ;  /* 0x00005410249f7816 */ /* 0x000fe20000000025 */
[----:B------:R-:W-:Y:S06]  /*3bc0*/  @P5 BRA `(.L_x_463) ;  /* 0x00000000007c5947 */ /* 0x000fec0003800000 */
[----:B------:R-:W-:Y:S01]  /*3bd0*/  IADD3 R86, P2, P6, R100, R32, R86 ;  /* 0x0000002064567210 */ /* 0x000fe20007e5e056 */
[----:B------:R-:W-:Y:S01]  /*3be0*/  ULDC.64 UR4, c[0x0][0x3e8] ;  /* 0x0000fa0000047ab9 */ /* 0x000fe20000000a00 */
[----:B------:R-:W-:Y:S02]  /*3bf0*/  CS2R R56, SRZ ;  /* 0x0000000000387805 */ /* 0x000fe4000001ff00 */
[----:B------:R-:W-:Y:S02]  /*3c00*/  CS2R R58, SRZ ;  /* 0x00000000003a7805 */ /* 0x000fe4000001ff00 */
[----:B------:R-:W-:Y:S01]  /*3c10*/  IADD3.X R0, R26, R34, R0, P2, P6 ;  /* 0x000000221a007210 */ /* 0x000fe200017ec400 */
[----:B------:R-:W-:Y:S01]  /*3c20*/  ULDC.64 UR6, c[0x0][0x208] ;  /* 0x0000820000067ab9 */ /* 0x000fe20000000a00 */
[----:B------:R-:W-:-:S04]  /*3c30*/  IADD3 R84, P2, P6, R106, R28, R84 ;  /* 0x0000001c6a547210 */ /* 0x000fc80007e5e054 */
[----:B------:R-:W-:Y:S02]  /*3c40*/  IADD3.X R3, R21, R30, R3, P2, P6 ;  /* 0x0000001e15037210 */ /* 0x000fe400017ec403 */
[----:B------:R-:W-:-:S04]  /*3c50*/  LEA R38, P2, R86, UR4, 0x1 ;  /* 0x0000000456267c11 */ /* 0x000fc8000f8408ff */
[----:B------:R-:W-:Y:S01]  /*3c60*/  LEA.HI.X R39, R86, UR5, R0, 0x1, P2 ;  /* 0x0000000556277c11 */ /* 0x000fe200090f0c00 */
[----:B------:R-:W-:Y:S02]  /*3c70*/  ULDC.64 UR4, c[0x0][0x400] ;  /* 0x0001000000047ab9 */ /* 0x000fe40000000a00 */
        /* <DEDUP_REMOVED lines=20> */
.L_x_463:
[----:B------:R-:W-:Y:S05]  /*3dc0*/  BSYNC B1 ;  /* 0x0000000000017941 */ /* 0x000fea0003800000 */
.L_x_462:
[----:B-----5:R-:W-:Y:S01]  /*3dd0*/  IMAD.MOV.U32 R3, RZ, RZ, R42 ;  /* 0x000000ffff037224 */ /* 0x020fe200078e002a */
[----:B------:R-:W-:Y:S01]  /*3de0*/  ULOP3.LUT UR4, UR60, 0x1, URZ, 0xfc, !UPT ;  /* 0x000000013c047892 */ /* 0x000fe2000f8efc3f */
[----:B------:R-:W-:-:S03]  /*3df0*/  IMAD.MOV.U32 R0, RZ, RZ, R43 ;  /* 0x000000ffff007224 */ /* 0x000fc600078e002b */
[----:B------:R-:W-:Y:S02]  /*3e00*/  UISETP.NE.AND UP0, UPT, UR4, 0x3, UPT ;  /* 0x000000030400788c */ /* 0x000fe4000bf05270 */
[----:B------:R-:W-:Y:S01]  /*3e10*/  PRMT R135, R3, 0x5410, R0 ;  /* 0x0000541003877816 */ /* 0x000fe20000000000 */
[----:B------:R-:W-:Y:S02]  /*3e20*/  IMAD.MOV.U32 R3, RZ, RZ, R48 ;  /* 0x000000ffff037224 */ /* 0x000fe400078e0030 */
[----:B------:R-:W-:Y:S01]  /*3e30*/  IMAD.MOV.U32 R0, RZ, RZ, R49 ;  /* 0x000000ffff007224 */ /* 0x000fe200078e0031 */
[----:B------:R-:W-:-:S04]  /*3e40*/  PLOP3.LUT P2, PT, PT, PT, UP0, 0x80, 0x0 ;  /* 0x000000000000781c */ /* 0x000fc80003f4f008 */
[----:B------:R-:W-:Y:S01]  /*3e50*/  PRMT R145, R3, 0x5410, R0 ;  /* 0x0000541003917816 */ /* 0x000fe20000000000 */
[----:B------:R-:W-:Y:S02]  /*3e60*/  IMAD.MOV.U32 R3, RZ, RZ, R54 ;  /* 0x000000ffff037224 */ /* 0x000fe400078e0036 */
[----:B------:R-:W-:-:S05]  /*3e70*/  IMAD.MOV.U32 R0, RZ, RZ, R55 ;  /* 0x000000ffff007224 */ /* 0x000fca00078e0037 */
[----:B------:R-:W-:Y:S01]  /*3e80*/  PRMT R151, R3, 0x5410, R0 ;  /* 0x0000541003977816 */ /* 0x000fe20000000000 */
[----:B------:R-:W-:Y:S02]  /*3e90*/  IMAD.MOV.U32 R3, RZ, RZ, R56 ;  /* 0x000000ffff037224 */ /* 0x000fe400078e0038 */
[----:B------:R-:W-:-:S05]  /*3ea0*/  IMAD.MOV.U32 R0, RZ, RZ, R57 ;  /* 0x000000ffff007224 */ /* 0x000fca00078e0039 */
[----:B------:R-:W-:Y:S01]  /*3eb0*/  PRMT R154, R0, 0x5410, R3 ;  /* 0x00005410009a7816 */ /* 0x000fe20000000003 */
[----:B------:R-:W-:Y:S02]  /*3ec0*/  IMAD.MOV.U32 R3, RZ, RZ, R40 ;  /* 0x000000ffff037224 */ /* 0x000fe400078e0028 */
[----:B------:R-:W-:-:S05]  /*3ed0*/  IMAD.MOV.U32 R0, RZ, RZ, R41 ;  /* 0x000000ffff007224 */ /* 0x000fca00078e0029 */
[----:B------:R-:W-:Y:S01]  /*3ee0*/  PRMT R143, R3, 0x5410, R0 ;  /* 0x00005410038f7816 */ /* 0x000fe20000000000 */
        /* <DEDUP_REMOVED lines=12> */
[----:B------:R-:W-:Y:S06]  /*3fb0*/  @!P2 BRA `(.L_x_464) ;  /* 0x000000000004a947 */ /* 0x000fec0003800000 */
[----:B------:R-:W-:Y:S01]  /*3fc0*/  BPT.TRAP 0x1 ;  /* 0x000000040000795c */ /* 0x000fe20000300000 */
.L_x_464:
[----:B------:R-:W-:Y:S01]  /*3fd0*/  IMAD R3, R19, 0x8, R18 ;  /* 0x0000000813037824 */ /* 0x000fe200078e0212 */
[----:B------:R-:W-:Y:S01]  /*3fe0*/  SHF.L.U32 R0, R217, 0x1f, RZ ;  /* 0x0000001fd9007819 */ /* 0x000fe200000006ff */
[----:B------:R-:W-:Y:S03]  /*3ff0*/  BSSY B1, `(.L_x_465) ;  /* 0x0000003000017945 */ /* 0x000fe60003800000 */
[----:B------:R-:W1:Y:S02]  /*4000*/  SYNCS.PHASECHK.TRANS64.TRYWAIT P6, [R3+URZ+0x38890], R0 ;  /* 0x03889000030075a7 */ /* 0x000e6400080c017f */
[----:B-1----:R-:W-:Y:S05]  /*4010*/  @!P6 BRA `(.L_x_466) ;  /* 0x0000028000c4e947 */ /* 0x002fea0003800000 */
.L_x_854:
[----:B------:R-:W-:Y:S05]  /*4020*/  BSYNC B1 ;  /* 0x0000000000017941 */ /* 0x000fea0003800000 */
.L_x_465:
[----:B------:R-:W-:Y:S04]  /*4030*/  BSSY B1, `(.L_x_467) ;  /* 0x00000e5000017945 */ /* 0x000fe80003800000 */
[----:B------:R-:W-:Y:S05]  /*4040*/  @P3 BRA `(.L_x_468) ;  /* 0x0000000c008c3947 */ /* 0x000fea0003800000 */
[----:B------:R-:W-:Y:S01]  /*4050*/  ISETP.NE.AND P3, PT, R27, RZ, PT ;  /* 0x000000ff1b00720c */ /* 0x000fe20003f65270 */
[----:B------:R-:W-:-:S12]  /*4060*/  BSSY B2, `(.L_x_469) ;  /* 0x0000036000027945 */ /* 0x000fd80003800000 */
[----:B------:R-:W-:Y:S05]  /*4070*/  @!P3 BRA `(.L_x_470) ;  /* 0x0000000000d0b947 */ /* 0x000fea0003800000 */
[----:B0-----:R0:W2:Y:S01]  /*4080*/  LDS.128 R36, [R5+0x24400] ;  /* 0x0244000005247984 */ /* 0x0010a20000000c00 */
[----:B------:R-:W-:Y:S01]  /*4090*/  ISETP.GE.AND P3, PT, R22, R115, PT ;  /* 0x000000731600720c */ /* 0x000fe20003f66270 */
[----:B------:R-:W-:-:S12]  /*40a0*/  BSSY B3, `(.L_x_471) ;  /* 0x000002f000037945 */ /* 0x000fd80003800000 */
[----:B0-----:R-:W-:Y:S05]  /*40b0*/  @P3 BRA `(.L_x_472) ;  /* 0x0000000000b43947 */ /* 0x001fea0003800000 */
[----:B------:R-:W-:Y:S02]  /*40c0*/  SHF.R.U64 R85, R124, 0x10, R125 ;  /* 0x000000107c557819 */ /* 0x000fe4000000127d */
[----:B------:R-:W-:Y:S02]  /*40d0*/  SHF.R.U64 R84, R122, 0x10, R123 ;  /* 0x000000107a547819 */ /* 0x000fe4000000127b */
[----:B------:R-:W-:Y:S02]  /*40e0*/  PRMT R85, R166, 0x5410, R85 ;  /* 0x00005410a6557816 */ /* 0x000fe40000000055 */
[----:B------:R-:W-:Y:S02]  /*40f0*/  PRMT R84, R134, 0x5432, R84 ;  /* 0x0000543286547816 */ /* 0x000fe40000000054 */
[----:B------:R-:W-:Y:S02]  /*4100*/  SHF.R.U32.HI R122, RZ, 0x10, R125 ;  /* 0x00000010ff7a7819 */ /* 0x000fe4000001167d */
[----:B--2---:R-:W-:-:S02]  /*4110*/  LOP3.LUT R124, R37, 0xffff0000, RZ, 0xc0, !PT ;  /* 0xffff0000257c7812 */ /* 0x004fc400078ec0ff */
[C---:B------:R-:W-:Y:S01]  /*4120*/  LOP3.LUT R86, R85.reuse, 0xffff0000, RZ, 0xc0, !PT ;  /* 0xffff000055567812 */ /* 0x040fe200078ec0ff */
[----:B------:R-:W-:Y:S01]  /*4130*/  IMAD.U32 R85, R85, 0x10000, RZ ;  /* 0x0001000055557824 */ /* 0x000fe200078e00ff */
[C---:B------:R-:W-:Y:S01]  /*4140*/  LOP3.LUT R125, R84.reuse, 0xffff0000, RZ, 0xc0, !PT ;  /* 0xffff0000547d7812 */ /* 0x040fe200078ec0ff */
[----:B------:R-:W-:Y:S01]  /*4150*/  IMAD.U32 R84, R84, 0x10000, RZ ;  /* 0x0001000054547824 */ /* 0x000fe200078e00ff */
[----:B------:R-:W-:Y:S01]  /*4160*/  SHF.R.U32.HI R87, RZ, 0x10, R123 ;  /* 0x00000010ff577819 */ /* 0x000fe2000001167b */
[----:B------:R-:W-:Y:S02]  /*4170*/  IMAD.U32 R123, R37, 0x10000, RZ ;  /* 0x00010000257b7824 */ /* 0x000fe400078e00ff */
[-C--:B------:R-:W-:Y:S01]  /*4180*/  FMUL.FTZ R37, R124, R86.reuse ;  /* 0x000000567c257220 */ /* 0x080fe20000410000 */
[----:B------:R-:W-:Y:S01]  /*4190*/  PRMT R122, R168, 0x5432, R122 ;  /* 0x00005432a87a7816 */ /* 0x000fe2000000007a */
[-C--:B------:R-:W-:Y:S01]  /*41a0*/  FMUL.FTZ R124, R124, R125.reuse ;  /* 0x0000007d7c7c7220 */ /* 0x080fe20000410000 */
[----:B------:R-:W-:Y:S01]  /*41b0*/  PRMT R87, R134, 0x5410, R87 ;  /* 0x0000541086577816 */ /* 0x000fe20000000057 */
[C---:B------:R-:W-:Y:S01]  /*41c0*/  FFMA.FTZ R37, R123.reuse, R125, -R37 ;  /* 0x0000007d7b257223 */ /* 0x040fe20000010825 */
[----:B------:R-:W-:Y:S01]  /*41d0*/  LOP3.LUT R125, R38, 0xffff0000, RZ, 0xc0, !PT ;  /* 0xffff0000267d7812 */ /* 0x000fe200078ec0ff */
[----:B------:R-:W-:Y:S01]  /*41e0*/  FFMA.FTZ R86, R123, R86, R124 ;  /* 0x000000567b567223 */ /* 0x000fe2000001007c */
[C---:B------:R-:W-:Y:S01]  /*41f0*/  IMAD.U32 R123, R122.reuse, 0x10000, RZ ;  /* 0x000100007a7b7824 */ /* 0x040fe200078e00ff */
[----:B------:R-:W-:Y:S01]  /*4200*/  LOP3.LUT R122, R122, 0xffff0000, RZ, 0xc0, !PT ;  /* 0xffff00007a7a7812 */ /* 0x000fe200078ec0ff */
[C---:B------:R-:W-:Y:S01]  /*4210*/  IMAD.U32 R134, R87.reuse, 0x10000, RZ ;  /* 0x0001000057867824 */ /* 0x040fe200078e00ff */
[----:B------:R-:W-:Y:S01]  /*4220*/  LOP3.LUT R87, R87, 0xffff0000, RZ, 0xc0, !PT ;  /* 0xffff000057577812 */ /* 0x000fe200078ec0ff */
[----:B------:R-:W-:-:S02]  /*4230*/  IMAD.U32 R124, R38, 0x10000, RZ ;  /* 0x00010000267c7824 */ /* 0x000fc400078e00ff */
[C---:B------:R-:W-:Y:S01]  /*4240*/  FMUL.FTZ R38, R125.reuse, R123 ;  /* 0x0000007b7d267220 */ /* 0x040fe20000410000 */
[-C--:B------:R-:W-:Y:S01]  /*4250*/  FMUL.FTZ R125, R125, R134.reuse ;  /* 0x000000867d7d7220 */ /* 0x080fe20000410000 */
[----:B------:R-:W-:Y:S02]  /*4260*/  F2FP.BF16.F32.PACK_AB R37, R86, R37 ;  /* 0x000000255625723e */ /* 0x000fe400000010ff */
[C---:B------:R-:W-:Y:S01]  /*4270*/  FFMA.FTZ R38, R124.reuse, R134, -R38 ;  /* 0x000000867c267223 */ /* 0x040fe20000010826 */
[----:B------:R-:W-:Y:S01]  /*4280*/  FFMA.FTZ R123, R124, R123, R125 ;  /* 0x0000007b7c7b7223 */ /* 0x000fe2000001007d */
[C---:B------:R-:W-:Y:S01]  /*4290*/  LOP3.LUT R124, R39.reuse, 0xffff0000, RZ, 0xc0, !PT ;  /* 0xffff0000277c7812 */ /* 0x040fe200078ec0ff */
[----:B------:R-:W-:-:S03]  /*42a0*/  IMAD.U32 R125, R39, 0x10000, RZ ;  /* 0x00010000277d7824 */ /* 0x000fc600078e00ff */
[----:B------:R-:W-:Y:S01]  /*42b0*/  F2FP.BF16.F32.PACK_AB R38, R123, R38 ;  /* 0x000000267b26723e */ /* 0x000fe200000010ff */
[----:B------:R-:W-:-:S04]  /*42c0*/  FMUL.FTZ R39, R124, R122 ;  /* 0x0000007a7c277220 */ /* 0x000fc80000410000 */
[-C--:B------:R-:W-:Y:S01]  /*42d0*/  FFMA.FTZ R39, R125, R87.reuse, -R39 ;  /* 0x000000577d277223 */ /* 0x080fe20000010827 */
[----:B------:R-:W-:-:S04]  /*42e0*/  FMUL.FTZ R87, R124, R87 ;  /* 0x000000577c577220 */ /* 0x000fc80000410000 */
[----:B------:R-:W-:Y:S01]  /*42f0*/  FFMA.FTZ R122, R125, R122, R87 ;  /* 0x0000007a7d7a7223 */ /* 0x000fe20000010057 */
[C---:B------:R-:W-:Y:S01]  /*4300*/  LOP3.LUT R87, R36.reuse, 0xffff0000, RZ, 0xc0, !PT ;  /* 0xffff000024577812 */ /* 0x040fe200078ec0ff */
[----:B------:R-:W-:-:S03]  /*4310*/  IMAD.U32 R36, R36, 0x10000, RZ ;  /* 0x0001000024247824 */ /* 0x000fc600078e00ff */
[----:B------:R-:W-:Y:S01]  /*4320*/  F2FP.BF16.F32.PACK_AB R39, R122, R39 ;  /* 0x000000277a27723e */ /* 0x000fe200000010ff */
[C---:B------:R-:W-:Y:S01]  /*4330*/  FMUL.FTZ R124, R87.reuse, R85 ;  /* 0x00000055577c7220 */ /* 0x040fe20000410000 */
[----:B------:R-:W-:-:S03]  /*4340*/  FMUL.FTZ R87, R87, R84 ;  /* 0x0000005457577220 */ /* 0x000fc60000410000 */
[C---:B------:R-:W-:Y:S01]  /*4350*/  FFMA.FTZ R124, R36.reuse, R84, -R124 ;  /* 0x00000054247c7223 */ /* 0x040fe2000001087c */
[----:B------:R-:W-:-:S05]  /*4360*/  FFMA.FTZ R87, R36, R85, R87 ;  /* 0x0000005524577223 */ /* 0x000fca0000010057 */
[----:B------:R-:W-:-:S05]  /*4370*/  F2FP.BF16.F32.PACK_AB R87, R87, R124 ;  /* 0x0000007c5757723e */ /* 0x000fca00000010ff */
[----:B------:R-:W-:-:S07]  /*4380*/  IMAD.MOV.U32 R36, RZ, RZ, R87 ;  /* 0x000000ffff247224 */ /* 0x000fce00078e0057 */
.L_x_472:
[----:B------:R-:W-:Y:S05]  /*4390*/  BSYNC B3 ;  /* 0x0000000000037941 */ /* 0x000fea0003800000 */
.L_x_471:
[----:B------:R-:W-:Y:S02]  /*43a0*/  ULDC.64 UR4, c[0x0][0x208] ;  /* 0x0000820000047ab9 */ /* 0x000fe40000000a00 */
[----:B--2---:R2:W-:Y:S03]  /*43b0*/  STG.E.128 desc[UR4][R60.64], R36 ;  /* 0x000000243c007986 */ /* 0x0045e6000c101d04 */
.L_x_470:
[----:B------:R-:W-:Y:S05]  /*43c0*/  BSYNC B2 ;  /* 0x0000000000027941 */ /* 0x000fea0003800000 */
.L_x_469:
[----:B------:R-:W-:Y:S01]  /*43d0*/  ISETP.NE.AND P3, PT, R11, RZ, PT ;  /* 0x000000ff0b00720c */ /* 0x000fe20003f65270 */
[----:B------:R-:W-:-:S12]  /*43e0*/  BSSY B2, `(.L_x_473) ;  /* 0x0000037000027945 */ /* 0x000fd80003800000 */
[----:B------:R-:W-:Y:S05]  /*43f0*/  @!P3 BRA `(.L_x_474) ;  /* 0x0000000000d4b947 */ /* 0x000fea0003800000 */
[----:B0-2---:R0:W2:Y:S01]  /*4400*/  LDS.128 R36, [R5+0x26c00] ;  /* 0x026c000005247984 */ /* 0x0050a20000000c00 */
[----:B------:R-:W-:Y:S01]  /*4410*/  ISETP.GE.AND P3, PT, R215, R115, PT ;  /* 0x00000073d700720c */ /* 0x000fe20003f66270 */
[----:B------:R-:W-:-:S12]  /*4420*/  BSSY B3, `(.L_x_475) ;  /* 0x0000030000037945 */ /* 0x000fd80003800000 */
[----:B0-----:R-:W-:Y:S05]  /*4430*/  @P3 BRA `(.L_x_476) ;  /* 0x0000000000b83947 */ /* 0x001fea0003800000 */
[----:B------:R-:W-:Y:S02]  /*4440*/  SHF.R.U64 R86, R116, 0x10, R117 ;  /* 0x0000001074567819 */ /* 0x000fe40000001275 */
[--C-:B------:R-:W-:Y:S02]  /*4450*/  SHF.R.U64 R84, R90, 0x10, R91.reuse ;  /* 0x000000105a547819 */ /* 0x100fe4000000125b */
[----:B------:R-:W-:Y:S02]  /*4460*/  PRMT R86, R166, 0x5432, R86 ;  /* 0x00005432a6567816 */ /* 0x000fe40000000056 */
[----:B------:R-:W-:Y:S02]  /*4470*/  PRMT R84, R165, 0x5432, R84 ;  /* 0x00005432a5547816 */ /* 0x000fe40000000054 */
[----:B------:R-:W-:Y:S02]  /*4480*/  SHF.R.U32.HI R87, RZ, 0x10, R91 ;  /* 0x00000010ff577819 */ /* 0x000fe4000001165b */
[----:B------:R-:W-:-:S02]  /*4490*/  SHF.R.U32.HI R90, RZ, 0x10, R117 ;  /* 0x00000010ff5a7819 */ /* 0x000fc40000011675 */
[C---:B--2---:R-:W-:Y:S01]  /*44a0*/  LOP3.LUT R91, R37.reuse, 0xffff0000, RZ, 0xc0, !PT ;  /* 0xffff0000255b7812 */ /* 0x044fe200078ec0ff */
[----:B------:R-:W-:Y:S01]  /*44b0*/  IMAD.U32 R37, R37, 0x10000, RZ ;  /* 0x0001000025257824 */ /* 0x000fe200078e00ff */
[C---:B------:R-:W-:Y:S01]  /*44c0*/  LOP3.LUT R116, R86.reuse, 0xffff0000, RZ, 0xc0, !PT ;  /* 0xffff000056747812 */ /* 0x040fe200078ec0ff */
[----:B------:R-:W-:Y:S01]  /*44d0*/  IMAD.U32 R86, R86, 0x10000, RZ ;  /* 0x0001000056567824 */ /* 0x000fe200078e00ff */
[C---:B------:R-:W-:Y:S01]  /*44e0*/  LOP3.LUT R117, R84.reuse, 0xffff0000, RZ, 0xc0, !PT ;  /* 0xffff000054757812 */ /* 0x040fe200078ec0ff */
[----:B------:R-:W-:Y:S01]  /*44f0*/  IMAD.U32 R84, R84, 0x10000, RZ ;  /* 0x0001000054547824 */ /* 0x000fe200078e00ff */
[----:B------:R-:W-:Y:S01]  /*4500*/  PRMT R90, R167, 0x5432, R90 ;  /* 0x00005432a75a7816 */ /* 0x000fe2000000005a */
[----:B------:R-:W-:Y:S01]  /*4510*/  FMUL.FTZ R85, R91, R116 ;  /* 0x000000745b557220 */ /* 0x000fe20000410000 */
[----:B------:R-:W-:Y:S01]  /*4520*/  PRMT R87, R165, 0x5410, R87 ;  /* 0x00005410a5577816 */ /* 0x000fe20000000057 */
[-C--:B------:R-:W-:Y:S02]  /*4530*/  FMUL.FTZ R91, R91, R117.reuse ;  /* 0x000000755b5b7220 */ /* 0x080fe40000410000 */
[----:B------:R-:W-:Y:S01]  /*4540*/  FFMA.FTZ R85, R37, R117, -R85 ;  /* 0x0000007525557223 */ /* 0x000fe20000010855 */
[----:B------:R-:W-:-:S02]  /*4550*/  IMAD.U32 R117, R38, 0x10000, RZ ;  /* 0x0001000026757824 */ /* 0x000fc400078e00ff */
[----:B------:R-:W-:Y:S01]  /*4560*/  FFMA.FTZ R37, R37, R116, R91 ;  /* 0x0000007425257223 */ /* 0x000fe2000001005b */
[----:B------:R-:W-:Y:S01]  /*4570*/  LOP3.LUT R91, R38, 0xffff0000, RZ, 0xc0, !PT ;  /* 0xffff0000265b7812 */ /* 0x000fe200078ec0ff */
[C---:B------:R-:W-:Y:S01]  /*4580*/  IMAD.U32 R116, R90.reuse, 0x10000, RZ ;  /* 0x000100005a747824 */ /* 0x040fe200078e00ff */
[----:B------:R-:W-:Y:S01]  /*4590*/  LOP3.LUT R90, R90, 0xffff0000, RZ, 0xc0, !PT ;  /* 0xffff00005a5a7812 */ /* 0x000fe200078ec0ff */
[C---:B------:R-:W-:Y:S01]  /*45a0*/  IMAD.U32 R122, R87.reuse, 0x10000, RZ ;  /* 0x00010000577a7824 */ /* 0x040fe200078e00ff */
[----:B------:R-:W-:Y:S01]  /*45b0*/  LOP3.LUT R87, R87, 0xffff0000, RZ, 0xc0, !PT ;  /* 0xffff000057577812 */ /* 0x000fe200078ec0ff */
[----:B------:R-:W-:Y:S01]  /*45c0*/  FMUL.FTZ R38, R91, R116 ;  /* 0x000000745b267220 */ /* 0x000fe20000410000 */
[----:B------:R-:W-:Y:S01]  /*45d0*/  F2FP.BF16.F32.PACK_AB R37, R37, R85 ;  /* 0x000000552525723e */ /* 0x000fe200000010ff */
[-C--:B------:R-:W-:Y:S02]  /*45e0*/  FMUL.FTZ R91, R91, R122.reuse ;  /* 0x0000007a5b5b7220 */ /* 0x080fe40000410000 */
[----:B------:R-:W-:-:S02]  /*45f0*/  FFMA.FTZ R38, R117, R122, -R38 ;  /* 0x0000007a75267223 */ /* 0x000fc40000010826 */
        /* <DEDUP_REMOVED lines=15> */
[----:B------:R-:W-:Y:S01]  /*46f0*/  F2FP.BF16.F32.PACK_AB R90, R39, R90 ;  /* 0x0000005a275a723e */ /* 0x000fe200000010ff */
[----:B------:R-:W-:-:S04]  /*4700*/  IMAD.MOV.U32 R39, RZ, RZ, R87 ;  /* 0x000000ffff277224 */ /* 0x000fc800078e0057 */
[----:B------:R-:W-:-:S07]  /*4710*/  IMAD.MOV.U32 R36, RZ, RZ, R90 ;  /* 0x000000ffff247224 */ /* 0x000fce00078e005a */
.L_x_476:
[----:B------:R-:W-:Y:S05]  /*4720*/  BSYNC B3 ;  /* 0x0000000000037941 */ /* 0x000fea0003800000 */
.L_x_475:
[----:B------:R-:W-:Y:S02]  /*4730*/  ULDC.64 UR4, c[0x0][0x208] ;  /* 0x0000820000047ab9 */ /* 0x000fe40000000a00 */
[----:B--2---:R3:W-:Y:S03]  /*4740*/  STG.E.128 desc[UR4][R60.64+0x80], R36 ;  /* 0x000080243c007986 */ /* 0x0047e6000c101d04 */
.L_x_474:
[----:B------:R-:W-:Y:S05]  /*4750*/  BSYNC B2 ;  /* 0x0000000000027941 */ /* 0x000fea0003800000 */
.L_x_473:
[----:B------:R-:W-:Y:S01]  /*4760*/  ISETP.NE.AND P3, PT, R10, RZ, PT ;  /* 0x000000ff0a00720c */ /* 0x000fe20003f65270 */
[----:B------:R-:W-:-:S12]  /*4770*/  BSSY B2, `(.L_x_477) ;  /* 0x0000038000027945 */ /* 0x000fd80003800000 */
[----:B------:R-:W-:Y:S05]  /*4780*/  @!P3 BRA `(.L_x_478) ;  /* 0x0000000000d8b947 */ /* 0x000fea0003800000 */
[----:B0-23--:R0:W2:Y:S01]  /*4790*/  LDS.128 R36, [R5+0x29400] ;  /* 0x0294000005247984 */ /* 0x00d0a20000000c00 */
[----:B------:R-:W-:Y:S01]  /*47a0*/  ISETP.GE.AND P3, PT, R214, R115, PT ;  /* 0x00000073d600720c */ /* 0x000fe20003f66270 */
[----:B------:R-:W-:-:S12]  /*47b0*/  BSSY B3, `(.L_x_479) ;  /* 0x0000031000037945 */ /* 0x000fd80003800000 */
[----:B0-----:R-:W-:Y:S05]  /*47c0*/  @P3 BRA `(.L_x_480) ;  /* 0x0000000000bc3947 */ /* 0x001fea0003800000 */
[----:B------:R-:W-:Y:S01]  /*47d0*/  SHF.R.U64 R85, R88, 0x10, R89 ;  /* 0x0000001058557819 */ /* 0x000fe20000001259 */
[----:B--2---:R-:W-:Y:S01]  /*47e0*/  IMAD.U32 R87, R37, 0x10000, RZ ;  /* 0x0001000025577824 */ /* 0x004fe200078e00ff */
[----:B------:R-:W-:Y:S02]  /*47f0*/  SHF.R.U64 R82, R82, 0x10, R83 ;  /* 0x0000001052527819 */ /* 0x000fe40000001253 */
[C---:B------:R-:W-:Y:S02]  /*4800*/  PRMT R85, R164.reuse, 0x5410, R85 ;  /* 0x00005410a4557816 */ /* 0x040fe40000000055 */
[----:B------:R-:W-:Y:S02]  /*4810*/  SHF.R.U32.HI R86, RZ, 0x10, R83 ;  /* 0x00000010ff567819 */ /* 0x000fe40000011653 */
[----:B------:R-:W-:Y:S02]  /*4820*/  SHF.R.U32.HI R83, RZ, 0x10, R89 ;  /* 0x00000010ff537819 */ /* 0x000fe40000011659 */
[----:B------:R-:W-:-:S02]  /*4830*/  PRMT R82, R164, 0x5432, R82 ;  /* 0x00005432a4527816 */ /* 0x000fc40000000052 */
[----:B------:R-:W-:Y:S02]  /*4840*/  LOP3.LUT R89, R37, 0xffff0000, RZ, 0xc0, !PT ;  /* 0xffff000025597812 */ /* 0x000fe400078ec0ff */
[C---:B------:R-:W-:Y:S01]  /*4850*/  LOP3.LUT R88, R85.reuse, 0xffff0000, RZ, 0xc0, !PT ;  /* 0xffff000055587812 */ /* 0x040fe200078ec0ff */
[----:B------:R-:W-:Y:S01]  /*4860*/  IMAD.U32 R85, R85, 0x10000, RZ ;  /* 0x0001000055557824 */ /* 0x000fe200078e00ff */
[C---:B------:R-:W-:Y:S01]  /*4870*/  LOP3.LUT R37, R82.reuse, 0xffff0000, RZ, 0xc0, !PT ;  /* 0xffff000052257812 */ /* 0x040fe200078ec0ff */
[----:B------:R-:W-:Y:S01]  /*4880*/  IMAD.U32 R82, R82, 0x10000, RZ ;  /* 0x0001000052527824 */ /* 0x000fe200078e00ff */
[----:B------:R-:W-:Y:S01]  /*4890*/  PRMT R83, R163, 0x5410, R83 ;  /* 0x00005410a3537816 */ /* 0x000fe20000000053 */
[----:B------:R-:W-:Y:S01]  /*48a0*/  FMUL.FTZ R84, R89, R88 ;  /* 0x0000005859547220 */ /* 0x000fe20000410000 */
[----:B------:R-:W-:-:S03]  /*48b0*/  PRMT R86, R163, 0x5432, R86 ;  /* 0x00005432a3567816 */ /* 0x000fc60000000056 */
[-C--:B------:R-:W-:Y:S01]  /*48c0*/  FFMA.FTZ R84, R87, R37.reuse, -R84 ;  /* 0x0000002557547223 */ /* 0x080fe20000010854 */
[----:B------:R-:W-:Y:S01]  /*48d0*/  FMUL.FTZ R37, R89, R37 ;  /* 0x0000002559257220 */ /* 0x000fe20000410000 */
[C---:B------:R-:W-:Y:S01]  /*48e0*/  IMAD.U32 R89, R86.reuse, 0x10000, RZ ;  /* 0x0001000056597824 */ /* 0x040fe200078e00ff */
[----:B------:R-:W-:Y:S02]  /*48f0*/  LOP3.LUT R86, R86, 0xffff0000, RZ, 0xc0, !PT ;  /* 0xffff000056567812 */ /* 0x000fe400078ec0ff */
[----:B------:R-:W-:Y:S01]  /*4900*/  FFMA.FTZ R37, R87, R88, R37 ;  /* 0x0000005857257223 */ /* 0x000fe20000010025 */
[C---:B------:R-:W-:Y:S01]  /*4910*/  LOP3.LUT R88, R38.reuse, 0xffff0000, RZ, 0xc0, !PT ;  /* 0xffff000026587812 */ /* 0x040fe200078ec0ff */
[C---:B------:R-:W-:Y:S01]  /*4920*/  IMAD.U32 R87, R83.reuse, 0x10000, RZ ;  /* 0x0001000053577824 */ /* 0x040fe200078e00ff */
[----:B------:R-:W-:Y:S01]  /*4930*/  LOP3.LUT R83, R83, 0xffff0000, RZ, 0xc0, !PT ;  /* 0xffff000053537812 */ /* 0x000fe200078ec0ff */
[----:B------:R-:W-:Y:S01]  /*4940*/  IMAD.U32 R38, R38, 0x10000, RZ ;  /* 0x0001000026267824 */ /* 0x000fe200078e00ff */
[----:B------:R-:W-:Y:S01]  /*4950*/  F2FP.BF16.F32.PACK_AB R37, R37, R84 ;  /* 0x000000542525723e */ /* 0x000fe200000010ff */
[C---:B------:R-:W-:Y:S01]  /*4960*/  FMUL.FTZ R90, R88.reuse, R87 ;  /* 0x00000057585a7220 */ /* 0x040fe20000410000 */
[----:B------:R-:W-:-:S03]  /*4970*/  FMUL.FTZ R88, R88, R89 ;  /* 0x0000005958587220 */ /* 0x000fc60000410000 */
[C---:B------:R-:W-:Y:S01]  /*4980*/  FFMA.FTZ R90, R38.reuse, R89, -R90 ;  /* 0x00000059265a7223 */ /* 0x040fe2000001085a */
[----:B------:R-:W-:Y:S01]  /*4990*/  FFMA.FTZ R88, R38, R87, R88 ;  /* 0x0000005726587223 */ /* 0x000fe20000010058 */
[C---:B------:R-:W-:Y:S01]  /*49a0*/  LOP3.LUT R38, R39.reuse, 0xffff0000, RZ, 0xc0, !PT ;  /* 0xffff000027267812 */ /* 0x040fe200078ec0ff */
[----:B------:R-:W-:-:S03]  /*49b0*/  IMAD.U32 R39, R39, 0x10000, RZ ;  /* 0x0001000027277824 */ /* 0x000fc600078e00ff */
        /* <DEDUP_REMOVED lines=13> */
[----:B------:R-:W-:Y:S02]  /*4a90*/  IMAD.MOV.U32 R39, RZ, RZ, R38 ;  /* 0x000000ffff277224 */ /* 0x000fe400078e0026 */
[----:B------:R-:W-:Y:S02]  /*4aa0*/  IMAD.MOV.U32 R38, RZ, RZ, R88 ;  /* 0x000000ffff267224 */ /* 0x000fe400078e0058 */
[----:B------:R-:W-:-:S07]  /*4ab0*/  IMAD.MOV.U32 R36, RZ, RZ, R83 ;  /* 0x000000ffff247224 */ /* 0x000fce00078e0053 */
.L_x_480:
[----:B------:R-:W-:Y:S05]  /*4ac0*/  BSYNC B3 ;  /* 0x0000000000037941 */ /* 0x000fea0003800000 */
.L_x_479:
[----:B------:R-:W-:Y:S02]  /*4ad0*/  ULDC.64 UR4, c[0x0][0x208] ;  /* 0x0000820000047ab9 */ /* 0x000fe40000000a00 */
[----:B--2---:R4:W-:Y:S03]  /*4ae0*/  STG.E.128 desc[UR4][R60.64+0x100], R36 ;  /* 0x000100243c007986 */ /* 0x0049e6000c101d04 */
.L_x_478:
[----:B------:R-:W-:Y:S05]  /*4af0*/  BSYNC B2 ;  /* 0x0000000000027941 */ /* 0x000fea0003800000 */
.L_x_477:
[----:B------:R-:W-:-:S13]  /*4b00*/  ISETP.NE.AND P3, PT, R9, RZ, PT ;  /* 0x000000ff0900720c */ /* 0x000fda0003f65270 */
[----:B------:R-:W-:Y:S05]  /*4b10*/  @!P3 BRA `(.L_x_468) ;  /* 0x0000000000d8b947 */ /* 0x000fea0003800000 */
[----:B0-234-:R0:W2:Y:S01]  /*4b20*/  LDS.128 R36, [R5+0x2bc00] ;  /* 0x02bc000005247984 */ /* 0x01d0a20000000c00 */
[----:B------:R-:W-:Y:S01]  /*4b30*/  ISETP.GE.AND P3, PT, R216, R115, PT ;  /* 0x00000073d800720c */ /* 0x000fe20003f66270 */
[----:B------:R-:W-:-:S12]  /*4b40*/  BSSY B2, `(.L_x_481) ;  /* 0x0000031000027945 */ /* 0x000fd80003800000 */
[----:B0-----:R-:W-:Y:S05]  /*4b50*/  @P3 BRA `(.L_x_482) ;  /* 0x0000000000bc3947 */ /* 0x001fea0003800000 */
[--C-:B------:R-:W-:Y:S01]  /*4b60*/  SHF.R.U64 R78, R78, 0x10, R79.reuse ;  /* 0x000000104e4e7819 */ /* 0x100fe2000000124f */
[----:B--2---:R-:W-:Y:S01]  /*4b70*/  IMAD.U32 R83, R37, 0x10000, RZ ;  /* 0x0001000025537824 */ /* 0x004fe200078e00ff */
[----:B------:R-:W-:Y:S02]  /*4b80*/  SHF.R.U32.HI R82, RZ, 0x10, R79 ;  /* 0x00000010ff527819 */ /* 0x000fe4000001164f */
[--C-:B------:R-:W-:Y:S02]  /*4b90*/  SHF.R.U64 R79, R80, 0x10, R81.reuse ;  /* 0x00000010504f7819 */ /* 0x100fe40000001251 */
[----:B------:R-:W-:Y:S02]  /*4ba0*/  SHF.R.U32.HI R80, RZ, 0x10, R81 ;  /* 0x00000010ff507819 */ /* 0x000fe40000011651 */
[----:B------:R-:W-:Y:S02]  /*4bb0*/  PRMT R81, R161, 0x5432, R79 ;  /* 0x00005432a1517816 */ /* 0x000fe4000000004f */
[----:B------:R-:W-:-:S02]  /*4bc0*/  PRMT R78, R162, 0x5432, R78 ;  /* 0x00005432a24e7816 */ /* 0x000fc4000000004e */
[----:B------:R-:W-:Y:S02]  /*4bd0*/  LOP3.LUT R85, R37, 0xffff0000, RZ, 0xc0, !PT ;  /* 0xffff000025557812 */ /* 0x000fe400078ec0ff */
[C---:B------:R-:W-:Y:S01]  /*4be0*/  LOP3.LUT R84, R81.reuse, 0xffff0000, RZ, 0xc0, !PT ;  /* 0xffff000051547812 */ /* 0x040fe200078ec0ff */
[----:B------:R-:W-:Y:S01]  /*4bf0*/  IMAD.U32 R81, R81, 0x10000, RZ ;  /* 0x0001000051517824 */ /* 0x000fe200078e00ff */
[----:B------:R-:W-:Y:S02]  /*4c00*/  PRMT R79, R161, 0x5410, R80 ;  /* 0x00005410a14f7816 */ /* 0x000fe40000000050 */
[----:B------:R-:W-:Y:S01]  /*4c10*/  LOP3.LUT R37, R78, 0xffff0000, RZ, 0xc0, !PT ;  /* 0xffff00004e257812 */ /* 0x000fe200078ec0ff */
[----:B------:R-:W-:Y:S01]  /*4c20*/  FMUL.FTZ R80, R85, R84 ;  /* 0x0000005455507220 */ /* 0x000fe20000410000 */
[----:B------:R-:W-:Y:S01]  /*4c30*/  PRMT R82, R162, 0x5410, R82 ;  /* 0x00005410a2527816 */ /* 0x000fe20000000052 */
[----:B------:R-:W-:Y:S02]  /*4c40*/  IMAD.U32 R78, R78, 0x10000, RZ ;  /* 0x000100004e4e7824 */ /* 0x000fe400078e00ff */
[-C--:B------:R-:W-:Y:S01]  /*4c50*/  FFMA.FTZ R80, R83, R37.reuse, -R80 ;  /* 0x0000002553507223 */ /* 0x080fe20000010850 */
[----:B------:R-:W-:Y:S01]  /*4c60*/  FMUL.FTZ R37, R85, R37 ;  /* 0x0000002555257220 */ /* 0x000fe20000410000 */
[C---:B------:R-:W-:Y:S01]  /*4c70*/  IMAD.U32 R85, R82.reuse, 0x10000, RZ ;  /* 0x0001000052557824 */ /* 0x040fe200078e00ff */
[----:B------:R-:W-:-:S02]  /*4c80*/  LOP3.LUT R82, R82, 0xffff0000, RZ, 0xc0, !PT ;  /* 0xffff000052527812 */ /* 0x000fc400078ec0ff */
        /* <DEDUP_REMOVED lines=28> */
.L_x_482:
[----:B------:R-:W-:Y:S05]  /*4e50*/  BSYNC B2 ;  /* 0x0000000000027941 */ /* 0x000fea0003800000 */
.L_x_481:
[----:B------:R-:W-:Y:S02]  /*4e60*/  ULDC.64 UR4, c[0x0][0x208] ;  /* 0x0000820000047ab9 */ /* 0x000fe40000000a00 */
[----:B--2---:R0:W-:Y:S03]  /*4e70*/  STG.E.128 desc[UR4][R60.64+0x180], R36 ;  /* 0x000180243c007986 */ /* 0x0041e6000c101d04 */
.L_x_468:
[----:B------:R-:W-:Y:S05]  /*4e80*/  BSYNC B1 ;  /* 0x0000000000017941 */ /* 0x000fea0003800000 */
.L_x_467:
[----:B------:R-:W-:Y:S04]  /*4e90*/  BSSY B1, `(.L_x_483) ;  /* 0x00000e8000017945 */ /* 0x000fe80003800000 */
[----:B------:R-:W-:Y:S05]  /*4ea0*/  @P4 BRA `(.L_x_484) ;  /* 0x0000000c00984947 */ /* 0x000fea0003800000 */
[----:B------:R-:W-:Y:S01]  /*4eb0*/  ISETP.NE.AND P3, PT, R27, RZ, PT ;  /* 0x000000ff1b00720c */ /* 0x000fe20003f65270 */
[----:B------:R-:W-:-:S12]  /*4ec0*/  BSSY B2, `(.L_x_485) ;  /* 0x0000038000027945 */ /* 0x000fd80003800000 */
[----:B------:R-:W-:Y:S05]  /*4ed0*/  @!P3 BRA `(.L_x_486) ;  /* 0x0000000000d8b947 */ /* 0x000fea0003800000 */
[----:B0-234-:R0:W2:Y:S01]  /*4ee0*/  LDS.128 R36, [R5+0x25400] ;  /* 0x0254000005247984 */ /* 0x01d0a20000000c00 */
[----:B------:R-:W-:Y:S01]  /*4ef0*/  ISETP.GE.AND P3, PT, R22, R115, PT ;  /* 0x000000731600720c */ /* 0x000fe20003f66270 */
[----:B------:R-:W-:-:S12]  /*4f00*/  BSSY B3, `(.L_x_487) ;  /* 0x0000031000037945 */ /* 0x000fd80003800000 */
[----:B0-----:R-:W-:Y:S05]  /*4f10*/  @P3 BRA `(.L_x_488) ;  /* 0x0000000000bc3947 */ /* 0x001fea0003800000 */
[--C-:B------:R-:W-:Y:S02]  /*4f20*/  SHF.R.U64 R60, R74, 0x10, R75.reuse ;  /* 0x000000104a3c7819 */ /* 0x100fe4000000124b */
[----:B------:R-:W-:Y:S02]  /*4f30*/  SHF.R.U32.HI R74, RZ, 0x10, R75 ;  /* 0x00000010ff4a7819 */ /* 0x000fe4000001164b */
[----:B------:R-:W-:Y:S02]  /*4f40*/  SHF.R.U64 R75, R76, 0x10, R77 ;  /* 0x000000104c4b7819 */ /* 0x000fe4000000124d */
[----:B------:R-:W-:Y:S02]  /*4f50*/  PRMT R60, R160, 0x5432, R60 ;  /* 0x00005432a03c7816 */ /* 0x000fe4000000003c */
[----:B------:R-:W-:Y:S02]  /*4f60*/  PRMT R75, R159, 0x5432, R75 ;  /* 0x000054329f4b7816 */ /* 0x000fe4000000004b */
[----:B--2---:R-:W-:-:S02]  /*4f70*/  LOP3.LUT R79, R37, 0xffff0000, RZ, 0xc0, !PT ;  /* 0xffff0000254f7812 */ /* 0x004fc400078ec0ff */
[C---:B------:R-:W-:Y:S01]  /*4f80*/  LOP3.LUT R78, R75.reuse, 0xffff0000, RZ, 0xc0, !PT ;  /* 0xffff00004b4e7812 */ /* 0x040fe200078ec0ff */
[----:B------:R-:W-:Y:S01]  /*4f90*/  IMAD.U32 R75, R75, 0x10000, RZ ;  /* 0x000100004b4b7824 */ /* 0x000fe200078e00ff */
[----:B------:R-:W-:Y:S01]  /*4fa0*/  SHF.R.U32.HI R61, RZ, 0x10, R77 ;  /* 0x00000010ff3d7819 */ /* 0x000fe2000001164d */
[----:B------:R-:W-:Y:S01]  /*4fb0*/  IMAD.U32 R77, R37, 0x10000, RZ ;  /* 0x00010000254d7824 */ /* 0x000fe200078e00ff */
[----:B------:R-:W-:Y:S01]  /*4fc0*/  PRMT R76, R160, 0x5410, R74 ;  /* 0x00005410a04c7816 */ /* 0x000fe2000000004a */
[----:B------:R-:W-:Y:S01]  /*4fd0*/  FMUL.FTZ R74, R79, R78 ;  /* 0x0000004e4f4a7220 */ /* 0x000fe20000410000 */
[C---:B------:R-:W-:Y:S01]  /*4fe0*/  LOP3.LUT R37, R60.reuse, 0xffff0000, RZ, 0xc0, !PT ;  /* 0xffff00003c257812 */ /* 0x040fe200078ec0ff */
[----:B------:R-:W-:Y:S01]  /*4ff0*/  IMAD.U32 R60, R60, 0x10000, RZ ;  /* 0x000100003c3c7824 */ /* 0x000fe200078e00ff */
        /* <DEDUP_REMOVED lines=33> */
.L_x_488:
[----:B------:R-:W-:Y:S05]  /*5210*/  BSYNC B3 ;  /* 0x0000000000037941 */ /* 0x000fea0003800000 */
.L_x_487:
[----:B------:R-:W-:Y:S02]  /*5220*/  ULDC.64 UR4, c[0x0][0x208] ;  /* 0x0000820000047ab9 */ /* 0x000fe40000000a00 */
[----:B--2---:R0:W-:Y:S03]  /*5230*/  STG.E.128 desc[UR4][R46.64], R36 ;  /* 0x000000242e007986 */ /* 0x0041e6000c101d04 */
.L_x_486:
[----:B------:R-:W-:Y:S05]  /*5240*/  BSYNC B2 ;  /* 0x0000000000027941 */ /* 0x000fea0003800000 */
.L_x_485:
[----:B------:R-:W-:Y:S01]  /*5250*/  ISETP.NE.AND P3, PT, R11, RZ, PT ;  /* 0x000000ff0b00720c */ /* 0x000fe20003f65270 */
[----:B------:R-:W-:-:S12]  /*5260*/  BSSY B2, `(.L_x_489) ;  /* 0x0000038000027945 */ /* 0x000fd80003800000 */
[----:B------:R-:W-:Y:S05]  /*5270*/  @!P3 BRA `(.L_x_490) ;  /* 0x0000000000d8b947 */ /* 0x000fea0003800000 */
[----:B0-234-:R0:W2:Y:S01]  /*5280*/  LDS.128 R36, [R5+0x27c00] ;  /* 0x027c000005247984 */ /* 0x01d0a20000000c00 */
[----:B------:R-:W-:Y:S01]  /*5290*/  ISETP.GE.AND P3, PT, R215, R115, PT ;  /* 0x00000073d700720c */ /* 0x000fe20003f66270 */
[----:B------:R-:W-:-:S12]  /*52a0*/  BSSY B3, `(.L_x_491) ;  /* 0x0000031000037945 */ /* 0x000fd80003800000 */
[----:B0-----:R-:W-:Y:S05]  /*52b0*/  @P3 BRA `(.L_x_492) ;  /* 0x0000000000bc3947 */ /* 0x001fea0003800000 */
[----:B------:R-:W-:Y:S02]  /*52c0*/  SHF.R.U64 R61, R72, 0x10, R73 ;  /* 0x00000010483d7819 */ /* 0x000fe40000001249 */
[----:B------:R-:W-:Y:S02]  /*52d0*/  SHF.R.U64 R60, R70, 0x10, R71 ;  /* 0x00000010463c7819 */ /* 0x000fe40000001247 */
[----:B------:R-:W-:Y:S02]  /*52e0*/  PRMT R61, R156, 0x5432, R61 ;  /* 0x000054329c3d7816 */ /* 0x000fe4000000003d */
[----:B------:R-:W-:Y:S02]  /*52f0*/  PRMT R60, R155, 0x5432, R60 ;  /* 0x000054329b3c7816 */ /* 0x000fe4000000003c */
[----:B--2---:R-:W-:Y:S02]  /*5300*/  LOP3.LUT R75, R37, 0xffff0000, RZ, 0xc0, !PT ;  /* 0xffff0000254b7812 */ /* 0x004fe400078ec0ff */
[C---:B------:R-:W-:Y:S01]  /*5310*/  LOP3.LUT R74, R61.reuse, 0xffff0000, RZ, 0xc0, !PT ;  /* 0xffff00003d4a7812 */ /* 0x040fe200078ec0ff */
[----:B------:R-:W-:Y:S01]  /*5320*/  IMAD.U32 R61, R61, 0x10000, RZ ;  /* 0x000100003d3d7824 */ /* 0x000fe200078e00ff */
[----:B------:R-:W-:Y:S01]  /*5330*/  SHF.R.U32.HI R72, RZ, 0x10, R73 ;  /* 0x00000010ff487819 */ /* 0x000fe20000011649 */
[----:B------:R-:W-:Y:S01]  /*5340*/  IMAD.U32 R73, R37, 0x10000, RZ ;  /* 0x0001000025497824 */ /* 0x000fe200078e00ff */
[----:B------:R-:W-:Y:S01]  /*5350*/  SHF.R.U32.HI R70, RZ, 0x10, R71 ;  /* 0x00000010ff467819 */ /* 0x000fe20000011647 */
[----:B------:R-:W-:Y:S01]  /*5360*/  FMUL.FTZ R71, R75, R74 ;  /* 0x0000004a4b477220 */ /* 0x000fe20000410000 */
[C---:B------:R-:W-:Y:S01]  /*5370*/  LOP3.LUT R37, R60.reuse, 0xffff0000, RZ, 0xc0, !PT ;  /* 0xffff00003c257812 */ /* 0x040fe200078ec0ff */
[----:B------:R-:W-:Y:S01]  /*5380*/  IMAD.U32 R60, R60, 0x10000, RZ ;  /* 0x000100003c3c7824 */ /* 0x000fe200078e00ff */
[----:B------:R-:W-:-:S02]  /*5390*/  PRMT R72, R157, 0x5410, R72 ;  /* 0x000054109d487816 */ /* 0x000fc40000000048 */
[----:B------:R-:W-:Y:S01]  /*53a0*/  PRMT R70, R156, 0x5410, R70 ;  /* 0x000054109c467816 */ /* 0x000fe20000000046 */
[-C--:B------:R-:W-:Y:S01]  /*53b0*/  FFMA.FTZ R71, R73, R37.reuse, -R71 ;  /* 0x0000002549477223 */ /* 0x080fe20000010847 */
[----:B------:R-:W-:-:S03]  /*53c0*/  FMUL.FTZ R37, R75, R37 ;  /* 0x000000254b257220 */ /* 0x000fc60000410000 */
[----:B------:R-:W-:Y:S02]  /*53d0*/  IMAD.U32 R75, R70, 0x10000, RZ ;  /* 0x00010000464b7824 */ /* 0x000fe400078e00ff */
[----:B------:R-:W-:Y:S01]  /*53e0*/  FFMA.FTZ R37, R73, R74, R37 ;  /* 0x0000004a49257223 */ /* 0x000fe20000010025 */
[----:B------:R-:W-:Y:S01]  /*53f0*/  LOP3.LUT R74, R38, 0xffff0000, RZ, 0xc0, !PT ;  /* 0xffff0000264a7812 */ /* 0x000fe200078ec0ff */
[C---:B------:R-:W-:Y:S01]  /*5400*/  IMAD.U32 R73, R72.reuse, 0x10000, RZ ;  /* 0x0001000048497824 */ /* 0x040fe200078e00ff */
[----:B------:R-:W-:Y:S01]  /*5410*/  LOP3.LUT R72, R72, 0xffff0000, RZ, 0xc0, !PT ;  /* 0xffff000048487812 */ /* 0x000fe200078ec0ff */
[----:B------:R-:W-:Y:S01]  /*5420*/  IMAD.U32 R38, R38, 0x10000, RZ ;  /* 0x0001000026267824 */ /* 0x000fe200078e00ff */
[----:B------:R-:W-:Y:S01]  /*5430*/  LOP3.LUT R70, R70, 0xffff0000, RZ, 0xc0, !PT ;  /* 0xffff000046467812 */ /* 0x000fe200078ec0ff */
[C---:B------:R-:W-:Y:S01]  /*5440*/  FMUL.FTZ R76, R74.reuse, R73 ;  /* 0x000000494a4c7220 */ /* 0x040fe20000410000 */
[----:B------:R-:W-:Y:S01]  /*5450*/  FMUL.FTZ R74, R74, R75 ;  /* 0x0000004b4a4a7220 */ /* 0x000fe20000410000 */
[----:B------:R-:W-:-:S02]  /*5460*/  F2FP.BF16.F32.PACK_AB R37, R37, R71 ;  /* 0x000000472525723e */ /* 0x000fc400000010ff */
        /* <DEDUP_REMOVED lines=20> */
.L_x_492:
[----:B------:R-:W-:Y:S05]  /*55b0*/  BSYNC B3 ;  /* 0x0000000000037941 */ /* 0x000fea0003800000 */
.L_x_491:
[----:B------:R-:W-:Y:S02]  /*55c0*/  ULDC.64 UR4, c[0x0][0x208] ;  /* 0x0000820000047ab9 */ /* 0x000fe40000000a00 */
[----:B--2---:R0:W-:Y:S03]  /*55d0*/  STG.E.128 desc[UR4][R46.64+0x80], R36 ;  /* 0x000080242e007986 */ /* 0x0041e6000c101d04 */
.L_x_490:
[----:B------:R-:W-:Y:S05]  /*55e0*/  BSYNC B2 ;  /* 0x0000000000027941 */ /* 0x000fea0003800000 */
.L_x_489:
        /* <DEDUP_REMOVED lines=22> */
[-C--:B------:R-:W-:Y:S01]  /*5750*/  FMUL.FTZ R71, R71, R69.reuse ;  /* 0x0000004547477220 */ /* 0x080fe20000410000 */
[----:B------:R-:W-:Y:S01]  /*5760*/  LOP3.LUT R72, R38, 0xffff0000, RZ, 0xc0, !PT ;  /* 0xffff000026487812 */ /* 0x000fe200078ec0ff */
[----:B------:R-:W-:-:S02]  /*5770*/  FFMA.FTZ R70, R37, R69, -R70 ;  /* 0x0000004525467223 */ /* 0x000fc40000010846 */
[----:B------:R-:W-:Y:S01]  /*5780*/  FFMA.FTZ R71, R37, R67, R71 ;  /* 0x0000004325477223 */ /* 0x000fe20000010047 */
[C---:B------:R-:W-:Y:S01]  /*5790*/  IMAD.U32 R67, R68.reuse, 0x10000, RZ ;  /* 0x0001000044437824 */ /* 0x040fe200078e00ff */
[----:B------:R-:W-:Y:S01]  /*57a0*/  LOP3.LUT R68, R68, 0xffff0000, RZ, 0xc0, !PT ;  /* 0xffff000044447812 */ /* 0x000fe200078ec0ff */
[C---:B------:R-:W-:Y:S01]  /*57b0*/  IMAD.U32 R69, R66.reuse, 0x10000, RZ ;  /* 0x0001000042457824 */ /* 0x040fe200078e00ff */
[----:B------:R-:W-:Y:S01]  /*57c0*/  LOP3.LUT R66, R66, 0xffff0000, RZ, 0xc0, !PT ;  /* 0xffff000042427812 */ /* 0x000fe200078ec0ff */
[----:B------:R-:W-:Y:S02]  /*57d0*/  IMAD.U32 R37, R38, 0x10000, RZ ;  /* 0x0001000026257824 */ /* 0x000fe400078e00ff */
        /* <DEDUP_REMOVED lines=23> */
.L_x_496:
[----:B------:R-:W-:Y:S05]  /*5950*/  BSYNC B3 ;  /* 0x0000000000037941 */ /* 0x000fea0003800000 */
.L_x_495:
[----:B------:R-:W-:Y:S02]  /*5960*/  ULDC.64 UR4, c[0x0][0x208] ;  /* 0x0000820000047ab9 */ /* 0x000fe40000000a00 */
[----:B--2---:R0:W-:Y:S03]  /*5970*/  STG.E.128 desc[UR4][R46.64+0x100], R36 ;  /* 0x000100242e007986 */ /* 0x0041e6000c101d04 */
.L_x_494:
[----:B------:R-:W-:Y:S05]  /*5980*/  BSYNC B2 ;  /* 0x0000000000027941 */ /* 0x000fea0003800000 */
.L_x_493:
[----:B------:R-:W-:-:S13]  /*5990*/  ISETP.NE.AND P3, PT, R9, RZ, PT ;  /* 0x000000ff0900720c */ /* 0x000fda0003f65270 */
        /* <DEDUP_REMOVED lines=18> */
[C---:B------:R-:W-:Y:S01]  /*5ac0*/  FMUL.FTZ R66, R67.reuse, R63 ;  /* 0x0000003f43427220 */ /* 0x040fe20000410000 */
        /* <DEDUP_REMOVED lines=33> */
.L_x_498:
[----:B------:R-:W-:Y:S05]  /*5ce0*/  BSYNC B2 ;  /* 0x0000000000027941 */ /* 0x000fea0003800000 */
.L_x_497:
[----:B------:R-:W-:Y:S02]  /*5cf0*/  ULDC.64 UR4, c[0x0][0x208] ;  /* 0x0000820000047ab9 */ /* 0x000fe40000000a00 */
[----:B--2---:R0:W-:Y:S03]  /*5d00*/  STG.E.128 desc[UR4][R46.64+0x180], R36 ;  /* 0x000180242e007986 */ /* 0x0041e6000c101d04 */
.L_x_484:
[----:B------:R-:W-:Y:S05]  /*5d10*/  BSYNC B1 ;  /* 0x0000000000017941 */ /* 0x000fea0003800000 */
.L_x_483:
        /* <DEDUP_REMOVED lines=8> */
[----:B------:R-:W-:Y:S01]  /*5da0*/  SHF.R.U64 R47, R56, 0x10, R57 ;  /* 0x00000010382f7819 */ /* 0x000fe20000001239 */
[C---:B--2---:R-:W-:Y:S01]  /*5db0*/  IMAD.U32 R61, R37.reuse, 0x10000, RZ ;  /* 0x00010000253d7824 */ /* 0x044fe200078e00ff */
[----:B------:R-:W-:Y:S02]  /*5dc0*/  SHF.R.U64 R56, R58, 0x10, R59 ;  /* 0x000000103a387819 */ /* 0x000fe4000000123b */
[----:B------:R-:W-:Y:S02]  /*5dd0*/  LOP3.LUT R46, R37, 0xffff0000, RZ, 0xc0, !PT ;  /* 0xffff0000252e7812 */ /* 0x000fe400078ec0ff */
[----:B------:R-:W-:Y:S02]  /*5de0*/  PRMT R56, R158, 0x5410, R56 ;  /* 0x000054109e387816 */ /* 0x000fe40000000038 */
[----:B------:R-:W-:Y:S02]  /*5df0*/  PRMT R47, R154, 0x5432, R47 ;  /* 0x000054329a2f7816 */ /* 0x000fe4000000002f */
[C---:B------:R-:W-:Y:S01]  /*5e00*/  LOP3.LUT R60, R56.reuse, 0xffff0000, RZ, 0xc0, !PT ;  /* 0xffff0000383c7812 */ /* 0x040fe200078ec0ff */
[----:B------:R-:W-:Y:S01]  /*5e10*/  IMAD.U32 R56, R56, 0x10000, RZ ;  /* 0x0001000038387824 */ /* 0x000fe200078e00ff */
[----:B------:R-:W-:-:S02]  /*5e20*/  SHF.R.U32.HI R59, RZ, 0x10, R59 ;  /* 0x00000010ff3b7819 */ /* 0x000fc4000001163b */
[----:B------:R-:W-:Y:S01]  /*5e30*/  SHF.R.U32.HI R57, RZ, 0x10, R57 ;  /* 0x00000010ff397819 */ /* 0x000fe20000011639 */
[----:B------:R-:W-:Y:S01]  /*5e40*/  FMUL.FTZ R37, R46, R60 ;  /* 0x0000003c2e257220 */ /* 0x000fe20000410000 */
[C---:B------:R-:W-:Y:S01]  /*5e50*/  LOP3.LUT R58, R47.reuse, 0xffff0000, RZ, 0xc0, !PT ;  /* 0xffff00002f3a7812 */ /* 0x040fe200078ec0ff */
[----:B------:R-:W-:Y:S01]  /*5e60*/  IMAD.U32 R47, R47, 0x10000, RZ ;  /* 0x000100002f2f7824 */ /* 0x000fe200078e00ff */
[----:B------:R-:W-:Y:S02]  /*5e70*/  PRMT R59, R158, 0x5432, R59 ;  /* 0x000054329e3b7816 */ /* 0x000fe4000000003b */
[----:B------:R-:W-:Y:S01]  /*5e80*/  PRMT R57, R154, 0x5410, R57 ;  /* 0x000054109a397816 */ /* 0x000fe20000000039 */
[-C--:B------:R-:W-:Y:S01]  /*5e90*/  FMUL.FTZ R46, R46, R58.reuse ;  /* 0x0000003a2e2e7220 */ /* 0x080fe20000410000 */
[----:B------:R-:W-:Y:S01]  /*5ea0*/  FFMA.FTZ R37, R61, R58, -R37 ;  /* 0x0000003a3d257223 */ /* 0x000fe20000010825 */
[----:B------:R-:W-:Y:S01]  /*5eb0*/  LOP3.LUT R58, R38, 0xffff0000, RZ, 0xc0, !PT ;  /* 0xffff0000263a7812 */ /* 0x000fe200078ec0ff */
[----:B------:R-:W-:-:S02]  /*5ec0*/  IMAD.U32 R62, R59, 0x10000, RZ ;  /* 0x000100003b3e7824 */ /* 0x000fc400078e00ff */
[----:B------:R-:W-:Y:S01]  /*5ed0*/  FFMA.FTZ R46, R61, R60, R46 ;  /* 0x0000003c3d2e7223 */ /* 0x000fe2000001002e */
[----:B------:R-:W-:Y:S01]  /*5ee0*/  IMAD.U32 R63, R57, 0x10000, RZ ;  /* 0x00010000393f7824 */ /* 0x000fe200078e00ff */
[----:B------:R-:W-:Y:S01]  /*5ef0*/  LOP3.LUT R59, R59, 0xffff0000, RZ, 0xc0, !PT ;  /* 0xffff00003b3b7812 */ /* 0x000fe200078ec0ff */
[----:B------:R-:W-:Y:S02]  /*5f00*/  IMAD.U32 R60, R38, 0x10000, RZ ;  /* 0x00010000263c7824 */ /* 0x000fe400078e00ff */
[CC--:B------:R-:W-:Y:S01]  /*5f10*/  FMUL.FTZ R64, R58.reuse, R62.reuse ;  /* 0x0000003e3a407220 */ /* 0x0c0fe20000410000 */
[----:B------:R-:W-:Y:S01]  /*5f20*/  LOP3.LUT R38, R39, 0xffff0000, RZ, 0xc0, !PT ;  /* 0xffff000027267812 */ /* 0x000fe200078ec0ff */
[-C--:B------:R-:W-:Y:S01]  /*5f30*/  FMUL.FTZ R58, R58, R63.reuse ;  /* 0x0000003f3a3a7220 */ /* 0x080fe20000410000 */
[----:B------:R-:W-:Y:S01]  /*5f40*/  LOP3.LUT R57, R57, 0xffff0000, RZ, 0xc0, !PT ;  /* 0xffff000039397812 */ /* 0x000fe200078ec0ff */
[----:B------:R-:W-:Y:S02]  /*5f50*/  IMAD.U32 R61, R39, 0x10000, RZ ;  /* 0x00010000273d7824 */ /* 0x000fe400078e00ff */
[----:B------:R-:W-:Y:S01]  /*5f60*/  FFMA.FTZ R64, R60, R63, -R64 ;  /* 0x0000003f3c407223 */ /* 0x000fe20000010840 */
[C---:B------:R-:W-:Y:S01]  /*5f70*/  IMAD.U32 R39, R36.reuse, 0x10000, RZ ;  /* 0x0001000024277824 */ /* 0x040fe200078e00ff */
[----:B------:R-:W-:Y:S01]  /*5f80*/  LOP3.LUT R36, R36, 0xffff0000, RZ, 0xc0, !PT ;  /* 0xffff000024247812 */ /* 0x000fe200078ec0ff */
[----:B------:R-:W-:Y:S01]  /*5f90*/  FFMA.FTZ R58, R60, R62, R58 ;  /* 0x0000003e3c3a7223 */ /* 0x000fe2000001003a */
[C---:B------:R-:W-:Y:S01]  /*5fa0*/  FMUL.FTZ R60, R38.reuse, R59 ;  /* 0x0000003b263c7220 */ /* 0x040fe20000410000 */
[----:B------:R-:W-:Y:S01]  /*5fb0*/  FMUL.FTZ R62, R38, R57 ;  /* 0x00000039263e7220 */ /* 0x000fe20000410000 */
[----:B------:R-:W-:Y:S01]  /*5fc0*/  F2FP.BF16.F32.PACK_AB R37, R46, R37 ;  /* 0x000000252e25723e */ /* 0x000fe200000010ff */
[CC--:B------:R-:W-:Y:S01]  /*5fd0*/  FMUL.FTZ R38, R36.reuse, R56.reuse ;  /* 0x0000003824267220 */ /* 0x0c0fe20000410000 */
[----:B------:R-:W-:Y:S01]  /*5fe0*/  FMUL.FTZ R36, R36, R47 ;  /* 0x0000002f24247220 */ /* 0x000fe20000410000 */
[C---:B------:R-:W-:Y:S01]  /*5ff0*/  FFMA.FTZ R60, R61.reuse, R57, -R60 ;  /* 0x000000393d3c7223 */ /* 0x040fe2000001083c */
[----:B------:R-:W-:Y:S01]  /*6000*/  FFMA.FTZ R62, R61, R59, R62 ;  /* 0x0000003b3d3e7223 */ /* 0x000fe2000001003e */
[C---:B------:R-:W-:Y:S01]  /*6010*/  FFMA.FTZ R38, R39.reuse, R47, -R38 ;  /* 0x0000002f27267223 */ /* 0x040fe20000010826 */
[----:B------:R-:W-:Y:S01]  /*6020*/  FFMA.FTZ R36, R39, R56, R36 ;  /* 0x0000003827247223 */ /* 0x000fe20000010024 */
[----:B------:R-:W-:-:S02]  /*6030*/  F2FP.BF16.F32.PACK_AB R58, R58, R64 ;  /* 0x000000403a3a723e */ /* 0x000fc400000010ff */
[----:B------:R-:W-:Y:S02]  /*6040*/  F2FP.BF16.F32.PACK_AB R60, R62, R60 ;  /* 0x0000003c3e3c723e */ /* 0x000fe400000010ff */
[----:B------:R-:W-:Y:S01]  /*6050*/  F2FP.BF16.F32.PACK_AB R36, R36, R38 ;  /* 0x000000262424723e */ /* 0x000fe200000010ff */
[----:B------:R-:W-:Y:S02]  /*6060*/  IMAD.MOV.U32 R38, RZ, RZ, R58 ;  /* 0x000000ffff267224 */ /* 0x000fe400078e003a */
[----:B------:R-:W-:-:S07]  /*6070*/  IMAD.MOV.U32 R39, RZ, RZ, R60 ;  /* 0x000000ffff277224 */ /* 0x000fce00078e003c */
.L_x_503:
[----:B------:R-:W-:Y:S05]  /*6080*/  BSYNC B2 ;  /* 0x0000000000027941 */ /* 0x000fea0003800000 */
.L_x_502:
[----:B------:R-:W-:Y:S02]  /*6090*/  ULDC.64 UR4, c[0x0][0x208] ;  /* 0x0000820000047ab9 */ /* 0x000fe40000000a00 */
[----:B--2---:R0:W-:Y:S03]  /*60a0*/  STG.E.128 desc[UR4][R44.64], R36 ;  /* 0x000000242c007986 */ /* 0x0041e6000c101d04 */
.L_x_501:
[----:B------:R-:W-:Y:S05]  /*60b0*/  BSYNC B1 ;  /* 0x0000000000017941 */ /* 0x000fea0003800000 */
.L_x_500:
[----:B------:R-:W-:Y:S01]  /*60c0*/  ISETP.NE.AND P3, PT, R11, RZ, PT ;  /* 0x000000ff0b00720c */ /* 0x000fe20003f65270 */
[----:B------:R-:W-:-:S12]  /*60d0*/  BSSY B1, `(.L_x_504) ;  /* 0x0000036000017945 */ /* 0x000fd80003800000 */
        /* <DEDUP_REMOVED lines=9> */
[----:B------:R-:W-:Y:S01]  /*6170*/  SHF.R.U32.HI R55, RZ, 0x10, R53 ;  /* 0x00000010ff377819 */ /* 0x000fe20000011635 */
[----:B------:R-:W-:Y:S01]  /*6180*/  IMAD.U32 R53, R38, 0x10000, RZ ;  /* 0x0001000026357824 */ /* 0x000fe200078e00ff */
[----:B------:R-:W-:Y:S02]  /*6190*/  PRMT R47, R155, 0x5410, R47 ;  /* 0x000054109b2f7816 */ /* 0x000fe4000000002f */
[----:B------:R-:W-:Y:S01]  /*61a0*/  PRMT R157, R157, 0x5432, R55 ;  /* 0x000054329d9d7816 */ /* 0x000fe20000000037 */
[----:B------:R-:W-:Y:S01]  /*61b0*/  IMAD.U32 R55, R37, 0x10000, RZ ;  /* 0x0001000025377824 */ /* 0x000fe200078e00ff */
[----:B------:R-:W-:-:S02]  /*61c0*/  PRMT R46, R151, 0x5410, R46 ;  /* 0x00005410972e7816 */ /* 0x000fc4000000002e */
[----:B------:R-:W-:Y:S01]  /*61d0*/  PRMT R54, R151, 0x5432, R54 ;  /* 0x0000543297367816 */ /* 0x000fe20000000036 */
[----:B------:R-:W-:Y:S01]  /*61e0*/  IMAD.U32 R58, R157, 0x10000, RZ ;  /* 0x000100009d3a7824 */ /* 0x000fe200078e00ff */
[----:B------:R-:W-:Y:S02]  /*61f0*/  LOP3.LUT R61, R37, 0xffff0000, RZ, 0xc0, !PT ;  /* 0xffff0000253d7812 */ /* 0x000fe400078ec0ff */
[----:B------:R-:W-:Y:S01]  /*6200*/  LOP3.LUT R38, R38, 0xffff0000, RZ, 0xc0, !PT ;  /* 0xffff000026267812 */ /* 0x000fe200078ec0ff */
[----:B------:R-:W-:Y:S01]  /*6210*/  IMAD.U32 R59, R54, 0x10000, RZ ;  /* 0x00010000363b7824 */ /* 0x000fe200078e00ff */
[C---:B------:R-:W-:Y:S01]  /*6220*/  LOP3.LUT R37, R47.reuse, 0xffff0000, RZ, 0xc0, !PT ;  /* 0xffff00002f257812 */ /* 0x040fe200078ec0ff */
[----:B------:R-:W-:Y:S01]  /*6230*/  IMAD.U32 R47, R47, 0x10000, RZ ;  /* 0x000100002f2f7824 */ /* 0x000fe200078e00ff */
[----:B------:R-:W-:Y:S01]  /*6240*/  LOP3.LUT R56, R46, 0xffff0000, RZ, 0xc0, !PT ;  /* 0xffff00002e387812 */ /* 0x000fe200078ec0ff */
[C---:B------:R-:W-:Y:S01]  /*6250*/  FMUL.FTZ R62, R38.reuse, R58 ;  /* 0x0000003a263e7220 */ /* 0x040fe20000410000 */
[----:B------:R-:W-:Y:S01]  /*6260*/  LOP3.LUT R52, R39, 0xffff0000, RZ, 0xc0, !PT ;  /* 0xffff000027347812 */ /* 0x000fe200078ec0ff */
[C---:B------:R-:W-:Y:S01]  /*6270*/  FMUL.FTZ R60, R61.reuse, R37 ;  /* 0x000000253d3c7220 */ /* 0x040fe20000410000 */
[----:B------:R-:W-:Y:S01]  /*6280*/  FMUL.FTZ R38, R38, R59 ;  /* 0x0000003b26267220 */ /* 0x000fe20000410000 */
[----:B------:R-:W-:Y:S01]  /*6290*/  FMUL.FTZ R61, R61, R56 ;  /* 0x000000383d3d7220 */ /* 0x000fe20000410000 */
[----:B------:R-:W-:Y:S01]  /*62a0*/  LOP3.LUT R157, R157, 0xffff0000, RZ, 0xc0, !PT ;  /* 0xffff00009d9d7812 */ /* 0x000fe200078ec0ff */
[----:B------:R-:W-:Y:S01]  /*62b0*/  IMAD.U32 R46, R46, 0x10000, RZ ;  /* 0x000100002e2e7824 */ /* 0x000fe200078e00ff */
[----:B------:R-:W-:Y:S01]  /*62c0*/  LOP3.LUT R54, R54, 0xffff0000, RZ, 0xc0, !PT ;  /* 0xffff000036367812 */ /* 0x000fe200078ec0ff */
[----:B------:R-:W-:Y:S01]  /*62d0*/  FFMA.FTZ R61, R55, R37, R61 ;  /* 0x00000025373d7223 */ /* 0x000fe2000001003d */
[----:B------:R-:W-:Y:S01]  /*62e0*/  LOP3.LUT R36, R36, 0xffff0000, RZ, 0xc0, !PT ;  /* 0xffff000024247812 */ /* 0x000fe200078ec0ff */
[C---:B------:R-:W-:Y:S01]  /*62f0*/  FFMA.FTZ R62, R53.reuse, R59, -R62 ;  /* 0x0000003b353e7223 */ /* 0x040fe2000001083e */
[----:B------:R-:W-:Y:S01]  /*6300*/  FFMA.FTZ R38, R53, R58, R38 ;  /* 0x0000003a35267223 */ /* 0x000fe20000010026 */
[C---:B------:R-:W-:Y:S01]  /*6310*/  FMUL.FTZ R37, R52.reuse, R157 ;  /* 0x0000009d34257220 */ /* 0x040fe20000410000 */
[----:B------:R-:W-:Y:S01]  /*6320*/  FMUL.FTZ R53, R52, R54 ;  /* 0x0000003634357220 */ /* 0x000fe20000410000 */
[----:B------:R-:W-:-:S02]  /*6330*/  IMAD.U32 R39, R39, 0x10000, RZ ;  /* 0x0001000027277824 */ /* 0x000fc400078e00ff */
[----:B------:R-:W-:Y:S01]  /*6340*/  FFMA.FTZ R60, R55, R56, -R60 ;  /* 0x00000038373c7223 */ /* 0x000fe2000001083c */
[C---:B------:R-:W-:Y:S01]  /*6350*/  FMUL.FTZ R52, R36.reuse, R47 ;  /* 0x0000002f24347220 */ /* 0x040fe20000410000 */
[----:B------:R-:W-:Y:S01]  /*6360*/  FMUL.FTZ R36, R36, R46 ;  /* 0x0000002e24247220 */ /* 0x000fe20000410000 */
[C---:B------:R-:W-:Y:S01]  /*6370*/  FFMA.FTZ R37, R39.reuse, R54, -R37 ;  /* 0x0000003627257223 */ /* 0x040fe20000010825 */
[----:B------:R-:W-:Y:S01]  /*6380*/  FFMA.FTZ R53, R39, R157, R53 ;  /* 0x0000009d27357223 */ /* 0x000fe20000010035 */
[C---:B------:R-:W-:Y:S01]  /*6390*/  FFMA.FTZ R52, R57.reuse, R46, -R52 ;  /* 0x0000002e39347223 */ /* 0x040fe20000010834 */
[----:B------:R-:W-:Y:S01]  /*63a0*/  FFMA.FTZ R36, R57, R47, R36 ;  /* 0x0000002f39247223 */ /* 0x000fe20000010024 */
[----:B------:R-:W-:Y:S02]  /*63b0*/  F2FP.BF16.F32.PACK_AB R60, R61, R60 ;  /* 0x0000003c3d3c723e */ /* 0x000fe400000010ff */
[----:B------:R-:W-:Y:S02]  /*63c0*/  F2FP.BF16.F32.PACK_AB R39, R53, R37 ;  /* 0x000000253527723e */ /* 0x000fe400000010ff */
[----:B------:R-:W-:Y:S01]  /*63d0*/  F2FP.BF16.F32.PACK_AB R38, R38, R62 ;  /* 0x0000003e2626723e */ /* 0x000fe200000010ff */
[----:B------:R-:W-:Y:S01]  /*63e0*/  IMAD.MOV.U32 R37, RZ, RZ, R60 ;  /* 0x000000ffff257224 */ /* 0x000fe200078e003c */
[----:B------:R-:W-:-:S07]  /*63f0*/  F2FP.BF16.F32.PACK_AB R36, R36, R52 ;  /* 0x000000342424723e */ /* 0x000fce00000010ff */
.L_x_507:
[----:B------:R-:W-:Y:S05]  /*6400*/  BSYNC B2 ;  /* 0x0000000000027941 */ /* 0x000fea0003800000 */
.L_x_506:
[----:B------:R-:W-:Y:S02]  /*6410*/  ULDC.64 UR4, c[0x0][0x208] ;  /* 0x0000820000047ab9 */ /* 0x000fe40000000a00 */
[----:B--2---:R0:W-:Y:S03]  /*6420*/  STG.E.128 desc[UR4][R44.64+0x80], R36 ;  /* 0x000080242c007986 */ /* 0x0041e6000c101d04 */
.L_x_505:
[----:B------:R-:W-:Y:S05]  /*6430*/  BSYNC B1 ;  /* 0x0000000000017941 */ /* 0x000fea0003800000 */
.L_x_504:
        /* <DEDUP_REMOVED lines=8> */
[----:B--2---:R-:W-:Y:S01]  /*64c0*/  IMAD.U32 R50, R38, 0x10000, RZ ;  /* 0x0001000026327824 */ /* 0x004fe200078e00ff */
[----:B------:R-:W-:Y:S01]  /*64d0*/  SHF.R.U64 R46, R48, 0x10, R49 ;  /* 0x00000010302e7819 */ /* 0x000fe20000001231 */
[----:B------:R-:W-:Y:S01]  /*64e0*/  IMAD.U32 R53, R36, 0x10000, RZ ;  /* 0x0001000024357824 */ /* 0x000fe200078e00ff */
[----:B------:R-:W-:Y:S02]  /*64f0*/  SHF.R.U32.HI R51, RZ, 0x10, R51 ;  /* 0x00000010ff337819 */ /* 0x000fe40000011633 */
[----:B------:R-:W-:Y:S02]  /*6500*/  PRMT R47, R148, 0x5410, R47 ;  /* 0x00005410942f7816 */ /* 0x000fe4000000002f */
[----:B------:R-:W-:Y:S02]  /*6510*/  PRMT R46, R145, 0x5410, R46 ;  /* 0x00005410912e7816 */ /* 0x000fe4000000002e */
[----:B------:R-:W-:-:S02]  /*6520*/  SHF.R.U32.HI R48, RZ, 0x10, R49 ;  /* 0x00000010ff307819 */ /* 0x000fc40000011631 */
[----:B------:R-:W-:Y:S01]  /*6530*/  PRMT R148, R148, 0x5432, R51 ;  /* 0x0000543294947816 */ /* 0x000fe20000000033 */
[C---:B------:R-:W-:Y:S01]  /*6540*/  IMAD.U32 R51, R37.reuse, 0x10000, RZ ;  /* 0x0001000025337824 */ /* 0x040fe200078e00ff */
[----:B------:R-:W-:Y:S02]  /*6550*/  LOP3.LUT R57, R37, 0xffff0000, RZ, 0xc0, !PT ;  /* 0xffff000025397812 */ /* 0x000fe400078ec0ff */
[C---:B------:R-:W-:Y:S01]  /*6560*/  LOP3.LUT R37, R47.reuse, 0xffff0000, RZ, 0xc0, !PT ;  /* 0xffff00002f257812 */ /* 0x040fe200078ec0ff */
[----:B------:R-:W-:Y:S01]  /*6570*/  IMAD.U32 R54, R148, 0x10000, RZ ;  /* 0x0001000094367824 */ /* 0x000fe200078e00ff */
[----:B------:R-:W-:Y:S01]  /*6580*/  LOP3.LUT R52, R46, 0xffff0000, RZ, 0xc0, !PT ;  /* 0xffff00002e347812 */ /* 0x000fe200078ec0ff */
[----:B------:R-:W-:Y:S01]  /*6590*/  IMAD.U32 R47, R47, 0x10000, RZ ;  /* 0x000100002f2f7824 */ /* 0x000fe200078e00ff */
[----:B------:R-:W-:Y:S01]  /*65a0*/  PRMT R48, R145, 0x5432, R48 ;  /* 0x0000543291307816 */ /* 0x000fe20000000030 */
[CC--:B------:R-:W-:Y:S01]  /*65b0*/  FMUL.FTZ R56, R57.reuse, R37.reuse ;  /* 0x0000002539387220 */ /* 0x0c0fe20000410000 */
[----:B------:R-:W-:Y:S01]  /*65c0*/  LOP3.LUT R38, R38, 0xffff0000, RZ, 0xc0, !PT ;  /* 0xffff000026267812 */ /* 0x000fe200078ec0ff */
[----:B------:R-:W-:Y:S01]  /*65d0*/  FMUL.FTZ R57, R57, R52 ;  /* 0x0000003439397220 */ /* 0x000fe20000410000 */
[----:B------:R-:W-:Y:S01]  /*65e0*/  LOP3.LUT R36, R36, 0xffff0000, RZ, 0xc0, !PT ;  /* 0xffff000024247812 */ /* 0x000fe200078ec0ff */
[----:B------:R-:W-:Y:S01]  /*65f0*/  IMAD.U32 R55, R48, 0x10000, RZ ;  /* 0x0001000030377824 */ /* 0x000fe200078e00ff */
[----:B------:R-:W-:Y:S01]  /*6600*/  LOP3.LUT R49, R39, 0xffff0000, RZ, 0xc0, !PT ;  /* 0xffff000027317812 */ /* 0x000fe200078ec0ff */
[C---:B------:R-:W-:Y:S01]  /*6610*/  FFMA.FTZ R57, R51.reuse, R37, R57 ;  /* 0x0000002533397223 */ /* 0x040fe20000010039 */
[CC--:B------:R-:W-:Y:S01]  /*6620*/  FMUL.FTZ R58, R38.reuse, R54.reuse ;  /* 0x00000036263a7220 */ /* 0x0c0fe20000410000 */
[-C--:B------:R-:W-:Y:S01]  /*6630*/  FMUL.FTZ R37, R38, R55.reuse ;  /* 0x0000003726257220 */ /* 0x080fe20000410000 */
[----:B------:R-:W-:Y:S01]  /*6640*/  LOP3.LUT R148, R148, 0xffff0000, RZ, 0xc0, !PT ;  /* 0xffff000094947812 */ /* 0x000fe200078ec0ff */
[----:B------:R-:W-:Y:S01]  /*6650*/  IMAD.U32 R46, R46, 0x10000, RZ ;  /* 0x000100002e2e7824 */ /* 0x000fe200078e00ff */
[----:B------:R-:W-:Y:S01]  /*6660*/  LOP3.LUT R48, R48, 0xffff0000, RZ, 0xc0, !PT ;  /* 0xffff000030307812 */ /* 0x000fe200078ec0ff */
[C---:B------:R-:W-:Y:S01]  /*6670*/  FFMA.FTZ R58, R50.reuse, R55, -R58 ;  /* 0x00000037323a7223 */ /* 0x040fe2000001083a */
[----:B------:R-:W-:Y:S01]  /*6680*/  FFMA.FTZ R37, R50, R54, R37 ;  /* 0x0000003632257223 */ /* 0x000fe20000010025 */
[C---:B------:R-:W-:Y:S01]  /*6690*/  FMUL.FTZ R38, R36.reuse, R47 ;  /* 0x0000002f24267220 */ /* 0x040fe20000410000 */
[----:B------:R-:W-:Y:S01]  /*66a0*/  FFMA.FTZ R56, R51, R52, -R56 ;  /* 0x0000003433387223 */ /* 0x000fe20000010838 */
[----:B------:R-:W-:Y:S01]  /*66b0*/  FMUL.FTZ R50, R49, R148 ;  /* 0x0000009431327220 */ /* 0x000fe20000410000 */
[----:B------:R-:W-:Y:S01]  /*66c0*/  FMUL.FTZ R36, R36, R46 ;  /* 0x0000002e24247220 */ /* 0x000fe20000410000 */
[----:B------:R-:W-:-:S02]  /*66d0*/  IMAD.U32 R39, R39, 0x10000, RZ ;  /* 0x0001000027277824 */ /* 0x000fc400078e00ff */
        /* <DEDUP_REMOVED lines=9> */
[----:B------:R-:W-:Y:S01]  /*6770*/  F2FP.BF16.F32.PACK_AB R39, R49, R48 ;  /* 0x000000303127723e */ /* 0x000fe200000010ff */
[----:B------:R-:W-:-:S07]  /*6780*/  IMAD.MOV.U32 R38, RZ, RZ, R58 ;  /* 0x000000ffff267224 */ /* 0x000fce00078e003a */
.L_x_511:
[----:B------:R-:W-:Y:S05]  /*6790*/  BSYNC B2 ;  /* 0x0000000000027941 */ /* 0x000fea0003800000 */
.L_x_510:
[----:B------:R-:W-:Y:S02]  /*67a0*/  ULDC.64 UR4, c[0x0][0x208] ;  /* 0x0000820000047ab9 */ /* 0x000fe40000000a00 */
[----:B--2---:R0:W-:Y:S03]  /*67b0*/  STG.E.128 desc[UR4][R44.64+0x100], R36 ;  /* 0x000100242c007986 */ /* 0x0041e6000c101d04 */
.L_x_509:
[----:B------:R-:W-:Y:S05]  /*67c0*/  BSYNC B1 ;  /* 0x0000000000017941 */ /* 0x000fea0003800000 */
.L_x_508:
[----:B------:R-:W-:-:S13]  /*67d0*/  ISETP.NE.AND P3, PT, R9, RZ, PT ;  /* 0x000000ff0900720c */ /* 0x000fda0003f65270 */
        /* <DEDUP_REMOVED lines=13> */
[----:B------:R-:W-:Y:S02]  /*68b0*/  PRMT R143, R143, 0x5432, R48 ;  /* 0x000054328f8f7816 */ /* 0x000fe40000000030 */
[----:B------:R-:W-:Y:S01]  /*68c0*/  LOP3.LUT R47, R37, 0xffff0000, RZ, 0xc0, !PT ;  /* 0xffff0000252f7812 */ /* 0x000fe200078ec0ff */
[----:B------:R-:W-:Y:S01]  /*68d0*/  IMAD.U32 R37, R36, 0x10000, RZ ;  /* 0x0001000024257824 */ /* 0x000fe200078e00ff */
[----:B------:R-:W-:Y:S01]  /*68e0*/  LOP3.LUT R52, R46, 0xffff0000, RZ, 0xc0, !PT ;  /* 0xffff00002e347812 */ /* 0x000fe200078ec0ff */
[----:B------:R-:W-:Y:S01]  /*68f0*/  IMAD.U32 R43, R143, 0x10000, RZ ;  /* 0x000100008f2b7824 */ /* 0x000fe200078e00ff */
[----:B------:R-:W-:Y:S01]  /*6900*/  LOP3.LUT R48, R42, 0xffff0000, RZ, 0xc0, !PT ;  /* 0xffff00002a307812 */ /* 0x000fe200078ec0ff */
[----:B------:R-:W-:Y:S01]  /*6910*/  IMAD.U32 R46, R46, 0x10000, RZ ;  /* 0x000100002e2e7824 */ /* 0x000fe200078e00ff */
[----:B------:R-:W-:Y:S01]  /*6920*/  PRMT R135, R135, 0x5432, R50 ;  /* 0x0000543287877816 */ /* 0x000fe20000000032 */
[C---:B------:R-:W-:Y:S01]  /*6930*/  FMUL.FTZ R54, R47.reuse, R52 ;  /* 0x000000342f367220 */ /* 0x040fe20000410000 */
[----:B------:R-:W-:Y:S01]  /*6940*/  LOP3.LUT R41, R38, 0xffff0000, RZ, 0xc0, !PT ;  /* 0xffff000026297812 */ /* 0x000fe200078ec0ff */
[-C--:B------:R-:W-:Y:S01]  /*6950*/  FMUL.FTZ R51, R47, R48.reuse ;  /* 0x000000302f337220 */ /* 0x080fe20000410000 */
[----:B------:R-:W-:Y:S01]  /*6960*/  LOP3.LUT R38, R39, 0xffff0000, RZ, 0xc0, !PT ;  /* 0xffff000027267812 */ /* 0x000fe200078ec0ff */
[----:B------:R-:W-:Y:S01]  /*6970*/  IMAD.U32 R50, R135, 0x10000, RZ ;  /* 0x0001000087327824 */ /* 0x000fe200078e00ff */
[----:B------:R-:W-:Y:S01]  /*6980*/  LOP3.LUT R47, R36, 0xffff0000, RZ, 0xc0, !PT ;  /* 0xffff0000242f7812 */ /* 0x000fe200078ec0ff */
[----:B------:R-:W-:Y:S01]  /*6990*/  FMUL.FTZ R53, R41, R43 ;  /* 0x0000002b29357220 */ /* 0x000fe20000410000 */
[----:B------:R-:W-:Y:S01]  /*69a0*/  LOP3.LUT R143, R143, 0xffff0000, RZ, 0xc0, !PT ;  /* 0xffff00008f8f7812 */ /* 0x000fe200078ec0ff */
[----:B------:R-:W-:Y:S01]  /*69b0*/  FFMA.FTZ R36, R49, R48, -R54 ;  /* 0x0000003031247223 */ /* 0x000fe20000010836 */
[----:B------:R-:W-:Y:S01]  /*69c0*/  LOP3.LUT R135, R135, 0xffff0000, RZ, 0xc0, !PT ;  /* 0xffff000087877812 */ /* 0x000fe200078ec0ff */
[----:B------:R-:W-:Y:S01]  /*69d0*/  FFMA.FTZ R49, R49, R52, R51 ;  /* 0x0000003431317223 */ /* 0x000fe20000010033 */
[----:B------:R-:W-:Y:S01]  /*69e0*/  FMUL.FTZ R51, R41, R50 ;  /* 0x0000003229337220 */ /* 0x000fe20000410000 */
[----:B------:R-:W-:-:S02]  /*69f0*/  IMAD.U32 R42, R42, 0x10000, RZ ;  /* 0x000100002a2a7824 */ /* 0x000fc400078e00ff */
[----:B------:R-:W-:Y:S01]  /*6a00*/  FFMA.FTZ R41, R40, R50, -R53 ;  /* 0x0000003228297223 */ /* 0x000fe20000010835 */
[C---:B------:R-:W-:Y:S01]  /*6a10*/  FMUL.FTZ R48, R38.reuse, R143 ;  /* 0x0000008f26307220 */ /* 0x040fe20000410000 */
[----:B------:R-:W-:Y:S01]  /*6a20*/  FMUL.FTZ R50, R38, R135 ;  /* 0x0000008726327220 */ /* 0x000fe20000410000 */
[----:B------:R-:W-:Y:S01]  /*6a30*/  FMUL.FTZ R38, R47, R46 ;  /* 0x0000002e2f267220 */ /* 0x000fe20000410000 */
[----:B------:R-:W-:Y:S02]  /*6a40*/  IMAD.U32 R39, R39, 0x10000, RZ ;  /* 0x0001000027277824 */ /* 0x000fe400078e00ff */
[----:B------:R-:W-:Y:S01]  /*6a50*/  FFMA.FTZ R40, R40, R43, R51 ;  /* 0x0000002b28287223 */ /* 0x000fe20000010033 */
[-C--:B------:R-:W-:Y:S01]  /*6a60*/  FMUL.FTZ R47, R47, R42.reuse ;  /* 0x0000002a2f2f7220 */ /* 0x080fe20000410000 */
[----:B------:R-:W-:Y:S01]  /*6a70*/  FFMA.FTZ R38, R37, R42, -R38 ;  /* 0x0000002a25267223 */ /* 0x000fe20000010826 */
[C---:B------:R-:W-:Y:S01]  /*6a80*/  FFMA.FTZ R48, R39.reuse, R135, -R48 ;  /* 0x0000008727307223 */ /* 0x040fe20000010830 */
[----:B------:R-:W-:Y:S01]  /*6a90*/  FFMA.FTZ R39, R39, R143, R50 ;  /* 0x0000008f27277223 */ /* 0x000fe20000010032 */
[----:B------:R-:W-:Y:S01]  /*6aa0*/  FFMA.FTZ R47, R37, R46, R47 ;  /* 0x0000002e252f7223 */ /* 0x000fe2000001002f */
[----:B------:R-:W-:-:S02]  /*6ab0*/  F2FP.BF16.F32.PACK_AB R40, R40, R41 ;  /* 0x000000292828723e */ /* 0x000fc400000010ff */
[----:B------:R-:W-:Y:S02]  /*6ac0*/  F2FP.BF16.F32.PACK_AB R37, R49, R36 ;  /* 0x000000243125723e */ /* 0x000fe400000010ff */
[----:B------:R-:W-:Y:S01]  /*6ad0*/  F2FP.BF16.F32.PACK_AB R36, R47, R38 ;  /* 0x000000262f24723e */ /* 0x000fe200000010ff */
[----:B------:R-:W-:Y:S01]  /*6ae0*/  IMAD.MOV.U32 R38, RZ, RZ, R40 ;  /* 0x000000ffff267224 */ /* 0x000fe200078e0028 */
[----:B------:R-:W-:-:S07]  /*6af0*/  F2FP.BF16.F32.PACK_AB R39, R39, R48 ;  /* 0x000000302727723e */ /* 0x000fce00000010ff */
.L_x_513:
[----:B------:R-:W-:Y:S05]  /*6b00*/  BSYNC B1 ;  /* 0x0000000000017941 */ /* 0x000fea0003800000 */
.L_x_512:
[----:B------:R-:W-:Y:S02]  /*6b10*/  ULDC.64 UR4, c[0x0][0x208] ;  /* 0x0000820000047ab9 */ /* 0x000fe40000000a00 */
[----:B--2---:R0:W-:Y:S01]  /*6b20*/  STG.E.128 desc[UR4][R44.64+0x180], R36 ;  /* 0x000180242c007986 */ /* 0x0041e2000c101d04 */
[----:B------:R-:W-:Y:S05]  /*6b30*/  BRA `(.L_x_499) ;  /* 0x0000004000e87947 */ /* 0x000fea0003800000 */
.L_x_457:
        /* <DEDUP_REMOVED lines=20> */
[----:B------:R-:W-:Y:S02]  /*6c80*/  ISETP.GE.AND P2, PT, R16, R115, PT ;  /* 0x000000731000720c */ /* 0x000fe40003f46270 */
[----:B------:R-:W-:-:S02]  /*6c90*/  CS2R R40, SRZ ;  /* 0x0000000000287805 */ /* 0x000fc4000001ff00 */
[----:B------:R-:W-:Y:S02]  /*6ca0*/  LEA.HI.X R53, R38, UR5, R39, 0x1, P3 ;  /* 0x0000000526357c11 */ /* 0x000fe400098f0c27 */
[----:B------:R-:W-:Y:S02]  /*6cb0*/  CS2R R38, SRZ ;  /* 0x0000000000267805 */ /* 0x000fe4000001ff00 */
[----:B------:R-:W-:Y:S02]  /*6cc0*/  LEA R56, P3, R36, UR6, 0x1 ;  /* 0x0000000624387c11 */ /* 0x000fe4000f8608ff */
[----:B------:R-:W-:Y:S02]  /*6cd0*/  CS2R R50, SRZ ;  /* 0x0000000000327805 */ /* 0x000fe4000001ff00 */
[----:B------:R-:W-:Y:S02]  /*6ce0*/  CS2R R48, SRZ ;  /* 0x0000000000307805 */ /* 0x000fe4000001ff00 */
[----:B------:R-:W-:-:S02]  /*6cf0*/  CS2R R46, SRZ ;  /* 0x00000000002e7805 */ /* 0x000fc4000001ff00 */
[----:B------:R-:W-:Y:S02]  /*6d00*/  LEA.HI.X R57, R36, UR7, R37, 0x1, P3 ;  /* 0x0000000724397c11 */ /* 0x000fe400098f0c25 */
[----:B------:R-:W-:Y:S02]  /*6d10*/  CS2R R36, SRZ ;  /* 0x0000000000247805 */ /* 0x000fe4000001ff00 */
[----:B------:R-:W-:Y:S02]  /*6d20*/  ISETP.GE.AND P3, PT, R212, R115, PT ;  /* 0x00000073d400720c */ /* 0x000fe40003f66270 */
[----:B------:R-:W-:Y:S01]  /*6d30*/  CS2R R44, SRZ ;  /* 0x00000000002c7805 */ /* 0x000fe2000001ff00 */
[----:B------:R-:W-:Y:S02]  /*6d40*/  ULDC.64 UR8, c[0x0][0x208] ;  /* 0x0000820000087ab9 */ /* 0x000fe40000000a00 */
[----:B------:R0:W5:Y:S04]  /*6d50*/  @!P2 LDG.E.128 R40, desc[UR8][R52.64] ;  /* 0x000000083428a981 */ /* 0x000168000c1e1d00 */
[----:B------:R0:W5:Y:S04]  /*6d60*/  @!P2 LDG.E.128 R48, desc[UR8][R56.64] ;  /* 0x000000083830a981 */ /* 0x000168000c1e1d00 */
[----:B------:R0:W5:Y:S04]  /*6d70*/  @!P3 LDG.E.128 R36, desc[UR8][R52.64+0x80] ;  /* 0x000080083424b981 */ /* 0x000168000c1e1d00 */
[----:B------:R0:W5:Y:S02]  /*6d80*/  @!P3 LDG.E.128 R44, desc[UR8][R56.64+0x80] ;  /* 0x00008008382cb981 */ /* 0x000164000c1e1d00 */
.L_x_515:
[----:B------:R-:W-:Y:S05]  /*6d90*/  BSYNC B1 ;  /* 0x0000000000017941 */ /* 0x000fea0003800000 */
.L_x_514:
[----:B0-----:R-:W2:Y:S01]  /*6da0*/  LDL.LU R57, [R1+0x10] ;  /* 0x0000100001397983 */ /* 0x001ea20000300800 */
[----:B-----5:R-:W-:Y:S01]  /*6db0*/  IMAD.MOV.U32 R52, RZ, RZ, R38 ;  /* 0x000000ffff347224 */ /* 0x020fe200078e0026 */
        /* <DEDUP_REMOVED lines=8> */
[----:B------:R-:W-:Y:S01]  /*6e40*/  CS2R R66, SRZ ;  /* 0x0000000000427805 */ /* 0x000fe2000001ff00 */
[----:B------:R-:W-:Y:S01]  /*6e50*/  IMAD.MOV.U32 R56, RZ, RZ, R40 ;  /* 0x000000ffff387224 */ /* 0x000fe200078e0028 */
[----:B------:R-:W-:-:S02]  /*6e60*/  ISETP.GE.AND P2, PT, R58, R4, PT ;  /* 0x000000043a00720c */ /* 0x000fc40003f46270 */
[----:B------:R-:W-:Y:S02]  /*6e70*/  CS2R R58, SRZ ;  /* 0x00000000003a7805 */ /* 0x000fe4000001ff00 */
[----:B------:R-:W-:Y:S01]  /*6e80*/  PRMT R175, R52, 0x5410, R53 ;  /* 0x0000541034af7816 */ /* 0x000fe20000000035 */
[----:B------:R-:W-:Y:S01]  /*6e90*/  IMAD.MOV.U32 R53, RZ, RZ, R42 ;  /* 0x000000ffff357224 */ /* 0x000fe200078e002a */
        /* <DEDUP_REMOVED lines=11> */
[----:B------:R-:W-:-:S03]  /*6f50*/  IMAD.MOV.U32 R56, RZ, RZ, R50 ;  /* 0x000000ffff387224 */ /* 0x000fc600078e0032 */
[----:B------:R-:W-:Y:S01]  /*6f60*/  PRMT R173, R52, 0x5410, R53 ;  /* 0x0000541034ad7816 */ /* 0x000fe20000000035 */
[----:B------:R-:W-:Y:S02]  /*6f70*/  IMAD.MOV.U32 R53, RZ, RZ, R51 ;  /* 0x000000ffff357224 */ /* 0x000fe400078e0033 */
[----:B------:R-:W-:-:S03]  /*6f80*/  IMAD.MOV.U32 R52, RZ, RZ, R48 ;  /* 0x000000ffff347224 */ /* 0x000fc600078e0030 */
[----:B------:R-:W-:Y:S01]  /*6f90*/  PRMT R154, R53, 0x5410, R56 ;  /* 0x00005410359a7816 */ /* 0x000fe20000000038 */
[----:B------:R-:W-:-:S05]  /*6fa0*/  IMAD.MOV.U32 R56, RZ, RZ, R49 ;  /* 0x000000ffff387224 */ /* 0x000fca00078e0031 */
[----:B------:R-:W-:Y:S02]  /*6fb0*/  PRMT R176, R56, 0x5410, R52 ;  /* 0x0000541038b07816 */ /* 0x000fe40000000034 */
[----:B------:R-:W-:Y:S02]  /*6fc0*/  CS2R R52, SRZ ;  /* 0x0000000000347805 */ /* 0x000fe4000001ff00 */
[----:B--2---:R-:W-:-:S04]  /*6fd0*/  LOP3.LUT R57, R57, 0xfffffffe, RZ, 0xc0, !PT ;  /* 0xfffffffe39397812 */ /* 0x004fc800078ec0ff */
[----:B------:R-:W-:-:S05]  /*6fe0*/  @P2 LOP3.LUT R57, R57, 0x1, RZ, 0xfc, !PT ;  /* 0x0000000139392812 */ /* 0x000fca00078efcff */
[----:B------:R0:W-:Y:S02]  /*6ff0*/  STL [R1+0x10], R57 ;  /* 0x0000103901007387 */ /* 0x0001e40000100800 */
[----:B0-----:R-:W-:Y:S01]  /*7000*/  CS2R R56, SRZ ;  /* 0x0000000000387805 */ /* 0x001fe2000001ff00 */
[----:B------:R-:W-:Y:S06]  /*7010*/  @P2 BRA `(.L_x_517) ;  /* 0x0000000000642947 */ /* 0x000fec0003800000 */
[----:B------:R-:W-:Y:S01]  /*7020*/  IADD3 R54, P2, P3, R102, R86, R33 ;  /* 0x0000005666367210 */ /* 0x000fe20007b5e021 */
[----:B------:R-:W-:Y:S01]  /*7030*/  ULDC.64 UR4, c[0x0][0x3e8] ;  /* 0x0000fa0000047ab9 */ /* 0x000fe20000000a00 */
[----:B------:R-:W-:Y:S02]  /*7040*/  CS2R R58, SRZ ;  /* 0x00000000003a7805 */ /* 0x000fe4000001ff00 */
[----:B------:R-:W-:Y:S02]  /*7050*/  CS2R R56, SRZ ;  /* 0x0000000000387805 */ /* 0x000fe4000001ff00 */
[----:B------:R-:W-:Y:S02]  /*7060*/  IADD3.X R55, R25, R0, R35, P2, P3 ;  /* 0x0000000019377210 */ /* 0x000fe400017e6423 */
[----:B------:R-:W-:Y:S02]  /*7070*/  CS2R R66, SRZ ;  /* 0x0000000000427805 */ /* 0x000fe4000001ff00 */
[----:B------:R-:W-:-:S02]  /*7080*/  IADD3 R52, P2, P3, R108, R84, R29 ;  /* 0x000000546c347210 */ /* 0x000fc40007b5e01d */
[----:B------:R-:W-:Y:S01]  /*7090*/  CS2R R64, SRZ ;  /* 0x0000000000407805 */ /* 0x000fe2000001ff00 */
[----:B------:R-:W-:Y:S01]  /*70a0*/  ULDC.64 UR6, c[0x0][0x208] ;  /* 0x0000820000067ab9 */ /* 0x000fe20000000a00 */
        /* <DEDUP_REMOVED lines=9> */
[----:B------:R-:W5:Y:S04]  /*7140*/  @!P2 LDG.E.128 R56, desc[UR6][R60.64] ;  /* 0x000000063c38a981 */ /* 0x000f68000c1e1d00 */
[----:B------:R-:W5:Y:S01]  /*7150*/  @!P2 LDG.E.128 R64, desc[UR6][R68.64] ;  /* 0x000000064440a981 */ /* 0x000f62000c1e1d00 */
[----:B------:R-:W-:Y:S02]  /*7160*/  ISETP.GE.AND P2, PT, R212, R115, PT ;  /* 0x00000073d400720c */ /* 0x000fe40003f46270 */
[----:B------:R-:W-:-:S11]  /*7170*/  CS2R R62, SRZ ;  /* 0x00000000003e7805 */ /* 0x000fd6000001ff00 */
[----:B------:R0:W5:Y:S02]  /*7180*/  @!P2 LDG.E.128 R52, desc[UR6][R60.64+0x80] ;  /* 0x000080063c34a981 */ /* 0x000164000c1e1d00 */
[----:B0-----:R-:W-:-:S06]  /*7190*/  CS2R R60, SRZ ;  /* 0x00000000003c7805 */ /* 0x001fcc000001ff00 */
[----:B------:R0:W5:Y:S02]  /*71a0*/  @!P2 LDG.E.128 R60, desc[UR6][R68.64+0x80] ;  /* 0x00008006443ca981 */ /* 0x000164000c1e1d00 */
.L_x_517:
[----:B------:R-:W-:Y:S05]  /*71b0*/  BSYNC B1 ;  /* 0x0000000000017941 */ /* 0x000fea0003800000 */
.L_x_516:
        /* <DEDUP_REMOVED lines=30> */
[----:B------:R-:W-:Y:S02]  /*73a0*/  IMAD.MOV.U32 R69, RZ, RZ, R64 ;  /* 0x000000ffff457224 */ /* 0x000fe400078e0040 */
[----:B------:R-:W-:-:S05]  /*73b0*/  IMAD.MOV.U32 R68, RZ, RZ, R65 ;  /* 0x000000ffff447224 */ /* 0x000fca00078e0041 */
[----:B------:R-:W-:Y:S02]  /*73c0*/  PRMT R170, R69, 0x5410, R68 ;  /* 0x0000541045aa7816 */ /* 0x000fe40000000044 */
[----:B------:R-:W-:Y:S01]  /*73d0*/  CS2R R68, SRZ ;  /* 0x0000000000447805 */ /* 0x000fe2000001ff00 */
[----:B------:R-:W-:Y:S06]  /*73e0*/  @P3 BRA `(.L_x_519) ;  /* 0x0000000000543947 */ /* 0x000fec0003800000 */
[----:B------:R-:W-:Y:S01]  /*73f0*/  IADD3 R86, P2, P5, R102, R32, R86 ;  /* 0x0000002066567210 */ /* 0x000fe20007d5e056 */
[----:B------:R-:W-:Y:S01]  /*7400*/  ULDC.64 UR4, c[0x0][0x3e8] ;  /* 0x0000fa0000047ab9 */ /* 0x000fe20000000a00 */
[----:B------:R-:W-:Y:S02]  /*7410*/  ULDC.64 UR6, c[0x0][0x208] ;  /* 0x0000820000067ab9 */ /* 0x000fe40000000a00 */
[----:B------:R-:W-:Y:S02]  /*7420*/  IADD3.X R0, R25, R34, R0, P2, P5 ;  /* 0x0000002219007210 */ /* 0x000fe400017ea400 */
        /* <DEDUP_REMOVED lines=17> */
.L_x_519:
[----:B------:R-:W-:Y:S05]  /*7540*/  BSYNC B1 ;  /* 0x0000000000017941 */ /* 0x000fea0003800000 */
.L_x_518:
        /* <DEDUP_REMOVED lines=32> */
.L_x_520:
[----:B------:R-:W-:Y:S01]  /*7750*/  IMAD R3, R19, 0x8, R18 ;  /* 0x0000000813037824 */ /* 0x000fe200078e0212 */
[----:B------:R-:W-:Y:S01]  /*7760*/  SHF.L.U32 R0, R217, 0x1f, RZ ;  /* 0x0000001fd9007819 */ /* 0x000fe200000006ff */
[----:B------:R-:W1:Y:S01]  /*7770*/  LDC R143, c[0x0][0x2f4] ;  /* 0x0000bd00ff8f7b82 */ /* 0x000e620000000800 */
[----:B------:R-:W-:Y:S01]  /*7780*/  BSSY B1, `(.L_x_521) ;  /* 0x0000004000017945 */ /* 0x000fe20003800000 */
[----:B------:R-:W-:Y:S01]  /*7790*/  IMAD.MOV.U32 R123, RZ, RZ, R88 ;  /* 0x000000ffff7b7224 */ /* 0x000fe200078e0058 */
[----:B------:R-:W2:Y:S02]  /*77a0*/  SYNCS.PHASECHK.TRANS64.TRYWAIT P5, [R3+URZ+0x38890], R0 ;  /* 0x03889000030075a7 */ /* 0x000ea400080a017f */
[----:B--2---:R-:W-:Y:S05]  /*77b0*/  @!P5 BRA `(.L_x_522) ;  /* 0x0000024800f0d947 */ /* 0x004fea0003800000 */
.L_x_855:
[----:B------:R-:W-:Y:S05]  /*77c0*/  BSYNC B1 ;  /* 0x0000000000017941 */ /* 0x000fea0003800000 */
.L_x_521:
[----:B------:R-:W3:Y:S01]  /*77d0*/  LDC.64 R124, c[0x0][0x300] ;  /* 0x0000c000ff7c7b82 */ /* 0x000ee20000000a00 */
[----:B------:R-:W-:Y:S01]  /*77e0*/  BSSY B1, `(.L_x_523) ;  /* 0x0000111000017945 */ /* 0x000fe20003800000 */
[----:B-1----:R-:W-:-:S03]  /*77f0*/  IMAD.IADD R145, R143, 0x1, -R118 ;  /* 0x000000018f917824 */ /* 0x002fc600078e0a76 */
[----:B------:R-:W-:Y:S05]  /*7800*/  @P4 BRA `(.L_x_524) ;  /* 0x0000001000384947 */ /* 0x000fea0003800000 */
[----:B------:R-:W-:Y:S01]  /*7810*/  ISETP.NE.AND P4, PT, R27, RZ, PT ;  /* 0x000000ff1b00720c */ /* 0x000fe20003f85270 */
[-C--:B---3--:R-:W-:Y:S01]  /*7820*/  IMAD.WIDE.U32 R134, R213, R124.reuse, R122 ;  /* 0x0000007cd5867225 */ /* 0x088fe200078e007a */
[----:B0-----:R-:W-:Y:S01]  /*7830*/  SHF.R.S32.HI R84, RZ, 0x1f, R213 ;  /* 0x0000001fff547819 */ /* 0x001fe200000114d5 */
[----:B------:R-:W-:Y:S04]  /*7840*/  BSSY B2, `(.L_x_525) ;  /* 0x0000087000027945 */ /* 0x000fe80003800000 */
[----:B------:R-:W-:-:S04]  /*7850*/  IMAD R148, R84, R124, RZ ;  /* 0x0000007c54947224 */ /* 0x000fc800078e02ff */
[----:B------:R-:W-:-:S04]  /*7860*/  IMAD R148, R213, R125, R148 ;  /* 0x0000007dd5947224 */ /* 0x000fc800078e0294 */
[----:B------:R-:W-:Y:S01]  /*7870*/  IMAD.IADD R148, R148, 0x1, R135 ;  /* 0x0000000194947824 */ /* 0x000fe200078e0287 */
[----:B------:R-:W-:Y:S06]  /*7880*/  @!P4 BRA `(.L_x_526) ;  /* 0x000000080008c947 */ /* 0x000fec0003800000 */
[----:B------:R-:W-:Y:S01]  /*7890*/  SEL R84, R118, R145, !P0 ;  /* 0x0000009176547207 */ /* 0x000fe20004000000 */
[----:B------:R-:W-:Y:S01]  /*78a0*/  IMAD.SHL.U32 R86, R213, 0x40, RZ ;  /* 0x00000040d5567824 */ /* 0x000fe200078e00ff */
[----:B------:R-:W-:Y:S01]  /*78b0*/  ISETP.GE.AND P4, PT, R16, R115, PT ;  /* 0x000000731000720c */ /* 0x000fe20003f86270 */
[----:B------:R-:W-:Y:S01]  /*78c0*/  BSSY B3, `(.L_x_527) ;  /* 0x0000071000037945 */ /* 0x000fe20003800000 */
[----:B------:R-:W-:-:S04]  /*78d0*/  SHF.R.S32.HI R85, RZ, 0x1f, R84 ;  /* 0x0000001fff557819 */ /* 0x000fc80000011454 */
[----:B------:R-:W-:-:S04]  /*78e0*/  LEA.HI R84, R85, R84, RZ, 0x4 ;  /* 0x0000005455547211 */ /* 0x000fc800078f20ff */
[----:B------:R-:W-:-:S04]  /*78f0*/  LEA.HI.SX32 R84, R84, R15, 0x1c ;  /* 0x0000000f54547211 */ /* 0x000fc800078fe2ff */
[----:B------:R-:W-:Y:S01]  /*7900*/  SHF.R.S32.HI R85, RZ, 0x1f, R84 ;  /* 0x0000001fff557819 */ /* 0x000fe20000011454 */
[----:B------:R-:W-:-:S03]  /*7910*/  IMAD.SHL.U32 R149, R84, 0x8, RZ ;  /* 0x0000000854957824 */ /* 0x000fc600078e00ff */
[----:B------:R-:W-:Y:S02]  /*7920*/  LEA.HI R84, R85, R84, RZ, 0x3 ;  /* 0x0000005455547211 */ /* 0x000fe400078f18ff */
[----:B------:R-:W-:Y:S02]  /*7930*/  LOP3.LUT R85, R149, 0x38, RZ, 0xc0, !PT ;  /* 0x0000003895557812 */ /* 0x000fe400078ec0ff */
[----:B------:R-:W-:Y:S02]  /*7940*/  SHF.R.S32.HI R84, RZ, 0x3, R84 ;  /* 0x00000003ff547819 */ /* 0x000fe40000011454 */
[----:B------:R-:W-:-:S03]  /*7950*/  LOP3.LUT R85, R85, 0x1c0, R86, 0xf8, !PT ;  /* 0x000001c055557812 */ /* 0x000fc600078ef856 */
[----:B------:R-:W-:Y:S01]  /*7960*/  IMAD R84, R84, 0x1400, R229 ;  /* 0x0000140054547824 */ /* 0x000fe200078e02e5 */
[----:B------:R-:W-:-:S05]  /*7970*/  LOP3.LUT R85, R85, R228, RZ, 0x3c, !PT ;  /* 0x000000e455557212 */ /* 0x000fca00078e3cff */
[----:B------:R-:W-:-:S04]  /*7980*/  IMAD.IADD R84, R84, 0x1, R85 ;  /* 0x0000000154547824 */ /* 0x000fc800078e0255 */
[C---:B------:R-:W-:Y:S02]  /*7990*/  IMAD R88, R19.reuse, 0x5000, R84 ;  /* 0x0000500013587824 */ /* 0x040fe400078e0254 */
[----:B------:R-:W-:Y:S02]  /*79a0*/  IMAD R84, R19, 0x5000, R138 ;  /* 0x0000500013547824 */ /* 0x000fe400078e028a */
[--C-:B------:R-:W-:Y:S02]  /*79b0*/  IMAD R88, R88, 0x2, R18.reuse ;  /* 0x0000000258587824 */ /* 0x100fe400078e0212 */
[----:B------:R-:W-:-:S04]  /*79c0*/  IMAD R84, R84, 0x2, R18 ;  /* 0x0000000254547824 */ /* 0x000fc800078e0212 */
[----:B------:R-:W0:Y:S04]  /*79d0*/  LDS.128 R88, [R88+0x24400] ;  /* 0x0244000058587984 */ /* 0x000e280000000c00 */
[----:B------:R-:W1:Y:S01]  /*79e0*/  LDS.128 R84, [R84+0x24400] ;  /* 0x0244000054547984 */ /* 0x000e620000000c00 */
[----:B------:R-:W-:Y:S05]  /*79f0*/  @P4 BRA `(.L_x_528) ;  /* 0x0000000400744947 */ /* 0x000fea0003800000 */
[--C-:B------:R-:W-:Y:S02]  /*7a00*/  SHF.R.U64 R40, R40, 0x10, R41.reuse ;  /* 0x0000001028287819 */ /* 0x100fe40000001229 */
[----:B------:R-:W-:Y:S02]  /*7a10*/  SHF.R.U32.HI R152, RZ, 0x10, R41 ;  /* 0x00000010ff987819 */ /* 0x000fe40000011629 */
[----:B------:R-:W-:Y:S02]  /*7a20*/  SHF.R.U64 R41, R42, 0x10, R43 ;  /* 0x000000102a297819 */ /* 0x000fe4000000122b */
[--C-:B------:R-:W-:Y:S02]  /*7a30*/  SHF.R.U64 R42, R48, 0x10, R49.reuse ;  /* 0x00000010302a7819 */ /* 0x100fe40000001231 */
[----:B------:R-:W-:Y:S02]  /*7a40*/  SHF.R.U32.HI R49, RZ, 0x10, R49 ;  /* 0x00000010ff317819 */ /* 0x000fe40000011631 */
[----:B------:R-:W-:-:S02]  /*7a50*/  SHF.R.U64 R48, R50, 0x10, R51 ;  /* 0x0000001032307819 */ /* 0x000fc40000001233 */
[----:B------:R-:W-:Y:S02]  /*7a60*/  PRMT R40, R150, 0x5432, R40 ;  /* 0x0000543296287816 */ /* 0x000fe40000000028 */
[----:B------:R-:W-:Y:S02]  /*7a70*/  PRMT R152, R151, 0x5432, R152 ;  /* 0x0000543297987816 */ /* 0x000fe40000000098 */
[----:B------:R-:W-:Y:S02]  /*7a80*/  PRMT R50, R176, 0x5410, R49 ;  /* 0x00005410b0327816 */ /* 0x000fe40000000031 */
[----:B------:R-:W-:Y:S02]  /*7a90*/  SHF.R.U32.HI R150, RZ, 0x10, R43 ;  /* 0x00000010ff967819 */ /* 0x000fe4000001162b */
[----:B------:R-:W-:Y:S01]  /*7aa0*/  SHF.R.U32.HI R151, RZ, 0x10, R51 ;  /* 0x00000010ff977819 */ /* 0x000fe20000011633 */
[----:B------:R-:W-:Y:S01]  /*7ab0*/  IMAD.U32 R51, R50, 0x10000, RZ ;  /* 0x0001000032337824 */ /* 0x000fe200078e00ff */
[----:B------:R-:W-:-:S02]  /*7ac0*/  PRMT R43, R153, 0x5410, R41 ;  /* 0x00005410992b7816 */ /* 0x000fc40000000029 */
[----:B------:R-:W-:Y:S02]  /*7ad0*/  PRMT R41, R176, 0x5432, R42 ;  /* 0x00005432b0297816 */ /* 0x000fe4000000002a */
[C---:B------:R-:W-:Y:S01]  /*7ae0*/  PRMT R42, R154.reuse, 0x5432, R48 ;  /* 0x000054329a2a7816 */ /* 0x040fe20000000030 */
[----:B0-----:R-:W-:Y:S01]  /*7af0*/  IMAD.U32 R48, R89, 0x10000, RZ ;  /* 0x0001000059307824 */ /* 0x001fe200078e00ff */
[----:B------:R-:W-:Y:S01]  /*7b00*/  PRMT R151, R154, 0x5410, R151 ;  /* 0x000054109a977816 */ /* 0x000fe20000000097 */
[----:B------:R-:W-:Y:S01]  /*7b10*/  IMAD.U32 R154, R152, 0x10000, RZ ;  /* 0x00010000989a7824 */ /* 0x000fe200078e00ff */
[----:B------:R-:W-:Y:S01]  /*7b20*/  PRMT R150, R153, 0x5432, R150 ;  /* 0x0000543299967816 */ /* 0x000fe20000000096 */
[C---:B------:R-:W-:Y:S01]  /*7b30*/  FMUL.FTZ R49, R48.reuse, R51 ;  /* 0x0000003330317220 */ /* 0x040fe20000410000 */
[----:B-1----:R-:W-:Y:S02]  /*7b40*/  IMAD.U32 R153, R85, 0x10000, RZ ;  /* 0x0001000055997824 */ /* 0x002fe400078e00ff */
[----:B------:R-:W-:Y:S01]  /*7b50*/  FMUL.FTZ R48, R48, R154 ;  /* 0x0000009a30307220 */ /* 0x000fe20000410000 */
[----:B------:R-:W-:-:S02]  /*7b60*/  LOP3.LUT R50, R50, 0xffff0000, RZ, 0xc0, !PT ;  /* 0xffff000032327812 */ /* 0x000fc400078ec0ff */
[----:B------:R-:W-:Y:S01]  /*7b70*/  LOP3.LUT R152, R152, 0xffff0000, RZ, 0xc0, !PT ;  /* 0xffff000098987812 */ /* 0x000fe200078ec0ff */
[----:B------:R-:W-:Y:S01]  /*7b80*/  FFMA.FTZ R48, R153, R51, R48 ;  /* 0x0000003399307223 */ /* 0x000fe20000010030 */
[----:B------:R-:W-:Y:S01]  /*7b90*/  LOP3.LUT R51, R89, 0xffff0000, RZ, 0xc0, !PT ;  /* 0xffff000059337812 */ /* 0x000fe200078ec0ff */
[----:B------:R-:W-:Y:S01]  /*7ba0*/  FFMA.FTZ R49, R153, R154, -R49 ;  /* 0x0000009a99317223 */ /* 0x000fe20000010831 */
[----:B------:R-:W-:Y:S01]  /*7bb0*/  LOP3.LUT R89, R85, 0xffff0000, RZ, 0xc0, !PT ;  /* 0xffff000055597812 */ /* 0x000fe200078ec0ff */
[C---:B------:R-:W-:Y:S01]  /*7bc0*/  IMAD.U32 R154, R91.reuse, 0x10000, RZ ;  /* 0x000100005b9a7824 */ /* 0x040fe200078e00ff */
[----:B------:R-:W-:Y:S01]  /*7bd0*/  LOP3.LUT R91, R91, 0xffff0000, RZ, 0xc0, !PT ;  /* 0xffff00005b5b7812 */ /* 0x000fe200078ec0ff */
[C---:B------:R-:W-:Y:S01]  /*7be0*/  FMUL.FTZ R85, R51.reuse, R50 ;  /* 0x0000003233557220 */ /* 0x040fe20000410000 */
[-C--:B------:R-:W-:Y:S01]  /*7bf0*/  FMUL.FTZ R51, R51, R152.reuse ;  /* 0x0000009833337220 */ /* 0x080fe20000410000 */
[C---:B------:R-:W-:Y:S01]  /*7c00*/  IMAD.U32 R153, R151.reuse, 0x10000, RZ ;  /* 0x0001000097997824 */ /* 0x040fe200078e00ff */
[----:B------:R-:W-:Y:S01]  /*7c10*/  LOP3.LUT R151, R151, 0xffff0000, RZ, 0xc0, !PT ;  /* 0xffff000097977812 */ /* 0x000fe200078ec0ff */
[C---:B------:R-:W-:Y:S01]  /*7c20*/  FFMA.FTZ R85, R89.reuse, R152, -R85 ;  /* 0x0000009859557223 */ /* 0x040fe20000010855 */
[----:B------:R-:W-:Y:S01]  /*7c30*/  FFMA.FTZ R50, R89, R50, R51 ;  /* 0x0000003259327223 */ /* 0x000fe20000010033 */
[----:B------:R-:W-:-:S02]  /*7c40*/  IMAD.U32 R152, R87, 0x10000, RZ ;  /* 0x0001000057987824 */ /* 0x000fc400078e00ff */
[----:B------:R-:W-:Y:S01]  /*7c50*/  FMUL.FTZ R51, R154, R153 ;  /* 0x000000999a337220 */ /* 0x000fe20000410000 */
[C---:B------:R-:W-:Y:S01]  /*7c60*/  IMAD.U32 R89, R150.reuse, 0x10000, RZ ;  /* 0x0001000096597824 */ /* 0x040fe200078e00ff */
[----:B------:R-:W-:Y:S02]  /*7c70*/  LOP3.LUT R150, R150, 0xffff0000, RZ, 0xc0, !PT ;  /* 0xffff000096967812 */ /* 0x000fe400078ec0ff */
[----:B------:R-:W-:Y:S01]  /*7c80*/  F2FP.BF16.F32.PACK_AB R85, R85, R49 ;  /* 0x000000315555723e */ /* 0x000fe200000010ff */
[-C--:B------:R-:W-:Y:S01]  /*7c90*/  FFMA.FTZ R51, R152, R89.reuse, -R51 ;  /* 0x0000005998337223 */ /* 0x080fe20000010833 */
[----:B------:R-:W-:Y:S01]  /*7ca0*/  FMUL.FTZ R89, R154, R89 ;  /* 0x000000599a597220 */ /* 0x000fe20000410000 */
[----:B------:R-:W-:Y:S01]  /*7cb0*/  F2FP.BF16.F32.PACK_AB R48, R50, R48 ;  /* 0x000000303230723e */ /* 0x000fe200000010ff */
[----:B------:R-:W-:Y:S02]  /*7cc0*/  IMAD.U32 R49, R88, 0x10000, RZ ;  /* 0x0001000058317824 */ /* 0x000fe400078e00ff */
[----:B------:R-:W-:Y:S01]  /*7cd0*/  FFMA.FTZ R89, R152, R153, R89 ;  /* 0x0000009998597223 */ /* 0x000fe20000010059 */
[----:B------:R-:W-:Y:S01]  /*7ce0*/  LOP3.LUT R152, R87, 0xffff0000, RZ, 0xc0, !PT ;  /* 0xffff000057987812 */ /* 0x000fe200078ec0ff */
[CC--:B------:R-:W-:Y:S01]  /*7cf0*/  FMUL.FTZ R87, R91.reuse, R151.reuse ;  /* 0x000000975b577220 */ /* 0x0c0fe20000410000 */
[-C--:B------:R-:W-:Y:S01]  /*7d00*/  FMUL.FTZ R91, R91, R150.reuse ;  /* 0x000000965b5b7220 */ /* 0x080fe20000410000 */
[C---:B------:R-:W-:Y:S01]  /*7d10*/  IMAD.U32 R50, R41.reuse, 0x10000, RZ ;  /* 0x0001000029327824 */ /* 0x040fe200078e00ff */
[----:B------:R-:W-:Y:S01]  /*7d20*/  LOP3.LUT R41, R41, 0xffff0000, RZ, 0xc0, !PT ;  /* 0xffff000029297812 */ /* 0x000fe200078ec0ff */
[C---:B------:R-:W-:Y:S01]  /*7d30*/  FFMA.FTZ R87, R152.reuse, R150, -R87 ;  /* 0x0000009698577223 */ /* 0x040fe20000010857 */
[----:B------:R-:W-:Y:S01]  /*7d40*/  FFMA.FTZ R151, R152, R151, R91 ;  /* 0x0000009798977223 */ /* 0x000fe2000001005b */
[----:B------:R-:W-:-:S03]  /*7d50*/  FMUL.FTZ R91, R49, R50 ;  /* 0x00000032315b7220 */ /* 0x000fc60000410000 */
[----:B------:R-:W-:Y:S01]  /*7d60*/  F2FP.BF16.F32.PACK_AB R87, R87, R51 ;  /* 0x000000335757723e */ /* 0x000fe200000010ff */
[----:B------:R-:W-:Y:S01]  /*7d70*/  IMAD.U32 R51, R84, 0x10000, RZ ;  /* 0x0001000054337824 */ /* 0x000fe200078e00ff */
[----:B------:R-:W-:Y:S01]  /*7d80*/  F2FP.BF16.F32.PACK_AB R151, R151, R89 ;  /* 0x000000599797723e */ /* 0x000fe200000010ff */
[C---:B------:R-:W-:Y:S01]  /*7d90*/  IMAD.U32 R89, R40.reuse, 0x10000, RZ ;  /* 0x0001000028597824 */ /* 0x040fe200078e00ff */
[----:B------:R-:W-:-:S03]  /*7da0*/  LOP3.LUT R40, R40, 0xffff0000, RZ, 0xc0, !PT ;  /* 0xffff000028287812 */ /* 0x000fc600078ec0ff */
[-C--:B------:R-:W-:Y:S01]  /*7db0*/  FMUL.FTZ R49, R49, R89.reuse ;  /* 0x0000005931317220 */ /* 0x080fe20000410000 */
[C---:B------:R-:W-:Y:S01]  /*7dc0*/  FFMA.FTZ R91, R51.reuse, R89, -R91 ;  /* 0x00000059335b7223 */ /* 0x040fe2000001085b */
[----:B------:R-:W-:Y:S02]  /*7dd0*/  IMAD.U32 R89, R90, 0x10000, RZ ;  /* 0x000100005a597824 */ /* 0x000fe400078e00ff */
[----:B------:R-:W-:Y:S01]  /*7de0*/  FFMA.FTZ R49, R51, R50, R49 ;  /* 0x0000003233317223 */ /* 0x000fe20000010031 */
[----:B------:R-:W-:Y:S02]  /*7df0*/  LOP3.LUT R50, R88, 0xffff0000, RZ, 0xc0, !PT ;  /* 0xffff000058327812 */ /* 0x000fe400078ec0ff */
[----:B------:R-:W-:-:S03]  /*7e00*/  LOP3.LUT R51, R84, 0xffff0000, RZ, 0xc0, !PT ;  /* 0xffff000054337812 */ /* 0x000fc600078ec0ff */
[C---:B------:R-:W-:Y:S01]  /*7e10*/  FMUL.FTZ R84, R50.reuse, R41 ;  /* 0x0000002932547220 */ /* 0x040fe20000410000 */
[----:B------:R-:W-:-:S03]  /*7e20*/  FMUL.FTZ R50, R50, R40 ;  /* 0x0000002832327220 */ /* 0x000fc60000410000 */
[C---:B------:R-:W-:Y:S01]  /*7e30*/  FFMA.FTZ R40, R51.reuse, R40, -R84 ;  /* 0x0000002833287223 */ /* 0x040fe20000010854 */
[----:B------:R-:W-:Y:S01]  /*7e40*/  FFMA.FTZ R41, R51, R41, R50 ;  /* 0x0000002933297223 */ /* 0x000fe20000010032 */
[C---:B------:R-:W-:Y:S01]  /*7e50*/  IMAD.U32 R51, R42.reuse, 0x10000, RZ ;  /* 0x000100002a337824 */ /* 0x040fe200078e00ff */
[----:B------:R-:W-:Y:S01]  /*7e60*/  LOP3.LUT R42, R42, 0xffff0000, RZ, 0xc0, !PT ;  /* 0xffff00002a2a7812 */ /* 0x000fe200078ec0ff */
[C---:B------:R-:W-:Y:S01]  /*7e70*/  IMAD.U32 R84, R43.reuse, 0x10000, RZ ;  /* 0x000100002b547824 */ /* 0x040fe200078e00ff */
[----:B------:R-:W-:Y:S01]  /*7e80*/  LOP3.LUT R43, R43, 0xffff0000, RZ, 0xc0, !PT ;  /* 0xffff00002b2b7812 */ /* 0x000fe200078ec0ff */
[C---:B------:R-:W-:Y:S01]  /*7e90*/  FMUL.FTZ R88, R89.reuse, R51 ;  /* 0x0000003359587220 */ /* 0x040fe20000410000 */
[----:B------:R-:W-:Y:S02]  /*7ea0*/  IMAD.U32 R50, R86, 0x10000, RZ ;  /* 0x0001000056327824 */ /* 0x000fe400078e00ff */
[----:B------:R-:W-:Y:S01]  /*7eb0*/  FMUL.FTZ R89, R89, R84 ;  /* 0x0000005459597220 */ /* 0x000fe20000410000 */
[----:B------:R-:W-:Y:S01]  /*7ec0*/  F2FP.BF16.F32.PACK_AB R40, R40, R91 ;  /* 0x0000005b2828723e */ /* 0x000fe200000010ff */
[----:B------:R-:W-:-:S02]  /*7ed0*/  IMAD.MOV.U32 R91, RZ, RZ, R151 ;  /* 0x000000ffff5b7224 */ /* 0x000fc400078e0097 */
[C---:B------:R-:W-:Y:S01]  /*7ee0*/  FFMA.FTZ R88, R50.reuse, R84, -R88 ;  /* 0x0000005432587223 */ /* 0x040fe20000010858 */
[----:B------:R-:W-:Y:S01]  /*7ef0*/  FFMA.FTZ R89, R50, R51, R89 ;  /* 0x0000003332597223 */ /* 0x000fe20000010059 */
[----:B------:R-:W-:Y:S02]  /*7f00*/  LOP3.LUT R50, R90, 0xffff0000, RZ, 0xc0, !PT ;  /* 0xffff00005a327812 */ /* 0x000fe400078ec0ff */
[----:B------:R-:W-:Y:S02]  /*7f10*/  LOP3.LUT R51, R86, 0xffff0000, RZ, 0xc0, !PT ;  /* 0xffff000056337812 */ /* 0x000fe400078ec0ff */
[----:B------:R-:W-:Y:S01]  /*7f20*/  F2FP.BF16.F32.PACK_AB R41, R41, R49 ;  /* 0x000000312929723e */ /* 0x000fe200000010ff */
[C---:B------:R-:W-:Y:S01]  /*7f30*/  FMUL.FTZ R84, R50.reuse, R42 ;  /* 0x0000002a32547220 */ /* 0x040fe20000410000 */
[----:B------:R-:W-:-:S03]  /*7f40*/  FMUL.FTZ R50, R50, R43 ;  /* 0x0000002b32327220 */ /* 0x000fc60000410000 */
[C---:B------:R-:W-:Y:S01]  /*7f50*/  FFMA.FTZ R84, R51.reuse, R43, -R84 ;  /* 0x0000002b33547223 */ /* 0x040fe20000010854 */
[----:B------:R-:W-:-:S04]  /*7f60*/  FFMA.FTZ R50, R51, R42, R50 ;  /* 0x0000002a33327223 */ /* 0x000fc80000010032 */
[----:B------:R-:W-:Y:S01]  /*7f70*/  F2FP.BF16.F32.PACK_AB R86, R84, R88 ;  /* 0x000000585456723e */ /* 0x000fe200000010ff */
[----:B------:R-:W-:Y:S01]  /*7f80*/  IMAD.MOV.U32 R84, RZ, RZ, R40 ;  /* 0x000000ffff547224 */ /* 0x000fe200078e0028 */
[----:B------:R-:W-:Y:S01]  /*7f90*/  F2FP.BF16.F32.PACK_AB R50, R50, R89 ;  /* 0x000000593232723e */ /* 0x000fe200000010ff */
[----:B------:R-:W-:Y:S02]  /*7fa0*/  IMAD.MOV.U32 R88, RZ, RZ, R41 ;  /* 0x000000ffff587224 */ /* 0x000fe400078e0029 */
[----:B------:R-:W-:Y:S02]  /*7fb0*/  IMAD.MOV.U32 R89, RZ, RZ, R48 ;  /* 0x000000ffff597224 */ /* 0x000fe400078e0030 */
[----:B------:R-:W-:-:S07]  /*7fc0*/  IMAD.MOV.U32 R90, RZ, RZ, R50 ;  /* 0x000000ffff5a7224 */ /* 0x000fce00078e0032 */
.L_x_528:
[----:B------:R-:W-:Y:S05]  /*7fd0*/  BSYNC B3 ;  /* 0x0000000000037941 */ /* 0x000fea0003800000 */
.L_x_527:
[----:B------:R-:W-:Y:S01]  /*7fe0*/  ISETP.GE.AND P4, PT, R149, R143, PT ;  /* 0x0000008f9500720c */ /* 0x000fe20003f86270 */
[----:B------:R-:W-:-:S12]  /*7ff0*/  ULDC.64 UR4, c[0x0][0x208] ;  /* 0x0000820000047ab9 */ /* 0x000fd80000000a00 */
[--C-:B------:R-:W-:Y:S02]  /*8000*/  @!P4 SHF.R.S32.HI R43, RZ, 0x1f, R149.reuse ;  /* 0x0000001fff2bc819 */ /* 0x100fe40000011495 */
[----:B------:R-:W-:-:S04]  /*8010*/  @!P4 IADD3 R149, P5, P6, R96, R134, R149 ;  /* 0x000000866095c210 */ /* 0x000fc80007ebe095 */
[----:B------:R-:W-:Y:S02]  /*8020*/  @!P4 IADD3.X R43, R93, R148, R43, P5, P6 ;  /* 0x000000945d2bc210 */ /* 0x000fe40002fec42b */
[----:B------:R-:W-:-:S04]  /*8030*/  IADD3 R41, P5, P6, R96, R134, R14 ;  /* 0x0000008660297210 */ /* 0x000fc80007ebe00e */
[----:B------:R-:W-:Y:S02]  /*8040*/  IADD3.X R42, R93, R148, R8, P5, P6 ;  /* 0x000000945d2a7210 */ /* 0x000fe40002fec408 */
[----:B------:R-:W-:-:S04]  /*8050*/  LEA R40, P5, R41, R116, 0x1 ;  /* 0x0000007429287211 */ /* 0x000fc800078a08ff */
[----:B------:R-:W-:Y:S02]  /*8060*/  LEA.HI.X R41, R41, R117, R42, 0x1, P5 ;  /* 0x0000007529297211 */ /* 0x000fe400028f0c2a */
[----:B------:R-:W-:-:S03]  /*8070*/  @!P4 LEA R42, P5, R149, R116, 0x1 ;  /* 0x00000074952ac211 */ /* 0x000fc600078a08ff */
[----:B-1----:R1:W-:Y:S01]  /*8080*/  STG.E.128 desc[UR4][R40.64], R84 ;  /* 0x0000005428007986 */ /* 0x0023e2000c101d04 */
[----:B------:R-:W-:-:S05]  /*8090*/  @!P4 LEA.HI.X R43, R149, R117, R43, 0x1, P5 ;  /* 0x00000075952bc211 */ /* 0x000fca00028f0c2b */
[----:B0-----:R1:W-:Y:S04]  /*80a0*/  @!P4 STG.E.128 desc[UR4][R42.64], R88 ;  /* 0x000000582a00c986 */ /* 0x0013e8000c101d04 */
.L_x_526:
[----:B------:R-:W-:Y:S05]  /*80b0*/  BSYNC B2 ;  /* 0x0000000000027941 */ /* 0x000fea0003800000 */
.L_x_525:
[----:B------:R-:W-:-:S13]  /*80c0*/  ISETP.NE.AND P4, PT, R11, RZ, PT ;  /* 0x000000ff0b00720c */ /* 0x000fda0003f85270 */
[----:B------:R-:W-:Y:S05]  /*80d0*/  @!P4 BRA `(.L_x_524) ;  /* 0x000000080004c947 */ /* 0x000fea0003800000 */
[----:B-1----:R-:W-:Y:S01]  /*80e0*/  SEL R40, R118, R145, !P1 ;  /* 0x0000009176287207 */ /* 0x002fe20004800000 */
        /* <DEDUP_REMOVED lines=22> */
[----:B------:R-:W-:Y:S01]  /*8250*/  SHF.R.U64 R38, R38, 0x10, R39 ;  /* 0x0000001026267819 */ /* 0x000fe20000001227 */
[----:B0-----:R-:W-:Y:S01]  /*8260*/  IMAD.U32 R89, R49, 0x10000, RZ ;  /* 0x0001000031597824 */ /* 0x001fe200078e00ff */
[--C-:B------:R-:W-:Y:S01]  /*8270*/  SHF.R.U32.HI R85, RZ, 0x10, R45.reuse ;  /* 0x00000010ff557819 */ /* 0x100fe2000001162d */
[----:B-1----:R-:W-:Y:S01]  /*8280*/  IMAD.U32 R87, R41, 0x10000, RZ ;  /* 0x0001000029577824 */ /* 0x002fe200078e00ff */
[----:B------:R-:W-:Y:S02]  /*8290*/  SHF.R.U64 R44, R44, 0x10, R45 ;  /* 0x000000102c2c7819 */ /* 0x000fe4000000122d */
[----:B------:R-:W-:Y:S02]  /*82a0*/  SHF.R.U64 R45, R46, 0x10, R47 ;  /* 0x000000102e2d7819 */ /* 0x000fe4000000122f */
[----:B------:R-:W-:Y:S02]  /*82b0*/  SHF.R.U64 R36, R36, 0x10, R37 ;  /* 0x0000001024247819 */ /* 0x000fe40000001225 */
[----:B------:R-:W-:-:S02]  /*82c0*/  PRMT R46, R174, 0x5432, R38 ;  /* 0x00005432ae2e7816 */ /* 0x000fc40000000026 */
[----:B------:R-:W-:Y:S02]  /*82d0*/  SHF.R.U32.HI R37, RZ, 0x10, R37 ;  /* 0x00000010ff257819 */ /* 0x000fe40000011625 */
[----:B------:R-:W-:Y:S02]  /*82e0*/  PRMT R38, R173, 0x5410, R85 ;  /* 0x00005410ad267816 */ /* 0x000fe40000000055 */
[----:B------:R-:W-:Y:S02]  /*82f0*/  PRMT R37, R175, 0x5410, R37 ;  /* 0x00005410af257816 */ /* 0x000fe40000000025 */
[----:B------:R-:W-:Y:S01]  /*8300*/  SHF.R.U32.HI R47, RZ, 0x10, R47 ;  /* 0x00000010ff2f7819 */ /* 0x000fe2000001162f */
[C---:B------:R-:W-:Y:S01]  /*8310*/  IMAD.U32 R88, R38.reuse, 0x10000, RZ ;  /* 0x0001000026587824 */ /* 0x040fe200078e00ff */
[----:B------:R-:W-:Y:S01]  /*8320*/  LOP3.LUT R38, R38, 0xffff0000, RZ, 0xc0, !PT ;  /* 0xffff000026267812 */ /* 0x000fe200078ec0ff */
[----:B------:R-:W-:Y:S01]  /*8330*/  IMAD.U32 R85, R37, 0x10000, RZ ;  /* 0x0001000025557824 */ /* 0x000fe200078e00ff */
[----:B------:R-:W-:Y:S01]  /*8340*/  LOP3.LUT R49, R49, 0xffff0000, RZ, 0xc0, !PT ;  /* 0xffff000031317812 */ /* 0x000fe200078ec0ff */
[----:B------:R-:W-:Y:S01]  /*8350*/  FMUL.FTZ R86, R89, R88 ;  /* 0x0000005859567220 */ /* 0x000fe20000410000 */
[----:B------:R-:W-:-:S02]  /*8360*/  SHF.R.U32.HI R39, RZ, 0x10, R39 ;  /* 0x00000010ff277819 */ /* 0x000fc40000011627 */
[----:B------:R-:W-:Y:S01]  /*8370*/  PRMT R47, R172, 0x5410, R47 ;  /* 0x00005410ac2f7816 */ /* 0x000fe2000000002f */
[-C--:B------:R-:W-:Y:S01]  /*8380*/  FFMA.FTZ R86, R87, R85.reuse, -R86 ;  /* 0x0000005557567223 */ /* 0x080fe20000010856 */
[----:B------:R-:W-:Y:S01]  /*8390*/  FMUL.FTZ R85, R89, R85 ;  /* 0x0000005559557220 */ /* 0x000fe20000410000 */
[----:B------:R-:W-:Y:S01]  /*83a0*/  LOP3.LUT R41, R41, 0xffff0000, RZ, 0xc0, !PT ;  /* 0xffff000029297812 */ /* 0x000fe200078ec0ff */
[----:B------:R-:W-:Y:S01]  /*83b0*/  IMAD.U32 R89, R51, 0x10000, RZ ;  /* 0x0001000033597824 */ /* 0x000fe200078e00ff */
[----:B------:R-:W-:Y:S01]  /*83c0*/  PRMT R39, R174, 0x5410, R39 ;  /* 0x00005410ae277816 */ /* 0x000fe20000000027 */
[----:B------:R-:W-:Y:S01]  /*83d0*/  FFMA.FTZ R85, R87, R88, R85 ;  /* 0x0000005857557223 */ /* 0x000fe20000010055 */
[----:B------:R-:W-:Y:S01]  /*83e0*/  LOP3.LUT R87, R37, 0xffff0000, RZ, 0xc0, !PT ;  /* 0xffff000025577812 */ /* 0x000fe200078ec0ff */
[----:B------:R-:W-:Y:S01]  /*83f0*/  FMUL.FTZ R37, R49, R38 ;  /* 0x0000002631257220 */ /* 0x000fe20000410000 */
[C---:B------:R-:W-:Y:S01]  /*8400*/  IMAD.U32 R88, R47.reuse, 0x10000, RZ ;  /* 0x000100002f587824 */ /* 0x040fe200078e00ff */
[----:B------:R-:W-:-:S02]  /*8410*/  LOP3.LUT R47, R47, 0xffff0000, RZ, 0xc0, !PT ;  /* 0xffff00002f2f7812 */ /* 0x000fc400078ec0ff */
[-C--:B------:R-:W-:Y:S01]  /*8420*/  FMUL.FTZ R49, R49, R87.reuse ;  /* 0x0000005731317220 */ /* 0x080fe20000410000 */
[----:B------:R-:W-:Y:S01]  /*8430*/  FFMA.FTZ R37, R41, R87, -R37 ;  /* 0x0000005729257223 */ /* 0x000fe20000010825 */
[----:B------:R-:W-:Y:S01]  /*8440*/  IMAD.U32 R87, R43, 0x10000, RZ ;  /* 0x000100002b577824 */ /* 0x000fe200078e00ff */
[----:B------:R-:W-:Y:S01]  /*8450*/  LOP3.LUT R51, R51, 0xffff0000, RZ, 0xc0, !PT ;  /* 0xffff000033337812 */ /* 0x000fe200078ec0ff */
[----:B------:R-:W-:Y:S01]  /*8460*/  FFMA.FTZ R38, R41, R38, R49 ;  /* 0x0000002629267223 */ /* 0x000fe20000010031 */
[----:B------:R-:W-:Y:S02]  /*8470*/  IMAD.U32 R49, R39, 0x10000, RZ ;  /* 0x0001000027317824 */ /* 0x000fe400078e00ff */
[----:B------:R-:W-:Y:S01]  /*8480*/  FMUL.FTZ R41, R89, R88 ;  /* 0x0000005859297220 */ /* 0x000fe20000410000 */
[----:B------:R-:W-:Y:S02]  /*8490*/  PRMT R44, R173, 0x5432, R44 ;  /* 0x00005432ad2c7816 */ /* 0x000fe4000000002c */
[----:B------:R-:W-:Y:S01]  /*84a0*/  PRMT R36, R175, 0x5432, R36 ;  /* 0x00005432af247816 */ /* 0x000fe20000000024 */
[-C--:B------:R-:W-:Y:S01]  /*84b0*/  FFMA.FTZ R41, R87, R49.reuse, -R41 ;  /* 0x0000003157297223 */ /* 0x080fe20000010829 */
[----:B------:R-:W-:Y:S01]  /*84c0*/  FMUL.FTZ R49, R89, R49 ;  /* 0x0000003159317220 */ /* 0x000fe20000410000 */
[----:B------:R-:W-:-:S02]  /*84d0*/  F2FP.BF16.F32.PACK_AB R38, R38, R85 ;  /* 0x000000552626723e */ /* 0x000fc400000010ff */
[----:B------:R-:W-:Y:S01]  /*84e0*/  PRMT R45, R172, 0x5432, R45 ;  /* 0x00005432ac2d7816 */ /* 0x000fe2000000002d */
[----:B------:R-:W-:Y:S01]  /*84f0*/  FFMA.FTZ R49, R87, R88, R49 ;  /* 0x0000005857317223 */ /* 0x000fe20000010031 */
[----:B------:R-:W-:Y:S02]  /*8500*/  LOP3.LUT R87, R39, 0xffff0000, RZ, 0xc0, !PT ;  /* 0xffff000027577812 */ /* 0x000fe400078ec0ff */
[----:B------:R-:W-:Y:S01]  /*8510*/  LOP3.LUT R39, R43, 0xffff0000, RZ, 0xc0, !PT ;  /* 0xffff00002b277812 */ /* 0x000fe200078ec0ff */
[----:B------:R-:W-:Y:S01]  /*8520*/  FMUL.FTZ R43, R51, R47 ;  /* 0x0000002f332b7220 */ /* 0x000fe20000410000 */
[----:B------:R-:W-:Y:S01]  /*8530*/  F2FP.BF16.F32.PACK_AB R37, R37, R86 ;  /* 0x000000562525723e */ /* 0x000fe200000010ff */
[-C--:B------:R-:W-:Y:S02]  /*8540*/  FMUL.FTZ R51, R51, R87.reuse ;  /* 0x0000005733337220 */ /* 0x080fe40000410000 */
[C---:B------:R-:W-:Y:S02]  /*8550*/  FFMA.FTZ R43, R39.reuse, R87, -R43 ;  /* 0x00000057272b7223 */ /* 0x040fe4000001082b */
[----:B------:R-:W-:Y:S01]  /*8560*/  FFMA.FTZ R51, R39, R47, R51 ;  /* 0x0000002f27337223 */ /* 0x000fe20000010033 */
[----:B------:R-:W-:-:S02]  /*8570*/  IMAD.U32 R47, R48, 0x10000, RZ ;  /* 0x00010000302f7824 */ /* 0x000fc400078e00ff */
[----:B------:R-:W-:Y:S01]  /*8580*/  F2FP.BF16.F32.PACK_AB R43, R43, R41 ;  /* 0x000000292b2b723e */ /* 0x000fe200000010ff */
[----:B------:R-:W-:Y:S01]  /*8590*/  IMAD.U32 R41, R44, 0x10000, RZ ;  /* 0x000100002c297824 */ /* 0x000fe200078e00ff */
[----:B------:R-:W-:Y:S01]  /*85a0*/  F2FP.BF16.F32.PACK_AB R51, R51, R49 ;  /* 0x000000313333723e */ /* 0x000fe200000010ff */
[----:B------:R-:W-:Y:S01]  /*85b0*/  IMAD.U32 R49, R36, 0x10000, RZ ;  /* 0x0001000024317824 */ /* 0x000fe200078e00ff */
[----:B------:R-:W-:Y:S01]  /*85c0*/  LOP3.LUT R44, R44, 0xffff0000, RZ, 0xc0, !PT ;  /* 0xffff00002c2c7812 */ /* 0x000fe200078ec0ff */
[C---:B------:R-:W-:Y:S01]  /*85d0*/  FMUL.FTZ R85, R47.reuse, R41 ;  /* 0x000000292f557220 */ /* 0x040fe20000410000 */
[----:B------:R-:W-:Y:S02]  /*85e0*/  IMAD.U32 R39, R40, 0x10000, RZ ;  /* 0x0001000028277824 */ /* 0x000fe400078e00ff */
[-C--:B------:R-:W-:Y:S01]  /*85f0*/  FMUL.FTZ R47, R47, R49.reuse ;  /* 0x000000312f2f7220 */ /* 0x080fe20000410000 */
[----:B------:R-:W-:Y:S01]  /*8600*/  LOP3.LUT R36, R36, 0xffff0000, RZ, 0xc0, !PT ;  /* 0xffff000024247812 */ /* 0x000fe200078ec0ff */
[----:B------:R-:W-:-:S02]  /*8610*/  FFMA.FTZ R85, R39, R49, -R85 ;  /* 0x0000003127557223 */ /* 0x000fc40000010855 */
[----:B------:R-:W-:Y:S01]  /*8620*/  FFMA.FTZ R47, R39, R41, R47 ;  /* 0x00000029272f7223 */ /* 0x000fe2000001002f */
[----:B------:R-:W-:Y:S01]  /*8630*/  LOP3.LUT R39, R48, 0xffff0000, RZ, 0xc0, !PT ;  /* 0xffff000030277812 */ /* 0x000fe200078ec0ff */
[----:B------:R-:W-:Y:S01]  /*8640*/  IMAD.U32 R49, R50, 0x10000, RZ ;  /* 0x0001000032317824 */ /* 0x000fe200078e00ff */
        /* <DEDUP_REMOVED lines=11> */
[-C--:B------:R-:W-:Y:S01]  /*8700*/  FMUL.FTZ R49, R49, R44.reuse ;  /* 0x0000002c31317220 */ /* 0x080fe20000410000 */
[----:B------:R-:W-:Y:S01]  /*8710*/  F2FP.BF16.F32.PACK_AB R36, R36, R85 ;  /* 0x000000552424723e */ /* 0x000fe200000010ff */
[----:B------:R-:W-:-:S02]  /*8720*/  FFMA.FTZ R48, R40, R44, -R48 ;  /* 0x0000002c28307223 */ /* 0x000fc40000010830 */
[----:B------:R-:W-:Y:S01]  /*8730*/  FFMA.FTZ R49, R40, R41, R49 ;  /* 0x0000002928317223 */ /* 0x000fe20000010031 */
[----:B------:R-:W-:Y:S02]  /*8740*/  LOP3.LUT R40, R50, 0xffff0000, RZ, 0xc0, !PT ;  /* 0xffff000032287812 */ /* 0x000fe400078ec0ff */
[----:B------:R-:W-:Y:S02]  /*8750*/  LOP3.LUT R41, R42, 0xffff0000, RZ, 0xc0, !PT ;  /* 0xffff00002a297812 */ /* 0x000fe400078ec0ff */
[----:B------:R-:W-:Y:S01]  /*8760*/  F2FP.BF16.F32.PACK_AB R39, R39, R47 ;  /* 0x0000002f2727723e */ /* 0x000fe200000010ff */
[C---:B------:R-:W-:Y:S01]  /*8770*/  FMUL.FTZ R42, R40.reuse, R45 ;  /* 0x0000002d282a7220 */ /* 0x040fe20000410000 */
[----:B------:R-:W-:-:S03]  /*8780*/  FMUL.FTZ R40, R40, R46 ;  /* 0x0000002e28287220 */ /* 0x000fc60000410000 */
[C---:B------:R-:W-:Y:S01]  /*8790*/  FFMA.FTZ R42, R41.reuse, R46, -R42 ;  /* 0x0000002e292a7223 */ /* 0x040fe2000001082a */
[----:B------:R-:W-:Y:S01]  /*87a0*/  FFMA.FTZ R40, R41, R45, R40 ;  /* 0x0000002d29287223 */ /* 0x000fe20000010028 */
[----:B------:R-:W-:-:S03]  /*87b0*/  IMAD.MOV.U32 R41, RZ, RZ, R37 ;  /* 0x000000ffff297224 */ /* 0x000fc600078e0025 */
[----:B------:R-:W-:Y:S01]  /*87c0*/  F2FP.BF16.F32.PACK_AB R42, R42, R48 ;  /* 0x000000302a2a723e */ /* 0x000fe200000010ff */
[----:B------:R-:W-:Y:S01]  /*87d0*/  IMAD.MOV.U32 R48, RZ, RZ, R39 ;  /* 0x000000ffff307224 */ /* 0x000fe200078e0027 */
[----:B------:R-:W-:Y:S01]  /*87e0*/  F2FP.BF16.F32.PACK_AB R50, R40, R49 ;  /* 0x000000312832723e */ /* 0x000fe200000010ff */
[----:B------:R-:W-:Y:S02]  /*87f0*/  IMAD.MOV.U32 R40, RZ, RZ, R36 ;  /* 0x000000ffff287224 */ /* 0x000fe400078e0024 */
[----:B------:R-:W-:-:S07]  /*8800*/  IMAD.MOV.U32 R49, RZ, RZ, R38 ;  /* 0x000000ffff317224 */ /* 0x000fce00078e0026 */
.L_x_530:
[----:B------:R-:W-:Y:S05]  /*8810*/  BSYNC B2 ;  /* 0x0000000000027941 */ /* 0x000fea0003800000 */
.L_x_529:
        /* <DEDUP_REMOVED lines=13> */
.L_x_524:
[----:B------:R-:W-:Y:S05]  /*88f0*/  BSYNC B1 ;  /* 0x0000000000017941 */ /* 0x000fea0003800000 */
.L_x_523:
[----:B----4-:R-:W4:Y:S01]  /*8900*/  LDL R36, [R1+0x10] ;  /* 0x0000100001247983 */ /* 0x010f220000100800 */
[----:B------:R-:W-:Y:S01]  /*8910*/  BSSY B1, `(.L_x_531) ;  /* 0x000010e000017945 */ /* 0x000fe20003800000 */
[----:B----4-:R-:W-:-:S13]  /*8920*/  LOP3.LUT P4, RZ, R36, 0x1, RZ, 0xc0, !PT ;  /* 0x0000000124ff7812 */ /* 0x010fda000788c0ff */
[----:B------:R-:W-:Y:S05]  /*8930*/  @P4 BRA `(.L_x_532) ;  /* 0x00000010002c4947 */ /* 0x000fea0003800000 */
[----:B------:R-:W-:Y:S01]  /*8940*/  ISETP.NE.AND P4, PT, R27, RZ, PT ;  /* 0x000000ff1b00720c */ /* 0x000fe20003f85270 */
[----:B------:R-:W-:Y:S01]  /*8950*/  VIADD R36, R213, 0x20 ;  /* 0x00000020d5247836 */ /* 0x000fe20000000000 */
[----:B------:R-:W-:Y:S01]  /*8960*/  BSSY B2, `(.L_x_533) ;  /* 0x0000086000027945 */ /* 0x000fe20003800000 */
[-C--:B---3--:R-:W-:Y:S02]  /*8970*/  IMAD R50, R142, R124.reuse, RZ ;  /* 0x0000007c8e327224 */ /* 0x088fe400078e02ff */
[----:B------:R-:W-:-:S04]  /*8980*/  IMAD.WIDE.U32 R44, R36, R124, R122 ;  /* 0x0000007c242c7225 */ /* 0x000fc800078e007a */
[----:B------:R-:W-:-:S04]  /*8990*/  IMAD R50, R36, R125, R50 ;  /* 0x0000007d24327224 */ /* 0x000fc800078e0232 */
[----:B------:R-:W-:Y:S01]  /*89a0*/  IMAD.IADD R50, R45, 0x1, R50 ;  /* 0x000000012d327824 */ /* 0x000fe200078e0232 */
[----:B------:R-:W-:Y:S06]  /*89b0*/  @!P4 BRA `(.L_x_534) ;  /* 0x000000080000c947 */ /* 0x000fec0003800000 */
[----:B------:R-:W-:Y:S01]  /*89c0*/  SEL R36, R118, R145, !P0 ;  /* 0x0000009176247207 */ /* 0x000fe20004000000 */
[----:B------:R-:W-:Y:S01]  /*89d0*/  BSSY B3, `(.L_x_535) ;  /* 0x0000071000037945 */ /* 0x000fe20003800000 */
[----:B------:R-:W-:Y:S02]  /*89e0*/  SHF.R.U32.HI R38, RZ, 0x3, R223 ;  /* 0x00000003ff267819 */ /* 0x000fe400000116df */
[----:B------:R-:W-:Y:S02]  /*89f0*/  SHF.R.S32.HI R37, RZ, 0x1f, R36 ;  /* 0x0000001fff257819 */ /* 0x000fe40000011424 */
[----:B------:R-:W-:Y:S02]  /*8a00*/  ISETP.GE.AND P4, PT, R16, R115, PT ;  /* 0x000000731000720c */ /* 0x000fe40003f86270 */
[----:B------:R-:W-:-:S04]  /*8a10*/  LEA.HI R37, R37, R36, RZ, 0x4 ;  /* 0x0000002425257211 */ /* 0x000fc800078f20ff */
[----:B------:R-:W-:-:S04]  /*8a20*/  LEA.HI.SX32 R46, R37, R15, 0x1c ;  /* 0x0000000f252e7211 */ /* 0x000fc800078fe2ff */
[----:B------:R-:W-:-:S04]  /*8a30*/  SHF.R.S32.HI R37, RZ, 0x1f, R46 ;  /* 0x0000001fff257819 */ /* 0x000fc8000001142e */
[----:B------:R-:W-:Y:S01]  /*8a40*/  LEA.HI R37, R37, R46, RZ, 0x3 ;  /* 0x0000002e25257211 */ /* 0x000fe200078f18ff */
[----:B------:R-:W-:-:S03]  /*8a50*/  IMAD.SHL.U32 R46, R46, 0x8, RZ ;  /* 0x000000082e2e7824 */ /* 0x000fc600078e00ff */
[----:B------:R-:W-:Y:S02]  /*8a60*/  SHF.R.S32.HI R37, RZ, 0x3, R37 ;  /* 0x00000003ff257819 */ /* 0x000fe40000011425 */
[----:B------:R-:W-:-:S03]  /*8a70*/  LOP3.LUT R36, R223, 0x38, R46, 0xf8, !PT ;  /* 0x00000038df247812 */ /* 0x000fc600078ef82e */
[----:B------:R-:W-:Y:S01]  /*8a80*/  IMAD R37, R37, 0x1400, R226 ;  /* 0x0000140025257824 */ /* 0x000fe200078e02e2 */
[----:B------:R-:W-:-:S05]  /*8a90*/  LOP3.LUT R36, R36, R38, RZ, 0x3c, !PT ;  /* 0x0000002624247212 */ /* 0x000fca00078e3cff */
[----:B------:R-:W-:-:S04]  /*8aa0*/  IMAD.IADD R36, R37, 0x1, R36 ;  /* 0x0000000125247824 */ /* 0x000fc800078e0224 */
[C---:B-1----:R-:W-:Y:S02]  /*8ab0*/  IMAD R40, R19.reuse, 0x5000, R36 ;  /* 0x0000500013287824 */ /* 0x042fe400078e0224 */
[----:B------:R-:W-:Y:S02]  /*8ac0*/  IMAD R36, R19, 0x5000, R136 ;  /* 0x0000500013247824 */ /* 0x000fe400078e0288 */
[--C-:B------:R-:W-:Y:S02]  /*8ad0*/  IMAD R40, R40, 0x2, R18.reuse ;  /* 0x0000000228287824 */ /* 0x100fe400078e0212 */
[----:B------:R-:W-:-:S04]  /*8ae0*/  IMAD R36, R36, 0x2, R18 ;  /* 0x0000000224247824 */ /* 0x000fc800078e0212 */
[----:B------:R-:W1:Y:S04]  /*8af0*/  LDS.128 R40, [R40+0x24400] ;  /* 0x0244000028287984 */ /* 0x000e680000000c00 */
[----:B------:R-:W3:Y:S01]  /*8b00*/  LDS.128 R36, [R36+0x24400] ;  /* 0x0244000024247984 */ /* 0x000ee20000000c00 */
[----:B------:R-:W-:Y:S05]  /*8b10*/  @P4 BRA `(.L_x_536) ;  /* 0x0000000400704947 */ /* 0x000fea0003800000 */
[--C-:B------:R-:W-:Y:S01]  /*8b20*/  SHF.R.U64 R49, R64, 0x10, R65.reuse ;  /* 0x0000001040317819 */ /* 0x100fe20000001241 */
[----:B01----:R-:W-:Y:S01]  /*8b30*/  IMAD.U32 R84, R41, 0x10000, RZ ;  /* 0x0001000029547824 */ /* 0x003fe200078e00ff */
[----:B------:R-:W-:Y:S01]  /*8b40*/  SHF.R.U32.HI R64, RZ, 0x10, R65 ;  /* 0x00000010ff407819 */ /* 0x000fe20000011641 */
[----:B---3--:R-:W-:Y:S01]  /*8b50*/  IMAD.U32 R65, R37, 0x10000, RZ ;  /* 0x0001000025417824 */ /* 0x008fe200078e00ff */
[--C-:B------:R-:W-:Y:S02]  /*8b60*/  SHF.R.U64 R47, R56, 0x10, R57.reuse ;  /* 0x00000010382f7819 */ /* 0x100fe40000001239 */
[----:B------:R-:W-:Y:S02]  /*8b70*/  SHF.R.U32.HI R56, RZ, 0x10, R57 ;  /* 0x00000010ff387819 */ /* 0x000fe40000011639 */
[----:B------:R-:W-:Y:S02]  /*8b80*/  PRMT R64, R170, 0x5432, R64 ;  /* 0x00005432aa407816 */ /* 0x000fe40000000040 */
[----:B------:R-:W-:-:S02]  /*8b90*/  SHF.R.U64 R51, R66, 0x10, R67 ;  /* 0x0000001042337819 */ /* 0x000fc40000001243 */
[----:B------:R-:W-:Y:S02]  /*8ba0*/  PRMT R56, R168, 0x5432, R56 ;  /* 0x00005432a8387816 */ /* 0x000fe40000000038 */
[----:B------:R-:W-:Y:S01]  /*8bb0*/  SHF.R.U32.HI R66, RZ, 0x10, R67 ;  /* 0x00000010ff427819 */ /* 0x000fe20000011643 */
[----:B------:R-:W-:Y:S01]  /*8bc0*/  IMAD.U32 R67, R64, 0x10000, RZ ;  /* 0x0001000040437824 */ /* 0x000fe200078e00ff */
[--C-:B------:R-:W-:Y:S01]  /*8bd0*/  SHF.R.U64 R48, R58, 0x10, R59.reuse ;  /* 0x000000103a307819 */ /* 0x100fe2000000123b */
[----:B------:R-:W-:Y:S01]  /*8be0*/  IMAD.U32 R57, R56, 0x10000, RZ ;  /* 0x0001000038397824 */ /* 0x000fe200078e00ff */
[----:B------:R-:W-:Y:S01]  /*8bf0*/  SHF.R.U32.HI R58, RZ, 0x10, R59 ;  /* 0x00000010ff3a7819 */ /* 0x000fe2000001163b */
[----:B------:R-:W-:Y:S01]  /*8c00*/  FMUL.FTZ R59, R84, R67 ;  /* 0x00000043543b7220 */ /* 0x000fe20000410000 */
[----:B------:R-:W-:Y:S02]  /*8c10*/  LOP3.LUT R64, R64, 0xffff0000, RZ, 0xc0, !PT ;  /* 0xffff000040407812 */ /* 0x000fe400078ec0ff */
[----:B------:R-:W-:Y:S01]  /*8c20*/  LOP3.LUT R41, R41, 0xffff0000, RZ, 0xc0, !PT ;  /* 0xffff000029297812 */ /* 0x000fe200078ec0ff */
[-C--:B------:R-:W-:Y:S01]  /*8c30*/  FFMA.FTZ R59, R65, R57.reuse, -R59 ;  /* 0x00000039413b7223 */ /* 0x080fe2000001083b */
[----:B------:R-:W-:Y:S01]  /*8c40*/  FMUL.FTZ R57, R84, R57 ;  /* 0x0000003954397220 */ /* 0x000fe20000410000 */
[----:B------:R-:W-:-:S02]  /*8c50*/  LOP3.LUT R56, R56, 0xffff0000, RZ, 0xc0, !PT ;  /* 0xffff000038387812 */ /* 0x000fc400078ec0ff */
[----:B------:R-:W-:Y:S01]  /*8c60*/  PRMT R66, R169, 0x5432, R66 ;  /* 0x00005432a9427816 */ /* 0x000fe20000000042 */
[----:B------:R-:W-:Y:S01]  /*8c70*/  FFMA.FTZ R57, R65, R67, R57 ;  /* 0x0000004341397223 */ /* 0x000fe20000010039 */
[----:B------:R-:W-:Y:S01]  /*8c80*/  LOP3.LUT R65, R37, 0xffff0000, RZ, 0xc0, !PT ;  /* 0xffff000025417812 */ /* 0x000fe200078ec0ff */
[C---:B------:R-:W-:Y:S01]  /*8c90*/  FMUL.FTZ R37, R41.reuse, R64 ;  /* 0x0000004029257220 */ /* 0x040fe20000410000 */
[-C--:B------:R-:W-:Y:S01]  /*8ca0*/  FMUL.FTZ R41, R41, R56.reuse ;  /* 0x0000003829297220 */ /* 0x080fe20000410000 */
[----:B------:R-:W-:Y:S01]  /*8cb0*/  PRMT R58, R167, 0x5432, R58 ;  /* 0x00005432a73a7816 */ /* 0x000fe2000000003a */
[----:B------:R-:W-:Y:S02]  /*8cc0*/  IMAD.U32 R67, R43, 0x10000, RZ ;  /* 0x000100002b437824 */ /* 0x000fe400078e00ff */
[C---:B------:R-:W-:Y:S01]  /*8cd0*/  FFMA.FTZ R37, R65.reuse, R56, -R37 ;  /* 0x0000003841257223 */ /* 0x040fe20000010825 */
[----:B------:R-:W-:Y:S01]  /*8ce0*/  FFMA.FTZ R41, R65, R64, R41 ;  /* 0x0000004041297223 */ /* 0x000fe20000010029 */
[C---:B------:R-:W-:Y:S01]  /*8cf0*/  IMAD.U32 R65, R66.reuse, 0x10000, RZ ;  /* 0x0001000042417824 */ /* 0x040fe200078e00ff */
[----:B------:R-:W-:Y:S01]  /*8d00*/  LOP3.LUT R66, R66, 0xffff0000, RZ, 0xc0, !PT ;  /* 0xffff000042427812 */ /* 0x000fe200078ec0ff */
[----:B------:R-:W-:Y:S01]  /*8d10*/  IMAD.U32 R64, R39, 0x10000, RZ ;  /* 0x0001000027407824 */ /* 0x000fe200078e00ff */
[----:B------:R-:W-:Y:S01]  /*8d20*/  LOP3.LUT R43, R43, 0xffff0000, RZ, 0xc0, !PT ;  /* 0xffff00002b2b7812 */ /* 0x000fe200078ec0ff */
[----:B------:R-:W-:-:S02]  /*8d30*/  IMAD.U32 R56, R58, 0x10000, RZ ;  /* 0x000100003a387824 */ /* 0x000fc400078e00ff */
[-C--:B------:R-:W-:Y:S01]  /*8d40*/  FMUL.FTZ R84, R67, R65.reuse ;  /* 0x0000004143547220 */ /* 0x080fe20000410000 */
[----:B------:R-:W-:Y:S02]  /*8d50*/  LOP3.LUT R58, R58, 0xffff0000, RZ, 0xc0, !PT ;  /* 0xffff00003a3a7812 */ /* 0x000fe400078ec0ff */
[----:B------:R-:W-:Y:S01]  /*8d60*/  LOP3.LUT R39, R39, 0xffff0000, RZ, 0xc0, !PT ;  /* 0xffff000027277812 */ /* 0x000fe200078ec0ff */
[-C--:B------:R-:W-:Y:S01]  /*8d70*/  FFMA.FTZ R84, R64, R56.reuse, -R84 ;  /* 0x0000003840547223 */ /* 0x080fe20000010854 */
[----:B------:R-:W-:Y:S01]  /*8d80*/  FMUL.FTZ R56, R67, R56 ;  /* 0x0000003843387220 */ /* 0x000fe20000410000 */
[----:B------:R-:W-:Y:S02]  /*8d90*/  PRMT R49, R170, 0x5410, R49 ;  /* 0x00005410aa317816 */ /* 0x000fe40000000031 */
[----:B------:R-:W-:Y:S01]  /*8da0*/  PRMT R47, R168, 0x5410, R47 ;  /* 0x00005410a82f7816 */ /* 0x000fe2000000002f */
[----:B------:R-:W-:Y:S01]  /*8db0*/  FFMA.FTZ R64, R64, R65, R56 ;  /* 0x0000004140407223 */ /* 0x000fe20000010038 */
[C---:B------:R-:W-:Y:S01]  /*8dc0*/  FMUL.FTZ R56, R43.reuse, R66 ;  /* 0x000000422b387220 */ /* 0x040fe20000410000 */
[----:B------:R-:W-:Y:S01]  /*8dd0*/  FMUL.FTZ R43, R43, R58 ;  /* 0x0000003a2b2b7220 */ /* 0x000fe20000410000 */
[----:B------:R-:W-:Y:S01]  /*8de0*/  F2FP.BF16.F32.PACK_AB R41, R41, R57 ;  /* 0x000000392929723e */ /* 0x000fe200000010ff */
[----:B------:R-:W-:-:S02]  /*8df0*/  IMAD.U32 R57, R49, 0x10000, RZ ;  /* 0x0001000031397824 */ /* 0x000fc400078e00ff */
[C---:B------:R-:W-:Y:S01]  /*8e00*/  FFMA.FTZ R56, R39.reuse, R58, -R56 ;  /* 0x0000003a27387223 */ /* 0x040fe20000010838 */
[----:B------:R-:W-:Y:S01]  /*8e10*/  FFMA.FTZ R43, R39, R66, R43 ;  /* 0x00000042272b7223 */ /* 0x000fe2000001002b */
[----:B------:R-:W-:Y:S01]  /*8e20*/  F2FP.BF16.F32.PACK_AB R37, R37, R59 ;  /* 0x0000003b2525723e */ /* 0x000fe200000010ff */
[----:B------:R-:W-:Y:S01]  /*8e30*/  IMAD.U32 R58, R40, 0x10000, RZ ;  /* 0x00010000283a7824 */ /* 0x000fe200078e00ff */
[----:B------:R-:W-:Y:S01]  /*8e40*/  LOP3.LUT R49, R49, 0xffff0000, RZ, 0xc0, !PT ;  /* 0xffff000031317812 */ /* 0x000fe200078ec0ff */
[----:B------:R-:W-:Y:S01]  /*8e50*/  IMAD.U32 R59, R47, 0x10000, RZ ;  /* 0x000100002f3b7824 */ /* 0x000fe200078e00ff */
[----:B------:R-:W-:Y:S01]  /*8e60*/  F2FP.BF16.F32.PACK_AB R43, R43, R64 ;  /* 0x000000402b2b723e */ /* 0x000fe200000010ff */
[----:B------:R-:W-:Y:S01]  /*8e70*/  FMUL.FTZ R64, R58, R57 ;  /* 0x000000393a407220 */ /* 0x000fe20000410000 */
[----:B------:R-:W-:Y:S02]  /*8e80*/  IMAD.U32 R39, R36, 0x10000, RZ ;  /* 0x0001000024277824 */ /* 0x000fe400078e00ff */
[-C--:B------:R-:W-:Y:S01]  /*8e90*/  FMUL.FTZ R58, R58, R59.reuse ;  /* 0x0000003b3a3a7220 */ /* 0x080fe20000410000 */
[----:B------:R-:W-:Y:S01]  /*8ea0*/  LOP3.LUT R47, R47, 0xffff0000, RZ, 0xc0, !PT ;  /* 0xffff00002f2f7812 */ /* 0x000fe200078ec0ff */
[----:B------:R-:W-:-:S02]  /*8eb0*/  FFMA.FTZ R64, R39, R59, -R64 ;  /* 0x0000003b27407223 */ /* 0x000fc40000010840 */
[----:B------:R-:W-:Y:S01]  /*8ec0*/  FFMA.FTZ R58, R39, R57, R58 ;  /* 0x00000039273a7223 */ /* 0x000fe2000001003a */
[----:B------:R-:W-:Y:S01]  /*8ed0*/  LOP3.LUT R39, R40, 0xffff0000, RZ, 0xc0, !PT ;  /* 0xffff000028277812 */ /* 0x000fe200078ec0ff */
[----:B------:R-:W-:Y:S01]  /*8ee0*/  IMAD.U32 R59, R42, 0x10000, RZ ;  /* 0x000100002a3b7824 */ /* 0x000fe200078e00ff */
[----:B------:R-:W-:Y:S02]  /*8ef0*/  LOP3.LUT R40, R36, 0xffff0000, RZ, 0xc0, !PT ;  /* 0xffff000024287812 */ /* 0x000fe400078ec0ff */
[----:B------:R-:W-:Y:S01]  /*8f00*/  PRMT R51, R169, 0x5410, R51 ;  /* 0x00005410a9337816 */ /* 0x000fe20000000033 */
[----:B------:R-:W-:Y:S01]  /*8f10*/  FMUL.FTZ R36, R39, R49 ;  /* 0x0000003127247220 */ /* 0x000fe20000410000 */
[----:B------:R-:W-:Y:S01]  /*8f20*/  PRMT R48, R167, 0x5410, R48 ;  /* 0x00005410a7307816 */ /* 0x000fe20000000030 */
[-C--:B------:R-:W-:Y:S01]  /*8f30*/  FMUL.FTZ R39, R39, R47.reuse ;  /* 0x0000002f27277220 */ /* 0x080fe20000410000 */
[----:B------:R-:W-:Y:S01]  /*8f40*/  F2FP.BF16.F32.PACK_AB R56, R56, R84 ;  /* 0x000000543838723e */ /* 0x000fe200000010ff */
[----:B------:R-:W-:Y:S01]  /*8f50*/  FFMA.FTZ R36, R40, R47, -R36 ;  /* 0x0000002f28247223 */ /* 0x000fe20000010824 */
[----:B------:R-:W-:-:S02]  /*8f60*/  IMAD.U32 R47, R51, 0x10000, RZ ;  /* 0x00010000332f7824 */ /* 0x000fc400078e00ff */
[----:B------:R-:W-:Y:S01]  /*8f70*/  FFMA.FTZ R39, R40, R49, R39 ;  /* 0x0000003128277223 */ /* 0x000fe20000010027 */
[----:B------:R-:W-:Y:S01]  /*8f80*/  IMAD.U32 R49, R48, 0x10000, RZ ;  /* 0x0001000030317824 */ /* 0x000fe200078e00ff */
[----:B------:R-:W-:Y:S01]  /*8f90*/  LOP3.LUT R51, R51, 0xffff0000, RZ, 0xc0, !PT ;  /* 0xffff000033337812 */ /* 0x000fe200078ec0ff */
[C---:B------:R-:W-:Y:S01]  /*8fa0*/  FMUL.FTZ R57, R59.reuse, R47 ;  /* 0x0000002f3b397220 */ /* 0x040fe20000410000 */
[----:B------:R-:W-:Y:S02]  /*8fb0*/  IMAD.U32 R40, R38, 0x10000, RZ ;  /* 0x0001000026287824 */ /* 0x000fe400078e00ff */
[-C--:B------:R-:W-:Y:S01]  /*8fc0*/  FMUL.FTZ R59, R59, R49.reuse ;  /* 0x000000313b3b7220 */ /* 0x080fe20000410000 */
[----:B------:R-:W-:Y:S01]  /*8fd0*/  LOP3.LUT R48, R48, 0xffff0000, RZ, 0xc0, !PT ;  /* 0xffff000030307812 */ /* 0x000fe200078ec0ff */
[C---:B------:R-:W-:Y:S02]  /*8fe0*/  FFMA.FTZ R57, R40.reuse, R49, -R57 ;  /* 0x0000003128397223 */ /* 0x040fe40000010839 */
[----:B------:R-:W-:Y:S01]  /*8ff0*/  FFMA.FTZ R59, R40, R47, R59 ;  /* 0x0000002f283b7223 */ /* 0x000fe2000001003b */
[----:B------:R-:W-:-:S02]  /*9000*/  LOP3.LUT R40, R42, 0xffff0000, RZ, 0xc0, !PT ;  /* 0xffff00002a287812 */ /* 0x000fc400078ec0ff */
[----:B------:R-:W-:Y:S02]  /*9010*/  LOP3.LUT R38, R38, 0xffff0000, RZ, 0xc0, !PT ;  /* 0xffff000026267812 */ /* 0x000fe400078ec0ff */
[----:B------:R-:W-:Y:S01]  /*9020*/  F2FP.BF16.F32.PACK_AB R39, R39, R58 ;  /* 0x0000003a2727723e */ /* 0x000fe200000010ff */
[CC--:B------:R-:W-:Y:S01]  /*9030*/  FMUL.FTZ R42, R40.reuse, R51.reuse ;  /* 0x00000033282a7220 */ /* 0x0c0fe20000410000 */
[----:B------:R-:W-:Y:S01]  /*9040*/  FMUL.FTZ R40, R40, R48 ;  /* 0x0000003028287220 */ /* 0x000fe20000410000 */
[----:B------:R-:W-:Y:S02]  /*9050*/  F2FP.BF16.F32.PACK_AB R36, R36, R64 ;  /* 0x000000402424723e */ /* 0x000fe400000010ff */
[C---:B------:R-:W-:Y:S01]  /*9060*/  FFMA.FTZ R42, R38.reuse, R48, -R42 ;  /* 0x00000030262a7223 */ /* 0x040fe2000001082a */
[----:B------:R-:W-:-:S04]  /*9070*/  FFMA.FTZ R40, R38, R51, R40 ;  /* 0x0000003326287223 */ /* 0x000fc80000010028 */
[----:B------:R-:W-:Y:S02]  /*9080*/  F2FP.BF16.F32.PACK_AB R42, R42, R57 ;  /* 0x000000392a2a723e */ /* 0x000fe400000010ff */
[----:B------:R-:W-:Y:S01]  /*9090*/  F2FP.BF16.F32.PACK_AB R59, R40, R59 ;  /* 0x0000003b283b723e */ /* 0x000fe200000010ff */
[----:B------:R-:W-:Y:S02]  /*90a0*/  IMAD.MOV.U32 R40, RZ, RZ, R39 ;  /* 0x000000ffff287224 */ /* 0x000fe400078e0027 */
[----:B------:R-:W-:Y:S02]  /*90b0*/  IMAD.MOV.U32 R38, RZ, RZ, R42 ;  /* 0x000000ffff267224 */ /* 0x000fe400078e002a */
[----:B------:R-:W-:Y:S02]  /*90c0*/  IMAD.MOV.U32 R39, RZ, RZ, R56 ;  /* 0x000000ffff277224 */ /* 0x000fe400078e0038 */
[----:B------:R-:W-:-:S07]  /*90d0*/  IMAD.MOV.U32 R42, RZ, RZ, R59 ;  /* 0x000000ffff2a7224 */ /* 0x000fce00078e003b */
.L_x_536:
[----:B------:R-:W-:Y:S05]  /*90e0*/  BSYNC B3 ;  /* 0x0000000000037941 */ /* 0x000fea0003800000 */
.L_x_535:
        /* <DEDUP_REMOVED lines=10> */
[----:B---3--:R3:W-:Y:S01]  /*9190*/  STG.E.128 desc[UR4][R46.64], R36 ;  /* 0x000000242e007986 */ /* 0x0087e2000c101d04 */
[----:B------:R-:W-:-:S05]  /*91a0*/  @!P4 LEA.HI.X R49, R51, R117, R49, 0x1, P5 ;  /* 0x000000753331c211 */ /* 0x000fca00028f0c31 */
[----:B-1----:R3:W-:Y:S04]  /*91b0*/  @!P4 STG.E.128 desc[UR4][R48.64], R40 ;  /* 0x000000283000c986 */ /* 0x0027e8000c101d04 */
.L_x_534:
[----:B------:R-:W-:Y:S05]  /*91c0*/  BSYNC B2 ;  /* 0x0000000000027941 */ /* 0x000fea0003800000 */
.L_x_533:
[----:B------:R-:W-:-:S13]  /*91d0*/  ISETP.NE.AND P4, PT, R11, RZ, PT ;  /* 0x000000ff0b00720c */ /* 0x000fda0003f85270 */
[----:B------:R-:W-:Y:S05]  /*91e0*/  @!P4 BRA `(.L_x_532) ;  /* 0x000000080000c947 */ /* 0x000fea0003800000 */
[----:B---3--:R-:W-:Y:S01]  /*91f0*/  SEL R36, R118, R145, !P1 ;  /* 0x0000009176247207 */ /* 0x008fe20004800000 */
        /* <DEDUP_REMOVED lines=22> */
[----:B-1----:R-:W-:Y:S01]  /*9360*/  IMAD.U32 R58, R41, 0x10000, RZ ;  /* 0x00010000293a7824 */ /* 0x002fe200078e00ff */
[----:B------:R-:W-:Y:S01]  /*9370*/  SHF.R.U32.HI R60, RZ, 0x10, R61 ;  /* 0x00000010ff3c7819 */ /* 0x000fe2000001163d */
[----:B---3--:R-:W-:Y:S01]  /*9380*/  IMAD.U32 R56, R37, 0x10000, RZ ;  /* 0x0001000025387824 */ /* 0x008fe200078e00ff */
[--C-:B------:R-:W-:Y:S02]  /*9390*/  SHF.R.U64 R47, R52, 0x10, R53.reuse ;  /* 0x00000010342f7819 */ /* 0x100fe40000001235 */
[----:B------:R-:W-:Y:S02]  /*93a0*/  SHF.R.U32.HI R52, RZ, 0x10, R53 ;  /* 0x00000010ff347819 */ /* 0x000fe40000011635 */
[----:B------:R-:W-:Y:S02]  /*93b0*/  PRMT R60, R166, 0x5432, R60 ;  /* 0x00005432a63c7816 */ /* 0x000fe4000000003c */
[----:B------:R-:W-:-:S02]  /*93c0*/  PRMT R52, R164, 0x5432, R52 ;  /* 0x00005432a4347816 */ /* 0x000fc40000000034 */
[--C-:B------:R-:W-:Y:S01]  /*93d0*/  SHF.R.U64 R48, R54, 0x10, R55.reuse ;  /* 0x0000001036307819 */ /* 0x100fe20000001237 */
[----:B------:R-:W-:Y:S01]  /*93e0*/  IMAD.U32 R57, R60, 0x10000, RZ ;  /* 0x000100003c397824 */ /* 0x000fe200078e00ff */
[----:B------:R-:W-:Y:S01]  /*93f0*/  SHF.R.U32.HI R54, RZ, 0x10, R55 ;  /* 0x00000010ff367819 */ /* 0x000fe20000011637 */
[----:B------:R-:W-:Y:S01]  /*9400*/  IMAD.U32 R53, R52, 0x10000, RZ ;  /* 0x0001000034357824 */ /* 0x000fe200078e00ff */
[--C-:B------:R-:W-:Y:S01]  /*9410*/  SHF.R.U64 R51, R62, 0x10, R63.reuse ;  /* 0x000000103e337819 */ /* 0x100fe2000000123f */
[----:B------:R-:W-:Y:S01]  /*9420*/  FMUL.FTZ R55, R58, R57 ;  /* 0x000000393a377220 */ /* 0x000fe20000410000 */
[----:B------:R-:W-:Y:S02]  /*9430*/  SHF.R.U32.HI R62, RZ, 0x10, R63 ;  /* 0x00000010ff3e7819 */ /* 0x000fe4000001163f */
[----:B------:R-:W-:Y:S01]  /*9440*/  LOP3.LUT R60, R60, 0xffff0000, RZ, 0xc0, !PT ;  /* 0xffff00003c3c7812 */ /* 0x000fe200078ec0ff */
[-C--:B------:R-:W-:Y:S01]  /*9450*/  FFMA.FTZ R55, R56, R53.reuse, -R55 ;  /* 0x0000003538377223 */ /* 0x080fe20000010837 */
[----:B------:R-:W-:Y:S01]  /*9460*/  FMUL.FTZ R53, R58, R53 ;  /* 0x000000353a357220 */ /* 0x000fe20000410000 */
[----:B------:R-:W-:Y:S01]  /*9470*/  LOP3.LUT R41, R41, 0xffff0000, RZ, 0xc0, !PT ;  /* 0xffff000029297812 */ /* 0x000fe200078ec0ff */
[----:B------:R-:W-:Y:S01]  /*9480*/  IMAD.U32 R58, R43, 0x10000, RZ ;  /* 0x000100002b3a7824 */ /* 0x000fe200078e00ff */
[----:B------:R-:W-:Y:S01]  /*9490*/  LOP3.LUT R52, R52, 0xffff0000, RZ, 0xc0, !PT ;  /* 0xffff000034347812 */ /* 0x000fe200078ec0ff */
[----:B------:R-:W-:Y:S01]  /*94a0*/  FFMA.FTZ R53, R56, R57, R53 ;  /* 0x0000003938357223 */ /* 0x000fe20000010035 */
[----:B------:R-:W-:-:S02]  /*94b0*/  PRMT R62, R165, 0x5432, R62 ;  /* 0x00005432a53e7816 */ /* 0x000fc4000000003e */
[----:B------:R-:W-:Y:S01]  /*94c0*/  LOP3.LUT R56, R37, 0xffff0000, RZ, 0xc0, !PT ;  /* 0xffff000025387812 */ /* 0x000fe200078ec0ff */
[----:B------:R-:W-:Y:S01]  /*94d0*/  FMUL.FTZ R37, R41, R60 ;  /* 0x0000003c29257220 */ /* 0x000fe20000410000 */
[----:B------:R-:W-:Y:S01]  /*94e0*/  PRMT R54, R163, 0x5432, R54 ;  /* 0x00005432a3367816 */ /* 0x000fe20000000036 */
[-C--:B------:R-:W-:Y:S01]  /*94f0*/  FMUL.FTZ R41, R41, R52.reuse ;  /* 0x0000003429297220 */ /* 0x080fe20000410000 */
[----:B------:R-:W-:Y:S02]  /*9500*/  IMAD.U32 R57, R62, 0x10000, RZ ;  /* 0x000100003e397824 */ /* 0x000fe400078e00ff */
[----:B------:R-:W-:Y:S01]  /*9510*/  FFMA.FTZ R37, R56, R52, -R37 ;  /* 0x0000003438257223 */ /* 0x000fe20000010825 */
[----:B------:R-:W-:Y:S01]  /*9520*/  LOP3.LUT R62, R62, 0xffff0000, RZ, 0xc0, !PT ;  /* 0xffff00003e3e7812 */ /* 0x000fe200078ec0ff */
[----:B------:R-:W-:Y:S01]  /*9530*/  FFMA.FTZ R41, R56, R60, R41 ;  /* 0x0000003c38297223 */ /* 0x000fe20000010029 */
[----:B------:R-:W-:Y:S02]  /*9540*/  IMAD.U32 R56, R39, 0x10000, RZ ;  /* 0x0001000027387824 */ /* 0x000fe400078e00ff */
[----:B------:R-:W-:Y:S01]  /*9550*/  FMUL.FTZ R59, R58, R57 ;  /* 0x000000393a3b7220 */ /* 0x000fe20000410000 */
[----:B------:R-:W-:Y:S01]  /*9560*/  IMAD.U32 R52, R54, 0x10000, RZ ;  /* 0x0001000036347824 */ /* 0x000fe200078e00ff */
[----:B------:R-:W-:-:S02]  /*9570*/  LOP3.LUT R43, R43, 0xffff0000, RZ, 0xc0, !PT ;  /* 0xffff00002b2b7812 */ /* 0x000fc400078ec0ff */
[----:B------:R-:W-:Y:S01]  /*9580*/  LOP3.LUT R54, R54, 0xffff0000, RZ, 0xc0, !PT ;  /* 0xffff000036367812 */ /* 0x000fe200078ec0ff */
[-C--:B------:R-:W-:Y:S01]  /*9590*/  FFMA.FTZ R59, R56, R52.reuse, -R59 ;  /* 0x00000034383b7223 */ /* 0x080fe2000001083b */
[----:B------:R-:W-:Y:S01]  /*95a0*/  FMUL.FTZ R52, R58, R52 ;  /* 0x000000343a347220 */ /* 0x000fe20000410000 */
[----:B------:R-:W-:Y:S02]  /*95b0*/  LOP3.LUT R39, R39, 0xffff0000, RZ, 0xc0, !PT ;  /* 0xffff000027277812 */ /* 0x000fe400078ec0ff */
[----:B------:R-:W-:Y:S01]  /*95c0*/  PRMT R49, R166, 0x5410, R49 ;  /* 0x00005410a6317816 */ /* 0x000fe20000000031 */
[----:B------:R-:W-:Y:S01]  /*95d0*/  FFMA.FTZ R56, R56, R57, R52 ;  /* 0x0000003938387223 */ /* 0x000fe20000010034 */
[C---:B------:R-:W-:Y:S01]  /*95e0*/  FMUL.FTZ R52, R43.reuse, R62 ;  /* 0x0000003e2b347220 */ /* 0x040fe20000410000 */
[-C--:B------:R-:W-:Y:S01]  /*95f0*/  FMUL.FTZ R43, R43, R54.reuse ;  /* 0x000000362b2b7220 */ /* 0x080fe20000410000 */
[----:B------:R-:W-:Y:S02]  /*9600*/  PRMT R47, R164, 0x5410, R47 ;  /* 0x00005410a42f7816 */ /* 0x000fe4000000002f */
[C---:B------:R-:W-:Y:S01]  /*9610*/  FFMA.FTZ R52, R39.reuse, R54, -R52 ;  /* 0x0000003627347223 */ /* 0x040fe20000010834 */
[----:B------:R-:W-:Y:S01]  /*9620*/  FFMA.FTZ R43, R39, R62, R43 ;  /* 0x0000003e272b7223 */ /* 0x000fe2000001002b */
[----:B------:R-:W-:Y:S01]  /*9630*/  F2FP.BF16.F32.PACK_AB R41, R41, R53 ;  /* 0x000000352929723e */ /* 0x000fe200000010ff */
[----:B------:R-:W-:Y:S01]  /*9640*/  IMAD.U32 R54, R40, 0x10000, RZ ;  /* 0x0001000028367824 */ /* 0x000fe200078e00ff */
[----:B------:R-:W-:Y:S01]  /*9650*/  F2FP.BF16.F32.PACK_AB R37, R37, R55 ;  /* 0x000000372525723e */ /* 0x000fe200000010ff */
[----:B------:R-:W-:Y:S01]  /*9660*/  IMAD.U32 R53, R49, 0x10000, RZ ;  /* 0x0001000031357824 */ /* 0x000fe200078e00ff */
[----:B------:R-:W-:Y:S01]  /*9670*/  F2FP.BF16.F32.PACK_AB R43, R43, R56 ;  /* 0x000000382b2b723e */ /* 0x000fe200000010ff */
[----:B------:R-:W-:Y:S01]  /*9680*/  IMAD.U32 R55, R47, 0x10000, RZ ;  /* 0x000100002f377824 */ /* 0x000fe200078e00ff */
[----:B------:R-:W-:Y:S01]  /*9690*/  LOP3.LUT R49, R49, 0xffff0000, RZ, 0xc0, !PT ;  /* 0xffff000031317812 */ /* 0x000fe200078ec0ff */
[----:B------:R-:W-:Y:S01]  /*96a0*/  FMUL.FTZ R56, R54, R53 ;  /* 0x0000003536387220 */ /* 0x000fe20000410000 */
[----:B------:R-:W-:-:S02]  /*96b0*/  IMAD.U32 R39, R36, 0x10000, RZ ;  /* 0x0001000024277824 */ /* 0x000fc400078e00ff */
[-C--:B------:R-:W-:Y:S01]  /*96c0*/  FMUL.FTZ R54, R54, R55.reuse ;  /* 0x0000003736367220 */ /* 0x080fe20000410000 */
[----:B------:R-:W-:Y:S01]  /*96d0*/  LOP3.LUT R47, R47, 0xffff0000, RZ, 0xc0, !PT ;  /* 0xffff00002f2f7812 */ /* 0x000fe200078ec0ff */
[C---:B------:R-:W-:Y:S02]  /*96e0*/  FFMA.FTZ R56, R39.reuse, R55, -R56 ;  /* 0x0000003727387223 */ /* 0x040fe40000010838 */
[----:B------:R-:W-:Y:S01]  /*96f0*/  FFMA.FTZ R54, R39, R53, R54 ;  /* 0x0000003527367223 */ /* 0x000fe20000010036 */
[----:B------:R-:W-:Y:S01]  /*9700*/  LOP3.LUT R39, R40, 0xffff0000, RZ, 0xc0, !PT ;  /* 0xffff000028277812 */ /* 0x000fe200078ec0ff */
[----:B------:R-:W-:Y:S01]  /*9710*/  IMAD.U32 R55, R42, 0x10000, RZ ;  /* 0x000100002a377824 */ /* 0x000fe200078e00ff */
[----:B------:R-:W-:Y:S02]  /*9720*/  LOP3.LUT R40, R36, 0xffff0000, RZ, 0xc0, !PT ;  /* 0xffff000024287812 */ /* 0x000fe400078ec0ff */
[----:B------:R-:W-:Y:S01]  /*9730*/  PRMT R51, R165, 0x5410, R51 ;  /* 0x00005410a5337816 */ /* 0x000fe20000000033 */
[----:B------:R-:W-:Y:S01]  /*9740*/  FMUL.FTZ R36, R39, R49 ;  /* 0x0000003127247220 */ /* 0x000fe20000410000 */
[----:B------:R-:W-:Y:S01]  /*9750*/  PRMT R48, R163, 0x5410, R48 ;  /* 0x00005410a3307816 */ /* 0x000fe20000000030 */
[----:B------:R-:W-:Y:S01]  /*9760*/  FMUL.FTZ R39, R39, R47 ;  /* 0x0000002f27277220 */ /* 0x000fe20000410000 */
        /* <DEDUP_REMOVED lines=26> */
.L_x_538:
[----:B------:R-:W-:Y:S05]  /*9910*/  BSYNC B2 ;  /* 0x0000000000027941 */ /* 0x000fea0003800000 */
.L_x_537:
        /* <DEDUP_REMOVED lines=13> */
.L_x_532:
[----:B------:R-:W-:Y:S05]  /*99f0*/  BSYNC B1 ;  /* 0x0000000000017941 */ /* 0x000fea0003800000 */
.L_x_531:
[-C--:B---34-:R-:W-:Y:S02]  /*9a00*/  IMAD R36, R140, R124.reuse, RZ ;  /* 0x0000007c8c247224 */ /* 0x098fe400078e02ff */
[----:B------:R-:W-:-:S04]  /*9a10*/  IMAD.WIDE.U32 R122, R237, R124, R122 ;  /* 0x0000007ced7a7225 */ /* 0x000fc800078e007a */
[----:B------:R-:W-:Y:S01]  /*9a20*/  IMAD R36, R237, R125, R36 ;  /* 0x0000007ded247224 */ /* 0x000fe200078e0224 */
[----:B------:R-:W-:Y:S06]  /*9a30*/  @P3 BRA `(.L_x_499) ;  /* 0x0000001400283947 */ /* 0x000fec0003800000 */
[----:B------:R-:W-:Y:S01]  /*9a40*/  ISETP.NE.AND P3, PT, R27, RZ, PT ;  /* 0x000000ff1b00720c */ /* 0x000fe20003f65270 */
[----:B------:R-:W-:Y:S01]  /*9a50*/  BSSY B1, `(.L_x_539) ;  /* 0x0000085000017945 */ /* 0x000fe20003800000 */
[----:B------:R-:W-:-:S11]  /*9a60*/  IMAD.IADD R48, R123, 0x1, R36 ;  /* 0x000000017b307824 */ /* 0x000fd600078e0224 */
[----:B------:R-:W-:Y:S05]  /*9a70*/  @!P3 BRA `(.L_x_540) ;  /* 0x000000080008b947 */ /* 0x000fea0003800000 */
[----:B------:R-:W-:Y:S01]  /*9a80*/  SEL R36, R118, R145, !P0 ;  /* 0x0000009176247207 */ /* 0x000fe20004000000 */
[----:B------:R-:W-:Y:S01]  /*9a90*/  BSSY B2, `(.L_x_541) ;  /* 0x0000079000027945 */ /* 0x000fe20003800000 */
[----:B------:R-:W-:Y:S02]  /*9aa0*/  SHF.R.U32.HI R39, RZ, 0x3, R222 ;  /* 0x00000003ff277819 */ /* 0x000fe400000116de */
[----:B------:R-:W-:-:S04]  /*9ab0*/  SHF.R.S32.HI R37, RZ, 0x1f, R36 ;  /* 0x0000001fff257819 */ /* 0x000fc80000011424 */
[----:B------:R-:W-:-:S04]  /*9ac0*/  LEA.HI R36, R37, R36, RZ, 0x4 ;  /* 0x0000002425247211 */ /* 0x000fc800078f20ff */
[----:B------:R-:W-:-:S04]  /*9ad0*/  LEA.HI.SX32 R36, R36, R15, 0x1c ;  /* 0x0000000f24247211 */ /* 0x000fc800078fe2ff */
[----:B------:R-:W-:Y:S01]  /*9ae0*/  SHF.R.S32.HI R38, RZ, 0x1f, R36 ;  /* 0x0000001fff267819 */ /* 0x000fe20000011424 */
[----:B------:R-:W-:-:S03]  /*9af0*/  IMAD.SHL.U32 R37, R36, 0x8, RZ ;  /* 0x0000000824257824 */ /* 0x000fc600078e00ff */
[----:B------:R-:W-:Y:S02]  /*9b00*/  LEA.HI R36, R38, R36, RZ, 0x3 ;  /* 0x0000002426247211 */ /* 0x000fe400078f18ff */
[----:B------:R-:W-:Y:S02]  /*9b10*/  ISETP.GE.AND P3, PT, R37, R143, PT ;  /* 0x0000008f2500720c */ /* 0x000fe40003f66270 */
[----:B------:R-:W-:-:S05]  /*9b20*/  SHF.R.S32.HI R36, RZ, 0x3, R36 ;  /* 0x00000003ff247819 */ /* 0x000fca0000011424 */
[----:B------:R-:W-:-:S06]  /*9b30*/  IMAD R36, R36, 0x1400, R225 ;  /* 0x0000140024247824 */ /* 0x000fcc00078e02e1 */
[--C-:B------:R-:W-:Y:S02]  /*9b40*/  @!P3 SHF.R.S32.HI R49, RZ, 0x1f, R37.reuse ;  /* 0x0000001fff31b819 */ /* 0x100fe40000011425 */
[--C-:B------:R-:W-:Y:S02]  /*9b50*/  @!P3 IADD3 R47, P4, P5, R96, R122, R37.reuse ;  /* 0x0000007a602fb210 */ /* 0x100fe40007d9e025 */
[----:B------:R-:W-:Y:S02]  /*9b60*/  LOP3.LUT R37, R222, 0x38, R37, 0xf8, !PT ;  /* 0x00000038de257812 */ /* 0x000fe400078ef825 */
[----:B------:R-:W-:Y:S02]  /*9b70*/  @!P3 IADD3.X R49, R93, R48, R49, P4, P5 ;  /* 0x000000305d31b210 */ /* 0x000fe400027ea431 */
[----:B------:R-:W-:Y:S02]  /*9b80*/  LOP3.LUT R37, R37, R39, RZ, 0x3c, !PT ;  /* 0x0000002725257212 */ /* 0x000fe400078e3cff */
[----:B------:R-:W-:-:S03]  /*9b90*/  IADD3 R45, P4, P5, R96, R122, R14 ;  /* 0x0000007a602d7210 */ /* 0x000fc60007d9e00e */
[----:B------:R-:W-:Y:S01]  /*9ba0*/  IMAD.IADD R36, R36, 0x1, R37 ;  /* 0x0000000124247824 */ /* 0x000fe200078e0225 */
[----:B------:R-:W-:Y:S02]  /*9bb0*/  IADD3.X R46, R93, R48, R8, P4, P5 ;  /* 0x000000305d2e7210 */ /* 0x000fe400027ea408 */
[----:B------:R-:W-:Y:S01]  /*9bc0*/  ISETP.GE.AND P4, PT, R16, R115, PT ;  /* 0x000000731000720c */ /* 0x000fe20003f86270 */
[C---:B-1----:R-:W-:Y:S02]  /*9bd0*/  IMAD R40, R19.reuse, 0x5000, R36 ;  /* 0x0000500013287824 */ /* 0x042fe400078e0224 */
[----:B------:R-:W-:Y:S02]  /*9be0*/  IMAD R36, R19, 0x5000, R132 ;  /* 0x0000500013247824 */ /* 0x000fe400078e0284 */
[--C-:B------:R-:W-:Y:S02]  /*9bf0*/  IMAD R40, R40, 0x2, R18.reuse ;  /* 0x0000000228287824 */ /* 0x100fe400078e0212 */
[----:B------:R-:W-:-:S04]  /*9c00*/  IMAD R36, R36, 0x2, R18 ;  /* 0x0000000224247824 */ /* 0x000fc800078e0212 */
[----:B------:R-:W1:Y:S04]  /*9c10*/  LDS.128 R40, [R40+0x24400] ;  /* 0x0244000028287984 */ /* 0x000e680000000c00 */
[----:B------:R-:W3:Y:S01]  /*9c20*/  LDS.128 R36, [R36+0x24400] ;  /* 0x0244000024247984 */ /* 0x000ee20000000c00 */
[----:B------:R-:W-:Y:S05]  /*9c30*/  @P4 BRA `(.L_x_542) ;  /* 0x0000000400784947 */ /* 0x000fea0003800000 */
[----:B------:R-:W-:Y:S01]  /*9c40*/  SHF.R.U32.HI R50, RZ, 0x10, R81 ;  /* 0x00000010ff327819 */ /* 0x000fe20000011651 */
[----:B-1----:R-:W-:Y:S01]  /*9c50*/  IMAD.U32 R55, R41, 0x10000, RZ ;  /* 0x0001000029377824 */ /* 0x002fe200078e00ff */
[----:B------:R-:W-:Y:S01]  /*9c60*/  SHF.R.U32.HI R44, RZ, 0x10, R73 ;  /* 0x00000010ff2c7819 */ /* 0x000fe20000011649 */
[----:B---3--:R-:W-:Y:S01]  /*9c70*/  IMAD.U32 R53, R37, 0x10000, RZ ;  /* 0x0001000025357824 */ /* 0x008fe200078e00ff */
[----:B------:R-:W-:Y:S01]  /*9c80*/  PRMT R50, R162, 0x5432, R50 ;  /* 0x00005432a2327816 */ /* 0x000fe20000000032 */
[----:B------:R-:W-:Y:S01]  /*9c90*/  IMAD.U32 R56, R43, 0x10000, RZ ;  /* 0x000100002b387824 */ /* 0x000fe200078e00ff */
[----:B------:R-:W-:Y:S01]  /*9ca0*/  PRMT R44, R160, 0x5432, R44 ;  /* 0x00005432a02c7816 */ /* 0x000fe2000000002c */
[----:B------:R-:W-:Y:S01]  /*9cb0*/  IMAD.U32 R59, R42, 0x10000, RZ ;  /* 0x000100002a3b7824 */ /* 0x000fe200078e00ff */
[----:B------:R-:W-:Y:S01]  /*9cc0*/  LOP3.LUT R37, R37, 0xffff0000, RZ, 0xc0, !PT ;  /* 0xffff000025257812 */ /* 0x000fe200078ec0ff */
[C---:B------:R-:W-:Y:S01]  /*9cd0*/  IMAD.U32 R51, R50.reuse, 0x10000, RZ ;  /* 0x0001000032337824 */ /* 0x040fe200078e00ff */
[----:B------:R-:W-:Y:S01]  /*9ce0*/  LOP3.LUT R50, R50, 0xffff0000, RZ, 0xc0, !PT ;  /* 0xffff000032327812 */ /* 0x000fe200078ec0ff */
[C---:B------:R-:W-:Y:S01]  /*9cf0*/  IMAD.U32 R52, R44.reuse, 0x10000, RZ ;  /* 0x000100002c347824 */ /* 0x040fe200078e00ff */
[----:B------:R-:W-:Y:S01]  /*9d00*/  LOP3.LUT R44, R44, 0xffff0000, RZ, 0xc0, !PT ;  /* 0xffff00002c2c7812 */ /* 0x000fe200078ec0ff */
[CC--:B------:R-:W-:Y:S01]  /*9d10*/  FMUL.FTZ R54, R55.reuse, R51.reuse ;  /* 0x0000003337367220 */ /* 0x0c0fe20000410000 */
[----:B------:R-:W-:Y:S01]  /*9d20*/  SHF.R.U64 R80, R80, 0x10, R81 ;  /* 0x0000001050507819 */ /* 0x000fe20000001251 */
[-C--:B------:R-:W-:Y:S01]  /*9d30*/  FMUL.FTZ R55, R55, R52.reuse ;  /* 0x0000003437377220 */ /* 0x080fe20000410000 */
[----:B------:R-:W-:Y:S01]  /*9d40*/  SHF.R.U64 R72, R72, 0x10, R73 ;  /* 0x0000001048487819 */ /* 0x000fe20000001249 */
[C---:B------:R-:W-:Y:S01]  /*9d50*/  FFMA.FTZ R54, R53.reuse, R52, -R54 ;  /* 0x0000003435367223 */ /* 0x040fe20000010836 */
[----:B------:R-:W-:Y:S01]  /*9d60*/  PRMT R162, R162, 0x5410, R80 ;  /* 0x00005410a2a27816 */ /* 0x000fe20000000050 */
[----:B------:R-:W-:Y:S01]  /*9d70*/  FFMA.FTZ R55, R53, R51, R55 ;  /* 0x0000003335377223 */ /* 0x000fe20000010037 */
[----:B------:R-:W-:-:S02]  /*9d80*/  LOP3.LUT R51, R41, 0xffff0000, RZ, 0xc0, !PT ;  /* 0xffff000029337812 */ /* 0x000fc400078ec0ff */
[----:B------:R-:W-:Y:S02]  /*9d90*/  SHF.R.U32.HI R53, RZ, 0x10, R75 ;  /* 0x00000010ff357819 */ /* 0x000fe4000001164b */
[----:B------:R-:W-:Y:S01]  /*9da0*/  PRMT R160, R160, 0x5410, R72 ;  /* 0x00005410a0a07816 */ /* 0x000fe20000000048 */
[C---:B------:R-:W-:Y:S01]  /*9db0*/  FMUL.FTZ R41, R51.reuse, R50 ;  /* 0x0000003233297220 */ /* 0x040fe20000410000 */
[-C--:B------:R-:W-:Y:S01]  /*9dc0*/  FMUL.FTZ R51, R51, R44.reuse ;  /* 0x0000002c33337220 */ /* 0x080fe20000410000 */
[----:B------:R-:W-:Y:S02]  /*9dd0*/  PRMT R53, R159, 0x5432, R53 ;  /* 0x000054329f357816 */ /* 0x000fe40000000035 */
[C---:B------:R-:W-:Y:S01]  /*9de0*/  FFMA.FTZ R41, R37.reuse, R44, -R41 ;  /* 0x0000002c25297223 */ /* 0x040fe20000010829 */
[----:B------:R-:W-:Y:S01]  /*9df0*/  FFMA.FTZ R37, R37, R50, R51 ;  /* 0x0000003225257223 */ /* 0x000fe20000010033 */
[----:B------:R-:W-:Y:S01]  /*9e00*/  SHF.R.U32.HI R51, RZ, 0x10, R83 ;  /* 0x00000010ff337819 */ /* 0x000fe20000011653 */
[C---:B------:R-:W-:Y:S01]  /*9e10*/  IMAD.U32 R50, R53.reuse, 0x10000, RZ ;  /* 0x0001000035327824 */ /* 0x040fe200078e00ff */
[----:B------:R-:W-:Y:S01]  /*9e20*/  LOP3.LUT R53, R53, 0xffff0000, RZ, 0xc0, !PT ;  /* 0xffff000035357812 */ /* 0x000fe200078ec0ff */
[----:B------:R-:W-:Y:S01]  /*9e30*/  IMAD.U32 R44, R39, 0x10000, RZ ;  /* 0x00010000272c7824 */ /* 0x000fe200078e00ff */
[----:B------:R-:W-:-:S02]  /*9e40*/  PRMT R51, R161, 0x5432, R51 ;  /* 0x00005432a1337816 */ /* 0x000fc40000000033 */
[----:B------:R-:W-:Y:S02]  /*9e50*/  LOP3.LUT R39, R39, 0xffff0000, RZ, 0xc0, !PT ;  /* 0xffff000027277812 */ /* 0x000fe400078ec0ff */
[----:B------:R-:W-:Y:S01]  /*9e60*/  SHF.R.U64 R82, R82, 0x10, R83 ;  /* 0x0000001052527819 */ /* 0x000fe20000001253 */
[C---:B------:R-:W-:Y:S01]  /*9e70*/  IMAD.U32 R52, R51.reuse, 0x10000, RZ ;  /* 0x0001000033347824 */ /* 0x040fe200078e00ff */
[----:B------:R-:W-:Y:S02]  /*9e80*/  LOP3.LUT R51, R51, 0xffff0000, RZ, 0xc0, !PT ;  /* 0xffff000033337812 */ /* 0x000fe400078ec0ff */
[----:B------:R-:W-:Y:S01]  /*9e90*/  SHF.R.U64 R74, R74, 0x10, R75 ;  /* 0x000000104a4a7819 */ /* 0x000fe2000000124b */
[C---:B------:R-:W-:Y:S01]  /*9ea0*/  FMUL.FTZ R57, R56.reuse, R52 ;  /* 0x0000003438397220 */ /* 0x040fe20000410000 */
[-C--:B------:R-:W-:Y:S01]  /*9eb0*/  FMUL.FTZ R56, R56, R50.reuse ;  /* 0x0000003238387220 */ /* 0x080fe20000410000 */
[----:B------:R-:W-:Y:S02]  /*9ec0*/  PRMT R82, R161, 0x5410, R82 ;  /* 0x00005410a1527816 */ /* 0x000fe40000000052 */
[C---:B------:R-:W-:Y:S01]  /*9ed0*/  FFMA.FTZ R50, R44.reuse, R50, -R57 ;  /* 0x000000322c327223 */ /* 0x040fe20000010839 */
[----:B------:R-:W-:Y:S01]  /*9ee0*/  FFMA.FTZ R44, R44, R52, R56 ;  /* 0x000000342c2c7223 */ /* 0x000fe20000010038 */
[----:B------:R-:W-:Y:S01]  /*9ef0*/  LOP3.LUT R52, R43, 0xffff0000, RZ, 0xc0, !PT ;  /* 0xffff00002b347812 */ /* 0x000fe200078ec0ff */
[C---:B------:R-:W-:Y:S01]  /*9f00*/  IMAD.U32 R56, R160.reuse, 0x10000, RZ ;  /* 0x00010000a0387824 */ /* 0x040fe200078e00ff */
[----:B------:R-:W-:-:S02]  /*9f10*/  LOP3.LUT R160, R160, 0xffff0000, RZ, 0xc0, !PT ;  /* 0xffff0000a0a07812 */ /* 0x000fc400078ec0ff */
[----:B------:R-:W-:Y:S01]  /*9f20*/  PRMT R74, R159, 0x5410, R74 ;  /* 0x000054109f4a7816 */ /* 0x000fe2000000004a */
[C---:B------:R-:W-:Y:S01]  /*9f30*/  FMUL.FTZ R43, R52.reuse, R51 ;  /* 0x00000033342b7220 */ /* 0x040fe20000410000 */
[-C--:B------:R-:W-:Y:S01]  /*9f40*/  FMUL.FTZ R52, R52, R53.reuse ;  /* 0x0000003534347220 */ /* 0x080fe20000410000 */
[----:B------:R-:W-:Y:S02]  /*9f50*/  LOP3.LUT R42, R42, 0xffff0000, RZ, 0xc0, !PT ;  /* 0xffff00002a2a7812 */ /* 0x000fe400078ec0ff */
[C---:B------:R-:W-:Y:S01]  /*9f60*/  FFMA.FTZ R43, R39.reuse, R53, -R43 ;  /* 0x00000035272b7223 */ /* 0x040fe2000001082b */
[----:B------:R-:W-:Y:S01]  /*9f70*/  FFMA.FTZ R39, R39, R51, R52 ;  /* 0x0000003327277223 */ /* 0x000fe20000010034 */
[C---:B------:R-:W-:Y:S01]  /*9f80*/  IMAD.U32 R53, R40.reuse, 0x10000, RZ ;  /* 0x0001000028357824 */ /* 0x040fe200078e00ff */
[----:B------:R-:W-:Y:S01]  /*9f90*/  LOP3.LUT R40, R40, 0xffff0000, RZ, 0xc0, !PT ;  /* 0xffff000028287812 */ /* 0x000fe200078ec0ff */
[C---:B------:R-:W-:Y:S01]  /*9fa0*/  IMAD.U32 R52, R162.reuse, 0x10000, RZ ;  /* 0x00010000a2347824 */ /* 0x040fe200078e00ff */
[----:B------:R-:W-:Y:S01]  /*9fb0*/  LOP3.LUT R162, R162, 0xffff0000, RZ, 0xc0, !PT ;  /* 0xffff0000a2a27812 */ /* 0x000fe200078ec0ff */
[C---:B------:R-:W-:Y:S01]  /*9fc0*/  IMAD.U32 R51, R36.reuse, 0x10000, RZ ;  /* 0x0001000024337824 */ /* 0x040fe200078e00ff */
[----:B------:R-:W-:Y:S01]  /*9fd0*/  LOP3.LUT R36, R36, 0xffff0000, RZ, 0xc0, !PT ;  /* 0xffff000024247812 */ /* 0x000fe200078ec0ff */
[C---:B------:R-:W-:Y:S01]  /*9fe0*/  FMUL.FTZ R57, R53.reuse, R52 ;  /* 0x0000003435397220 */ /* 0x040fe20000410000 */
[----:B------:R-:W-:Y:S01]  /*9ff0*/  FMUL.FTZ R53, R53, R56 ;  /* 0x0000003835357220 */ /* 0x000fe20000410000 */
[----:B------:R-:W-:-:S02]  /*a000*/  F2FP.BF16.F32.PACK_AB R41, R41, R54 ;  /* 0x000000362929723e */ /* 0x000fc400000010ff */
[C---:B------:R-:W-:Y:S01]  /*a010*/  FFMA.FTZ R57, R51.reuse, R56, -R57 ;  /* 0x0000003833397223 */ /* 0x040fe20000010839 */
[----:B------:R-:W-:Y:S01]  /*a020*/  FFMA.FTZ R53, R51, R52, R53 ;  /* 0x0000003433357223 */ /* 0x000fe20000010035 */
[C---:B------:R-:W-:Y:S01]  /*a030*/  FMUL.FTZ R51, R40.reuse, R162 ;  /* 0x000000a228337220 */ /* 0x040fe20000410000 */
[-C--:B------:R-:W-:Y:S01]  /*a040*/  FMUL.FTZ R40, R40, R160.reuse ;  /* 0x000000a028287220 */ /* 0x080fe20000410000 */
[C---:B------:R-:W-:Y:S01]  /*a050*/  IMAD.U32 R52, R82.reuse, 0x10000, RZ ;  /* 0x0001000052347824 */ /* 0x040fe200078e00ff */
[----:B------:R-:W-:Y:S01]  /*a060*/  LOP3.LUT R82, R82, 0xffff0000, RZ, 0xc0, !PT ;  /* 0xffff000052527812 */ /* 0x000fe200078ec0ff */
[----:B------:R-:W-:Y:S02]  /*a070*/  IMAD.U32 R56, R74, 0x10000, RZ ;  /* 0x000100004a387824 */ /* 0x000fe400078e00ff */
[C---:B------:R-:W-:Y:S01]  /*a080*/  FFMA.FTZ R51, R36.reuse, R160, -R51 ;  /* 0x000000a024337223 */ /* 0x040fe20000010833 */
[----:B------:R-:W-:Y:S01]  /*a090*/  FFMA.FTZ R40, R36, R162, R40 ;  /* 0x000000a224287223 */ /* 0x000fe20000010028 */
[----:B------:R-:W-:Y:S01]  /*a0a0*/  FMUL.FTZ R58, R59, R52 ;  /* 0x000000343b3a7220 */ /* 0x000fe20000410000 */
[----:B------:R-:W-:-:S02]  /*a0b0*/  IMAD.U32 R36, R38, 0x10000, RZ ;  /* 0x0001000026247824 */ /* 0x000fc400078e00ff */
[-C--:B------:R-:W-:Y:S01]  /*a0c0*/  FMUL.FTZ R59, R59, R56.reuse ;  /* 0x000000383b3b7220 */ /* 0x080fe20000410000 */
[----:B------:R-:W-:Y:S01]  /*a0d0*/  LOP3.LUT R74, R74, 0xffff0000, RZ, 0xc0, !PT ;  /* 0xffff00004a4a7812 */ /* 0x000fe200078ec0ff */
[C---:B------:R-:W-:Y:S02]  /*a0e0*/  FFMA.FTZ R58, R36.reuse, R56, -R58 ;  /* 0x00000038243a7223 */ /* 0x040fe4000001083a */
[----:B------:R-:W-:Y:S01]  /*a0f0*/  FFMA.FTZ R59, R36, R52, R59 ;  /* 0x00000034243b7223 */ /* 0x000fe2000001003b */
[----:B------:R-:W-:Y:S01]  /*a100*/  LOP3.LUT R38, R38, 0xffff0000, RZ, 0xc0, !PT ;  /* 0xffff000026267812 */ /* 0x000fe200078ec0ff */
[C---:B------:R-:W-:Y:S01]  /*a110*/  FMUL.FTZ R36, R42.reuse, R82 ;  /* 0x000000522a247220 */ /* 0x040fe20000410000 */
[----:B------:R-:W-:Y:S01]  /*a120*/  FMUL.FTZ R42, R42, R74 ;  /* 0x0000004a2a2a7220 */ /* 0x000fe20000410000 */
[----:B------:R-:W-:Y:S02]  /*a130*/  F2FP.BF16.F32.PACK_AB R43, R43, R50 ;  /* 0x000000322b2b723e */ /* 0x000fe400000010ff */
[C---:B------:R-:W-:Y:S01]  /*a140*/  FFMA.FTZ R36, R38.reuse, R74, -R36 ;  /* 0x0000004a26247223 */ /* 0x040fe20000010824 */
[----:B------:R-:W-:Y:S01]  /*a150*/  FFMA.FTZ R42, R38, R82, R42 ;  /* 0x00000052262a7223 */ /* 0x000fe2000001002a */
[----:B------:R-:W-:Y:S01]  /*a160*/  F2FP.BF16.F32.PACK_AB R55, R37, R55 ;  /* 0x000000372537723e */ /* 0x000fe200000010ff */
[----:B------:R-:W-:Y:S01]  /*a170*/  IMAD.MOV.U32 R37, RZ, RZ, R41 ;  /* 0x000000ffff257224 */ /* 0x000fe200078e0029 */
        /* <DEDUP_REMOVED lines=9> */
[----:B------:R-:W-:-:S07]  /*a210*/  IMAD.MOV.U32 R38, RZ, RZ, R58 ;  /* 0x000000ffff267224 */ /* 0x000fce00078e003a */
.L_x_542:
[----:B------:R-:W-:Y:S05]  /*a220*/  BSYNC B2 ;  /* 0x0000000000027941 */ /* 0x000fea0003800000 */
.L_x_541:
[----:B------:R-:W-:Y:S01]  /*a230*/  LEA R44, P4, R45, R116, 0x1 ;  /* 0x000000742d2c7211 */ /* 0x000fe200078808ff */
[----:B------:R-:W-:-:S03]  /*a240*/  ULDC.64 UR4, c[0x0][0x208] ;  /* 0x0000820000047ab9 */ /* 0x000fc60000000a00 */
[----:B------:R-:W-:Y:S02]  /*a250*/  LEA.HI.X R45, R45, R117, R46, 0x1, P4 ;  /* 0x000000752d2d7211 */ /* 0x000fe400020f0c2e */
[----:B------:R-:W-:-:S03]  /*a260*/  @!P3 LEA R46, P4, R47, R116, 0x1 ;  /* 0x000000742f2eb211 */ /* 0x000fc600078808ff */
[----:B---3--:R3:W-:Y:S01]  /*a270*/  STG.E.128 desc[UR4][R44.64], R36 ;  /* 0x000000242c007986 */ /* 0x0087e2000c101d04 */
[----:B------:R-:W-:-:S05]  /*a280*/  @!P3 LEA.HI.X R47, R47, R117, R49, 0x1, P4 ;  /* 0x000000752f2fb211 */ /* 0x000fca00020f0c31 */
[----:B-1----:R3:W-:Y:S04]  /*a290*/  @!P3 STG.E.128 desc[UR4][R46.64], R40 ;  /* 0x000000282e00b986 */ /* 0x0027e8000c101d04 */
.L_x_540:
[----:B------:R-:W-:Y:S05]  /*a2a0*/  BSYNC B1 ;  /* 0x0000000000017941 */ /* 0x000fea0003800000 */
.L_x_539:
[----:B------:R-:W-:-:S13]  /*a2b0*/  ISETP.NE.AND P3, PT, R11, RZ, PT ;  /* 0x000000ff0b00720c */ /* 0x000fda0003f65270 */
[----:B------:R-:W-:Y:S05]  /*a2c0*/  @!P3 BRA `(.L_x_499) ;  /* 0x0000000c0004b947 */ /* 0x000fea0003800000 */
[----:B------:R-:W-:Y:S01]  /*a2d0*/  SEL R145, R118, R145, !P1 ;  /* 0x0000009176917207 */ /* 0x000fe20004800000 */
[----:B------:R-:W-:Y:S01]  /*a2e0*/  BSSY B1, `(.L_x_543) ;  /* 0x0000074000017945 */ /* 0x000fe20003800000 */
[----:B---3--:R-:W-:Y:S02]  /*a2f0*/  SHF.R.U32.HI R39, RZ, 0x3, R222 ;  /* 0x00000003ff277819 */ /* 0x008fe400000116de */
[----:B------:R-:W-:Y:S02]  /*a300*/  SHF.R.S32.HI R36, RZ, 0x1f, R145 ;  /* 0x0000001fff247819 */ /* 0x000fe40000011491 */
[----:B------:R-:W-:Y:S02]  /*a310*/  IADD3 R45, P3, P4, R96, R122, R12 ;  /* 0x0000007a602d7210 */ /* 0x000fe40007c7e00c */
[----:B------:R-:W-:Y:S02]  /*a320*/  LEA.HI R36, R36, R145, RZ, 0x4 ;  /* 0x0000009124247211 */ /* 0x000fe400078f20ff */
[----:B------:R-:W-:-:S02]  /*a330*/  IADD3.X R47, R93, R48, R7, P3, P4 ;  /* 0x000000305d2f7210 */ /* 0x000fc40001fe8407 */
[----:B------:R-:W-:Y:S02]  /*a340*/  LEA.HI.SX32 R36, R36, R13, 0x1c ;  /* 0x0000000d24247211 */ /* 0x000fe400078fe2ff */
[----:B------:R-:W-:Y:S02]  /*a350*/  ISETP.GE.AND P4, PT, R212, R115, PT ;  /* 0x00000073d400720c */ /* 0x000fe40003f86270 */
[----:B------:R-:W-:Y:S01]  /*a360*/  SHF.R.S32.HI R37, RZ, 0x1f, R36 ;  /* 0x0000001fff257819 */ /* 0x000fe20000011424 */
[----:B------:R-:W-:Y:S01]  /*a370*/  IMAD.SHL.U32 R46, R36, 0x8, RZ ;  /* 0x00000008242e7824 */ /* 0x000fe200078e00ff */
[----:B------:R-:W-:Y:S02]  /*a380*/  LEA R44, P3, R45, R116, 0x1 ;  /* 0x000000742d2c7211 */ /* 0x000fe400078608ff */
[----:B------:R-:W-:Y:S02]  /*a390*/  LEA.HI R37, R37, R36, RZ, 0x3 ;  /* 0x0000002425257211 */ /* 0x000fe400078f18ff */
[----:B------:R-:W-:-:S02]  /*a3a0*/  LOP3.LUT R36, R222, 0x38, R46, 0xf8, !PT ;  /* 0x00000038de247812 */ /* 0x000fc400078ef82e */
[----:B------:R-:W-:Y:S02]  /*a3b0*/  SHF.R.S32.HI R38, RZ, 0x3, R37 ;  /* 0x00000003ff267819 */ /* 0x000fe40000011425 */
[----:B------:R-:W-:Y:S01]  /*a3c0*/  LOP3.LUT R36, R36, R39, RZ, 0x3c, !PT ;  /* 0x0000002724247212 */ /* 0x000fe200078e3cff */
[----:B------:R-:W-:Y:S01]  /*a3d0*/  IMAD R39, R19, 0x5000, R131 ;  /* 0x0000500013277824 */ /* 0x000fe200078e0283 */
[----:B------:R-:W-:Y:S01]  /*a3e0*/  LEA.HI.X R45, R45, R117, R47, 0x1, P3 ;  /* 0x000000752d2d7211 */ /* 0x000fe200018f0c2f */
[----:B------:R-:W-:-:S04]  /*a3f0*/  IMAD R37, R38, 0x1400, R225 ;  /* 0x0000140026257824 */ /* 0x000fc800078e02e1 */
[----:B------:R-:W-:-:S04]  /*a400*/  IMAD.IADD R36, R37, 0x1, R36 ;  /* 0x0000000125247824 */ /* 0x000fc800078e0224 */
[----:B------:R-:W-:Y:S02]  /*a410*/  IMAD R37, R19, 0x5000, R36 ;  /* 0x0000500013257824 */ /* 0x000fe400078e0224 */
[--C-:B------:R-:W-:Y:S02]  /*a420*/  IMAD R36, R39, 0x2, R18.reuse ;  /* 0x0000000227247824 */ /* 0x100fe400078e0212 */
[----:B-1----:R-:W-:-:S04]  /*a430*/  IMAD R40, R37, 0x2, R18 ;  /* 0x0000000225287824 */ /* 0x002fc800078e0212 */
[----:B------:R-:W1:Y:S04]  /*a440*/  LDS.128 R36, [R36+0x24400] ;  /* 0x0244000024247984 */ /* 0x000e680000000c00 */
[----:B------:R-:W3:Y:S01]  /*a450*/  LDS.128 R40, [R40+0x24400] ;  /* 0x0244000028287984 */ /* 0x000ee20000000c00 */
[----:B------:R-:W-:Y:S05]  /*a460*/  @P4 BRA `(.L_x_544) ;  /* 0x00000004006c4947 */ /* 0x000fea0003800000 */
[----:B------:R-:W-:Y:S01]  /*a470*/  SHF.R.U32.HI R52, RZ, 0x10, R77 ;  /* 0x00000010ff347819 */ /* 0x000fe2000001164d */
[----:B---3--:R-:W-:Y:S01]  /*a480*/  IMAD.U32 R57, R41, 0x10000, RZ ;  /* 0x0001000029397824 */ /* 0x008fe200078e00ff */
[----:B------:R-:W-:Y:S01]  /*a490*/  SHF.R.U32.HI R51, RZ, 0x10, R69 ;  /* 0x00000010ff337819 */ /* 0x000fe20000011645 */
[----:B-1----:R-:W-:Y:S01]  /*a4a0*/  IMAD.U32 R54, R37, 0x10000, RZ ;  /* 0x0001000025367824 */ /* 0x002fe200078e00ff */
[----:B------:R-:W-:Y:S01]  /*a4b0*/  PRMT R52, R158, 0x5432, R52 ;  /* 0x000054329e347816 */ /* 0x000fe20000000034 */
[----:B------:R-:W-:Y:S01]  /*a4c0*/  IMAD.U32 R53, R36, 0x10000, RZ ;  /* 0x0001000024357824 */ /* 0x000fe200078e00ff */
[----:B------:R-:W-:Y:S01]  /*a4d0*/  PRMT R51, R156, 0x5432, R51 ;  /* 0x000054329c337816 */ /* 0x000fe20000000033 */
[----:B------:R-:W-:Y:S01]  /*a4e0*/  IMAD.U32 R60, R42, 0x10000, RZ ;  /* 0x000100002a3c7824 */ /* 0x000fe200078e00ff */
[----:B------:R-:W-:Y:S01]  /*a4f0*/  LOP3.LUT R41, R41, 0xffff0000, RZ, 0xc0, !PT ;  /* 0xffff000029297812 */ /* 0x000fe200078ec0ff */
[C---:B------:R-:W-:Y:S01]  /*a500*/  IMAD.U32 R55, R52.reuse, 0x10000, RZ ;  /* 0x0001000034377824 */ /* 0x040fe200078e00ff */
[----:B------:R-:W-:Y:S01]  /*a510*/  LOP3.LUT R52, R52, 0xffff0000, RZ, 0xc0, !PT ;  /* 0xffff000034347812 */ /* 0x000fe200078ec0ff */
[----:B------:R-:W-:Y:S01]  /*a520*/  IMAD.U32 R56, R51, 0x10000, RZ ;  /* 0x0001000033387824 */ /* 0x000fe200078e00ff */
[----:B------:R-:W-:Y:S01]  /*a530*/  SHF.R.U64 R50, R78, 0x10, R79 ;  /* 0x000000104e327819 */ /* 0x000fe2000000124f */
[----:B------:R-:W-:Y:S01]  /*a540*/  FMUL.FTZ R58, R57, R55 ;  /* 0x00000037393a7220 */ /* 0x000fe20000410000 */
[----:B------:R-:W-:Y:S01]  /*a550*/  LOP3.LUT R51, R51, 0xffff0000, RZ, 0xc0, !PT ;  /* 0xffff000033337812 */ /* 0x000fe200078ec0ff */
[----:B------:R-:W-:Y:S01]  /*a560*/  FMUL.FTZ R61, R41, R52 ;  /* 0x00000034293d7220 */ /* 0x000fe20000410000 */
[----:B------:R-:W-:Y:S01]  /*a570*/  SHF.R.U64 R49, R70, 0x10, R71 ;  /* 0x0000001046317819 */ /* 0x000fe20000001247 */
[-C--:B------:R-:W-:Y:S01]  /*a580*/  FMUL.FTZ R59, R57, R56.reuse ;  /* 0x00000038393b7220 */ /* 0x080fe20000410000 */
[----:B------:R-:W-:Y:S01]  /*a590*/  SHF.R.U32.HI R78, RZ, 0x10, R79 ;  /* 0x00000010ff4e7819 */ /* 0x000fe2000001164f */
[----:B------:R-:W-:Y:S01]  /*a5a0*/  FMUL.FTZ R41, R41, R51 ;  /* 0x0000003329297220 */ /* 0x000fe20000410000 */
[----:B------:R-:W-:Y:S01]  /*a5b0*/  SHF.R.U32.HI R70, RZ, 0x10, R71 ;  /* 0x00000010ff467819 */ /* 0x000fe20000011647 */
[C---:B------:R-:W-:Y:S01]  /*a5c0*/  FFMA.FTZ R58, R54.reuse, R56, -R58 ;  /* 0x00000038363a7223 */ /* 0x040fe2000001083a */
[----:B------:R-:W-:Y:S01]  /*a5d0*/  LOP3.LUT R37, R37, 0xffff0000, RZ, 0xc0, !PT ;  /* 0xffff000025257812 */ /* 0x000fe200078ec0ff */
[----:B------:R-:W-:Y:S01]  /*a5e0*/  IMAD.U32 R56, R43, 0x10000, RZ ;  /* 0x000100002b387824 */ /* 0x000fe200078e00ff */
[----:B------:R-:W-:Y:S01]  /*a5f0*/  PRMT R78, R157, 0x5432, R78 ;  /* 0x000054329d4e7816 */ /* 0x000fe2000000004e */
[----:B------:R-:W-:Y:S01]  /*a600*/  FFMA.FTZ R59, R54, R55, R59 ;  /* 0x00000037363b7223 */ /* 0x000fe2000001003b */
[----:B------:R-:W-:Y:S01]  /*a610*/  PRMT R70, R155, 0x5432, R70 ;  /* 0x000054329b467816 */ /* 0x000fe20000000046 */
[C---:B------:R-:W-:Y:S01]  /*a620*/  FFMA.FTZ R61, R37.reuse, R51, -R61 ;  /* 0x00000033253d7223 */ /* 0x040fe2000001083d */
[----:B------:R-:W-:Y:S01]  /*a630*/  FFMA.FTZ R41, R37, R52, R41 ;  /* 0x0000003425297223 */ /* 0x000fe20000010029 */
[----:B------:R-:W-:Y:S01]  /*a640*/  SHF.R.U64 R76, R76, 0x10, R77 ;  /* 0x000000104c4c7819 */ /* 0x000fe2000000124d */
[----:B------:R-:W-:Y:S01]  /*a650*/  IMAD.U32 R37, R78, 0x10000, RZ ;  /* 0x000100004e257824 */ /* 0x000fe200078e00ff */
[----:B------:R-:W-:Y:S01]  /*a660*/  SHF.R.U64 R47, R68, 0x10, R69 ;  /* 0x00000010442f7819 */ /* 0x000fe20000001245 */
[----:B------:R-:W-:Y:S01]  /*a670*/  IMAD.U32 R51, R70, 0x10000, RZ ;  /* 0x0001000046337824 */ /* 0x000fe200078e00ff */
[----:B------:R-:W-:Y:S01]  /*a680*/  PRMT R76, R158, 0x5410, R76 ;  /* 0x000054109e4c7816 */ /* 0x000fe2000000004c */
[----:B------:R-:W-:-:S02]  /*a690*/  IMAD.U32 R55, R39, 0x10000, RZ ;  /* 0x0001000027377824 */ /* 0x000fc400078e00ff */
[----:B------:R-:W-:Y:S01]  /*a6a0*/  FMUL.FTZ R52, R56, R37 ;  /* 0x0000002538347220 */ /* 0x000fe20000410000 */
[----:B------:R-:W-:Y:S01]  /*a6b0*/  PRMT R47, R156, 0x5410, R47 ;  /* 0x000054109c2f7816 */ /* 0x000fe2000000002f */
[-C--:B------:R-:W-:Y:S01]  /*a6c0*/  FMUL.FTZ R56, R56, R51.reuse ;  /* 0x0000003338387220 */ /* 0x080fe20000410000 */
[----:B------:R-:W-:Y:S01]  /*a6d0*/  LOP3.LUT R43, R43, 0xffff0000, RZ, 0xc0, !PT ;  /* 0xffff00002b2b7812 */ /* 0x000fe200078ec0ff */
[C---:B------:R-:W-:Y:S01]  /*a6e0*/  FFMA.FTZ R52, R55.reuse, R51, -R52 ;  /* 0x0000003337347223 */ /* 0x040fe20000010834 */
[----:B------:R-:W-:Y:S01]  /*a6f0*/  LOP3.LUT R78, R78, 0xffff0000, RZ, 0xc0, !PT ;  /* 0xffff00004e4e7812 */ /* 0x000fe200078ec0ff */
[----:B------:R-:W-:Y:S01]  /*a700*/  IMAD.U32 R57, R40, 0x10000, RZ ;  /* 0x0001000028397824 */ /* 0x000fe200078e00ff */
[----:B------:R-:W-:Y:S01]  /*a710*/  LOP3.LUT R70, R70, 0xffff0000, RZ, 0xc0, !PT ;  /* 0xffff000046467812 */ /* 0x000fe200078ec0ff */
[----:B------:R-:W-:Y:S01]  /*a720*/  FFMA.FTZ R56, R55, R37, R56 ;  /* 0x0000002537387223 */ /* 0x000fe20000010038 */
[----:B------:R-:W-:Y:S01]  /*a730*/  IMAD.U32 R51, R76, 0x10000, RZ ;  /* 0x000100004c337824 */ /* 0x000fe200078e00ff */
[----:B------:R-:W-:Y:S01]  /*a740*/  LOP3.LUT R39, R39, 0xffff0000, RZ, 0xc0, !PT ;  /* 0xffff000027277812 */ /* 0x000fe200078ec0ff */
[----:B------:R-:W-:-:S02]  /*a750*/  IMAD.U32 R37, R47, 0x10000, RZ ;  /* 0x000100002f257824 */ /* 0x000fc400078e00ff */
[C---:B------:R-:W-:Y:S01]  /*a760*/  FMUL.FTZ R55, R43.reuse, R78 ;  /* 0x0000004e2b377220 */ /* 0x040fe20000410000 */
[----:B------:R-:W-:Y:S01]  /*a770*/  LOP3.LUT R40, R40, 0xffff0000, RZ, 0xc0, !PT ;  /* 0xffff000028287812 */ /* 0x000fe200078ec0ff */
[-C--:B------:R-:W-:Y:S01]  /*a780*/  FMUL.FTZ R43, R43, R70.reuse ;  /* 0x000000462b2b7220 */ /* 0x080fe20000410000 */
[----:B------:R-:W-:Y:S01]  /*a790*/  LOP3.LUT R76, R76, 0xffff0000, RZ, 0xc0, !PT ;  /* 0xffff00004c4c7812 */ /* 0x000fe200078ec0ff */
[----:B------:R-:W-:Y:S01]  /*a7a0*/  FFMA.FTZ R55, R39, R70, -R55 ;  /* 0x0000004627377223 */ /* 0x000fe20000010837 */
[----:B------:R-:W-:Y:S01]  /*a7b0*/  LOP3.LUT R62, R47, 0xffff0000, RZ, 0xc0, !PT ;  /* 0xffff00002f3e7812 */ /* 0x000fe200078ec0ff */
[----:B------:R-:W-:Y:S01]  /*a7c0*/  FMUL.FTZ R47, R57, R51 ;  /* 0x00000033392f7220 */ /* 0x000fe20000410000 */
[----:B------:R-:W-:Y:S01]  /*a7d0*/  PRMT R50, R157, 0x5410, R50 ;  /* 0x000054109d327816 */ /* 0x000fe20000000032 */
[-C--:B------:R-:W-:Y:S01]  /*a7e0*/  FMUL.FTZ R57, R57, R37.reuse ;  /* 0x0000002539397220 */ /* 0x080fe20000410000 */
[----:B------:R-:W-:Y:S01]  /*a7f0*/  PRMT R49, R155, 0x5410, R49 ;  /* 0x000054109b317816 */ /* 0x000fe20000000031 */
[----:B------:R-:W-:Y:S01]  /*a800*/  FFMA.FTZ R43, R39, R78, R43 ;  /* 0x0000004e272b7223 */ /* 0x000fe2000001002b */
[----:B------:R-:W-:Y:S01]  /*a810*/  LOP3.LUT R36, R36, 0xffff0000, RZ, 0xc0, !PT ;  /* 0xffff000024247812 */ /* 0x000fe200078ec0ff */
[C---:B------:R-:W-:Y:S01]  /*a820*/  FMUL.FTZ R39, R40.reuse, R76 ;  /* 0x0000004c28277220 */ /* 0x040fe20000410000 */
[C---:B------:R-:W-:Y:S01]  /*a830*/  FFMA.FTZ R47, R53.reuse, R37, -R47 ;  /* 0x00000025352f7223 */ /* 0x040fe2000001082f */
[----:B------:R-:W-:Y:S01]  /*a840*/  FFMA.FTZ R57, R53, R51, R57 ;  /* 0x0000003335397223 */ /* 0x000fe20000010039 */
[-C--:B------:R-:W-:Y:S01]  /*a850*/  FMUL.FTZ R40, R40, R62.reuse ;  /* 0x0000003e28287220 */ /* 0x080fe20000410000 */
[----:B------:R-:W-:Y:S01]  /*a860*/  IMAD.U32 R37, R50, 0x10000, RZ ;  /* 0x0001000032257824 */ /* 0x000fe200078e00ff */
[----:B------:R-:W-:Y:S01]  /*a870*/  LOP3.LUT R42, R42, 0xffff0000, RZ, 0xc0, !PT ;  /* 0xffff00002a2a7812 */ /* 0x000fe200078ec0ff */
[C---:B------:R-:W-:Y:S01]  /*a880*/  IMAD.U32 R51, R49.reuse, 0x10000, RZ ;  /* 0x0001000031337824 */ /* 0x040fe200078e00ff */
[----:B------:R-:W-:Y:S01]  /*a890*/  LOP3.LUT R50, R50, 0xffff0000, RZ, 0xc0, !PT ;  /* 0xffff000032327812 */ /* 0x000fe200078ec0ff */
[----:B------:R-:W-:Y:S01]  /*a8a0*/  IMAD.U32 R54, R38, 0x10000, RZ ;  /* 0x0001000026367824 */ /* 0x000fe200078e00ff */
[----:B------:R-:W-:Y:S01]  /*a8b0*/  LOP3.LUT R49, R49, 0xffff0000, RZ, 0xc0, !PT ;  /* 0xffff000031317812 */ /* 0x000fe200078ec0ff */
[C---:B------:R-:W-:Y:S01]  /*a8c0*/  FFMA.FTZ R39, R36.reuse, R62, -R39 ;  /* 0x0000003e24277223 */ /* 0x040fe20000010827 */
[----:B------:R-:W-:Y:S01]  /*a8d0*/  FFMA.FTZ R40, R36, R76, R40 ;  /* 0x0000004c24287223 */ /* 0x000fe20000010028 */
[----:B------:R-:W-:Y:S01]  /*a8e0*/  LOP3.LUT R38, R38, 0xffff0000, RZ, 0xc0, !PT ;  /* 0xffff000026267812 */ /* 0x000fe200078ec0ff */
[C---:B------:R-:W-:Y:S01]  /*a8f0*/  FMUL.FTZ R36, R60.reuse, R37 ;  /* 0x000000253c247220 */ /* 0x040fe20000410000 */
[----:B------:R-:W-:Y:S01]  /*a900*/  FMUL.FTZ R60, R60, R51 ;  /* 0x000000333c3c7220 */ /* 0x000fe20000410000 */
        /* <DEDUP_REMOVED lines=8> */
[----:B------:R-:W-:Y:S02]  /*a990*/  F2FP.BF16.F32.PACK_AB R52, R55, R52 ;  /* 0x000000343734723e */ /* 0x000fe400000010ff */
[----:B------:R-:W-:Y:S01]  /*a9a0*/  F2FP.BF16.F32.PACK_AB R38, R53, R36 ;  /* 0x000000243526723e */ /* 0x000fe200000010ff */
[----:B------:R-:W-:Y:S01]  /*a9b0*/  IMAD.MOV.U32 R36, RZ, RZ, R39 ;  /* 0x000000ffff247224 */ /* 0x000fe200078e0027 */
[----:B------:R-:W-:Y:S01]  /*a9c0*/  F2FP.BF16.F32.PACK_AB R42, R37, R60 ;  /* 0x0000003c252a723e */ /* 0x000fe200000010ff */
[----:B------:R-:W-:Y:S01]  /*a9d0*/  IMAD.MOV.U32 R37, RZ, RZ, R58 ;  /* 0x000000ffff257224 */ /* 0x000fe200078e003a */
[----:B------:R-:W-:Y:S01]  /*a9e0*/  F2FP.BF16.F32.PACK_AB R41, R41, R59 ;  /* 0x0000003b2929723e */ /* 0x000fe200000010ff */
[----:B------:R-:W-:Y:S01]  /*a9f0*/  IMAD.MOV.U32 R39, RZ, RZ, R52 ;  /* 0x000000ffff277224 */ /* 0x000fe200078e0034 */
[----:B------:R-:W-:-:S02]  /*aa00*/  F2FP.BF16.F32.PACK_AB R43, R43, R56 ;  /* 0x000000382b2b723e */ /* 0x000fc400000010ff */
[----:B------:R-:W-:-:S07]  /*aa10*/  F2FP.BF16.F32.PACK_AB R40, R40, R57 ;  /* 0x000000392828723e */ /* 0x000fce00000010ff */
.L_x_544:
[----:B------:R-:W-:Y:S05]  /*aa20*/  BSYNC B1 ;  /* 0x0000000000017941 */ /* 0x000fea0003800000 */
.L_x_543:
[----:B------:R-:W-:Y:S01]  /*aa30*/  ISETP.GE.AND P3, PT, R46, R143, PT ;  /* 0x0000008f2e00720c */ /* 0x000fe20003f66270 */
[----:B------:R-:W-:Y:S02]  /*aa40*/  ULDC.64 UR4, c[0x0][0x208] ;  /* 0x0000820000047ab9 */ /* 0x000fe40000000a00 */
[----:B-1----:R4:W-:Y:S10]  /*aa50*/  STG.E.128 desc[UR4][R44.64], R36 ;  /* 0x000000242c007986 */ /* 0x0029f4000c101d04 */
[----:B------:R-:W-:Y:S05]  /*aa60*/  @P3 BRA `(.L_x_499) ;  /* 0x00000004001c3947 */ /* 0x000fea0003800000 */
[--C-:B------:R-:W-:Y:S01]  /*aa70*/  IADD3 R122, P3, P4, R96, R122, R46.reuse ;  /* 0x0000007a607a7210 */ /* 0x100fe20007c7e02e */
[----:B------:R-:W-:Y:S01]  /*aa80*/  ULDC.64 UR4, c[0x0][0x208] ;  /* 0x0000820000047ab9 */ /* 0x000fe20000000a00 */
[----:B------:R-:W-:-:S04]  /*aa90*/  SHF.R.S32.HI R46, RZ, 0x1f, R46 ;  /* 0x0000001fff2e7819 */ /* 0x000fc8000001142e */
[----:B------:R-:W-:Y:S02]  /*aaa0*/  IADD3.X R48, R93, R48, R46, P3, P4 ;  /* 0x000000305d307210 */ /* 0x000fe40001fe842e */
[----:B------:R-:W-:-:S04]  /*aab0*/  LEA R116, P3, R122, R116, 0x1 ;  /* 0x000000747a747211 */ /* 0x000fc800078608ff */
[----:B------:R-:W-:-:S05]  /*aac0*/  LEA.HI.X R117, R122, R117, R48, 0x1, P3 ;  /* 0x000000757a757211 */ /* 0x000fca00018f0c30 */
[----:B---3--:R1:W-:Y:S01]  /*aad0*/  STG.E.128 desc[UR4][R116.64], R40 ;  /* 0x0000002874007986 */ /* 0x0083e2000c101d04 */
[----:B------:R-:W-:Y:S05]  /*aae0*/  BRA `(.L_x_499) ;  /* 0x0000000000fc7947 */ /* 0x000fea0003800000 */
.L_x_456:
[----:B------:R-:W-:-:S04]  /*aaf0*/  ULOP3.LUT UR4, UR60, 0x1, URZ, 0xfc, !UPT ;  /* 0x000000013c047892 */ /* 0x000fc8000f8efc3f */
[----:B------:R-:W-:-:S06]  /*ab00*/  UISETP.NE.AND UP0, UPT, UR4, 0x3, UPT ;  /* 0x000000030400788c */ /* 0x000fcc000bf05270 */
[----:B------:R-:W-:-:S13]  /*ab10*/  PLOP3.LUT P2, PT, PT, PT, UP0, 0x80, 0x0 ;  /* 0x000000000000781c */ /* 0x000fda0003f4f008 */
[----:B------:R-:W-:Y:S05]  /*ab20*/  @!P2 BRA `(.L_x_545) ;  /* 0x000000000004a947 */ /* 0x000fea0003800000 */
[----:B------:R-:W-:Y:S01]  /*ab30*/  BPT.TRAP 0x1 ;  /* 0x000000040000795c */ /* 0x000fe20000300000 */
.L_x_545:
[----:B------:R-:W-:Y:S01]  /*ab40*/  IMAD R3, R19, 0x8, R18 ;  /* 0x0000000813037824 */ /* 0x000fe200078e0212 */
[----:B------:R-:W-:Y:S01]  /*ab50*/  SHF.L.U32 R0, R217, 0x1f, RZ ;  /* 0x0000001fd9007819 */ /* 0x000fe200000006ff */
[----:B------:R-:W-:Y:S01]  /*ab60*/  IMAD R4, R2, -0x50, R24 ;  /* 0xffffffb002047824 */ /* 0x000fe200078e0218 */
[----:B------:R-:W-:Y:S02]  /*ab70*/  BSSY B1, `(.L_x_546) ;  /* 0x0000005000017945 */ /* 0x000fe40003800000 */
[----:B------:R-:W1:Y:S02]  /*ab80*/  SYNCS.PHASECHK.TRANS64.TRYWAIT P4, [R3+URZ+0x38890], R0 ;  /* 0x03889000030075a7 */ /* 0x000e64000808017f */
[----:B------:R-:W-:-:S04]  /*ab90*/  VIMNMX R4, R4, 0x50, PT ;  /* 0x0000005004047848 */ /* 0x000fc80003fe0100 */
[----:B------:R-:W-:Y:S01]  /*aba0*/  ISETP.GE.AND P3, PT, R213, R4, PT ;  /* 0x00000004d500720c */ /* 0x000fe20003f66270 */
[----:B-1----:R-:W-:-:S12]  /*abb0*/  @!P4 BRA `(.L_x_547) ;  /* 0x000002180004c947 */ /* 0x002fd80003800000 */
.L_x_856:
[----:B------:R-:W-:Y:S05]  /*abc0*/  BSYNC B1 ;  /* 0x0000000000017941 */ /* 0x000fea0003800000 */
.L_x_546:
[----:B------:R-:W-:Y:S04]  /*abd0*/  BSSY B1, `(.L_x_548) ;  /* 0x000000f000017945 */ /* 0x000fe80003800000 */
[----:B------:R-:W-:Y:S05]  /*abe0*/  @P3 BRA `(.L_x_549) ;  /* 0x0000000000343947 */ /* 0x000fea0003800000 */
[----:B------:R-:W-:Y:S01]  /*abf0*/  ISETP.NE.AND P4, PT, R27, RZ, PT ;  /* 0x000000ff1b00720c */ /* 0x000fe20003f85270 */
[----:B------:R-:W-:Y:S01]  /*ac00*/  ULDC.64 UR4, c[0x0][0x208] ;  /* 0x0000820000047ab9 */ /* 0x000fe20000000a00 */
[----:B------:R-:W-:-:S11]  /*ac10*/  ISETP.NE.AND P3, PT, R11, RZ, PT ;  /* 0x000000ff0b00720c */ /* 0x000fd60003f65270 */
[----:B0-----:R-:W0:Y:S04]  /*ac20*/  @P4 LDS.128 R36, [R5+0x24400] ;  /* 0x0244000005244984 */ /* 0x001e280000000c00 */
[----:B------:R-:W2:Y:S04]  /*ac30*/  @P3 LDS.128 R40, [R5+0x26c00] ;  /* 0x026c000005283984 */ /* 0x000ea80000000c00 */
[----:B0-----:R-:W-:Y:S01]  /*ac40*/  @P4 STG.E.128 desc[UR4][R60.64], R36 ;  /* 0x000000243c004986 */ /* 0x001fe2000c101d04 */
[----:B------:R-:W-:-:S03]  /*ac50*/  ISETP.NE.AND P4, PT, R10, RZ, PT ;  /* 0x000000ff0a00720c */ /* 0x000fc60003f85270 */
[----:B--2---:R-:W-:Y:S01]  /*ac60*/  @P3 STG.E.128 desc[UR4][R60.64+0x80], R40 ;  /* 0x000080283c003986 */ /* 0x004fe2000c101d04 */
[----:B------:R-:W-:-:S09]  /*ac70*/  ISETP.NE.AND P3, PT, R9, RZ, PT ;  /* 0x000000ff0900720c */ /* 0x000fd20003f65270 */
[----:B------:R-:W0:Y:S04]  /*ac80*/  @P4 LDS.128 R36, [R5+0x29400] ;  /* 0x0294000005244984 */ /* 0x000e280000000c00 */
[----:B------:R-:W2:Y:S04]  /*ac90*/  @P3 LDS.128 R40, [R5+0x2bc00] ;  /* 0x02bc000005283984 */ /* 0x000ea80000000c00 */
[----:B0-----:R3:W-:Y:S04]  /*aca0*/  @P4 STG.E.128 desc[UR4][R60.64+0x100], R36 ;  /* 0x000100243c004986 */ /* 0x0017e8000c101d04 */
[----:B--2---:R3:W-:Y:S02]  /*acb0*/  @P3 STG.E.128 desc[UR4][R60.64+0x180], R40 ;  /* 0x000180283c003986 */ /* 0x0047e4000c101d04 */
.L_x_549:
[----:B------:R-:W-:Y:S05]  /*acc0*/  BSYNC B1 ;  /* 0x0000000000017941 */ /* 0x000fea0003800000 */
.L_x_548:
[----:B---3--:R-:W-:Y:S01]  /*acd0*/  VIADD R36, R213, 0x20 ;  /* 0x00000020d5247836 */ /* 0x008fe20000000000 */
[----:B------:R-:W-:Y:S04]  /*ace0*/  BSSY B1, `(.L_x_550) ;  /* 0x0000010000017945 */ /* 0x000fe80003800000 */
[----:B------:R-:W-:-:S13]  /*acf0*/  ISETP.GE.AND P3, PT, R36, R4, PT ;  /* 0x000000042400720c */ /* 0x000fda0003f66270 */
        /* <DEDUP_REMOVED lines=14> */
.L_x_551:
[----:B------:R-:W-:Y:S05]  /*ade0*/  BSYNC B1 ;  /* 0x0000000000017941 */ /* 0x000fea0003800000 */
.L_x_550:
[----:B------:R-:W-:-:S13]  /*adf0*/  ISETP.GE.AND P3, PT, R237, R4, PT ;  /* 0x00000004ed00720c */ /* 0x000fda0003f66270 */
[----:B------:R-:W-:Y:S05]  /*ae00*/  @P3 BRA `(.L_x_499) ;  /* 0x0000000000343947 */ /* 0x000fea0003800000 */
[----:B------:R-:W-:Y:S01]  /*ae10*/  ISETP.NE.AND P4, PT, R27, RZ, PT ;  /* 0x000000ff1b00720c */ /* 0x000fe20003f85270 */
[----:B------:R-:W-:Y:S01]  /*ae20*/  ULDC.64 UR4, c[0x0][0x208] ;  /* 0x0000820000047ab9 */ /* 0x000fe20000000a00 */
[----:B------:R-:W-:-:S11]  /*ae30*/  ISETP.NE.AND P3, PT, R11, RZ, PT ;  /* 0x000000ff0b00720c */ /* 0x000fd60003f65270 */
[----:B0--3--:R-:W0:Y:S04]  /*ae40*/  @P4 LDS.128 R36, [R5+0x26400] ;  /* 0x0264000005244984 */ /* 0x009e280000000c00 */
        /* <DEDUP_REMOVED lines=9> */
.L_x_499:
[----:B------:R-:W-:Y:S05]  /*aee0*/  BSYNC B0 ;  /* 0x0000000000007941 */ /* 0x000fea0003800000 */
.L_x_455:
[----:B0-234-:R-:W0:Y:S01]  /*aef0*/  S2R R36, SR_TID.X ;  /* 0x0000000000247919 */ /* 0x01de220000002100 */
[----:B------:R-:W-:Y:S01]  /*af00*/  @!PT LDS RZ, [RZ] ;  /* 0x00000000fffff984 */ /* 0x000fe20000000800 */
[----:B------:R-:W-:Y:S01]  /*af10*/  @!PT LDS RZ, [RZ] ;  /* 0x00000000fffff984 */ /* 0x000fe20000000800 */
[----:B------:R-:W-:Y:S01]  /*af20*/  @!PT LDS RZ, [RZ] ;  /* 0x00000000fffff984 */ /* 0x000fe20000000800 */
[----:B------:R-:W-:Y:S01]  /*af30*/  @!PT LDS RZ, [RZ] ;  /* 0x00000000fffff984 */ /* 0x000fe20000000800 */
[----:B------:R2:W-:Y:S06]  /*af40*/  MEMBAR.ALL.CTA ;  /* 0x0000000000007992 */ /* 0x0005ec0000008000 */
[----:B--2---:R-:W2:Y:S01]  /*af50*/  FENCE.VIEW.ASYNC.S ;  /* 0x00000000000073c6 */ /* 0x004ea20000000000 */
[----:B------:R-:W-:Y:S05]  /*af60*/  WARPSYNC.ALL ;  /* 0x0000000000007948 */ /* 0x000fea0003800000 */
[----:B------:R-:W-:Y:S01]  /*af70*/  BSSY B0, `(.L_x_552) ;  /* 0x0000009000007945 */ /* 0x000fe20003800000 */
[----:B0-----:R-:W-:Y:S01]  /*af80*/  LOP3.LUT R36, R36, 0x7f, RZ, 0xc0, !PT ;  /* 0x0000007f24247812 */ /* 0x001fe200078ec0ff */
[----:B--2---:R0:W-:Y:S03]  /*af90*/  BAR.SYNC.DEFER_BLOCKING R171, 0x80 ;  /* 0x000200ab0000751d */ /* 0x0041e60000010000 */
[----:B------:R-:W-:-:S13]  /*afa0*/  ISETP.NE.AND P3, PT, R36, RZ, PT ;  /* 0x000000ff2400720c */ /* 0x000fda0003f65270 */
[----:B------:R-:W-:-:S05]  /*afb0*/  @!P3 VIADD R36, R3, 0x388a0 ;  /* 0x000388a00324b836 */ /* 0x000fca0000000000 */
[----:B------:R-:W-:-:S04]  /*afc0*/  @!P3 PRMT R36, RZ, 0x654, R36 ;  /* 0x00000654ff24b816 */ /* 0x000fc80000000024 */
[----:B------:R0:W-:Y:S01]  /*afd0*/  @!P3 SYNCS.ARRIVE.TRANS64.RED.A1T0 RZ, [R36+URZ], RZ ;  /* 0x000000ff24ffb9a7 */ /* 0x0001e2000810043f */
[----:B------:R-:W-:Y:S05]  /*afe0*/  @!P2 BRA `(.L_x_553) ;  /* 0x000000000004a947 */ /* 0x000fea0003800000 */
[----:B------:R-:W-:Y:S01]  /*aff0*/  BPT.TRAP 0x1 ;  /* 0x000000040000795c */ /* 0x000fe20000300000 */
.L_x_553:
[----:B------:R-:W-:Y:S05]  /*b000*/  BSYNC B0 ;  /* 0x0000000000007941 */ /* 0x000fea0003800000 */
.L_x_552:
[----:B------:R-:W2:Y:S01]  /*b010*/  SYNCS.PHASECHK.TRANS64.TRYWAIT P4, [R3+URZ+0x388b0], R0 ;  /* 0x0388b000030075a7 */ /* 0x000ea2000808017f */
[----:B------:R-:W-:Y:S01]  /*b020*/  ULDC UR61, c[0x0][0x2f4] ;  /* 0x0000bd00003d7ab9 */ /* 0x000fe20000000800 */
[----:B------:R-:W-:Y:S01]  /*b030*/  ULDC.64 UR56, c[0x0][0x328] ;  /* 0x0000ca0000387ab9 */ /* 0x000fe20000000a00 */
[----:B------:R-:W-:Y:S01]  /*b040*/  ULDC.64 UR58, c[0x0][0x318] ;  /* 0x0000c600003a7ab9 */ /* 0x000fe20000000a00 */
[----:B------:R-:W-:Y:S01]  /*b050*/  BSSY B0, `(.L_x_554) ;  /* 0x0000004000007945 */ /* 0x000fe20003800000 */
[----:B------:R-:W-:Y:S01]  /*b060*/  ISETP.GE.AND P2, PT, R213, R4, PT ;  /* 0x00000004d500720c */ /* 0x000fe20003f46270 */
[----:B------:R-:W-:Y:S02]  /*b070*/  IMAD.WIDE R44, R2, 0x50, R112 ;  /* 0x00000050022c7825 */ /* 0x000fe400078e0270 */
[----:B--2---:R-:W-:Y:S10]  /*b080*/  @!P4 BRA `(.L_x_555) ;  /* 0x0000021000e4c947 */ /* 0x004ff40003800000 */
.L_x_857:
[----:B------:R-:W-:Y:S05]  /*b090*/  BSYNC B0 ;  /* 0x0000000000007941 */ /* 0x000fea0003800000 */
.L_x_554:
[----:B------:R-:W-:Y:S04]  /*b0a0*/  BSSY B0, `(.L_x_556) ;  /* 0x0000017000007945 */ /* 0x000fe80003800000 */
[----:B------:R-:W-:Y:S05]  /*b0b0*/  @P2 BRA `(.L_x_557) ;  /* 0x0000000000542947 */ /* 0x000fea0003800000 */
[----:B------:R-:W-:Y:S01]  /*b0c0*/  IMAD R39, R45, UR56, RZ ;  /* 0x000000382d277c24 */ /* 0x000fe2000f8e02ff */
[----:B------:R-:W-:Y:S01]  /*b0d0*/  ISETP.GE.AND P4, PT, R16, UR61, PT ;  /* 0x0000003d10007c0c */ /* 0x000fe2000bf86270 */
[----:B0-----:R-:W-:Y:S01]  /*b0e0*/  IMAD.MOV.U32 R36, RZ, RZ, R94 ;  /* 0x000000ffff247224 */ /* 0x001fe200078e005e */
[----:B------:R-:W-:Y:S01]  /*b0f0*/  ULDC.64 UR4, c[0x0][0x208] ;  /* 0x0000820000047ab9 */ /* 0x000fe20000000a00 */
[----:B------:R-:W-:Y:S02]  /*b100*/  IMAD.MOV.U32 R37, RZ, RZ, R6 ;  /* 0x000000ffff257224 */ /* 0x000fe400078e0006 */
[C---:B------:R-:W-:Y:S02]  /*b110*/  IMAD R39, R44.reuse, UR57, R39 ;  /* 0x000000392c277c24 */ /* 0x040fe4000f8e0227 */
[----:B------:R-:W-:-:S04]  /*b120*/  IMAD.WIDE.U32 R36, R44, UR56, R36 ;  /* 0x000000382c247c25 */ /* 0x000fc8000f8e0024 */
[----:B------:R-:W-:Y:S01]  /*b130*/  IMAD.IADD R37, R37, 0x1, R39 ;  /* 0x0000000125257824 */ /* 0x000fe200078e0227 */
[----:B------:R-:W-:-:S04]  /*b140*/  LEA R46, P2, R36, UR58, 0x1 ;  /* 0x0000003a242e7c11 */ /* 0x000fc8000f8408ff */
[----:B------:R-:W-:Y:S02]  /*b150*/  LEA.HI.X R47, R36, UR59, R37, 0x1, P2 ;  /* 0x0000003b242f7c11 */ /* 0x000fe400090f0c25 */
[----:B------:R-:W-:Y:S01]  /*b160*/  ISETP.GE.AND P2, PT, R212, UR61, PT ;  /* 0x0000003dd4007c0c */ /* 0x000fe2000bf46270 */
[----:B------:R-:W0:-:S12]  /*b170*/  @!P4 LDS.128 R36, [R5+0x400] ;  /* 0x000400000524c984 */ /* 0x000e180000000c00 */
[----:B-1----:R-:W1:Y:S04]  /*b180*/  @!P2 LDS.128 R40, [R5+0x2c00] ;  /* 0x002c00000528a984 */ /* 0x002e680000000c00 */
[----:B0-----:R-:W-:Y:S01]  /*b190*/  @!P4 STG.E.128 desc[UR4][R46.64], R36 ;  /* 0x000000242e00c986 */ /* 0x001fe2000c101d04 */
[----:B------:R-:W-:-:S03]  /*b1a0*/  ISETP.GE.AND P4, PT, R218, UR61, PT ;  /* 0x0000003dda007c0c */ /* 0x000fc6000bf86270 */
[----:B-1----:R-:W-:Y:S01]  /*b1b0*/  @!P2 STG.E.128 desc[UR4][R46.64+0x80], R40 ;  /* 0x000080282e00a986 */ /* 0x002fe2000c101d04 */
[----:B------:R-:W-:-:S09]  /*b1c0*/  ISETP.GE.AND P2, PT, R219, UR61, PT ;  /* 0x0000003ddb007c0c */ /* 0x000fd2000bf46270 */
[----:B------:R-:W0:Y:S04]  /*b1d0*/  @!P4 LDS.128 R36, [R5+0x5400] ;  /* 0x005400000524c984 */ /* 0x000e280000000c00 */
[----:B------:R-:W1:Y:S04]  /*b1e0*/  @!P2 LDS.128 R40, [R5+0x7c00] ;  /* 0x007c00000528a984 */ /* 0x000e680000000c00 */
[----:B0-----:R3:W-:Y:S04]  /*b1f0*/  @!P4 STG.E.128 desc[UR4][R46.64+0x100], R36 ;  /* 0x000100242e00c986 */ /* 0x0017e8000c101d04 */
[----:B-1----:R3:W-:Y:S02]  /*b200*/  @!P2 STG.E.128 desc[UR4][R46.64+0x180], R40 ;  /* 0x000180282e00a986 */ /* 0x0027e4000c101d04 */
.L_x_557:
[----:B------:R-:W-:Y:S05]  /*b210*/  BSYNC B0 ;  /* 0x0000000000007941 */ /* 0x000fea0003800000 */
.L_x_556:
[----:B-12---:R-:W-:Y:S01]  /*b220*/  VIADD R0, R213, 0x20 ;  /* 0x00000020d5007836 */ /* 0x006fe20000000000 */
[----:B------:R-:W-:Y:S04]  /*b230*/  BSSY B0, `(.L_x_558) ;  /* 0x000001a000007945 */ /* 0x000fe80003800000 */
[----:B------:R-:W-:-:S13]  /*b240*/  ISETP.GE.AND P2, PT, R0, R4, PT ;  /* 0x000000040000720c */ /* 0x000fda0003f46270 */
[----:B------:R-:W-:Y:S05]  /*b250*/  @P2 BRA `(.L_x_559) ;  /* 0x00000000005c2947 */ /* 0x000fea0003800000 */
[----:B---3--:R-:W-:Y:S01]  /*b260*/  IADD3 R39, P2, R44, 0x20, RZ ;  /* 0x000000202c277810 */ /* 0x008fe20007f5e0ff */
[----:B0-----:R-:W-:Y:S01]  /*b270*/  IMAD.MOV.U32 R36, RZ, RZ, R94 ;  /* 0x000000ffff247224 */ /* 0x001fe200078e005e */
[----:B------:R-:W-:Y:S01]  /*b280*/  ISETP.GE.AND P4, PT, R16, UR61, PT ;  /* 0x0000003d10007c0c */ /* 0x000fe2000bf86270 */
[----:B------:R-:W-:Y:S01]  /*b290*/  IMAD.MOV.U32 R37, RZ, RZ, R6 ;  /* 0x000000ffff257224 */ /* 0x000fe200078e0006 */
[----:B------:R-:W-:Y:S01]  /*b2a0*/  ULDC.64 UR4, c[0x0][0x208] ;  /* 0x0000820000047ab9 */ /* 0x000fe20000000a00 */
[----:B------:R-:W-:Y:S02]  /*b2b0*/  IMAD.X R0, RZ, RZ, R45, P2 ;  /* 0x000000ffff007224 */ /* 0x000fe400010e062d */
[----:B------:R-:W-:-:S04]  /*b2c0*/  IMAD.WIDE.U32 R36, R39, UR56, R36 ;  /* 0x0000003827247c25 */ /* 0x000fc8000f8e0024 */
[----:B------:R-:W-:Y:S01]  /*b2d0*/  IMAD R0, R0, UR56, RZ ;  /* 0x0000003800007c24 */ /* 0x000fe2000f8e02ff */
[----:B------:R-:W-:-:S03]  /*b2e0*/  LEA R46, P2, R36, UR58, 0x1 ;  /* 0x0000003a242e7c11 */ /* 0x000fc6000f8408ff */
[----:B------:R-:W-:-:S04]  /*b2f0*/  IMAD R39, R39, UR57, R0 ;  /* 0x0000003927277c24 */ /* 0x000fc8000f8e0200 */
[----:B------:R-:W-:-:S05]  /*b300*/  IMAD.IADD R37, R37, 0x1, R39 ;  /* 0x0000000125257824 */ /* 0x000fca00078e0227 */
[----:B------:R-:W-:Y:S02]  /*b310*/  LEA.HI.X R47, R36, UR59, R37, 0x1, P2 ;  /* 0x0000003b242f7c11 */ /* 0x000fe400090f0c25 */
[----:B------:R-:W-:Y:S01]  /*b320*/  ISETP.GE.AND P2, PT, R212, UR61, PT ;  /* 0x0000003dd4007c0c */ /* 0x000fe2000bf46270 */
[----:B------:R-:W0:-:S12]  /*b330*/  @!P4 LDS.128 R36, [R5+0x1400] ;  /* 0x001400000524c984 */ /* 0x000e180000000c00 */
[----:B------:R-:W1:Y:S04]  /*b340*/  @!P2 LDS.128 R40, [R5+0x3c00] ;  /* 0x003c00000528a984 */ /* 0x000e680000000c00 */
        /* <DEDUP_REMOVED lines=8> */
.L_x_559:
[----:B------:R-:W-:Y:S05]  /*b3d0*/  BSYNC B0 ;  /* 0x0000000000007941 */ /* 0x000fea0003800000 */
.L_x_558:
[----:B------:R-:W-:Y:S01]  /*b3e0*/  ISETP.GE.AND P2, PT, R237, R4, PT ;  /* 0x00000004ed00720c */ /* 0x000fe20003f46270 */
[----:B------:R-:W-:-:S12]  /*b3f0*/  BSSY B0, `(.L_x_560) ;  /* 0x0000019000007945 */ /* 0x000fd80003800000 */
[----:B------:R-:W-:Y:S05]  /*b400*/  @P2 BRA `(.L_x_561) ;  /* 0x00000000005c2947 */ /* 0x000fea0003800000 */
[----:B--23--:R-:W-:Y:S01]  /*b410*/  IADD3 R39, P2, R44, 0x40, RZ ;  /* 0x000000402c277810 */ /* 0x00cfe20007f5e0ff */
[----:B0-----:R-:W-:Y:S01]  /*b420*/  IMAD.MOV.U32 R36, RZ, RZ, R94 ;  /* 0x000000ffff247224 */ /* 0x001fe200078e005e */
[----:B------:R-:W-:Y:S01]  /*b430*/  ISETP.GE.AND P4, PT, R16, UR61, PT ;  /* 0x0000003d10007c0c */ /* 0x000fe2000bf86270 */
[----:B------:R-:W-:Y:S01]  /*b440*/  IMAD.MOV.U32 R37, RZ, RZ, R6 ;  /* 0x000000ffff257224 */ /* 0x000fe200078e0006 */
[----:B------:R-:W-:Y:S01]  /*b450*/  ULDC.64 UR4, c[0x0][0x208] ;  /* 0x0000820000047ab9 */ /* 0x000fe20000000a00 */
[----:B------:R-:W-:Y:S02]  /*b460*/  IMAD.X R44, RZ, RZ, R45, P2 ;  /* 0x000000ffff2c7224 */ /* 0x000fe400010e062d */
[----:B------:R-:W-:-:S04]  /*b470*/  IMAD.WIDE.U32 R36, R39, UR56, R36 ;  /* 0x0000003827247c25 */ /* 0x000fc8000f8e0024 */
[----:B------:R-:W-:-:S04]  /*b480*/  IMAD R44, R44, UR56, RZ ;  /* 0x000000382c2c7c24 */ /* 0x000fc8000f8e02ff */
[----:B------:R-:W-:Y:S01]  /*b490*/  IMAD R39, R39, UR57, R44 ;  /* 0x0000003927277c24 */ /* 0x000fe2000f8e022c */
[----:B------:R-:W-:-:S03]  /*b4a0*/  LEA R44, P2, R36, UR58, 0x1 ;  /* 0x0000003a242c7c11 */ /* 0x000fc6000f8408ff */
        /* <DEDUP_REMOVED lines=13> */
.L_x_561:
[----:B------:R-:W-:Y:S05]  /*b580*/  BSYNC B0 ;  /* 0x0000000000007941 */ /* 0x000fea0003800000 */
.L_x_560:
[----:B------:R-:W5:Y:S01]  /*b590*/  LDL R0, [R1+0x10] ;  /* 0x0000100001007983 */ /* 0x000f620000100800 */
[----:B------:R-:W-:Y:S01]  /*b5a0*/  @!P3 VIADD R3, R3, 0x388c0 ;  /* 0x000388c00303b836 */ /* 0x000fe20000000000 */
[----:B------:R-:W-:Y:S01]  /*b5b0*/  PLOP3.LUT P2, PT, PT, PT, PT, 0x8, 0x0 ;  /* 0x000000000000781c */ /* 0x000fe20003f4e170 */
[----:B------:R-:W-:Y:S01]  /*b5c0*/  VIADD R19, R19, 0x1 ;  /* 0x0000000113137836 */ /* 0x000fe20000000000 */
[----:B------:R-:W-:Y:S01]  /*b5d0*/  @!PT LDS RZ, [RZ] ;  /* 0x00000000fffff984 */ /* 0x000fe20000000800 */
[----:B------:R-:W-:Y:S01]  /*b5e0*/  @!PT LDS RZ, [RZ] ;  /* 0x00000000fffff984 */ /* 0x000fe20000000800 */
[----:B------:R-:W-:Y:S01]  /*b5f0*/  @!PT LDS RZ, [RZ] ;  /* 0x00000000fffff984 */ /* 0x000fe20000000800 */
[----:B------:R-:W-:Y:S01]  /*b600*/  @!PT LDS RZ, [RZ] ;  /* 0x00000000fffff984 */ /* 0x000fe20000000800 */
[----:B------:R1:W-:Y:S06]  /*b610*/  MEMBAR.ALL.CTA ;  /* 0x0000000000007992 */ /* 0x0003ec0000008000 */
[----:B-1----:R-:W1:Y:S01]  /*b620*/  FENCE.VIEW.ASYNC.S ;  /* 0x00000000000073c6 */ /* 0x002e620000000000 */
[----:B------:R-:W-:Y:S01]  /*b630*/  @!P3 PRMT R3, RZ, 0x654, R3 ;  /* 0x00000654ff03b816 */ /* 0x000fe20000000003 */
[----:B-1----:R1:W-:Y:S06]  /*b640*/  BAR.SYNC.DEFER_BLOCKING R171, 0x80 ;  /* 0x000200ab0000751d */ /* 0x0023ec0000010000 */
[----:B------:R1:W-:Y:S01]  /*b650*/  @!P3 SYNCS.ARRIVE.TRANS64.RED.A1T0 RZ, [R3+URZ], RZ ;  /* 0x000000ff03ffb9a7 */ /* 0x0003e2000810043f */
[----:B------:R-:W-:-:S04]  /*b660*/  ISETP.NE.AND P3, PT, R19, 0x2, PT ;  /* 0x000000021300780c */ /* 0x000fc80003f65270 */
[----:B------:R-:W-:Y:S02]  /*b670*/  SEL R19, R19, RZ, P3 ;  /* 0x000000ff13137207 */ /* 0x000fe40001800000 */
[----:B-----5:R-:W-:Y:S02]  /*b680*/  LOP3.LUT P4, RZ, R0, 0x2, RZ, 0xc0, !PT ;  /* 0x0000000200ff7812 */ /* 0x020fe4000788c0ff */
[----:B------:R-:W-:-:S04]  /*b690*/  SEL R0, RZ, 0x1, P3 ;  /* 0x00000001ff007807 */ /* 0x000fc80001800000 */
[----:B------:R-:W-:-:S07]  /*b6a0*/  LOP3.LUT R217, R217, R0, RZ, 0x3c, !PT ;  /* 0x00000000d9d97212 */ /* 0x000fce00078e3cff */
[----:B-1----:R-:W-:Y:S05]  /*b6b0*/  @P4 BRA `(.L_x_562) ;  /* 0xffffff7800344947 */ /* 0x002fea000383ffff */
.L_x_450:
[----:B------:R-:W-:Y:S01]  /*b6c0*/  BSSY B0, `(.L_x_563) ;  /* 0x0000005000007945 */ /* 0x000fe20003800000 */
[----:B------:R-:W-:-:S03]  /*b6d0*/  IMAD.MOV.U32 R92, RZ, RZ, RZ ;  /* 0x000000ffff5c7224 */ /* 0x000fc600078e00ff */
[----:B------:R-:W-:Y:S05]  /*b6e0*/  @P2 BRA `(.L_x_564) ;  /* 0x0000000000082947 */ /* 0x000fea0003800000 */
[----:B------:R-:W0:Y:S02]  /*b6f0*/  FENCE.VIEW.ASYNC.G ;  /* 0x00000000000073c6 */ /* 0x000e240000000100 */
[----:B0-----:R-:W-:Y:S06]  /*b700*/  BAR.ARV 0xc, 0x180 ;  /* 0x0306000000007b1d */ /* 0x001fec0000002000 */
.L_x_564:
[----:B------:R-:W-:Y:S05]  /*b710*/  BSYNC B0 ;  /* 0x0000000000007941 */ /* 0x000fea0003800000 */
.L_x_563:
[----:B------:R-:W2:Y:S01]  /*b720*/  LDL R0, [R1+0x10] ;  /* 0x0000100001007983 */ /* 0x000ea20000100800 */
[----:B------:R-:W-:Y:S01]  /*b730*/  BSSY B0, `(.L_x_565) ;  /* 0x0000021000007945 */ /* 0x000fe20003800000 */
[----:B--2---:R-:W-:-:S13]  /*b740*/  LOP3.LUT P0, RZ, R0, 0x4, RZ, 0xc0, !PT ;  /* 0x0000000400ff7812 */ /* 0x004fda000780c0ff */
[----:B------:R-:W-:Y:S05]  /*b750*/  @!P0 BRA `(.L_x_566) ;  /* 0x0000000000788947 */ /* 0x000fea0003800000 */
[----:B------:R-:W-:Y:S01]  /*b760*/  ISETP.NE.AND P0, PT, R232, RZ, PT ;  /* 0x000000ffe800720c */ /* 0x000fe20003f05270 */
[----:B------:R-:W-:-:S03]  /*b770*/  ULDC UR4, c[0x0][0x9f0] ;  /* 0x00027c0000047ab9 */ /* 0x000fc60000000800 */
[----:B------:R-:W-:-:S04]  /*b780*/  SEL R9, R232, UR4, P0 ;  /* 0x00000004e8097c07 */ /* 0x000fc80008000000 */
[-C--:B------:R-:W-:Y:S02]  /*b790*/  IABS R5, R9.reuse ;  /* 0x0000000900057213 */ /* 0x080fe40000000000 */
[----:B------:R-:W-:Y:S02]  /*b7a0*/  IADD3 R0, R144, -0x1, R9 ;  /* 0xffffffff90007810 */ /* 0x000fe40007ffe009 */
[----:B-1----:R-:W1:Y:S01]  /*b7b0*/  I2F.RP R4, R5 ;  /* 0x0000000500047306 */ /* 0x002e620000209400 */
[----:B------:R-:W-:-:S05]  /*b7c0*/  IABS R8, R9 ;  /* 0x0000000900087213 */ /* 0x000fca0000000000 */
[----:B------:R-:W-:Y:S02]  /*b7d0*/  IMAD.MOV R8, RZ, RZ, -R8 ;  /* 0x000000ffff087224 */ /* 0x000fe400078e0a08 */
[----:B-1----:R-:W1:Y:S02]  /*b7e0*/  MUFU.RCP R4, R4 ;  /* 0x0000000400047308 */ /* 0x002e640000001000 */
[----:B-1----:R-:W-:Y:S01]  /*b7f0*/  VIADD R2, R4, 0xffffffe ;  /* 0x0ffffffe04027836 */ /* 0x002fe20000000000 */
[----:B------:R-:W-:Y:S02]  /*b800*/  IABS R4, R0 ;  /* 0x0000000000047213 */ /* 0x000fe40000000000 */
[----:B------:R-:W-:-:S03]  /*b810*/  LOP3.LUT R0, R0, R9, RZ, 0x3c, !PT ;  /* 0x0000000900007212 */ /* 0x000fc600078e3cff */
[----:B------:R1:W2:Y:S01]  /*b820*/  F2I.FTZ.U32.TRUNC.NTZ R3, R2 ;  /* 0x0000000200037305 */ /* 0x0002a2000021f000 */
[----:B------:R-:W-:Y:S01]  /*b830*/  ISETP.GE.AND P2, PT, R0, RZ, PT ;  /* 0x000000ff0000720c */ /* 0x000fe20003f46270 */
[----:B-1----:R-:W-:Y:S02]  /*b840*/  IMAD.MOV.U32 R2, RZ, RZ, RZ ;  /* 0x000000ffff027224 */ /* 0x002fe400078e00ff */
[----:B--2---:R-:W-:-:S04]  /*b850*/  IMAD.MOV R6, RZ, RZ, -R3 ;  /* 0x000000ffff067224 */ /* 0x004fc800078e0a03 */
        /* <DEDUP_REMOVED lines=13> */
[----:B------:R-:W-:-:S07]  /*b930*/  IMAD.MOV.U32 R92, RZ, RZ, R3 ;  /* 0x000000ffff5c7224 */ /* 0x000fce00078e0003 */
.L_x_566:
[----:B------:R-:W-:Y:S05]  /*b940*/  BSYNC B0 ;  /* 0x0000000000007941 */ /* 0x000fea0003800000 */
.L_x_565:
[----:B------:R-:W2:Y:S01]  /*b950*/  LDL R0, [R1+0x74] ;  /* 0x0000740001007983 */ /* 0x000ea20000100800 */
[----:B------:R-:W-:Y:S02]  /*b960*/  PLOP3.LUT P0, PT, PT, PT, PT, 0x80, 0x0 ;  /* 0x000000000000781c */ /* 0x000fe40003f0f070 */
        /* <DEDUP_REMOVED lines=24> */
[----:B----4-:R-:W-:Y:S02]  /*baf0*/  CS2R R44, SRZ ;  /* 0x00000000002c7805 */ /* 0x010fe4000001ff00 */
[----:B------:R-:W-:Y:S02]  /*bb00*/  CS2R R102, SRZ ;  /* 0x0000000000667805 */ /* 0x000fe4000001ff00 */
[----:B---3--:R-:W-:Y:S02]  /*bb10*/  CS2R R40, SRZ ;  /* 0x0000000000287805 */ /* 0x008fe4000001ff00 */
[----:B------:R-:W-:Y:S02]  /*bb20*/  CS2R R104, SRZ ;  /* 0x0000000000687805 */ /* 0x000fe4000001ff00 */
[----:B0-----:R-:W-:-:S02]  /*bb30*/  CS2R R36, SRZ ;  /* 0x0000000000247805 */ /* 0x001fc4000001ff00 */
        /* <DEDUP_REMOVED lines=13> */
[----:B-1----:R-:W-:Y:S02]  /*bc10*/  CS2R R10, SRZ ;  /* 0x00000000000a7805 */ /* 0x002fe4000001ff00 */
        /* <DEDUP_REMOVED lines=22> */
[----:B--2---:R-:W-:-:S05]  /*bd80*/  IMAD R227, R0, R92, RZ ;  /* 0x0000005c00e37224 */ /* 0x004fca00078e02ff */
[----:B------:R-:W-:-:S04]  /*bd90*/  VIADDMNMX R92, R227, R92, R144, PT ;  /* 0x0000005ce35c7246 */ /* 0x000fc80003800190 */
[----:B------:R-:W-:-:S13]  /*bda0*/  ISETP.GT.AND P1, PT, R92, R227, PT ;  /* 0x000000e35c00720c */ /* 0x000fda0003f24270 */
[----:B------:R-:W-:Y:S05]  /*bdb0*/  @!P1 BRA `(.L_x_567) ;  /* 0x0000012800d09947 */ /* 0x000fea0003800000 */
[----:B------:R-:W2:Y:S01]  /*bdc0*/  LDL R0, [R1+0x14] ;  /* 0x0000140001007983 */ /* 0x000ea20000100800 */
[----:B------:R-:W0:Y:S02]  /*bdd0*/  S2R R28, SR_TID.X ;  /* 0x00000000001c7919 */ /* 0x000e240000002100 */
[----:B0-----:R-:W-:-:S05]  /*bde0*/  VIADD R28, R28, 0xffffff80 ;  /* 0xffffff801c1c7836 */ /* 0x001fca0000000000 */
[----:B------:R-:W-:Y:S02]  /*bdf0*/  SHF.R.S32.HI R29, RZ, 0x1f, R28 ;  /* 0x0000001fff1d7819 */ /* 0x000fe4000001141c */
[----:B--2---:R-:W-:Y:S02]  /*be00*/  R2UR UR4, R0 ;  /* 0x00000000000472ca */ /* 0x004fe400000e0000 */
[----:B------:R-:W-:-:S04]  /*be10*/  LEA.HI R0, R29, R28, RZ, 0x7 ;  /* 0x0000001c1d007211 */ /* 0x000fc800078f38ff */
[----:B------:R-:W-:-:S06]  /*be20*/  SHF.R.S32.HI R0, RZ, 0x7, R0 ;  /* 0x00000007ff007819 */ /* 0x000fcc0000011400 */
[----:B------:R-:W0:Y:S01]  /*be30*/  SHFL.IDX PT, R0, R0, RZ, 0x1f ;  /* 0x00001fff00007589 */ /* 0x000e2200000e0000 */
[----:B------:R-:W-:-:S06]  /*be40*/  ULOP3.LUT UP0, URZ, UR4, 0x9f, URZ, 0xc0, !UPT ;  /* 0x0000009f043f7892 */ /* 0x000fcc000f80c03f */
[----:B------:R-:W-:Y:S02]  /*be50*/  PLOP3.LUT P0, PT, PT, PT, UP0, 0x80, 0x0 ;  /* 0x000000000000781c */ /* 0x000fe40003f0f008 */
[----:B0-----:R-:W-:-:S04]  /*be60*/  LEA.HI R2, R0, R0, RZ, 0x1 ;  /* 0x0000000000027211 */ /* 0x001fc800078f08ff */
[----:B------:R-:W-:-:S05]  /*be70*/  LOP3.LUT R3, R2, 0x1e, RZ, 0xc0, !PT ;  /* 0x0000001e02037812 */ /* 0x000fca00078ec0ff */
[----:B------:R-:W-:-:S05]  /*be80*/  IMAD.IADD R3, R0, 0x1, -R3 ;  /* 0x0000000100037824 */ /* 0x000fca00078e0a03 */
[----:B------:R-:W-:-:S04]  /*be90*/  LEA R3, R3, UR4, 0xd ;  /* 0x0000000403037c11 */ /* 0x000fc8000f8e68ff */
[----:B------:R-:W-:-:S04]  /*bea0*/  SHF.R.U32.HI R2, RZ, 0x4, R3 ;  /* 0x00000004ff027819 */ /* 0x000fc80000011603 */
[----:B------:R-:W-:Y:S01]  /*beb0*/  LOP3.LUT R2, R2, 0x3fff, RZ, 0xc0, !PT ;  /* 0x00003fff02027812 */ /* 0x000fe200078ec0ff */
[----:B------:R-:W-:Y:S06]  /*bec0*/  @!P0 BRA `(.L_x_568) ;  /* 0x0000000000408947 */ /* 0x000fec0003800000 */
[----:B------:R-:W-:Y:S01]  /*bed0*/  MOV R14, 0x0 ;  /* 0x00000000000e7802 */ /* 0x000fe20000000f00 */
[----:B------:R-:W-:Y:S01]  /*bee0*/  ULDC.64 UR4, c[0x4][0xa8] ;  /* 0x01002a0000047ab9 */ /* 0x000fe20000000a00 */
[----:B------:R-:W-:Y:S01]  /*bef0*/  ULDC.64 UR6, c[0x4][0xb0] ;  /* 0x01002c0000067ab9 */ /* 0x000fe20000000a00 */
[----:B------:R-:W-:Y:S02]  /*bf00*/  IMAD.U32 R4, RZ, RZ, UR4 ;  /* 0x00000004ff047e24 */ /* 0x000fe4000f8e00ff */
        /* <DEDUP_REMOVED lines=12> */
.L_x_568:
[----:B------:R-:W-:Y:S02]  /*bfd0*/  ULDC UR4, c[0x0][0x3f4] ;  /* 0x0000fd0000047ab9 */ /* 0x000fe40000000800 */
[----:B------:R-:W-:-:S13]  /*bfe0*/  ISETP.LT.AND P0, PT, RZ, UR4, PT ;  /* 0x00000004ff007c0c */ /* 0x000fda000bf01270 */
[----:B------:R-:W-:Y:S05]  /*bff0*/  @P0 BRA `(.L_x_569) ;  /* 0x00000000003c0947 */ /* 0x000fea0003800000 */
[----:B------:R-:W-:-:S04]  /*c000*/  LEA.HI R0, R236, R236, RZ, 0x1 ;  /* 0x000000ecec007211 */ /* 0x000fc800078f08ff */
[----:B------:R-:W-:-:S05]  /*c010*/  LOP3.LUT R3, R0, 0xfffffffe, RZ, 0xc0, !PT ;  /* 0xfffffffe00037812 */ /* 0x000fca00078ec0ff */
[----:B------:R-:W-:-:S05]  /*c020*/  IMAD.IADD R3, R236, 0x1, -R3 ;  /* 0x00000001ec037824 */ /* 0x000fca00078e0a03 */
[----:B------:R-:W-:-:S04]  /*c030*/  SHF.L.U32 R3, R3, 0x1f, RZ ;  /* 0x0000001f03037819 */ /* 0x000fc800000006ff */
[----:B------:R0:W1:Y:S03]  /*c040*/  SYNCS.PHASECHK.TRANS64.TRYWAIT P0, [R18+URZ+0x38800], R3 ;  /* 0x03880003120075a7 */ /* 0x000066000800017f */
[----:B-1----:R-:W-:Y:S05]  /*c050*/  @!P0 NANOSLEEP.SYNCS 0x989680 ;  /* 0x009896800000895d */ /* 0x002fea0003900000 */
[----:B------:R-:W1:Y:S01]  /*c060*/  @!P0 SYNCS.PHASECHK.TRANS64 P0, [R18+URZ+0x38800], R3 ;  /* 0x03880003120085a7 */ /* 0x000e62000800007f */
[----:B------:R-:W-:Y:S04]  /*c070*/  BSSY B0, `(.L_x_570) ;  /* 0x0000006000007945 */ /* 0x000fe80003800000 */
[----:B-1----:R-:W-:Y:S05]  /*c080*/  @P0 BRA `(.L_x_571) ;  /* 0x0000000000100947 */ /* 0x002fea0003800000 */
.L_x_572:
[----:B-1----:R1:W2:Y:S02]  /*c090*/  SYNCS.PHASECHK.TRANS64.TRYWAIT P0, [R18+URZ+0x38800], R3 ;  /* 0x03880003120075a7 */ /* 0x0022a4000800017f */
[----:B--2---:R-:W-:Y:S05]  /*c0a0*/  @!P0 NANOSLEEP.SYNCS 0x989680 ;  /* 0x009896800000895d */ /* 0x004fea0003900000 */
[----:B------:R-:W2:Y:S02]  /*c0b0*/  @!P0 SYNCS.PHASECHK.TRANS64 P0, [R18+URZ+0x38800], R3 ;  /* 0x03880003120085a7 */ /* 0x000ea4000800007f */
[----:B--2---:R-:W-:Y:S05]  /*c0c0*/  @!P0 BRA `(.L_x_572) ;  /* 0xfffffffc00f08947 */ /* 0x004fea000383ffff */
.L_x_571:
[----:B------:R-:W-:Y:S05]  /*c0d0*/  BSYNC B0 ;  /* 0x0000000000007941 */ /* 0x000fea0003800000 */
.L_x_570:
[----:B------:R-:W-:Y:S05]  /*c0e0*/  BRA `(.L_x_573) ;  /* 0x0000007000747947 */ /* 0x000fea0003800000 */
.L_x_569:
[----:B------:R-:W2:Y:S01]  /*c0f0*/  LDL R0, [R1+0x14] ;  /* 0x0000140001007983 */ /* 0x000ea20000100800 */
[----:B------:R-:W-:Y:S01]  /*c100*/  ULDC.64 UR4, c[0x0][0x3f8] ;  /* 0x0000fe0000047ab9 */ /* 0x000fe20000000a00 */
[----:B------:R-:W-:Y:S01]  /*c110*/  ULDC.64 UR6, c[0x0][0x408] ;  /* 0x0001020000067ab9 */ /* 0x000fe20000000a00 */
[----:B-----5:R-:W-:Y:S01]  /*c120*/  IMAD.WIDE.U32 R4, R139, UR4, RZ ;  /* 0x000000048b047c25 */ /* 0x020fe2000f8e00ff */
[----:B--2---:R-:W-:Y:S02]  /*c130*/  R2UR UR8, R0 ;  /* 0x00000000000872ca */ /* 0x004fe400000e0000 */
[----:B------:R-:W-:-:S05]  /*c140*/  SHF.R.S32.HI R0, RZ, 0x1f, R139 ;  /* 0x0000001fff007819 */ /* 0x000fca000001148b */
[C---:B------:R-:W-:Y:S02]  /*c150*/  IMAD R6, R0.reuse, UR4, RZ ;  /* 0x0000000400067c24 */ /* 0x040fe4000f8e02ff */
[----:B------:R-:W-:Y:S02]  /*c160*/  IMAD R0, R0, UR6, RZ ;  /* 0x0000000600007c24 */ /* 0x000fe4000f8e02ff */
[C---:B------:R-:W-:Y:S01]  /*c170*/  IMAD R25, R139.reuse, UR5, R6 ;  /* 0x000000058b197c24 */ /* 0x040fe2000f8e0206 */
[----:B------:R-:W-:Y:S01]  /*c180*/  ULDC.64 UR4, c[0x0][0x3e8] ;  /* 0x0000fa0000047ab9 */ /* 0x000fe20000000a00 */
[----:B------:R-:W-:Y:S01]  /*c190*/  ULOP3.LUT UP0, URZ, UR8, 0x3ff, URZ, 0xc0, !UPT ;  /* 0x000003ff083f7892 */ /* 0x000fe2000f80c03f */
[C---:B------:R-:W-:Y:S01]  /*c1a0*/  IMAD R27, R139.reuse, UR7, R0 ;  /* 0x000000078b1b7c24 */ /* 0x040fe2000f8e0200 */
[----:B------:R-:W-:Y:S01]  /*c1b0*/  LEA R24, P0, R4, UR4, 0x1 ;  /* 0x0000000404187c11 */ /* 0x000fe2000f8008ff */
[----:B------:R-:W-:Y:S01]  /*c1c0*/  IMAD.WIDE.U32 R6, R139, UR6, RZ ;  /* 0x000000068b067c25 */ /* 0x000fe2000f8e00ff */
[----:B------:R-:W-:-:S02]  /*c1d0*/  ULDC.64 UR6, c[0x0][0x400] ;  /* 0x0001000000067ab9 */ /* 0x000fc40000000a00 */
[----:B------:R-:W-:Y:S01]  /*c1e0*/  PLOP3.LUT P2, PT, PT, PT, UP0, 0x80, 0x0 ;  /* 0x000000000000781c */ /* 0x000fe20003f4f008 */
[----:B------:R-:W-:Y:S01]  /*c1f0*/  IMAD.IADD R25, R25, 0x1, R5 ;  /* 0x0000000119197824 */ /* 0x000fe200078e0205 */
[----:B------:R-:W-:Y:S01]  /*c200*/  LEA R32, P1, R6, UR6, 0x1 ;  /* 0x0000000606207c11 */ /* 0x000fe2000f8208ff */
[----:B------:R-:W-:-:S03]  /*c210*/  IMAD.IADD R27, R27, 0x1, R7 ;  /* 0x000000011b1b7824 */ /* 0x000fc600078e0207 */
[----:B------:R-:W-:Y:S02]  /*c220*/  LEA.HI.X R25, R4, UR5, R25, 0x1, P0 ;  /* 0x0000000504197c11 */ /* 0x000fe400080f0c19 */
[----:B------:R-:W-:-:S05]  /*c230*/  LEA.HI.X R27, R6, UR7, R27, 0x1, P1 ;  /* 0x00000007061b7c11 */ /* 0x000fca00088f0c1b */
[----:B------:R-:W-:Y:S05]  /*c240*/  @!P2 BRA `(.L_x_574) ;  /* 0x000000000040a947 */ /* 0x000fea0003800000 */
        /* <DEDUP_REMOVED lines=16> */
.L_x_574:
[----:B------:R-:W-:Y:S01]  /*c350*/  ULDC.U8 UR4, c[0x0][0x410] ;  /* 0x0001040000047ab9 */ /* 0x000fe20000000000 */
[----:B------:R-:W-:Y:S01]  /*c360*/  BSSY B0, `(.L_x_575) ;  /* 0x00006ed000007945 */ /* 0x000fe20003800000 */
[----:B------:R-:W-:Y:S01]  /*c370*/  ISETP.NE.AND P0, PT, RZ, UR4, PT ;  /* 0x00000004ff007c0c */ /* 0x000fe2000bf05270 */
[----:B------:R-:W-:-:S12]  /*c380*/  IMAD R4, R141, 0x80, R213 ;  /* 0x000000808d047824 */ /* 0x000fd800078e02d5 */
[----:B------:R-:W-:Y:S05]  /*c390*/  @!P0 BRA `(.L_x_576) ;  /* 0x0000003400288947 */ /* 0x000fea0003800000 */
[----:B------:R-:W-:-:S03]  /*c3a0*/  UMOV UR4, 0xffffffff ;  /* 0xffffffff00047882 */ /* 0x000fc60000000000 */
[----:B------:R-:W-:Y:S05]  /*c3b0*/  BRA.DIV UR4, `(.L_x_577) ;  /* 0x00000202042c7947 */ /* 0x000fea000b800000 */
[----:B------:R0:W1:Y:S04]  /*c3c0*/  SHFL.IDX PT, R0, R25, RZ, 0x181f ;  /* 0x00181fff19007589 */ /* 0x00006800000e0000 */
[----:B------:R0:W2:Y:S04]  /*c3d0*/  SHFL.IDX PT, R3, R24, RZ, 0x181f ;  /* 0x00181fff18037589 */ /* 0x0000a800000e0000 */
[----:B------:R-:W3:Y:S04]  /*c3e0*/  SHFL.IDX PT, R27, R27, RZ, 0x181f ;  /* 0x00181fff1b1b7589 */ /* 0x000ee800000e0000 */
[----:B0-----:R-:W4:Y:S02]  /*c3f0*/  SHFL.IDX PT, R32, R32, RZ, 0x181f ;  /* 0x00181fff20207589 */ /* 0x001f2400000e0000 */
.L_x_863:
[----:B------:R-:W-:Y:S01]  /*c400*/  ULDC UR4, c[0x0][0x448] ;  /* 0x0001120000047ab9 */ /* 0x000fe20000000800 */
[----:B------:R-:W-:Y:S01]  /*c410*/  LEA.HI R5, R236, R236, RZ, 0x1 ;  /* 0x000000ecec057211 */ /* 0x000fe200078f08ff */
[----:B------:R-:W-:Y:S01]  /*c420*/  IMAD R33, R146, UR4, RZ ;  /* 0x0000000492217c24 */ /* 0x000fe2000f8e02ff */
[----:B------:R-:W-:Y:S01]  /*c430*/  BSSY B1, `(.L_x_578) ;  /* 0x000003f000017945 */ /* 0x000fe20003800000 */
[----:B------:R-:W-:Y:S02]  /*c440*/  CS2R R28, SRZ ;  /* 0x00000000001c7805 */ /* 0x000fe4000001ff00 */
[----:B------:R-:W-:Y:S02]  /*c450*/  LOP3.LUT R13, R5, 0xfffffffe, RZ, 0xc0, !PT ;  /* 0xfffffffe050d7812 */ /* 0x000fe400078ec0ff */
[----:B------:R-:W-:Y:S02]  /*c460*/  CS2R R8, SRZ ;  /* 0x0000000000087805 */ /* 0x000fe4000001ff00 */
[----:B------:R-:W-:Y:S01]  /*c470*/  ISETP.GE.AND P0, PT, R4, R33, PT ;  /* 0x000000210400720c */ /* 0x000fe20003f06270 */
[----:B------:R-:W-:Y:S01]  /*c480*/  IMAD R33, R141, -0x80, R33 ;  /* 0xffffff808d217824 */ /* 0x000fe200078e0221 */
[----:B------:R-:W-:Y:S01]  /*c490*/  CS2R R10, SRZ ;  /* 0x00000000000a7805 */ /* 0x000fe2000001ff00 */
[----:B------:R-:W-:Y:S01]  /*c4a0*/  IMAD.IADD R35, R236, 0x1, -R13 ;  /* 0x00000001ec237824 */ /* 0x000fe200078e0a0d */
[----:B------:R-:W-:-:S02]  /*c4b0*/  CS2R R14, SRZ ;  /* 0x00000000000e7805 */ /* 0x000fc4000001ff00 */
[----:B------:R-:W-:Y:S02]  /*c4c0*/  CS2R R30, SRZ ;  /* 0x00000000001e7805 */ /* 0x000fe4000001ff00 */
[----:B------:R-:W-:Y:S02]  /*c4d0*/  CS2R R4, SRZ ;  /* 0x0000000000047805 */ /* 0x000fe4000001ff00 */
[----:B------:R-:W-:Y:S02]  /*c4e0*/  CS2R R6, SRZ ;  /* 0x0000000000067805 */ /* 0x000fe4000001ff00 */
[----:B------:R-:W-:Y:S01]  /*c4f0*/  CS2R R12, SRZ ;  /* 0x00000000000c7805 */ /* 0x000fe2000001ff00 */
[----:B------:R-:W-:Y:S06]  /*c500*/  @P0 BRA `(.L_x_579) ;  /* 0x0000000000c40947 */ /* 0x000fec0003800000 */
[----:B------:R-:W-:Y:S01]  /*c510*/  ULDC UR4, c[0x0][0x3f4] ;  /* 0x0000fd0000047ab9 */ /* 0x000fe20000000800 */
[----:B------:R-:W-:Y:S01]  /*c520*/  SHF.R.S32.HI R4, RZ, 0x1f, R215 ;  /* 0x0000001fff047819 */ /* 0x000fe200000114d7 */
[C---:B------:R-:W-:Y:S01]  /*c530*/  IMAD.SHL.U32 R6, R215.reuse, 0x2, RZ ;  /* 0x00000002d7067824 */ /* 0x040fe200078e00ff */
[----:B------:R-:W-:Y:S01]  /*c540*/  ISETP.GE.AND P3, PT, R22, UR4, PT ;  /* 0x0000000416007c0c */ /* 0x000fe2000bf66270 */
[C---:B------:R-:W-:Y:S01]  /*c550*/  IMAD.SHL.U32 R20, R214.reuse, 0x2, RZ ;  /* 0x00000002d6147824 */ /* 0x040fe200078e00ff */
[C---:B------:R-:W-:Y:S02]  /*c560*/  ISETP.GE.AND P2, PT, R215.reuse, UR4, PT ;  /* 0x00000004d7007c0c */ /* 0x040fe4000bf46270 */
[----:B------:R-:W-:Y:S02]  /*c570*/  CS2R R14, SRZ ;  /* 0x00000000000e7805 */ /* 0x000fe4000001ff00 */
[----:B------:R-:W-:Y:S01]  /*c580*/  ISETP.GE.AND P1, PT, R214, UR4, PT ;  /* 0x00000004d6007c0c */ /* 0x000fe2000bf26270 */
[----:B------:R-:W-:Y:S01]  /*c590*/  IMAD.SHL.U32 R26, R216, 0x2, RZ ;  /* 0x00000002d81a7824 */ /* 0x000fe200078e00ff */
[----:B------:R-:W-:Y:S01]  /*c5a0*/  SHF.R.S32.HI R7, RZ, 0x1f, R216 ;  /* 0x0000001fff077819 */ /* 0x000fe200000114d8 */
[----:B------:R-:W-:Y:S01]  /*c5b0*/  ULDC.64 UR6, c[0x0][0x208] ;  /* 0x0000820000067ab9 */ /* 0x000fe20000000a00 */
[----:B------:R-:W-:-:S02]  /*c5c0*/  SHF.L.U64.HI R5, R215, 0x1, R4 ;  /* 0x00000001d7057819 */ /* 0x000fc40000010204 */
[----:B------:R-:W-:Y:S02]  /*c5d0*/  CS2R R12, SRZ ;  /* 0x00000000000c7805 */ /* 0x000fe4000001ff00 */
[----:B------:R-:W-:Y:S02]  /*c5e0*/  SHF.R.S32.HI R9, RZ, 0x1f, R214 ;  /* 0x0000001fff097819 */ /* 0x000fe400000114d6 */
[C---:B------:R-:W-:Y:S01]  /*c5f0*/  ISETP.GE.AND P0, PT, R216.reuse, UR4, PT ;  /* 0x00000004d8007c0c */ /* 0x040fe2000bf06270 */
[----:B----4-:R-:W-:Y:S01]  /*c600*/  @!P3 IMAD.MOV.U32 R10, RZ, RZ, R32 ;  /* 0x000000ffff0ab224 */ /* 0x010fe200078e0020 */
[----:B------:R-:W-:Y:S01]  /*c610*/  SHF.L.U64.HI R34, R216, 0x1, R7 ;  /* 0x00000001d8227819 */ /* 0x000fe20000010207 */
[----:B---3--:R-:W-:Y:S01]  /*c620*/  @!P3 IMAD.MOV.U32 R11, RZ, RZ, R27 ;  /* 0x000000ffff0bb224 */ /* 0x008fe200078e001b */
[-C--:B--2---:R-:W-:Y:S01]  /*c630*/  @!P2 IADD3 R8, P4, R3, R6.reuse, RZ ;  /* 0x000000060308a210 */ /* 0x084fe20007f9e0ff */
[----:B-1----:R-:W-:Y:S01]  /*c640*/  @!P3 IMAD.MOV.U32 R7, RZ, RZ, R0 ;  /* 0x000000ffff07b224 */ /* 0x002fe200078e0000 */
[----:B------:R-:W-:Y:S01]  /*c650*/  @!P2 IADD3 R4, P6, R32, R6, RZ ;  /* 0x000000062004a210 */ /* 0x000fe20007fde0ff */
[----:B------:R-:W-:Y:S01]  /*c660*/  @!P3 IMAD.MOV.U32 R6, RZ, RZ, R3 ;  /* 0x000000ffff06b224 */ /* 0x000fe200078e0003 */
[----:B------:R-:W-:Y:S01]  /*c670*/  SHF.L.U64.HI R21, R214, 0x1, R9 ;  /* 0x00000001d6157819 */ /* 0x000fe20000010209 */
[----:B------:R-:W-:Y:S01]  /*c680*/  @!P3 IMAD.WIDE R30, R22, 0x2, R10 ;  /* 0x00000002161eb825 */ /* 0x000fe200078e020a */
[----:B------:R-:W-:-:S02]  /*c690*/  CS2R R10, SRZ ;  /* 0x00000000000a7805 */ /* 0x000fc4000001ff00 */
[-C--:B------:R-:W-:Y:S01]  /*c6a0*/  @!P1 IADD3 R28, P5, R3, R20.reuse, RZ ;  /* 0x00000014031c9210 */ /* 0x080fe20007fbe0ff */
[----:B------:R-:W-:Y:S01]  /*c6b0*/  @!P2 IMAD.X R9, R0, 0x1, R5, P4 ;  /* 0x000000010009a824 */ /* 0x000fe200020e0605 */
[----:B------:R-:W-:Y:S01]  /*c6c0*/  @!P1 IADD3 R20, P4, R32, R20, RZ ;  /* 0x0000001420149210 */ /* 0x000fe20007f9e0ff */
[----:B------:R-:W-:Y:S01]  /*c6d0*/  @!P3 IMAD.WIDE R6, R22, 0x2, R6 ;  /* 0x000000021606b825 */ /* 0x000fe200078e0206 */
[----:B------:R0:W5:Y:S03]  /*c6e0*/  @!P3 LD.E.64 R12, desc[UR6][R30.64] ;  /* 0x000000061e0cb980 */ /* 0x000166000c101b00 */
[----:B------:R-:W-:Y:S01]  /*c6f0*/  @!P2 IMAD.X R5, R27, 0x1, R5, P6 ;  /* 0x000000011b05a824 */ /* 0x000fe200030e0605 */
[----:B------:R1:W5:Y:S01]  /*c700*/  @!P3 LD.E.64 R14, desc[UR6][R6.64] ;  /* 0x00000006060eb980 */ /* 0x000362000c101b00 */
[--C-:B------:R-:W-:Y:S01]  /*c710*/  @!P1 IMAD.X R29, R0, 0x1, R21.reuse, P5 ;  /* 0x00000001001d9824 */ /* 0x100fe200028e0615 */
[-C--:B------:R-:W-:Y:S01]  /*c720*/  @!P0 IADD3 R24, P6, R3, R26.reuse, RZ ;  /* 0x0000001a03188210 */ /* 0x080fe20007fde0ff */
[----:B------:R-:W-:Y:S01]  /*c730*/  @!P1 IMAD.X R21, R27, 0x1, R21, P4 ;  /* 0x000000011b159824 */ /* 0x000fe200020e0615 */
[----:B------:R2:W5:Y:S01]  /*c740*/  @!P2 LD.E.64 R10, desc[UR6][R8.64] ;  /* 0x00000006080aa980 */ /* 0x000562000c101b00 */
[----:B------:R-:W-:-:S02]  /*c750*/  @!P0 IADD3 R26, P5, R32, R26, RZ ;  /* 0x0000001a201a8210 */ /* 0x000fc40007fbe0ff */
[----:B0-----:R-:W-:Y:S01]  /*c760*/  CS2R R30, SRZ ;  /* 0x00000000001e7805 */ /* 0x001fe2000001ff00 */
[--C-:B------:R-:W-:Y:S01]  /*c770*/  @!P0 IMAD.X R25, R0, 0x1, R34.reuse, P6 ;  /* 0x0000000100198824 */ /* 0x100fe200030e0622 */
[----:B-1----:R-:W-:Y:S01]  /*c780*/  CS2R R6, SRZ ;  /* 0x0000000000067805 */ /* 0x002fe2000001ff00 */
[----:B------:R-:W-:Y:S01]  /*c790*/  @!P0 IMAD.X R27, R27, 0x1, R34, P5 ;  /* 0x000000011b1b8824 */ /* 0x000fe200028e0622 */
[----:B--2---:R-:W-:-:S04]  /*c7a0*/  CS2R R8, SRZ ;  /* 0x0000000000087805 */ /* 0x004fc8000001ff00 */
[----:B------:R0:W5:Y:S04]  /*c7b0*/  @!P2 LD.E.64 R6, desc[UR6][R4.64] ;  /* 0x000000060406a980 */ /* 0x000168000c101b00 */
[----:B------:R1:W5:Y:S04]  /*c7c0*/  @!P1 LD.E.64 R8, desc[UR6][R28.64] ;  /* 0x000000061c089980 */ /* 0x000368000c101b00 */
[----:B------:R2:W5:Y:S01]  /*c7d0*/  @!P0 LD.E.64 R30, desc[UR6][R26.64] ;  /* 0x000000061a1e8980 */ /* 0x000562000c101b00 */
[----:B0-----:R-:W-:Y:S02]  /*c7e0*/  CS2R R4, SRZ ;  /* 0x0000000000047805 */ /* 0x001fe4000001ff00 */
[----:B-1----:R-:W-:-:S04]  /*c7f0*/  CS2R R28, SRZ ;  /* 0x00000000001c7805 */ /* 0x002fc8000001ff00 */
[----:B------:R2:W5:Y:S04]  /*c800*/  @!P1 LD.E.64 R4, desc[UR6][R20.64] ;  /* 0x0000000614049980 */ /* 0x000568000c101b00 */
[----:B------:R2:W5:Y:S02]  /*c810*/  @!P0 LD.E.64 R28, desc[UR6][R24.64] ;  /* 0x00000006181c8980 */ /* 0x000564000c101b00 */
.L_x_579:
[----:B------:R-:W-:Y:S05]  /*c820*/  BSYNC B1 ;  /* 0x0000000000017941 */ /* 0x000fea0003800000 */
.L_x_578:
[----:B------:R-:W-:Y:S01]  /*c830*/  SHF.L.U32 R35, R35, 0x1f, RZ ;  /* 0x0000001f23237819 */ /* 0x000fe200000006ff */
[----:B--2--5:R-:W-:Y:S01]  /*c840*/  IMAD.MOV.U32 R24, RZ, RZ, R14 ;  /* 0x000000ffff187224 */ /* 0x024fe200078e000e */
[--C-:B------:R-:W-:Y:S01]  /*c850*/  SHF.R.U64 R45, R14, 0x10, R15.reuse ;  /* 0x000000100e2d7819 */ /* 0x100fe2000000120f */
[--C-:B------:R-:W-:Y:S01]  /*c860*/  IMAD.MOV.U32 R25, RZ, RZ, R15.reuse ;  /* 0x000000ffff197224 */ /* 0x100fe200078e000f */
[----:B------:R-:W0:Y:S01]  /*c870*/  SYNCS.PHASECHK.TRANS64.TRYWAIT P0, [R18+URZ+0x38800], R35 ;  /* 0x03880023120075a7 */ /* 0x000e22000800017f */
[----:B------:R-:W-:Y:S01]  /*c880*/  SHF.R.U32.HI R42, RZ, 0x10, R15 ;  /* 0x00000010ff2a7819 */ /* 0x000fe2000001160f */
[----:B------:R-:W-:Y:S01]  /*c890*/  IMAD.MOV.U32 R14, RZ, RZ, R10 ;  /* 0x000000ffff0e7224 */ /* 0x000fe200078e000a */
[--C-:B------:R-:W-:Y:S01]  /*c8a0*/  SHF.R.U64 R43, R10, 0x10, R11.reuse ;  /* 0x000000100a2b7819 */ /* 0x100fe2000000120b */
[--C-:B------:R-:W-:Y:S01]  /*c8b0*/  IMAD.MOV.U32 R15, RZ, RZ, R11.reuse ;  /* 0x000000ffff0f7224 */ /* 0x100fe200078e000b */
[----:B------:R-:W-:Y:S01]  /*c8c0*/  SHF.R.U32.HI R40, RZ, 0x10, R11 ;  /* 0x00000010ff287819 */ /* 0x000fe2000001160b */
[----:B------:R-:W-:Y:S01]  /*c8d0*/  IMAD.MOV.U32 R10, RZ, RZ, R8 ;  /* 0x000000ffff0a7224 */ /* 0x000fe200078e0008 */
[----:B------:R-:W-:Y:S01]  /*c8e0*/  SHF.R.U64 R39, R28, 0x10, R29 ;  /* 0x000000101c277819 */ /* 0x000fe2000000121d */
[----:B------:R-:W-:Y:S01]  /*c8f0*/  IMAD.MOV.U32 R11, RZ, RZ, R9 ;  /* 0x000000ffff0b7224 */ /* 0x000fe200078e0009 */
[----:B------:R-:W-:Y:S01]  /*c900*/  SHF.R.U32.HI R36, RZ, 0x10, R29 ;  /* 0x00000010ff247819 */ /* 0x000fe2000001161d */
[----:B-1----:R-:W-:Y:S01]  /*c910*/  IMAD.MOV.U32 R0, RZ, RZ, R28 ;  /* 0x000000ffff007224 */ /* 0x002fe200078e001c */
[----:B------:R-:W-:Y:S01]  /*c920*/  SHF.R.U64 R41, R8, 0x10, R9 ;  /* 0x0000001008297819 */ /* 0x000fe20000001209 */
[----:B------:R-:W-:Y:S01]  /*c930*/  IMAD.MOV.U32 R3, RZ, RZ, R29 ;  /* 0x000000ffff037224 */ /* 0x000fe200078e001d */
[----:B------:R-:W-:Y:S01]  /*c940*/  SHF.R.U32.HI R38, RZ, 0x10, R9 ;  /* 0x00000010ff267819 */ /* 0x000fe20000011609 */
[----:B------:R-:W-:Y:S01]  /*c950*/  IMAD.MOV.U32 R26, RZ, RZ, R12 ;  /* 0x000000ffff1a7224 */ /* 0x000fe200078e000c */
[--C-:B------:R-:W-:Y:S01]  /*c960*/  SHF.R.U64 R37, R12, 0x10, R13.reuse ;  /* 0x000000100c257819 */ /* 0x100fe2000000120d */
[--C-:B---3--:R-:W-:Y:S01]  /*c970*/  IMAD.MOV.U32 R27, RZ, RZ, R13.reuse ;  /* 0x000000ffff1b7224 */ /* 0x108fe200078e000d */
[----:B------:R-:W-:Y:S01]  /*c980*/  SHF.R.U32.HI R34, RZ, 0x10, R13 ;  /* 0x00000010ff227819 */ /* 0x000fe2000001160d */
[----:B------:R-:W-:Y:S01]  /*c990*/  IMAD.MOV.U32 R20, RZ, RZ, R6 ;  /* 0x000000ffff147224 */ /* 0x000fe200078e0006 */
[--C-:B------:R-:W-:Y:S01]  /*c9a0*/  SHF.R.U64 R29, R6, 0x10, R7.reuse ;  /* 0x00000010061d7819 */ /* 0x100fe20000001207 */
[--C-:B------:R-:W-:Y:S01]  /*c9b0*/  IMAD.MOV.U32 R21, RZ, RZ, R7.reuse ;  /* 0x000000ffff157224 */ /* 0x100fe200078e0007 */
[----:B----4-:R-:W-:Y:S01]  /*c9c0*/  SHF.R.U32.HI R32, RZ, 0x10, R7 ;  /* 0x00000010ff207819 */ /* 0x010fe20000011607 */
[----:B------:R-:W-:Y:S01]  /*c9d0*/  BSSY B1, `(.L_x_580) ;  /* 0x0000018000017945 */ /* 0x000fe20003800000 */
[----:B------:R-:W-:Y:S01]  /*c9e0*/  VIMNMX R28, R33, 0x80, PT ;  /* 0x00000080211c7848 */ /* 0x000fe20003fe0100 */
[----:B------:R-:W-:Y:S01]  /*c9f0*/  IMAD.MOV.U32 R12, RZ, RZ, R4 ;  /* 0x000000ffff0c7224 */ /* 0x000fe200078e0004 */
[--C-:B------:R-:W-:Y:S01]  /*ca00*/  SHF.R.U64 R7, R4, 0x10, R5.reuse ;  /* 0x0000001004077819 */ /* 0x100fe20000001205 */
[--C-:B------:R-:W-:Y:S01]  /*ca10*/  IMAD.MOV.U32 R13, RZ, RZ, R5.reuse ;  /* 0x000000ffff0d7224 */ /* 0x100fe200078e0005 */
[----:B------:R-:W-:Y:S01]  /*ca20*/  SHF.R.U32.HI R6, RZ, 0x10, R5 ;  /* 0x00000010ff067819 */ /* 0x000fe20000011605 */
[----:B------:R-:W-:Y:S01]  /*ca30*/  IMAD.MOV.U32 R8, RZ, RZ, R30 ;  /* 0x000000ffff087224 */ /* 0x000fe200078e001e */
[--C-:B------:R-:W-:Y:S01]  /*ca40*/  SHF.R.U64 R5, R30, 0x10, R31.reuse ;  /* 0x000000101e057819 */ /* 0x100fe2000000121f */
[--C-:B------:R-:W-:Y:S01]  /*ca50*/  IMAD.MOV.U32 R9, RZ, RZ, R31.reuse ;  /* 0x000000ffff097224 */ /* 0x100fe200078e001f */
[----:B------:R-:W-:-:S02]  /*ca60*/  SHF.R.U32.HI R4, RZ, 0x10, R31 ;  /* 0x00000010ff047819 */ /* 0x000fc4000001161f */
[----:B------:R-:W-:Y:S02]  /*ca70*/  PRMT R24, R24, 0x5410, R45 ;  /* 0x0000541018187816 */ /* 0x000fe4000000002d */
[----:B------:R-:W-:Y:S02]  /*ca80*/  PRMT R25, R25, 0x5410, R42 ;  /* 0x0000541019197816 */ /* 0x000fe4000000002a */
[----:B------:R-:W-:Y:S02]  /*ca90*/  PRMT R14, R14, 0x5410, R43 ;  /* 0x000054100e0e7816 */ /* 0x000fe4000000002b */
[----:B------:R-:W-:Y:S02]  /*caa0*/  PRMT R15, R15, 0x5410, R40 ;  /* 0x000054100f0f7816 */ /* 0x000fe40000000028 */
[----:B------:R-:W-:Y:S02]  /*cab0*/  PRMT R10, R10, 0x5410, R41 ;  /* 0x000054100a0a7816 */ /* 0x000fe40000000029 */
[----:B------:R-:W-:-:S02]  /*cac0*/  ISETP.GE.AND P1, PT, R213, R28, PT ;  /* 0x0000001cd500720c */ /* 0x000fc40003f26270 */
[----:B------:R-:W-:Y:S02]  /*cad0*/  PRMT R11, R11, 0x5410, R38 ;  /* 0x000054100b0b7816 */ /* 0x000fe40000000026 */
[----:B------:R-:W-:Y:S02]  /*cae0*/  PRMT R0, R0, 0x5410, R39 ;  /* 0x0000541000007816 */ /* 0x000fe40000000027 */
[----:B------:R-:W-:Y:S02]  /*caf0*/  PRMT R3, R3, 0x5410, R36 ;  /* 0x0000541003037816 */ /* 0x000fe40000000024 */
[----:B------:R-:W-:Y:S02]  /*cb00*/  PRMT R26, R26, 0x5410, R37 ;  /* 0x000054101a1a7816 */ /* 0x000fe40000000025 */
[----:B------:R-:W-:Y:S02]  /*cb10*/  PRMT R27, R27, 0x5410, R34 ;  /* 0x000054101b1b7816 */ /* 0x000fe40000000022 */
[----:B------:R-:W-:-:S02]  /*cb20*/  PRMT R20, R20, 0x5410, R29 ;  /* 0x0000541014147816 */ /* 0x000fc4000000001d */
[----:B------:R-:W-:Y:S01]  /*cb30*/  PRMT R21, R21, 0x5410, R32 ;  /* 0x0000541015157816 */ /* 0x000fe20000000020 */
[----:B0-----:R-:W-:Y:S06]  /*cb40*/  @!P0 BRA `(.L_x_581) ;  /* 0x000001f800bc8947 */ /* 0x001fec0003800000 */
.L_x_864:
[----:B------:R-:W-:Y:S05]  /*cb50*/  BSYNC B1 ;  /* 0x0000000000017941 */ /* 0x000fea0003800000 */
.L_x_580:
[----:B------:R-:W-:Y:S01]  /*cb60*/  BSSY B1, `(.L_x_582) ;  /* 0x00000b6000017945 */ /* 0x000fe20003800000 */
[----:B------:R-:W-:Y:S02]  /*cb70*/  PRMT R12, R12, 0x5410, R7 ;  /* 0x000054100c0c7816 */ /* 0x000fe40000000007 */
[----:B------:R-:W-:Y:S02]  /*cb80*/  PRMT R13, R13, 0x5410, R6 ;  /* 0x000054100d0d7816 */ /* 0x000fe40000000006 */
[----:B------:R-:W-:Y:S02]  /*cb90*/  PRMT R8, R8, 0x5410, R5 ;  /* 0x0000541008087816 */ /* 0x000fe40000000005 */
[----:B------:R-:W-:Y:S01]  /*cba0*/  PRMT R9, R9, 0x5410, R4 ;  /* 0x0000541009097816 */ /* 0x000fe20000000004 */
[----:B------:R-:W-:Y:S06]  /*cbb0*/  @P1 BRA `(.L_x_583) ;  /* 0x0000000800c01947 */ /* 0x000fec0003800000 */
[----:B------:R1:W5:Y:S01]  /*cbc0*/  LDL R42, [R1+0x14] ;  /* 0x00001400012a7983 */ /* 0x0003620000100800 */
[----:B------:R-:W2:Y:S01]  /*cbd0*/  LDC R5, c[0x0][0x3f4] ;  /* 0x0000fd00ff057b82 */ /* 0x000ea20000000800 */
[----:B------:R-:W-:Y:S01]  /*cbe0*/  BSSY B2, `(.L_x_584) ;  /* 0x000002e000027945 */ /* 0x000fe20003800000 */
[-C--:B--2---:R-:W-:Y:S02]  /*cbf0*/  ISETP.GE.AND P0, PT, R22, R5.reuse, PT ;  /* 0x000000051600720c */ /* 0x084fe40003f06270 */
[-C--:B------:R-:W-:Y:S02]  /*cc00*/  ISETP.GE.AND P1, PT, R215, R5.reuse, PT ;  /* 0x00000005d700720c */ /* 0x080fe40003f26270 */
[-C--:B------:R-:W-:Y:S02]  /*cc10*/  ISETP.GE.AND P2, PT, R214, R5.reuse, PT ;  /* 0x00000005d600720c */ /* 0x080fe40003f46270 */
[----:B------:R-:W-:-:S07]  /*cc20*/  ISETP.GE.AND P3, PT, R216, R5, PT ;  /* 0x00000005d800720c */ /* 0x000fce0003f66270 */
[----:B-1----:R-:W-:Y:S06]  /*cc30*/  @P0 BRA `(.L_x_585) ;  /* 0x0000000000a00947 */ /* 0x002fec0003800000 */
[----:B-----5:R-:W-:Y:S01]  /*cc40*/  R2UR UR4, R42 ;  /* 0x000000002a0472ca */ /* 0x020fe200000e0000 */
[----:B0-----:R-:W-:Y:S01]  /*cc50*/  IMAD.U32 R35, R26, 0x10000, RZ ;  /* 0x000100001a237824 */ /* 0x001fe200078e00ff */
[C---:B------:R-:W-:Y:S01]  /*cc60*/  LOP3.LUT R34, R24.reuse, 0xffff0000, RZ, 0xc0, !PT ;  /* 0xffff000018227812 */ /* 0x040fe200078ec0ff */
[----:B------:R-:W-:Y:S01]  /*cc70*/  IMAD.U32 R33, R24, 0x10000, RZ ;  /* 0x0001000018217824 */ /* 0x000fe200078e00ff */
[----:B------:R-:W-:-:S09]  /*cc80*/  LOP3.LUT R36, R26, 0xffff0000, RZ, 0xc0, !PT ;  /* 0xffff00001a247812 */ /* 0x000fd200078ec0ff */
[----:B------:R-:W-:-:S05]  /*cc90*/  LEA R41, R230, UR4, 0x1 ;  /* 0x00000004e6297c11 */ /* 0x000fca000f8e08ff */
[----:B------:R-:W0:Y:S02]  /*cca0*/  LDS.128 R4, [R41] ;  /* 0x0000000029047984 */ /* 0x000e240000000c00 */
[C---:B0-----:R-:W-:Y:S01]  /*ccb0*/  IMAD.U32 R29, R4.reuse, 0x10000, RZ ;  /* 0x00010000041d7824 */ /* 0x041fe200078e00ff */
[----:B------:R-:W-:Y:S01]  /*ccc0*/  LOP3.LUT R4, R4, 0xffff0000, RZ, 0xc0, !PT ;  /* 0xffff000004047812 */ /* 0x000fe200078ec0ff */
[C---:B------:R-:W-:Y:S01]  /*ccd0*/  IMAD.U32 R30, R5.reuse, 0x10000, RZ ;  /* 0x00010000051e7824 */ /* 0x040fe200078e00ff */
[----:B------:R-:W-:Y:S01]  /*cce0*/  LOP3.LUT R5, R5, 0xffff0000, RZ, 0xc0, !PT ;  /* 0xffff000005057812 */ /* 0x000fe200078ec0ff */
[C---:B------:R-:W-:Y:S01]  /*ccf0*/  IMAD.U32 R31, R6.reuse, 0x10000, RZ ;  /* 0x00010000061f7824 */ /* 0x040fe200078e00ff */
[----:B------:R-:W-:Y:S01]  /*cd00*/  LOP3.LUT R6, R6, 0xffff0000, RZ, 0xc0, !PT ;  /* 0xffff000006067812 */ /* 0x000fe200078ec0ff */
[C---:B------:R-:W-:Y:S01]  /*cd10*/  FMUL.FTZ R38, R4.reuse, R35 ;  /* 0x0000002304267220 */ /* 0x040fe20000410000 */
[----:B------:R-:W-:Y:S01]  /*cd20*/  FMUL.FTZ R4, R4, R33 ;  /* 0x0000002104047220 */ /* 0x000fe20000410000 */
[----:B------:R-:W-:-:S02]  /*cd30*/  IMAD.U32 R32, R7, 0x10000, RZ ;  /* 0x0001000007207824 */ /* 0x000fc400078e00ff */
[----:B------:R-:W-:Y:S01]  /*cd40*/  FMUL.FTZ R37, R5, R36 ;  /* 0x0000002405257220 */ /* 0x000fe20000410000 */
[----:B------:R-:W-:Y:S01]  /*cd50*/  FFMA.FTZ R38, R29, R33, -R38 ;  /* 0x000000211d267223 */ /* 0x000fe20000010826 */
[-C--:B------:R-:W-:Y:S01]  /*cd60*/  FMUL.FTZ R39, R5, R34.reuse ;  /* 0x0000002205277220 */ /* 0x080fe20000410000 */
[----:B------:R-:W-:Y:S01]  /*cd70*/  LOP3.LUT R7, R7, 0xffff0000, RZ, 0xc0, !PT ;  /* 0xffff000007077812 */ /* 0x000fe200078ec0ff */
[----:B------:R-:W-:Y:S01]  /*cd80*/  FFMA.FTZ R35, R29, R35, R4 ;  /* 0x000000231d237223 */ /* 0x000fe20000010004 */
[C---:B------:R-:W-:Y:S01]  /*cd90*/  LOP3.LUT R33, R27.reuse, 0xffff0000, RZ, 0xc0, !PT ;  /* 0xffff00001b217812 */ /* 0x040fe200078ec0ff */
[----:B------:R-:W-:Y:S01]  /*cda0*/  IMAD.U32 R29, R27, 0x10000, RZ ;  /* 0x000100001b1d7824 */ /* 0x000fe200078e00ff */
[C---:B------:R-:W-:Y:S01]  /*cdb0*/  LOP3.LUT R5, R25.reuse, 0xffff0000, RZ, 0xc0, !PT ;  /* 0xffff000019057812 */ /* 0x040fe200078ec0ff */
[----:B------:R-:W-:Y:S02]  /*cdc0*/  IMAD.U32 R4, R25, 0x10000, RZ ;  /* 0x0001000019047824 */ /* 0x000fe400078e00ff */
[C---:B------:R-:W-:Y:S01]  /*cdd0*/  FFMA.FTZ R37, R30.reuse, R34, -R37 ;  /* 0x000000221e257223 */ /* 0x040fe20000010825 */
[----:B------:R-:W-:Y:S01]  /*cde0*/  FFMA.FTZ R30, R30, R36, R39 ;  /* 0x000000241e1e7223 */ /* 0x000fe20000010027 */
[C---:B------:R-:W-:Y:S01]  /*cdf0*/  FMUL.FTZ R34, R6.reuse, R29 ;  /* 0x0000001d06227220 */ /* 0x040fe20000410000 */
[-C--:B------:R-:W-:Y:S01]  /*ce00*/  FMUL.FTZ R36, R6, R4.reuse ;  /* 0x0000000406247220 */ /* 0x080fe20000410000 */
[C---:B------:R-:W-:Y:S01]  /*ce10*/  FMUL.FTZ R39, R7.reuse, R33 ;  /* 0x0000002107277220 */ /* 0x040fe20000410000 */
        /* <DEDUP_REMOVED lines=8> */
[----:B------:R-:W-:-:S05]  /*cea0*/  F2FP.BF16.F32.PACK_AB R7, R40, R7 ;  /* 0x000000072807723e */ /* 0x000fca00000010ff */
[----:B------:R1:W-:Y:S02]  /*ceb0*/  STS.128 [R41], R4 ;  /* 0x0000000429007388 */ /* 0x0003e40000000c00 */
.L_x_585:
[----:B------:R-:W-:Y:S05]  /*cec0*/  BSYNC B2 ;  /* 0x0000000000027941 */ /* 0x000fea0003800000 */
.L_x_584:
[----:B------:R-:W-:Y:S04]  /*ced0*/  BSSY B2, `(.L_x_586) ;  /* 0x000002a000027945 */ /* 0x000fe80003800000 */
[----:B------:R-:W-:Y:S05]  /*cee0*/  @P1 BRA `(.L_x_587) ;  /* 0x0000000000a01947 */ /* 0x000fea0003800000 */
[----:B-----5:R-:W-:Y:S01]  /*cef0*/  R2UR UR4, R42 ;  /* 0x000000002a0472ca */ /* 0x020fe200000e0000 */
[----:B0-----:R-:W-:Y:S01]  /*cf00*/  IMAD.U32 R35, R20, 0x10000, RZ ;  /* 0x0001000014237824 */ /* 0x001fe200078e00ff */
[C---:B------:R-:W-:Y:S01]  /*cf10*/  LOP3.LUT R34, R14.reuse, 0xffff0000, RZ, 0xc0, !PT ;  /* 0xffff00000e227812 */ /* 0x040fe200078ec0ff */
[----:B------:R-:W-:Y:S01]  /*cf20*/  IMAD.U32 R33, R14, 0x10000, RZ ;  /* 0x000100000e217824 */ /* 0x000fe200078e00ff */
[----:B------:R-:W-:-:S09]  /*cf30*/  LOP3.LUT R36, R20, 0xffff0000, RZ, 0xc0, !PT ;  /* 0xffff000014247812 */ /* 0x000fd200078ec0ff */
[----:B-1----:R-:W-:-:S05]  /*cf40*/  LEA R41, R230, UR4, 0x1 ;  /* 0x00000004e6297c11 */ /* 0x002fca000f8e08ff */
[----:B------:R-:W0:Y:S02]  /*cf50*/  LDS.128 R4, [R41+0x4000] ;  /* 0x0040000029047984 */ /* 0x000e240000000c00 */
        /* <DEDUP_REMOVED lines=32> */
[----:B------:R2:W-:Y:S02]  /*d160*/  STS.128 [R41+0x4000], R4 ;  /* 0x0040000429007388 */ /* 0x0005e40000000c00 */
.L_x_587:
[----:B------:R-:W-:Y:S05]  /*d170*/  BSYNC B2 ;  /* 0x0000000000027941 */ /* 0x000fea0003800000 */
.L_x_586:
[----:B------:R-:W-:Y:S04]  /*d180*/  BSSY B2, `(.L_x_588) ;  /* 0x000002a000027945 */ /* 0x000fe80003800000 */
[----:B------:R-:W-:Y:S05]  /*d190*/  @P2 BRA `(.L_x_589) ;  /* 0x0000000000a02947 */ /* 0x000fea0003800000 */
[----:B-----5:R-:W-:Y:S01]  /*d1a0*/  R2UR UR4, R42 ;  /* 0x000000002a0472ca */ /* 0x020fe200000e0000 */
[----:B0-----:R-:W-:Y:S01]  /*d1b0*/  IMAD.U32 R35, R12, 0x10000, RZ ;  /* 0x000100000c237824 */ /* 0x001fe200078e00ff */
[C---:B------:R-:W-:Y:S01]  /*d1c0*/  LOP3.LUT R34, R10.reuse, 0xffff0000, RZ, 0xc0, !PT ;  /* 0xffff00000a227812 */ /* 0x040fe200078ec0ff */
[----:B------:R-:W-:Y:S01]  /*d1d0*/  IMAD.U32 R33, R10, 0x10000, RZ ;  /* 0x000100000a217824 */ /* 0x000fe200078e00ff */
[----:B------:R-:W-:-:S09]  /*d1e0*/  LOP3.LUT R36, R12, 0xffff0000, RZ, 0xc0, !PT ;  /* 0xffff00000c247812 */ /* 0x000fd200078ec0ff */
[----:B-12---:R-:W-:-:S05]  /*d1f0*/  LEA R41, R230, UR4, 0x1 ;  /* 0x00000004e6297c11 */ /* 0x006fca000f8e08ff */
        /* <DEDUP_REMOVED lines=34> */
.L_x_589:
[----:B------:R-:W-:Y:S05]  /*d420*/  BSYNC B2 ;  /* 0x0000000000027941 */ /* 0x000fea0003800000 */
.L_x_588:
[----:B------:R-:W-:Y:S05]  /*d430*/  @P3 BRA `(.L_x_583) ;  /* 0x0000000000a03947 */ /* 0x000fea0003800000 */
[----:B-----5:R-:W-:Y:S01]  /*d440*/  R2UR UR4, R42 ;  /* 0x000000002a0472ca */ /* 0x020fe200000e0000 */
[----:B0-----:R-:W-:Y:S01]  /*d450*/  IMAD.U32 R35, R8, 0x10000, RZ ;  /* 0x0001000008237824 */ /* 0x001fe200078e00ff */
[C---:B------:R-:W-:Y:S01]  /*d460*/  LOP3.LUT R34, R0.reuse, 0xffff0000, RZ, 0xc0, !PT ;  /* 0xffff000000227812 */ /* 0x040fe200078ec0ff */
[----:B------:R-:W-:Y:S01]  /*d470*/  IMAD.U32 R33, R0, 0x10000, RZ ;  /* 0x0001000000217824 */ /* 0x000fe200078e00ff */
[----:B------:R-:W-:-:S09]  /*d480*/  LOP3.LUT R36, R8, 0xffff0000, RZ, 0xc0, !PT ;  /* 0xffff000008247812 */ /* 0x000fd200078ec0ff */
[----:B-123--:R-:W-:-:S05]  /*d490*/  LEA R41, R230, UR4, 0x1 ;  /* 0x00000004e6297c11 */ /* 0x00efca000f8e08ff */
        /* <DEDUP_REMOVED lines=34> */
.L_x_583:
[----:B------:R-:W-:Y:S05]  /*d6c0*/  BSYNC B1 ;  /* 0x0000000000017941 */ /* 0x000fea0003800000 */
.L_x_582:
[----:B-1234-:R-:W-:Y:S01]  /*d6d0*/  VIADD R4, R213, 0x20 ;  /* 0x00000020d5047836 */ /* 0x01efe20000000000 */
[----:B------:R-:W-:Y:S04]  /*d6e0*/  BSSY B1, `(.L_x_590) ;  /* 0x00000b3000017945 */ /* 0x000fe80003800000 */
[----:B------:R-:W-:-:S13]  /*d6f0*/  ISETP.GE.AND P0, PT, R4, R28, PT ;  /* 0x0000001c0400720c */ /* 0x000fda0003f06270 */
[----:B------:R-:W-:Y:S05]  /*d700*/  @P0 BRA `(.L_x_591) ;  /* 0x0000000800c00947 */ /* 0x000fea0003800000 */
        /* <DEDUP_REMOVED lines=9> */
[C---:B------:R-:W-:Y:S01]  /*d7a0*/  IMAD.U32 R37, R26.reuse, 0x10000, RZ ;  /* 0x000100001a257824 */ /* 0x040fe200078e00ff */
[----:B------:R-:W-:Y:S01]  /*d7b0*/  LOP3.LUT R40, R26, 0xffff0000, RZ, 0xc0, !PT ;  /* 0xffff00001a287812 */ /* 0x000fe200078ec0ff */
[C---:B0-----:R-:W-:Y:S01]  /*d7c0*/  IMAD.U32 R35, R24.reuse, 0x10000, RZ ;  /* 0x0001000018237824 */ /* 0x041fe200078e00ff */
[----:B------:R-:W-:Y:S01]  /*d7d0*/  LOP3.LUT R38, R24, 0xffff0000, RZ, 0xc0, !PT ;  /* 0xffff000018267812 */ /* 0x000fe200078ec0ff */
[C---:B------:R-:W-:Y:S01]  /*d7e0*/  IMAD.U32 R39, R27.reuse, 0x10000, RZ ;  /* 0x000100001b277824 */ /* 0x040fe200078e00ff */
[----:B------:R-:W-:-:S07]  /*d7f0*/  LOP3.LUT R42, R27, 0xffff0000, RZ, 0xc0, !PT ;  /* 0xffff00001b2a7812 */ /* 0x000fce00078ec0ff */
[----:B------:R-:W-:-:S05]  /*d800*/  LEA R41, R230, UR4, 0x1 ;  /* 0x00000004e6297c11 */ /* 0x000fca000f8e08ff */
[----:B------:R-:W0:Y:S02]  /*d810*/  LDS.128 R4, [R41+0x1000] ;  /* 0x0010000029047984 */ /* 0x000e240000000c00 */
[C---:B0-----:R-:W-:Y:S01]  /*d820*/  IMAD.U32 R29, R4.reuse, 0x10000, RZ ;  /* 0x00010000041d7824 */ /* 0x041fe200078e00ff */
[----:B------:R-:W-:Y:S01]  /*d830*/  LOP3.LUT R4, R4, 0xffff0000, RZ, 0xc0, !PT ;  /* 0xffff000004047812 */ /* 0x000fe200078ec0ff */
[C---:B------:R-:W-:Y:S01]  /*d840*/  IMAD.U32 R30, R5.reuse, 0x10000, RZ ;  /* 0x00010000051e7824 */ /* 0x040fe200078e00ff */
[----:B------:R-:W-:Y:S01]  /*d850*/  LOP3.LUT R5, R5, 0xffff0000, RZ, 0xc0, !PT ;  /* 0xffff000005057812 */ /* 0x000fe200078ec0ff */
[C---:B------:R-:W-:Y:S01]  /*d860*/  IMAD.U32 R31, R6.reuse, 0x10000, RZ ;  /* 0x00010000061f7824 */ /* 0x040fe200078e00ff */
[----:B------:R-:W-:Y:S01]  /*d870*/  LOP3.LUT R6, R6, 0xffff0000, RZ, 0xc0, !PT ;  /* 0xffff000006067812 */ /* 0x000fe200078ec0ff */
[-C--:B------:R-:W-:Y:S01]  /*d880*/  FMUL.FTZ R34, R37, R4.reuse ;  /* 0x0000000425227220 */ /* 0x080fe20000410000 */
[----:B------:R-:W-:Y:S01]  /*d890*/  FMUL.FTZ R36, R35, R4 ;  /* 0x0000000423247220 */ /* 0x000fe20000410000 */
[----:B------:R-:W-:Y:S01]  /*d8a0*/  FMUL.FTZ R33, R40, R5 ;  /* 0x0000000528217220 */ /* 0x000fe20000410000 */
[----:B------:R-:W-:-:S02]  /*d8b0*/  IMAD.U32 R32, R7, 0x10000, RZ ;  /* 0x0001000007207824 */ /* 0x000fc400078e00ff */
[----:B------:R-:W-:Y:S01]  /*d8c0*/  FFMA.FTZ R4, R35, R29, -R34 ;  /* 0x0000001d23047223 */ /* 0x000fe20000010822 */
[C---:B------:R-:W-:Y:S01]  /*d8d0*/  FMUL.FTZ R35, R38.reuse, R5 ;  /* 0x0000000526237220 */ /* 0x040fe20000410000 */
[----:B------:R-:W-:Y:S01]  /*d8e0*/  LOP3.LUT R7, R7, 0xffff0000, RZ, 0xc0, !PT ;  /* 0xffff000007077812 */ /* 0x000fe200078ec0ff */
[-C--:B------:R-:W-:Y:S01]  /*d8f0*/  FFMA.FTZ R5, R38, R30.reuse, -R33 ;  /* 0x0000001e26057223 */ /* 0x080fe20000010821 */
[----:B------:R-:W-:Y:S01]  /*d900*/  FFMA.FTZ R29, R37, R29, R36 ;  /* 0x0000001d251d7223 */ /* 0x000fe20000010024 */
[C---:B------:R-:W-:Y:S01]  /*d910*/  LOP3.LUT R38, R25.reuse, 0xffff0000, RZ, 0xc0, !PT ;  /* 0xffff000019267812 */ /* 0x040fe200078ec0ff */
[----:B------:R-:W-:Y:S02]  /*d920*/  IMAD.U32 R37, R25, 0x10000, RZ ;  /* 0x0001000019257824 */ /* 0x000fe400078e00ff */
[----:B------:R-:W-:Y:S01]  /*d930*/  FFMA.FTZ R30, R40, R30, R35 ;  /* 0x0000001e281e7223 */ /* 0x000fe20000010023 */
[-C--:B------:R-:W-:Y:S01]  /*d940*/  FMUL.FTZ R34, R39, R6.reuse ;  /* 0x0000000627227220 */ /* 0x080fe20000410000 */
[-C--:B------:R-:W-:Y:S01]  /*d950*/  FMUL.FTZ R33, R42, R7.reuse ;  /* 0x000000072a217220 */ /* 0x080fe20000410000 */
[C---:B------:R-:W-:Y:S01]  /*d960*/  FMUL.FTZ R36, R37.reuse, R6 ;  /* 0x0000000625247220 */ /* 0x040fe20000410000 */
[C---:B------:R-:W-:Y:S01]  /*d970*/  FMUL.FTZ R35, R38.reuse, R7 ;  /* 0x0000000726237220 */ /* 0x040fe20000410000 */
[-C--:B------:R-:W-:Y:S01]  /*d980*/  FFMA.FTZ R6, R37, R31.reuse, -R34 ;  /* 0x0000001f25067223 */ /* 0x080fe20000010822 */
[-C--:B------:R-:W-:Y:S01]  /*d990*/  FFMA.FTZ R7, R38, R32.reuse, -R33 ;  /* 0x0000002026077223 */ /* 0x080fe20000010821 */
[----:B------:R-:W-:Y:S01]  /*d9a0*/  FFMA.FTZ R31, R39, R31, R36 ;  /* 0x0000001f271f7223 */ /* 0x000fe20000010024 */
[----:B------:R-:W-:Y:S01]  /*d9b0*/  FFMA.FTZ R32, R42, R32, R35 ;  /* 0x000000202a207223 */ /* 0x000fe20000010023 */
[----:B------:R-:W-:-:S02]  /*d9c0*/  F2FP.BF16.F32.PACK_AB R4, R29, R4 ;  /* 0x000000041d04723e */ /* 0x000fc400000010ff */
[----:B------:R-:W-:Y:S02]  /*d9d0*/  F2FP.BF16.F32.PACK_AB R5, R30, R5 ;  /* 0x000000051e05723e */ /* 0x000fe400000010ff */
[----:B------:R-:W-:Y:S02]  /*d9e0*/  F2FP.BF16.F32.PACK_AB R6, R31, R6 ;  /* 0x000000061f06723e */ /* 0x000fe400000010ff */
[----:B------:R-:W-:-:S05]  /*d9f0*/  F2FP.BF16.F32.PACK_AB R7, R32, R7 ;  /* 0x000000072007723e */ /* 0x000fca00000010ff */
[----:B------:R1:W-:Y:S02]  /*da00*/  STS.128 [R41+0x1000], R4 ;  /* 0x0010000429007388 */ /* 0x0003e40000000c00 */
.L_x_593:
[----:B------:R-:W-:Y:S05]  /*da10*/  BSYNC B2 ;  /* 0x0000000000027941 */ /* 0x000fea0003800000 */
.L_x_592:
[----:B------:R-:W-:Y:S04]  /*da20*/  BSSY B2, `(.L_x_594) ;  /* 0x000002a000027945 */ /* 0x000fe80003800000 */
[----:B------:R-:W-:Y:S05]  /*da30*/  @P1 BRA `(.L_x_595) ;  /* 0x0000000000a01947 */ /* 0x000fea0003800000 */
[----:B-----5:R-:W-:Y:S01]  /*da40*/  R2UR UR4, R43 ;  /* 0x000000002b0472ca */ /* 0x020fe200000e0000 */
[C---:B------:R-:W-:Y:S01]  /*da50*/  IMAD.U32 R37, R20.reuse, 0x10000, RZ ;  /* 0x0001000014257824 */ /* 0x040fe200078e00ff */
[----:B------:R-:W-:Y:S01]  /*da60*/  LOP3.LUT R40, R20, 0xffff0000, RZ, 0xc0, !PT ;  /* 0xffff000014287812 */ /* 0x000fe200078ec0ff */
[C---:B0-----:R-:W-:Y:S01]  /*da70*/  IMAD.U32 R35, R14.reuse, 0x10000, RZ ;  /* 0x000100000e237824 */ /* 0x041fe200078e00ff */
[----:B------:R-:W-:Y:S01]  /*da80*/  LOP3.LUT R38, R14, 0xffff0000, RZ, 0xc0, !PT ;  /* 0xffff00000e267812 */ /* 0x000fe200078ec0ff */
[C---:B------:R-:W-:Y:S01]  /*da90*/  IMAD.U32 R39, R21.reuse, 0x10000, RZ ;  /* 0x0001000015277824 */ /* 0x040fe200078e00ff */
[----:B------:R-:W-:-:S07]  /*daa0*/  LOP3.LUT R42, R21, 0xffff0000, RZ, 0xc0, !PT ;  /* 0xffff0000152a7812 */ /* 0x000fce00078ec0ff */
        /* <DEDUP_REMOVED lines=33> */
.L_x_595:
[----:B------:R-:W-:Y:S05]  /*dcc0*/  BSYNC B2 ;  /* 0x0000000000027941 */ /* 0x000fea0003800000 */
.L_x_594:
        /* <DEDUP_REMOVED lines=42> */
.L_x_597:
[----:B------:R-:W-:Y:S05]  /*df70*/  BSYNC B2 ;  /* 0x0000000000027941 */ /* 0x000fea0003800000 */
.L_x_596:
        /* <DEDUP_REMOVED lines=41> */
.L_x_591:
[----:B------:R-:W-:Y:S05]  /*e210*/  BSYNC B1 ;  /* 0x0000000000017941 */ /* 0x000fea0003800000 */
.L_x_590:
[----:B------:R-:W-:Y:S01]  /*e220*/  ISETP.GE.AND P0, PT, R237, R28, PT ;  /* 0x0000001ced00720c */ /* 0x000fe20003f06270 */
[----:B------:R-:W-:-:S12]  /*e230*/  BSSY B1, `(.L_x_598) ;  /* 0x00000b2000017945 */ /* 0x000fd80003800000 */
[----:B------:R-:W-:Y:S05]  /*e240*/  @P0 BRA `(.L_x_599) ;  /* 0x0000000800c00947 */ /* 0x000fea0003800000 */
[----:B-----5:R0:W5:Y:S01]  /*e250*/  LDL R43, [R1+0x14] ;  /* 0x00001400012b7983 */ /* 0x0201620000100800 */
[----:B-1234-:R-:W1:Y:S01]  /*e260*/  LDC R5, c[0x0][0x3f4] ;  /* 0x0000fd00ff057b82 */ /* 0x01ee620000000800 */
[----:B------:R-:W-:Y:S01]  /*e270*/  BSSY B2, `(.L_x_600) ;  /* 0x000002e000027945 */ /* 0x000fe20003800000 */
[-C--:B-1----:R-:W-:Y:S02]  /*e280*/  ISETP.GE.AND P0, PT, R22, R5.reuse, PT ;  /* 0x000000051600720c */ /* 0x082fe40003f06270 */
[-C--:B------:R-:W-:Y:S02]  /*e290*/  ISETP.GE.AND P1, PT, R215, R5.reuse, PT ;  /* 0x00000005d700720c */ /* 0x080fe40003f26270 */
[-C--:B------:R-:W-:Y:S02]  /*e2a0*/  ISETP.GE.AND P2, PT, R214, R5.reuse, PT ;  /* 0x00000005d600720c */ /* 0x080fe40003f46270 */
[----:B------:R-:W-:-:S07]  /*e2b0*/  ISETP.GE.AND P3, PT, R216, R5, PT ;  /* 0x00000005d800720c */ /* 0x000fce0003f66270 */
[----:B0-----:R-:W-:Y:S06]  /*e2c0*/  @P0 BRA `(.L_x_601) ;  /* 0x0000000000a00947 */ /* 0x001fec0003800000 */
[----:B-----5:R-:W-:Y:S01]  /*e2d0*/  R2UR UR4, R43 ;  /* 0x000000002b0472ca */ /* 0x020fe200000e0000 */
[C---:B------:R-:W-:Y:S01]  /*e2e0*/  IMAD.U32 R37, R26.reuse, 0x10000, RZ ;  /* 0x000100001a257824 */ /* 0x040fe200078e00ff */
[----:B------:R-:W-:Y:S01]  /*e2f0*/  LOP3.LUT R40, R26, 0xffff0000, RZ, 0xc0, !PT ;  /* 0xffff00001a287812 */ /* 0x000fe200078ec0ff */
[C---:B------:R-:W-:Y:S01]  /*e300*/  IMAD.U32 R35, R24.reuse, 0x10000, RZ ;  /* 0x0001000018237824 */ /* 0x040fe200078e00ff */
        /* <DEDUP_REMOVED lines=36> */
.L_x_601:
[----:B------:R-:W-:Y:S05]  /*e550*/  BSYNC B2 ;  /* 0x0000000000027941 */ /* 0x000fea0003800000 */
.L_x_600:
[----:B------:R-:W-:Y:S04]  /*e560*/  BSSY B2, `(.L_x_602) ;  /* 0x000002a000027945 */ /* 0x000fe80003800000 */
[----:B------:R-:W-:Y:S05]  /*e570*/  @P1 BRA `(.L_x_603) ;  /* 0x0000000000a01947 */ /* 0x000fea0003800000 */
[----:B-----5:R-:W-:Y:S01]  /*e580*/  R2UR UR4, R43 ;  /* 0x000000002b0472ca */ /* 0x020fe200000e0000 */
[C---:B------:R-:W-:Y:S01]  /*e590*/  IMAD.U32 R37, R20.reuse, 0x10000, RZ ;  /* 0x0001000014257824 */ /* 0x040fe200078e00ff */
[----:B------:R-:W-:Y:S01]  /*e5a0*/  LOP3.LUT R40, R20, 0xffff0000, RZ, 0xc0, !PT ;  /* 0xffff000014287812 */ /* 0x000fe200078ec0ff */
[C---:B------:R-:W-:Y:S01]  /*e5b0*/  IMAD.U32 R35, R14.reuse, 0x10000, RZ ;  /* 0x000100000e237824 */ /* 0x040fe200078e00ff */
[----:B------:R-:W-:Y:S01]  /*e5c0*/  LOP3.LUT R38, R14, 0xffff0000, RZ, 0xc0, !PT ;  /* 0xffff00000e267812 */ /* 0x000fe200078ec0ff */
[C---:B------:R-:W-:Y:S01]  /*e5d0*/  IMAD.U32 R39, R21.reuse, 0x10000, RZ ;  /* 0x0001000015277824 */ /* 0x040fe200078e00ff */
[----:B------:R-:W-:-:S07]  /*e5e0*/  LOP3.LUT R42, R21, 0xffff0000, RZ, 0xc0, !PT ;  /* 0xffff0000152a7812 */ /* 0x000fce00078ec0ff */
[----:B0-----:R-:W-:-:S05]  /*e5f0*/  LEA R41, R230, UR4, 0x1 ;  /* 0x00000004e6297c11 */ /* 0x001fca000f8e08ff */
        /* <DEDUP_REMOVED lines=32> */
.L_x_603:
[----:B------:R-:W-:Y:S05]  /*e800*/  BSYNC B2 ;  /* 0x0000000000027941 */ /* 0x000fea0003800000 */
.L_x_602:
        /* <DEDUP_REMOVED lines=9> */
[----:B01----:R-:W-:-:S05]  /*e8a0*/  LEA R41, R230, UR4, 0x1 ;  /* 0x00000004e6297c11 */ /* 0x003fca000f8e08ff */
        /* <DEDUP_REMOVED lines=32> */
.L_x_605:
[----:B------:R-:W-:Y:S05]  /*eab0*/  BSYNC B2 ;  /* 0x0000000000027941 */ /* 0x000fea0003800000 */
.L_x_604:
        /* <DEDUP_REMOVED lines=8> */
[----:B012---:R-:W-:-:S05]  /*eb40*/  LEA R41, R230, UR4, 0x1 ;  /* 0x00000004e6297c11 */ /* 0x007fca000f8e08ff */
        /* <DEDUP_REMOVED lines=32> */
.L_x_599:
[----:B------:R-:W-:Y:S05]  /*ed50*/  BSYNC B1 ;  /* 0x0000000000017941 */ /* 0x000fea0003800000 */
.L_x_598:
[----:B01234-:R-:W-:-:S05]  /*ed60*/  VIADD R5, R213, 0x60 ;  /* 0x00000060d5057836 */ /* 0x01ffca0000000000 */
[----:B------:R-:W-:-:S13]  /*ed70*/  ISETP.GE.AND P0, PT, R5, R28, PT ;  /* 0x0000001c0500720c */ /* 0x000fda0003f06270 */
[----:B------:R-:W-:Y:S05]  /*ed80*/  @P0 BRA `(.L_x_606) ;  /* 0x0000004400280947 */ /* 0x000fea0003800000 */
[----:B------:R-:W2:Y:S01]  /*ed90*/  LDL R4, [R1+0x14] ;  /* 0x0000140001047983 */ /* 0x000ea20000100800 */
[----:B------:R-:W0:Y:S01]  /*eda0*/  LDC R5, c[0x0][0x3f4] ;  /* 0x0000fd00ff057b82 */ /* 0x000e220000000800 */
[----:B------:R-:W-:Y:S01]  /*edb0*/  BSSY B1, `(.L_x_607) ;  /* 0x000002e000017945 */ /* 0x000fe20003800000 */
[-C--:B0-----:R-:W-:Y:S02]  /*edc0*/  ISETP.GE.AND P0, PT, R22, R5.reuse, PT ;  /* 0x000000051600720c */ /* 0x081fe40003f06270 */
[-C--:B------:R-:W-:Y:S02]  /*edd0*/  ISETP.GE.AND P1, PT, R215, R5.reuse, PT ;  /* 0x00000005d700720c */ /* 0x080fe40003f26270 */
[-C--:B------:R-:W-:Y:S02]  /*ede0*/  ISETP.GE.AND P2, PT, R214, R5.reuse, PT ;  /* 0x00000005d600720c */ /* 0x080fe40003f46270 */
[----:B------:R-:W-:Y:S02]  /*edf0*/  ISETP.GE.AND P3, PT, R216, R5, PT ;  /* 0x00000005d800720c */ /* 0x000fe40003f66270 */
[----:B--2---:R-:W-:-:S13]  /*ee00*/  R2UR UR4, R4 ;  /* 0x00000000040472ca */ /* 0x004fda00000e0000 */
[----:B------:R-:W-:Y:S01]  /*ee10*/  LEA R28, R230, UR4, 0x1 ;  /* 0x00000004e61c7c11 */ /* 0x000fe2000f8e08ff */
[----:B------:R-:W-:Y:S06]  /*ee20*/  @P0 BRA `(.L_x_608) ;  /* 0x0000000000980947 */ /* 0x000fec0003800000 */
[----:B------:R-:W0:Y:S01]  /*ee30*/  LDS.128 R4, [R28+0x3000] ;  /* 0x003000001c047984 */ /* 0x000e220000000c00 */
[C---:B------:R-:W-:Y:S01]  /*ee40*/  IMAD.U32 R35, R26.reuse, 0x10000, RZ ;  /* 0x000100001a237824 */ /* 0x040fe200078e00ff */
[----:B------:R-:W-:Y:S01]  /*ee50*/  LOP3.LUT R38, R26, 0xffff0000, RZ, 0xc0, !PT ;  /* 0xffff00001a267812 */ /* 0x000fe200078ec0ff */
[C---:B------:R-:W-:Y:S01]  /*ee60*/  IMAD.U32 R33, R24.reuse, 0x10000, RZ ;  /* 0x0001000018217824 */ /* 0x040fe200078e00ff */
[----:B------:R-:W-:Y:S02]  /*ee70*/  LOP3.LUT R36, R24, 0xffff0000, RZ, 0xc0, !PT ;  /* 0xffff000018247812 */ /* 0x000fe400078ec0ff */
[----:B------:R-:W-:Y:S01]  /*ee80*/  LOP3.LUT R40, R27, 0xffff0000, RZ, 0xc0, !PT ;  /* 0xffff00001b287812 */ /* 0x000fe200078ec0ff */
        /* <DEDUP_REMOVED lines=10> */
[-C--:B------:R-:W-:Y:S01]  /*ef30*/  FFMA.FTZ R4, R33, R29.reuse, -R32 ;  /* 0x0000001d21047223 */ /* 0x080fe20000010820 */
[----:B------:R-:W-:Y:S01]  /*ef40*/  FFMA.FTZ R29, R35, R29, R34 ;  /* 0x0000001d231d7223 */ /* 0x000fe20000010022 */
[----:B------:R-:W-:Y:S01]  /*ef50*/  FMUL.FTZ R33, R36, R5 ;  /* 0x0000000524217220 */ /* 0x000fe20000410000 */
[----:B------:R-:W-:Y:S01]  /*ef60*/  LOP3.LUT R6, R6, 0xffff0000, RZ, 0xc0, !PT ;  /* 0xffff000006067812 */ /* 0x000fe200078ec0ff */
[-C--:B------:R-:W-:Y:S01]  /*ef70*/  FFMA.FTZ R5, R36, R30.reuse, -R31 ;  /* 0x0000001e24057223 */ /* 0x080fe2000001081f */
[----:B------:R-:W-:Y:S01]  /*ef80*/  LOP3.LUT R34, R25, 0xffff0000, RZ, 0xc0, !PT ;  /* 0xffff000019227812 */ /* 0x000fe200078ec0ff */
[----:B------:R-:W-:Y:S02]  /*ef90*/  IMAD.U32 R36, R27, 0x10000, RZ ;  /* 0x000100001b247824 */ /* 0x000fe400078e00ff */
[----:B------:R-:W-:Y:S01]  /*efa0*/  FFMA.FTZ R30, R38, R30, R33 ;  /* 0x0000001e261e7223 */ /* 0x000fe20000010021 */
[----:B------:R-:W-:Y:S02]  /*efb0*/  IMAD.U32 R32, R25, 0x10000, RZ ;  /* 0x0001000019207824 */ /* 0x000fe400078e00ff */
[-C--:B------:R-:W-:Y:S01]  /*efc0*/  FMUL.FTZ R31, R40, R7.reuse ;  /* 0x00000007281f7220 */ /* 0x080fe20000410000 */
[-C--:B------:R-:W-:Y:S01]  /*efd0*/  FMUL.FTZ R25, R36, R6.reuse ;  /* 0x0000000624197220 */ /* 0x080fe20000410000 */
[----:B------:R-:W-:Y:S01]  /*efe0*/  FMUL.FTZ R33, R34, R7 ;  /* 0x0000000722217220 */ /* 0x000fe20000410000 */
[----:B------:R-:W-:Y:S01]  /*eff0*/  FMUL.FTZ R27, R32, R6 ;  /* 0x00000006201b7220 */ /* 0x000fe20000410000 */
[----:B------:R-:W-:Y:S01]  /*f000*/  FFMA.FTZ R7, R34, R26, -R31 ;  /* 0x0000001a22077223 */ /* 0x000fe2000001081f */
[----:B------:R-:W-:Y:S01]  /*f010*/  FFMA.FTZ R6, R32, R24, -R25 ;  /* 0x0000001820067223 */ /* 0x000fe20000010819 */
[----:B------:R-:W-:Y:S01]  /*f020*/  FFMA.FTZ R26, R40, R26, R33 ;  /* 0x0000001a281a7223 */ /* 0x000fe20000010021 */
[----:B------:R-:W-:Y:S01]  /*f030*/  FFMA.FTZ R27, R36, R24, R27 ;  /* 0x00000018241b7223 */ /* 0x000fe2000001001b */
[----:B------:R-:W-:-:S02]  /*f040*/  F2FP.BF16.F32.PACK_AB R4, R29, R4 ;  /* 0x000000041d04723e */ /* 0x000fc400000010ff */
[----:B------:R-:W-:Y:S02]  /*f050*/  F2FP.BF16.F32.PACK_AB R5, R30, R5 ;  /* 0x000000051e05723e */ /* 0x000fe400000010ff */
[----:B------:R-:W-:Y:S02]  /*f060*/  F2FP.BF16.F32.PACK_AB R6, R27, R6 ;  /* 0x000000061b06723e */ /* 0x000fe400000010ff */
[----:B------:R-:W-:-:S05]  /*f070*/  F2FP.BF16.F32.PACK_AB R7, R26, R7 ;  /* 0x000000071a07723e */ /* 0x000fca00000010ff */
[----:B------:R0:W-:Y:S02]  /*f080*/  STS.128 [R28+0x3000], R4 ;  /* 0x003000041c007388 */ /* 0x0001e40000000c00 */
.L_x_608:
[----:B------:R-:W-:Y:S05]  /*f090*/  BSYNC B1 ;  /* 0x0000000000017941 */ /* 0x000fea0003800000 */
.L_x_607:
[----:B------:R-:W-:Y:S04]  /*f0a0*/  BSSY B1, `(.L_x_609) ;  /* 0x0000028000017945 */ /* 0x000fe80003800000 */
[----:B------:R-:W-:Y:S05]  /*f0b0*/  @P1 BRA `(.L_x_610) ;  /* 0x0000000000981947 */ /* 0x000fea0003800000 */
[----:B0-----:R-:W0:Y:S01]  /*f0c0*/  LDS.128 R4, [R28+0x7000] ;  /* 0x007000001c047984 */ /* 0x001e220000000c00 */
[----:B------:R-:W-:Y:S01]  /*f0d0*/  IMAD.U32 R30, R14, 0x10000, RZ ;  /* 0x000100000e1e7824 */ /* 0x000fe200078e00ff */
[C---:B------:R-:W-:Y:S01]  /*f0e0*/  LOP3.LUT R33, R20.reuse, 0xffff0000, RZ, 0xc0, !PT ;  /* 0xffff000014217812 */ /* 0x040fe200078ec0ff */
[----:B------:R-:W-:Y:S01]  /*f0f0*/  IMAD.U32 R32, R20, 0x10000, RZ ;  /* 0x0001000014207824 */ /* 0x000fe200078e00ff */
        /* <DEDUP_REMOVED lines=14> */
[C---:B------:R-:W-:Y:S01]  /*f1e0*/  FMUL.FTZ R24, R31.reuse, R5 ;  /* 0x000000051f187220 */ /* 0x040fe20000410000 */
        /* <DEDUP_REMOVED lines=19> */
.L_x_610:
[----:B------:R-:W-:Y:S05]  /*f320*/  BSYNC B1 ;  /* 0x0000000000017941 */ /* 0x000fea0003800000 */
.L_x_609:
[----:B------:R-:W-:Y:S04]  /*f330*/  BSSY B1, `(.L_x_611) ;  /* 0x0000028000017945 */ /* 0x000fe80003800000 */
[----:B------:R-:W-:Y:S05]  /*f340*/  @P2 BRA `(.L_x_612) ;  /* 0x0000000000982947 */ /* 0x000fea0003800000 */
[----:B01----:R-:W0:Y:S01]  /*f350*/  LDS.128 R4, [R28+0xb000] ;  /* 0x00b000001c047984 */ /* 0x003e220000000c00 */
        /* <DEDUP_REMOVED lines=37> */
.L_x_612:
[----:B------:R-:W-:Y:S05]  /*f5b0*/  BSYNC B1 ;  /* 0x0000000000017941 */ /* 0x000fea0003800000 */
.L_x_611:
[----:B------:R-:W-:Y:S05]  /*f5c0*/  @P3 BRA `(.L_x_606) ;  /* 0x0000003c00183947 */ /* 0x000fea0003800000 */
[----:B012---:R-:W0:Y:S01]  /*f5d0*/  LDS.128 R4, [R28+0xf000] ;  /* 0x00f000001c047984 */ /* 0x007e220000000c00 */
        /* <DEDUP_REMOVED lines=36> */
[----:B------:R3:W-:Y:S01]  /*f820*/  STS.128 [R28+0xf000], R4 ;  /* 0x00f000041c007388 */ /* 0x0007e20000000c00 */
[----:B------:R-:W-:Y:S05]  /*f830*/  BRA `(.L_x_606) ;  /* 0x00000038007c7947 */ /* 0x000fea0003800000 */
.L_x_576:
[----:B------:R-:W-:-:S03]  /*f840*/  UMOV UR4, 0xffffffff ;  /* 0xffffffff00047882 */ /* 0x000fc60000000000 */
[----:B------:R-:W-:Y:S05]  /*f850*/  BRA.DIV UR4, `(.L_x_613) ;  /* 0x000001ce048c7947 */ /* 0x000fea000b800000 */
[----:B------:R0:W1:Y:S04]  /*f860*/  SHFL.IDX PT, R0, R25, RZ, 0x181f ;  /* 0x00181fff19007589 */ /* 0x00006800000e0000 */
[----:B------:R0:W2:Y:S04]  /*f870*/  SHFL.IDX PT, R3, R24, RZ, 0x181f ;  /* 0x00181fff18037589 */ /* 0x0000a800000e0000 */
[----:B------:R0:W3:Y:S04]  /*f880*/  SHFL.IDX PT, R33, R27, RZ, 0x181f ;  /* 0x00181fff1b217589 */ /* 0x0000e800000e0000 */
[----:B------:R-:W4:Y:S02]  /*f890*/  SHFL.IDX PT, R32, R32, RZ, 0x181f ;  /* 0x00181fff20207589 */ /* 0x000f2400000e0000 */
.L_x_870:
        /* <DEDUP_REMOVED lines=9> */
[----:B------:R-:W-:-:S02]  /*f930*/  CS2R R4, SRZ ;  /* 0x0000000000047805 */ /* 0x000fc4000001ff00 */
[----:B------:R-:W-:Y:S02]  /*f940*/  CS2R R10, SRZ ;  /* 0x00000000000a7805 */ /* 0x000fe4000001ff00 */
[----:B------:R-:W-:Y:S02]  /*f950*/  CS2R R12, SRZ ;  /* 0x00000000000c7805 */ /* 0x000fe4000001ff00 */
[----:B------:R-:W-:Y:S02]  /*f960*/  CS2R R14, SRZ ;  /* 0x00000000000e7805 */ /* 0x000fe4000001ff00 */
[----:B0-----:R-:W-:Y:S01]  /*f970*/  CS2R R24, SRZ ;  /* 0x0000000000187805 */ /* 0x001fe2000001ff00 */
[----:B------:R-:W-:Y:S01]  /*f980*/  IMAD.IADD R35, R236, 0x1, -R21 ;  /* 0x00000001ec237824 */ /* 0x000fe200078e0a15 */
[----:B------:R-:W-:Y:S01]  /*f990*/  CS2R R26, SRZ ;  /* 0x00000000001a7805 */ /* 0x000fe2000001ff00 */
[----:B------:R-:W-:Y:S06]  /*f9a0*/  @P0 BRA `(.L_x_615) ;  /* 0x0000000000780947 */ /* 0x000fec0003800000 */
[----:B------:R-:W-:Y:S01]  /*f9b0*/  ULDC UR4, c[0x0][0x3f4] ;  /* 0x0000fd0000047ab9 */ /* 0x000fe20000000800 */
[----:B------:R-:W-:Y:S01]  /*f9c0*/  SHF.R.S32.HI R5, RZ, 0x1f, R212 ;  /* 0x0000001fff057819 */ /* 0x000fe200000114d4 */
[----:B--2---:R-:W-:Y:S01]  /*f9d0*/  IMAD.MOV.U32 R4, RZ, RZ, R3 ;  /* 0x000000ffff047224 */ /* 0x004fe200078e0003 */
[----:B------:R-:W-:Y:S02]  /*f9e0*/  ISETP.GE.AND P2, PT, R16, UR4, PT ;  /* 0x0000000410007c0c */ /* 0x000fe4000bf46270 */
[----:B------:R-:W-:Y:S02]  /*f9f0*/  CS2R R24, SRZ ;  /* 0x0000000000187805 */ /* 0x000fe4000001ff00 */
[----:B------:R-:W-:Y:S02]  /*fa00*/  ISETP.GE.AND P3, PT, R212, UR4, PT ;  /* 0x00000004d4007c0c */ /* 0x000fe4000bf66270 */
[----:B------:R-:W-:Y:S02]  /*fa10*/  CS2R R26, SRZ ;  /* 0x00000000001a7805 */ /* 0x000fe4000001ff00 */
[----:B------:R-:W-:Y:S01]  /*fa20*/  LEA.HI R5, R5, R212, RZ, 0x3 ;  /* 0x000000d405057211 */ /* 0x000fe200078f18ff */
[----:B------:R-:W-:-:S03]  /*fa30*/  ULDC.64 UR6, c[0x0][0x208] ;  /* 0x0000820000067ab9 */ /* 0x000fc60000000a00 */
[----:B------:R-:W-:Y:S01]  /*fa40*/  SHF.R.S32.HI R7, RZ, 0x3, R5 ;  /* 0x00000003ff077819 */ /* 0x000fe20000011405 */
[----:B-1----:R-:W-:Y:S02]  /*fa50*/  IMAD.MOV.U32 R5, RZ, RZ, R0 ;  /* 0x000000ffff057224 */ /* 0x002fe400078e0000 */
[C---:B------:R-:W-:Y:S01]  /*fa60*/  @!P2 IMAD.SHL.U32 R30, R16.reuse, 0x2, RZ ;  /* 0x00000002101ea824 */ /* 0x040fe200078e00ff */
[----:B------:R-:W-:Y:S01]  /*fa70*/  @!P2 SHF.L.U64.HI R6, R16, 0x1, R17 ;  /* 0x000000011006a819 */ /* 0x000fe20000010211 */
[----:B------:R-:W-:-:S03]  /*fa80*/  @!P3 IMAD.SHL.U32 R7, R7, 0x8, RZ ;  /* 0x000000080707b824 */ /* 0x000fc600078e00ff */
[-C--:B------:R-:W-:Y:S01]  /*fa90*/  @!P2 IADD3 R20, P0, R3, R30.reuse, RZ ;  /* 0x0000001e0314a210 */ /* 0x080fe20007f1e0ff */
[----:B------:R-:W-:Y:S01]  /*faa0*/  @!P3 IMAD.WIDE R4, R7, 0x2, R4 ;  /* 0x000000020704b825 */ /* 0x000fe200078e0204 */
[----:B----4-:R-:W-:Y:S02]  /*fab0*/  @!P2 IADD3 R30, P1, R32, R30, RZ ;  /* 0x0000001e201ea210 */ /* 0x010fe40007f3e0ff */
[----:B------:R-:W-:Y:S02]  /*fac0*/  CS2R R8, SRZ ;  /* 0x0000000000087805 */ /* 0x000fe4000001ff00 */
[----:B------:R-:W-:Y:S01]  /*fad0*/  CS2R R10, SRZ ;  /* 0x00000000000a7805 */ /* 0x000fe2000001ff00 */
[--C-:B------:R-:W-:Y:S01]  /*fae0*/  @!P2 IMAD.X R21, R0, 0x1, R6.reuse, P0 ;  /* 0x000000010015a824 */ /* 0x100fe200000e0606 */
[----:B------:R0:W5:Y:S01]  /*faf0*/  @!P3 LD.E.128 R24, desc[UR6][R4.64] ;  /* 0x000000060418b980 */ /* 0x000162000c101d00 */
[----:B---3--:R-:W-:Y:S01]  /*fb00*/  @!P2 IMAD.X R31, R33, 0x1, R6, P1 ;  /* 0x00000001211fa824 */ /* 0x008fe200008e0606 */
[----:B------:R-:W-:Y:S01]  /*fb10*/  CS2R R12, SRZ ;  /* 0x00000000000c7805 */ /* 0x000fe2000001ff00 */
[----:B------:R-:W-:Y:S01]  /*fb20*/  @!P3 IMAD.WIDE R32, R7, 0x2, R32 ;  /* 0x000000020720b825 */ /* 0x000fe200078e0220 */
[----:B------:R-:W-:-:S02]  /*fb30*/  CS2R R14, SRZ ;  /* 0x00000000000e7805 */ /* 0x000fc4000001ff00 */
[----:B------:R-:W-:Y:S02]  /*fb40*/  CS2R R6, SRZ ;  /* 0x0000000000067805 */ /* 0x000fe4000001ff00 */
[----:B------:R1:W5:Y:S01]  /*fb50*/  @!P3 LD.E.128 R8, desc[UR6][R32.64] ;  /* 0x000000062008b980 */ /* 0x000362000c101d00 */
[----:B0-----:R-:W-:-:S03]  /*fb60*/  CS2R R4, SRZ ;  /* 0x0000000000047805 */ /* 0x001fc6000001ff00 */
[----:B------:R1:W5:Y:S04]  /*fb70*/  @!P2 LD.E.128 R12, desc[UR6][R20.64] ;  /* 0x00000006140ca980 */ /* 0x000368000c101d00 */
[----:B------:R1:W5:Y:S02]  /*fb80*/  @!P2 LD.E.128 R4, desc[UR6][R30.64] ;  /* 0x000000061e04a980 */ /* 0x000364000c101d00 */
.L_x_615:
[----:B------:R-:W-:Y:S05]  /*fb90*/  BSYNC B1 ;  /* 0x0000000000017941 */ /* 0x000fea0003800000 */
.L_x_614:
[----:B-1----:R-:W-:Y:S01]  /*fba0*/  SHF.L.U32 R21, R35, 0x1f, RZ ;  /* 0x0000001f23157819 */ /* 0x002fe200000006ff */
[----:B-----5:R-:W-:Y:S01]  /*fbb0*/  IMAD.MOV.U32 R0, RZ, RZ, R12 ;  /* 0x000000ffff007224 */ /* 0x020fe200078e000c */
[--C-:B------:R-:W-:Y:S01]  /*fbc0*/  SHF.R.U64 R51, R12, 0x10, R13.reuse ;  /* 0x000000100c337819 */ /* 0x100fe2000000120d */
[--C-:B--2---:R-:W-:Y:S01]  /*fbd0*/  IMAD.MOV.U32 R3, RZ, RZ, R13.reuse ;  /* 0x000000ffff037224 */ /* 0x104fe200078e000d */
[----:B------:R-:W0:Y:S01]  /*fbe0*/  SYNCS.PHASECHK.TRANS64.TRYWAIT P0, [R18+URZ+0x38800], R21 ;  /* 0x03880015120075a7 */ /* 0x000e22000800017f */
[----:B------:R-:W-:Y:S01]  /*fbf0*/  SHF.R.U32.HI R50, RZ, 0x10, R13 ;  /* 0x00000010ff327819 */ /* 0x000fe2000001160d */
[----:B------:R-:W-:Y:S01]  /*fc00*/  IMAD.MOV.U32 R12, RZ, RZ, R14 ;  /* 0x000000ffff0c7224 */ /* 0x000fe200078e000e */
[--C-:B------:R-:W-:Y:S01]  /*fc10*/  SHF.R.U64 R49, R14, 0x10, R15.reuse ;  /* 0x000000100e317819 */ /* 0x100fe2000000120f */
[--C-:B------:R-:W-:Y:S01]  /*fc20*/  IMAD.MOV.U32 R13, RZ, RZ, R15.reuse ;  /* 0x000000ffff0d7224 */ /* 0x100fe200078e000f */
        /* <DEDUP_REMOVED lines=13> */
[----:B----4-:R-:W-:Y:S01]  /*fd00*/  IMAD.MOV.U32 R32, RZ, RZ, R6 ;  /* 0x000000ffff207224 */ /* 0x010fe200078e0006 */
[--C-:B------:R-:W-:Y:S01]  /*fd10*/  SHF.R.U64 R41, R6, 0x10, R7.reuse ;  /* 0x0000001006297819 */ /* 0x100fe20000001207 */
[--C-:B---3--:R-:W-:Y:S01]  /*fd20*/  IMAD.MOV.U32 R33, RZ, RZ, R7.reuse ;  /* 0x000000ffff217224 */ /* 0x108fe200078e0007 */
[----:B------:R-:W-:Y:S01]  /*fd30*/  SHF.R.U32.HI R40, RZ, 0x10, R7 ;  /* 0x00000010ff287819 */ /* 0x000fe20000011607 */
[----:B------:R-:W-:Y:S01]  /*fd40*/  BSSY B1, `(.L_x_616) ;  /* 0x0000018000017945 */ /* 0x000fe20003800000 */
[----:B------:R-:W-:Y:S01]  /*fd50*/  VIMNMX R34, R34, 0x80, PT ;  /* 0x0000008022227848 */ /* 0x000fe20003fe0100 */
[----:B------:R-:W-:Y:S01]  /*fd60*/  IMAD.MOV.U32 R14, RZ, RZ, R8 ;  /* 0x000000ffff0e7224 */ /* 0x000fe200078e0008 */
[----:B------:R-:W-:Y:S01]  /*fd70*/  PRMT R24, R0, 0x5410, R51 ;  /* 0x0000541000187816 */ /* 0x000fe20000000033 */
[----:B------:R-:W-:Y:S01]  /*fd80*/  IMAD.MOV.U32 R15, RZ, RZ, R9 ;  /* 0x000000ffff0f7224 */ /* 0x000fe200078e0009 */
[----:B------:R-:W-:Y:S01]  /*fd90*/  PRMT R25, R3, 0x5410, R50 ;  /* 0x0000541003197816 */ /* 0x000fe20000000032 */
[----:B------:R-:W-:Y:S01]  /*fda0*/  IMAD.MOV.U32 R20, RZ, RZ, R10 ;  /* 0x000000ffff147224 */ /* 0x000fe200078e000a */
[----:B------:R-:W-:Y:S01]  /*fdb0*/  PRMT R26, R12, 0x5410, R49 ;  /* 0x000054100c1a7816 */ /* 0x000fe20000000031 */
[----:B------:R-:W-:Y:S01]  /*fdc0*/  IMAD.MOV.U32 R4, RZ, RZ, R11 ;  /* 0x000000ffff047224 */ /* 0x000fe200078e000b */
[----:B------:R-:W-:-:S02]  /*fdd0*/  PRMT R27, R13, 0x5410, R48 ;  /* 0x000054100d1b7816 */ /* 0x000fc40000000030 */
[--C-:B------:R-:W-:Y:S02]  /*fde0*/  SHF.R.U64 R39, R8, 0x10, R9.reuse ;  /* 0x0000001008277819 */ /* 0x100fe40000001209 */
[----:B------:R-:W-:Y:S02]  /*fdf0*/  SHF.R.U32.HI R6, RZ, 0x10, R9 ;  /* 0x00000010ff067819 */ /* 0x000fe40000011609 */
[--C-:B------:R-:W-:Y:S02]  /*fe00*/  SHF.R.U64 R7, R10, 0x10, R11.reuse ;  /* 0x000000100a077819 */ /* 0x100fe4000000120b */
[----:B------:R-:W-:Y:S02]  /*fe10*/  SHF.R.U32.HI R5, RZ, 0x10, R11 ;  /* 0x00000010ff057819 */ /* 0x000fe4000001160b */
        /* <DEDUP_REMOVED lines=10> */
.L_x_871:
[----:B------:R-:W-:Y:S05]  /*fec0*/  BSYNC B1 ;  /* 0x0000000000017941 */ /* 0x000fea0003800000 */
.L_x_616:
[----:B------:R-:W-:Y:S01]  /*fed0*/  BSSY B1, `(.L_x_618) ;  /* 0x00000ce000017945 */ /* 0x000fe20003800000 */
[----:B------:R-:W-:Y:S02]  /*fee0*/  PRMT R14, R14, 0x5410, R39 ;  /* 0x000054100e0e7816 */ /* 0x000fe40000000027 */
[----:B------:R-:W-:Y:S02]  /*fef0*/  PRMT R15, R15, 0x5410, R6 ;  /* 0x000054100f0f7816 */ /* 0x000fe40000000006 */
[----:B------:R-:W-:Y:S02]  /*ff00*/  PRMT R20, R20, 0x5410, R7 ;  /* 0x0000541014147816 */ /* 0x000fe40000000007 */
[----:B0-----:R-:W-:Y:S01]  /*ff10*/  PRMT R21, R4, 0x5410, R5 ;  /* 0x0000541004157816 */ /* 0x001fe20000000005 */
[----:B------:R-:W-:Y:S06]  /*ff20*/  @P1 BRA `(.L_x_619) ;  /* 0x0000000c00201947 */ /* 0x000fec0003800000 */
[----:B------:R0:W5:Y:S01]  /*ff30*/  LDL R56, [R1+0x14] ;  /* 0x0000140001387983 */ /* 0x0001620000100800 */
[----:B------:R-:W1:Y:S01]  /*ff40*/  LDC R35, c[0x0][0x3f4] ;  /* 0x0000fd00ff237b82 */ /* 0x000e620000000800 */
[----:B------:R-:W-:Y:S01]  /*ff50*/  BSSY B2, `(.L_x_620) ;  /* 0x0000061000027945 */ /* 0x000fe20003800000 */
[----:B------:R-:W-:Y:S01]  /*ff60*/  IMAD.SHL.U32 R54, R213, 0x40, RZ ;  /* 0x00000040d5367824 */ /* 0x000fe200078e00ff */
[-C--:B-1----:R-:W-:Y:S02]  /*ff70*/  ISETP.GE.AND P0, PT, R16, R35.reuse, PT ;  /* 0x000000231000720c */ /* 0x082fe40003f06270 */
[----:B------:R-:W-:-:S11]  /*ff80*/  ISETP.GE.AND P1, PT, R212, R35, PT ;  /* 0x00000023d400720c */ /* 0x000fd60003f26270 */
[----:B0-----:R-:W-:Y:S05]  /*ff90*/  @P0 BRA `(.L_x_621) ;  /* 0x0000000400700947 */ /* 0x001fea0003800000 */
[----:B------:R-:W-:Y:S01]  /*ffa0*/  LEA.HI R4, R29, R28, RZ, 0x3 ;  /* 0x0000001c1d047211 */ /* 0x000fe200078f18ff */
[----:B------:R-:W-:Y:S01]  /*ffb0*/  IMAD.U32 R49, R30, 0x10000, RZ ;  /* 0x000100001e317824 */ /* 0x000fe200078e00ff */
[----:B-----5:R-:W-:Y:S01]  /*ffc0*/  R2UR UR4, R56 ;  /* 0x00000000380472ca */ /* 0x020fe200000e0000 */
[----:B------:R-:W-:Y:S01]  /*ffd0*/  IMAD.U32 R47, R24, 0x10000, RZ ;  /* 0x00010000182f7824 */ /* 0x000fe200078e00ff */
[----:B------:R-:W-:Y:S02]  /*ffe0*/  LOP3.LUT R5, R4, 0xfffffff8, RZ, 0xc0, !PT ;  /* 0xfffffff804057812 */ /* 0x000fe400078ec0ff */
[----:B------:R-:W-:-:S03]  /*fff0*/  LOP3.LUT R51, R30, 0xffff0000, RZ, 0xc0, !PT ;  /* 0xffff00001e337812 */ /* 0x000fc600078ec0ff */
[----:B------:R-:W-:-:S05]  /*10000*/  IMAD.IADD R4, R28, 0x1, -R5 ;  /* 0x000000011c047824 */ /* 0x000fca00078e0a05 */
[----:B------:R-:W-:Y:S02]  /*10010*/  LEA.HI R4, R35, R4, RZ, 0x1d ;  /* 0x0000000423047211 */ /* 0x000fe400078fe8ff */
[----:B------:R-:W-:Y:S02]  /*10020*/  LEA R36, R230, UR4, 0x1 ;  /* 0x00000004e6247c11 */ /* 0x000fe4000f8e08ff */
[----:B------:R-:W-:Y:S01]  /*10030*/  SHF.R.S32.HI R7, RZ, 0x1f, R4 ;  /* 0x0000001fff077819 */ /* 0x000fe20000011404 */
[----:B------:R-:W-:-:S03]  /*10040*/  IMAD.SHL.U32 R5, R4, 0x8, RZ ;  /* 0x0000000804057824 */ /* 0x000fc600078e00ff */
[----:B------:R-:W-:Y:S02]  /*10050*/  LEA.HI R7, R7, R4, RZ, 0x3 ;  /* 0x0000000407077211 */ /* 0x000fe400078f18ff */
[----:B------:R-:W-:-:S03]  /*10060*/  LOP3.LUT R5, R5, 0x38, RZ, 0xc0, !PT ;  /* 0x0000003805057812 */ /* 0x000fc600078ec0ff */
[----:B------:R-:W-:Y:S01]  /*10070*/  IMAD.SHL.U32 R7, R7, 0x400, RZ ;  /* 0x0000040007077824 */ /* 0x000fe200078e00ff */
[----:B------:R-:W-:-:S04]  /*10080*/  LOP3.LUT R5, R5, 0x1c0, R54, 0xf8, !PT ;  /* 0x000001c005057812 */ /* 0x000fc800078ef836 */
[----:B------:R-:W-:Y:S02]  /*10090*/  LOP3.LUT R5, R5, R228, RZ, 0x3c, !PT ;  /* 0x000000e405057212 */ /* 0x000fe400078e3cff */
[----:B------:R-:W-:-:S04]  /*100a0*/  LOP3.LUT R4, R7, 0x7fffe000, RZ, 0xc0, !PT ;  /* 0x7fffe00007047812 */ /* 0x000fc800078ec0ff */
[----:B------:R-:W-:Y:S02]  /*100b0*/  IADD3 R37, R5, R4, R229 ;  /* 0x0000000405257210 */ /* 0x000fe40007ffe0e5 */
[----:B------:R-:W0:Y:S03]  /*100c0*/  LDS.128 R4, [R36] ;  /* 0x0000000024047984 */ /* 0x000e260000000c00 */
[----:B------:R-:W-:-:S05]  /*100d0*/  IMAD R37, R37, 0x2, R18 ;  /* 0x0000000225257824 */ /* 0x000fca00078e0212 */
[----:B------:R-:W1:Y:S01]  /*100e0*/  LDS.128 R8, [R37+0x14400] ;  /* 0x0144000025087984 */ /* 0x000e620000000c00 */
[C---:B0-----:R-:W-:Y:S01]  /*100f0*/  IMAD.U32 R38, R4.reuse, 0x10000, RZ ;  /* 0x0001000004267824 */ /* 0x041fe200078e00ff */
[----:B------:R-:W-:Y:S01]  /*10100*/  LOP3.LUT R4, R4, 0xffff0000, RZ, 0xc0, !PT ;  /* 0xffff000004047812 */ /* 0x000fe200078ec0ff */
[C---:B------:R-:W-:Y:S01]  /*10110*/  IMAD.U32 R39, R5.reuse, 0x10000, RZ ;  /* 0x0001000005277824 */ /* 0x040fe200078e00ff */
[----:B------:R-:W-:Y:S01]  /*10120*/  LOP3.LUT R5, R5, 0xffff0000, RZ, 0xc0, !PT ;  /* 0xffff000005057812 */ /* 0x000fe200078ec0ff */
[C---:B------:R-:W-:Y:S01]  /*10130*/  IMAD.U32 R40, R6.reuse, 0x10000, RZ ;  /* 0x0001000006287824 */ /* 0x040fe200078e00ff */
[----:B------:R-:W-:Y:S01]  /*10140*/  LOP3.LUT R6, R6, 0xffff0000, RZ, 0xc0, !PT ;  /* 0xffff000006067812 */ /* 0x000fe200078ec0ff */
[C---:B------:R-:W-:Y:S01]  /*10150*/  IMAD.U32 R41, R7.reuse, 0x10000, RZ ;  /* 0x0001000007297824 */ /* 0x040fe200078e00ff */
[----:B------:R-:W-:Y:S01]  /*10160*/  LOP3.LUT R7, R7, 0xffff0000, RZ, 0xc0, !PT ;  /* 0xffff000007077812 */ /* 0x000fe200078ec0ff */
[C---:B-1----:R-:W-:Y:S01]  /*10170*/  IMAD.U32 R42, R8.reuse, 0x10000, RZ ;  /* 0x00010000082a7824 */ /* 0x042fe200078e00ff */
[----:B------:R-:W-:Y:S01]  /*10180*/  LOP3.LUT R8, R8, 0xffff0000, RZ, 0xc0, !PT ;  /* 0xffff000008087812 */ /* 0x000fe200078ec0ff */
[C---:B------:R-:W-:Y:S01]  /*10190*/  IMAD.U32 R43, R9.reuse, 0x10000, RZ ;  /* 0x00010000092b7824 */ /* 0x040fe200078e00ff */
[----:B------:R-:W-:Y:S01]  /*101a0*/  LOP3.LUT R9, R9, 0xffff0000, RZ, 0xc0, !PT ;  /* 0xffff000009097812 */ /* 0x000fe200078ec0ff */
[C---:B------:R-:W-:Y:S01]  /*101b0*/  FMUL.FTZ R53, R42.reuse, R49 ;  /* 0x000000312a357220 */ /* 0x040fe20000410000 */
[----:B------:R-:W-:Y:S01]  /*101c0*/  FMUL.FTZ R55, R42, R47 ;  /* 0x0000002f2a377220 */ /* 0x000fe20000410000 */
[----:B------:R-:W-:Y:S01]  /*101d0*/  FMUL.FTZ R57, R8, R51 ;  /* 0x0000003308397220 */ /* 0x000fe20000410000 */
[----:B------:R-:W-:-:S02]  /*101e0*/  IMAD.U32 R42, R31, 0x10000, RZ ;  /* 0x000100001f2a7824 */ /* 0x000fc400078e00ff */
[----:B------:R-:W-:Y:S01]  /*101f0*/  FFMA.FTZ R53, R38, R47, -R53 ;  /* 0x0000002f26357223 */ /* 0x000fe20000010835 */
[----:B------:R-:W-:Y:S01]  /*10200*/  LOP3.LUT R47, R24, 0xffff0000, RZ, 0xc0, !PT ;  /* 0xffff0000182f7812 */ /* 0x000fe200078ec0ff */
[----:B------:R-:W-:Y:S01]  /*10210*/  FFMA.FTZ R55, R38, R49, R55 ;  /* 0x0000003126377223 */ /* 0x000fe20000010037 */
[----:B------:R-:W-:Y:S02]  /*10220*/  IMAD.U32 R38, R25, 0x10000, RZ ;  /* 0x0001000019267824 */ /* 0x000fe400078e00ff */
[----:B------:R-:W-:Y:S02]  /*10230*/  IMAD.U32 R44, R10, 0x10000, RZ ;  /* 0x000100000a2c7824 */ /* 0x000fe400078e00ff */
[-C--:B------:R-:W-:Y:S01]  /*10240*/  FMUL.FTZ R49, R8, R47.reuse ;  /* 0x0000002f08317220 */ /* 0x080fe20000410000 */
[----:B------:R-:W-:Y:S01]  /*10250*/  FFMA.FTZ R46, R4, R47, -R57 ;  /* 0x0000002f042e7223 */ /* 0x000fe20000010839 */
[----:B------:R-:W-:Y:S01]  /*10260*/  FMUL.FTZ R8, R43, R42 ;  /* 0x0000002a2b087220 */ /* 0x000fe20000410000 */
[----:B------:R-:W-:-:S02]  /*10270*/  IMAD.U32 R47, R32, 0x10000, RZ ;  /* 0x00010000202f7824 */ /* 0x000fc400078e00ff */
[-C--:B------:R-:W-:Y:S01]  /*10280*/  FMUL.FTZ R57, R43, R38.reuse ;  /* 0x000000262b397220 */ /* 0x080fe20000410000 */
[----:B------:R-:W-:Y:S01]  /*10290*/  FFMA.FTZ R48, R4, R51, R49 ;  /* 0x0000003304307223 */ /* 0x000fe20000010031 */
[----:B------:R-:W-:Y:S01]  /*102a0*/  LOP3.LUT R10, R10, 0xffff0000, RZ, 0xc0, !PT ;  /* 0xffff00000a0a7812 */ /* 0x000fe200078ec0ff */
[C---:B------:R-:W-:Y:S01]  /*102b0*/  FFMA.FTZ R50, R39.reuse, R38, -R8 ;  /* 0x0000002627327223 */ /* 0x040fe20000010808 */
[----:B------:R-:W-:Y:S02]  /*102c0*/  IMAD.U32 R43, R26, 0x10000, RZ ;  /* 0x000100001a2b7824 */ /* 0x000fe400078e00ff */
[----:B------:R-:W-:Y:S01]  /*102d0*/  FFMA.FTZ R57, R39, R42, R57 ;  /* 0x0000002a27397223 */ /* 0x000fe20000010039 */
[----:B------:R-:W-:Y:S01]  /*102e0*/  FMUL.FTZ R51, R44, R47 ;  /* 0x0000002f2c337220 */ /* 0x000fe20000410000 */
[----:B------:R-:W-:Y:S01]  /*102f0*/  LOP3.LUT R49, R32, 0xffff0000, RZ, 0xc0, !PT ;  /* 0xffff000020317812 */ /* 0x000fe200078ec0ff */
[----:B------:R-:W-:Y:S01]  /*10300*/  IMAD.U32 R45, R11, 0x10000, RZ ;  /* 0x000100000b2d7824 */ /* 0x000fe200078e00ff */
[----:B------:R-:W-:Y:S01]  /*10310*/  LOP3.LUT R39, R26, 0xffff0000, RZ, 0xc0, !PT ;  /* 0xffff00001a277812 */ /* 0x000fe200078ec0ff */
[----:B------:R-:W-:-:S02]  /*10320*/  IMAD.U32 R38, R33, 0x10000, RZ ;  /* 0x0001000021267824 */ /* 0x000fc400078e00ff */
[-C--:B------:R-:W-:Y:S01]  /*10330*/  FMUL.FTZ R59, R44, R43.reuse ;  /* 0x0000002b2c3b7220 */ /* 0x080fe20000410000 */
[----:B------:R-:W-:Y:S01]  /*10340*/  FFMA.FTZ R51, R40, R43, -R51 ;  /* 0x0000002b28337223 */ /* 0x000fe20000010833 */
[C---:B------:R-:W-:Y:S01]  /*10350*/  FMUL.FTZ R43, R10.reuse, R49 ;  /* 0x000000310a2b7220 */ /* 0x040fe20000410000 */
[----:B------:R-:W-:Y:S02]  /*10360*/  IMAD.U32 R4, R27, 0x10000, RZ ;  /* 0x000100001b047824 */ /* 0x000fe400078e00ff */
[----:B------:R-:W-:Y:S01]  /*10370*/  FMUL.FTZ R10, R10, R39 ;  /* 0x000000270a0a7220 */ /* 0x000fe20000410000 */
[----:B------:R-:W-:Y:S01]  /*10380*/  FMUL.FTZ R8, R45, R38 ;  /* 0x000000262d087220 */ /* 0x000fe20000410000 */
[----:B------:R-:W-:Y:S01]  /*10390*/  FFMA.FTZ R59, R40, R47, R59 ;  /* 0x0000002f283b7223 */ /* 0x000fe2000001003b */
[C---:B------:R-:W-:Y:S01]  /*103a0*/  FFMA.FTZ R40, R6.reuse, R39, -R43 ;  /* 0x0000002706287223 */ /* 0x040fe2000001082b */
[----:B------:R-:W-:Y:S01]  /*103b0*/  FFMA.FTZ R42, R6, R49, R10 ;  /* 0x00000031062a7223 */ /* 0x000fe2000001000a */
[-C--:B------:R-:W-:Y:S01]  /*103c0*/  FFMA.FTZ R43, R41, R4.reuse, -R8 ;  /* 0x00000004292b7223 */ /* 0x080fe20000010808 */
[----:B------:R-:W-:Y:S01]  /*103d0*/  LOP3.LUT R11, R11, 0xffff0000, RZ, 0xc0, !PT ;  /* 0xffff00000b0b7812 */ /* 0x000fe200078ec0ff */
[----:B------:R-:W-:Y:S01]  /*103e0*/  FMUL.FTZ R44, R45, R4 ;  /* 0x000000042d2c7220 */ /* 0x000fe20000410000 */
[----:B------:R-:W-:-:S02]  /*103f0*/  LOP3.LUT R8, R31, 0xffff0000, RZ, 0xc0, !PT ;  /* 0xffff00001f087812 */ /* 0x000fc400078ec0ff */
[----:B------:R-:W-:Y:S01]  /*10400*/  LOP3.LUT R10, R33, 0xffff0000, RZ, 0xc0, !PT ;  /* 0xffff0000210a7812 */ /* 0x000fe200078ec0ff */
[----:B------:R-:W-:Y:S01]  /*10410*/  FFMA.FTZ R44, R41, R38, R44 ;  /* 0x00000026292c7223 */ /* 0x000fe2000001002c */
[----:B------:R-:W-:Y:S01]  /*10420*/  LOP3.LUT R4, R25, 0xffff0000, RZ, 0xc0, !PT ;  /* 0xffff000019047812 */ /* 0x000fe200078ec0ff */
[----:B------:R-:W-:Y:S01]  /*10430*/  FMUL.FTZ R38, R9, R8 ;  /* 0x0000000809267220 */ /* 0x000fe20000410000 */
[----:B------:R-:W-:Y:S01]  /*10440*/  LOP3.LUT R6, R27, 0xffff0000, RZ, 0xc0, !PT ;  /* 0xffff00001b067812 */ /* 0x000fe200078ec0ff */
[----:B------:R-:W-:Y:S02]  /*10450*/  FMUL.FTZ R52, R11, R10 ;  /* 0x0000000a0b347220 */ /* 0x000fe40000410000 */
[-C--:B------:R-:W-:Y:S01]  /*10460*/  FMUL.FTZ R39, R9, R4.reuse ;  /* 0x0000000409277220 */ /* 0x080fe20000410000 */
[----:B------:R-:W-:Y:S01]  /*10470*/  FFMA.FTZ R9, R5, R4, -R38 ;  /* 0x0000000405097223 */ /* 0x000fe20000010826 */
[-C--:B------:R-:W-:Y:S01]  /*10480*/  FMUL.FTZ R11, R11, R6.reuse ;  /* 0x000000060b0b7220 */ /* 0x080fe20000410000 */
[----:B------:R-:W-:Y:S01]  /*10490*/  FFMA.FTZ R52, R7, R6, -R52 ;  /* 0x0000000607347223 */ /* 0x000fe20000010834 */
[----:B------:R-:W-:Y:S01]  /*104a0*/  FFMA.FTZ R38, R5, R8, R39 ;  /* 0x0000000805267223 */ /* 0x000fe20000010027 */
[----:B------:R-:W-:Y:S01]  /*104b0*/  F2FP.BF16.F32.PACK_AB R6, R40, R51 ;  /* 0x000000332806723e */ /* 0x000fe200000010ff */
[----:B------:R-:W-:Y:S01]  /*104c0*/  FFMA.FTZ R11, R7, R10, R11 ;  /* 0x0000000a070b7223 */ /* 0x000fe2000001000b */
[----:B------:R-:W-:-:S02]  /*104d0*/  F2FP.BF16.F32.PACK_AB R4, R46, R53 ;  /* 0x000000352e04723e */ /* 0x000fc400000010ff */
[----:B------:R-:W-:Y:S02]  /*104e0*/  F2FP.BF16.F32.PACK_AB R5, R9, R50 ;  /* 0x000000320905723e */ /* 0x000fe400000010ff */
[----:B------:R-:W-:Y:S02]  /*104f0*/  F2FP.BF16.F32.PACK_AB R7, R52, R43 ;  /* 0x0000002b3407723e */ /* 0x000fe400000010ff */
[----:B------:R-:W-:Y:S02]  /*10500*/  F2FP.BF16.F32.PACK_AB R10, R42, R59 ;  /* 0x0000003b2a0a723e */ /* 0x000fe400000010ff */
[----:B------:R-:W-:Y:S01]  /*10510*/  F2FP.BF16.F32.PACK_AB R8, R48, R55 ;  /* 0x000000373008723e */ /* 0x000fe200000010ff */
[----:B------:R0:W-:Y:S01]  /*10520*/  STS.128 [R36], R4 ;  /* 0x0000000424007388 */ /* 0x0001e20000000c00 */
[----:B------:R-:W-:Y:S02]  /*10530*/  F2FP.BF16.F32.PACK_AB R9, R38, R57 ;  /* 0x000000392609723e */ /* 0x000fe400000010ff */
[----:B------:R-:W-:-:S05]  /*10540*/  F2FP.BF16.F32.PACK_AB R11, R11, R44 ;  /* 0x0000002c0b0b723e */ /* 0x000fca00000010ff */
[----:B------:R0:W-:Y:S02]  /*10550*/  STS.128 [R37+0x14400], R8 ;  /* 0x0144000825007388 */ /* 0x0001e40000000c00 */
.L_x_621:
[----:B------:R-:W-:Y:S05]  /*10560*/  BSYNC B2 ;  /* 0x0000000000027941 */ /* 0x000fea0003800000 */
.L_x_620:
[----:B------:R-:W-:Y:S05]  /*10570*/  @P1 BRA `(.L_x_619) ;  /* 0x00000004008c1947 */ /* 0x000fea0003800000 */
[----:B0-----:R-:W-:Y:S01]  /*10580*/  SHF.R.S32.HI R5, RZ, 0x1f, R212 ;  /* 0x0000001fff057819 */ /* 0x001fe200000114d4 */
[----:B------:R-:W-:Y:S01]  /*10590*/  IMAD.U32 R48, R14, 0x10000, RZ ;  /* 0x000100000e307824 */ /* 0x000fe200078e00ff */
[----:B-----5:R-:W-:Y:S01]  /*105a0*/  R2UR UR4, R56 ;  /* 0x00000000380472ca */ /* 0x020fe200000e0000 */
[----:B------:R-:W-:Y:S01]  /*105b0*/  IMAD.U32 R46, R0, 0x10000, RZ ;  /* 0x00010000002e7824 */ /* 0x000fe200078e00ff */
[CC--:B------:R-:W-:Y:S02]  /*105c0*/  LEA.HI R4, R5.reuse, R212.reuse, RZ, 0x3 ;  /* 0x000000d405047211 */ /* 0x0c0fe400078f18ff */
[----:B------:R-:W-:Y:S02]  /*105d0*/  LEA.HI R5, R5, R212, RZ, 0x6 ;  /* 0x000000d405057211 */ /* 0x000fe400078f30ff */
[----:B------:R-:W-:Y:S02]  /*105e0*/  SHF.R.S32.HI R6, RZ, 0x3, R4 ;  /* 0x00000003ff067819 */ /* 0x000fe40000011404 */
[----:B------:R-:W-:Y:S01]  /*105f0*/  LOP3.LUT R4, R4, 0x38, RZ, 0xc0, !PT ;  /* 0x0000003804047812 */ /* 0x000fe200078ec0ff */
[----:B------:R-:W-:Y:S01]  /*10600*/  IMAD.SHL.U32 R7, R5, 0x80, RZ ;  /* 0x0000008005077824 */ /* 0x000fe200078e00ff */
[----:B------:R-:W-:-:S02]  /*10610*/  LEA.HI R35, R35, R6, RZ, 0x1d ;  /* 0x0000000623237211 */ /* 0x000fc400078fe8ff */
[----:B------:R-:W-:Y:S02]  /*10620*/  LOP3.LUT R5, R4, 0x1c0, R54, 0xf8, !PT ;  /* 0x000001c004057812 */ /* 0x000fe400078ef836 */
[----:B------:R-:W-:Y:S01]  /*10630*/  SHF.R.S32.HI R6, RZ, 0x1f, R35 ;  /* 0x0000001fff067819 */ /* 0x000fe20000011423 */
[----:B------:R-:W-:Y:S01]  /*10640*/  IMAD.SHL.U32 R4, R35, 0x8, RZ ;  /* 0x0000000823047824 */ /* 0x000fe200078e00ff */
[----:B------:R-:W-:Y:S02]  /*10650*/  LOP3.LUT R8, R7, 0xffffe000, RZ, 0xc0, !PT ;  /* 0xffffe00007087812 */ /* 0x000fe400078ec0ff */
[----:B------:R-:W-:Y:S02]  /*10660*/  LEA.HI R6, R6, R35, RZ, 0x3 ;  /* 0x0000002306067211 */ /* 0x000fe400078f18ff */
[----:B------:R-:W-:Y:S02]  /*10670*/  LOP3.LUT R5, R5, R228, RZ, 0x3c, !PT ;  /* 0x000000e405057212 */ /* 0x000fe400078e3cff */
[----:B------:R-:W-:Y:S01]  /*10680*/  LOP3.LUT R4, R4, 0x38, RZ, 0xc0, !PT ;  /* 0x0000003804047812 */ /* 0x000fe200078ec0ff */
[----:B------:R-:W-:Y:S01]  /*10690*/  IMAD.SHL.U32 R6, R6, 0x400, RZ ;  /* 0x0000040006067824 */ /* 0x000fe200078e00ff */
[----:B------:R-:W-:-:S02]  /*106a0*/  IADD3 R8, R5, R8, R229 ;  /* 0x0000000805087210 */ /* 0x000fc40007ffe0e5 */
[----:B------:R-:W-:Y:S02]  /*106b0*/  LOP3.LUT R5, R4, 0x1c0, R54, 0xf8, !PT ;  /* 0x000001c004057812 */ /* 0x000fe400078ef836 */
[----:B------:R-:W-:Y:S02]  /*106c0*/  LOP3.LUT R6, R6, 0x7fffe000, RZ, 0xc0, !PT ;  /* 0x7fffe00006067812 */ /* 0x000fe400078ec0ff */
[----:B------:R-:W-:Y:S02]  /*106d0*/  LOP3.LUT R5, R5, R228, RZ, 0x3c, !PT ;  /* 0x000000e405057212 */ /* 0x000fe400078e3cff */
[----:B------:R-:W-:Y:S02]  /*106e0*/  LEA R35, R8, UR4, 0x1 ;  /* 0x0000000408237c11 */ /* 0x000fe4000f8e08ff */
[----:B------:R-:W-:Y:S02]  /*106f0*/  IADD3 R9, R5, R6, R229 ;  /* 0x0000000605097210 */ /* 0x000fe40007ffe0e5 */
[----:B------:R-:W-:Y:S01]  /*10700*/  LOP3.LUT R45, R14, 0xffff0000, RZ, 0xc0, !PT ;  /* 0xffff00000e2d7812 */ /* 0x000fe200078ec0ff */
[----:B------:R-:W0:Y:S02]  /*10710*/  LDS.128 R4, [R35] ;  /* 0x0000000023047984 */ /* 0x000e240000000c00 */
        /* <DEDUP_REMOVED lines=15> */
[-C--:B------:R-:W-:Y:S01]  /*10810*/  FMUL.FTZ R52, R41, R46.reuse ;  /* 0x0000002e29347220 */ /* 0x080fe20000410000 */
[----:B------:R-:W-:Y:S01]  /*10820*/  LOP3.LUT R41, R0, 0xffff0000, RZ, 0xc0, !PT ;  /* 0xffff000000297812 */ /* 0x000fe200078ec0ff */
[----:B------:R-:W-:Y:S01]  /*10830*/  FMUL.FTZ R47, R8, R45 ;  /* 0x0000002d082f7220 */ /* 0x000fe20000410000 */
[----:B------:R-:W-:Y:S01]  /*10840*/  FFMA.FTZ R49, R37, R46, -R50 ;  /* 0x0000002e25317223 */ /* 0x000fe20000010832 */
[----:B------:R-:W-:-:S02]  /*10850*/  IMAD.U32 R50, R20, 0x10000, RZ ;  /* 0x0001000014327824 */ /* 0x000fc400078e00ff */
[----:B------:R-:W-:Y:S01]  /*10860*/  FFMA.FTZ R52, R37, R48, R52 ;  /* 0x0000003025347223 */ /* 0x000fe20000010034 */
[----:B------:R-:W-:Y:S02]  /*10870*/  IMAD.U32 R46, R12, 0x10000, RZ ;  /* 0x000100000c2e7824 */ /* 0x000fe400078e00ff */
[-C--:B------:R-:W-:Y:S01]  /*10880*/  FMUL.FTZ R37, R8, R41.reuse ;  /* 0x0000002908257220 */ /* 0x080fe20000410000 */
[----:B------:R-:W-:Y:S01]  /*10890*/  FFMA.FTZ R48, R4, R41, -R47 ;  /* 0x0000002904307223 */ /* 0x000fe2000001082f */
[C---:B------:R-:W-:Y:S01]  /*108a0*/  FMUL.FTZ R8, R43.reuse, R50 ;  /* 0x000000322b087220 */ /* 0x040fe20000410000 */
[----:B------:R-:W-:Y:S01]  /*108b0*/  LOP3.LUT R47, R20, 0xffff0000, RZ, 0xc0, !PT ;  /* 0xffff0000142f7812 */ /* 0x000fe200078ec0ff */
[-C--:B------:R-:W-:Y:S01]  /*108c0*/  FMUL.FTZ R43, R43, R46.reuse ;  /* 0x0000002e2b2b7220 */ /* 0x080fe20000410000 */
[----:B------:R-:W-:Y:S01]  /*108d0*/  LOP3.LUT R41, R12, 0xffff0000, RZ, 0xc0, !PT ;  /* 0xffff00000c297812 */ /* 0x000fe200078ec0ff */
[----:B------:R-:W-:Y:S01]  /*108e0*/  FFMA.FTZ R46, R39, R46, -R8 ;  /* 0x0000002e272e7223 */ /* 0x000fe20000010808 */
[----:B------:R-:W-:-:S02]  /*108f0*/  IMAD.U32 R42, R9, 0x10000, RZ ;  /* 0x00010000092a7824 */ /* 0x000fc400078e00ff */
[----:B------:R-:W-:Y:S01]  /*10900*/  FFMA.FTZ R50, R39, R50, R43 ;  /* 0x0000003227327223 */ /* 0x000fe2000001002b */
[----:B------:R-:W-:Y:S01]  /*10910*/  FMUL.FTZ R39, R10, R47 ;  /* 0x0000002f0a277220 */ /* 0x000fe20000410000 */
[----:B------:R-:W-:Y:S02]  /*10920*/  IMAD.U32 R43, R15, 0x10000, RZ ;  /* 0x000100000f2b7824 */ /* 0x000fe400078e00ff */
[----:B------:R-:W-:Y:S01]  /*10930*/  FFMA.FTZ R45, R4, R45, R37 ;  /* 0x0000002d042d7223 */ /* 0x000fe20000010025 */
[----:B------:R-:W-:Y:S02]  /*10940*/  IMAD.U32 R37, R3, 0x10000, RZ ;  /* 0x0001000003257824 */ /* 0x000fe400078e00ff */
[-C--:B------:R-:W-:Y:S01]  /*10950*/  FMUL.FTZ R55, R10, R41.reuse ;  /* 0x000000290a377220 */ /* 0x080fe20000410000 */
[----:B------:R-:W-:Y:S01]  /*10960*/  FFMA.FTZ R53, R6, R41, -R39 ;  /* 0x0000002906357223 */ /* 0x000fe20000010827 */
[----:B------:R-:W-:Y:S01]  /*10970*/  FMUL.FTZ R51, R42, R43 ;  /* 0x0000002b2a337220 */ /* 0x000fe20000410000 */
[----:B------:R-:W-:-:S02]  /*10980*/  IMAD.U32 R44, R11, 0x10000, RZ ;  /* 0x000100000b2c7824 */ /* 0x000fc400078e00ff */
[----:B------:R-:W-:Y:S01]  /*10990*/  FMUL.FTZ R42, R42, R37 ;  /* 0x000000252a2a7220 */ /* 0x000fe20000410000 */
[----:B------:R-:W-:Y:S02]  /*109a0*/  IMAD.U32 R41, R21, 0x10000, RZ ;  /* 0x0001000015297824 */ /* 0x000fe400078e00ff */
[----:B------:R-:W-:Y:S01]  /*109b0*/  FFMA.FTZ R55, R6, R47, R55 ;  /* 0x0000002f06377223 */ /* 0x000fe20000010037 */
[----:B------:R-:W-:Y:S02]  /*109c0*/  IMAD.U32 R39, R13, 0x10000, RZ ;  /* 0x000100000d277824 */ /* 0x000fe400078e00ff */
[----:B------:R-:W-:Y:S01]  /*109d0*/  FFMA.FTZ R51, R38, R37, -R51 ;  /* 0x0000002526337223 */ /* 0x000fe20000010833 */
[----:B------:R-:W-:Y:S01]  /*109e0*/  LOP3.LUT R9, R9, 0xffff0000, RZ, 0xc0, !PT ;  /* 0xffff000009097812 */ /* 0x000fe200078ec0ff */
[C---:B------:R-:W-:Y:S01]  /*109f0*/  FMUL.FTZ R47, R44.reuse, R41 ;  /* 0x000000292c2f7220 */ /* 0x040fe20000410000 */
[----:B------:R-:W-:Y:S01]  /*10a00*/  LOP3.LUT R11, R11, 0xffff0000, RZ, 0xc0, !PT ;  /* 0xffff00000b0b7812 */ /* 0x000fe200078ec0ff */
[----:B------:R-:W-:Y:S01]  /*10a10*/  FMUL.FTZ R37, R44, R39 ;  /* 0x000000272c257220 */ /* 0x000fe20000410000 */
[----:B------:R-:W-:Y:S01]  /*10a20*/  LOP3.LUT R8, R15, 0xffff0000, RZ, 0xc0, !PT ;  /* 0xffff00000f087812 */ /* 0x000fe200078ec0ff */
[----:B------:R-:W-:Y:S01]  /*10a30*/  FFMA.FTZ R42, R38, R43, R42 ;  /* 0x0000002b262a7223 */ /* 0x000fe2000001002a */
[----:B------:R-:W-:Y:S01]  /*10a40*/  LOP3.LUT R10, R21, 0xffff0000, RZ, 0xc0, !PT ;  /* 0xffff0000150a7812 */ /* 0x000fe200078ec0ff */
[C---:B------:R-:W-:Y:S01]  /*10a50*/  FFMA.FTZ R47, R40.reuse, R39, -R47 ;  /* 0x00000027282f7223 */ /* 0x040fe2000001082f */
[----:B------:R-:W-:Y:S01]  /*10a60*/  LOP3.LUT R4, R3, 0xffff0000, RZ, 0xc0, !PT ;  /* 0xffff000003047812 */ /* 0x000fe200078ec0ff */
[----:B------:R-:W-:Y:S01]  /*10a70*/  FFMA.FTZ R37, R40, R41, R37 ;  /* 0x0000002928257223 */ /* 0x000fe20000010025 */
[----:B------:R-:W-:Y:S01]  /*10a80*/  LOP3.LUT R6, R13, 0xffff0000, RZ, 0xc0, !PT ;  /* 0xffff00000d067812 */ /* 0x000fe200078ec0ff */
[----:B------:R-:W-:Y:S01]  /*10a90*/  FMUL.FTZ R38, R9, R8 ;  /* 0x0000000809267220 */ /* 0x000fe20000410000 */
[----:B------:R-:W-:Y:S01]  /*10aa0*/  FMUL.FTZ R40, R11, R10 ;  /* 0x0000000a0b287220 */ /* 0x000fe20000410000 */
[----:B------:R-:W-:-:S02]  /*10ab0*/  FMUL.FTZ R9, R9, R4 ;  /* 0x0000000409097220 */ /* 0x000fc40000410000 */
[----:B------:R-:W-:Y:S01]  /*10ac0*/  FMUL.FTZ R11, R11, R6 ;  /* 0x000000060b0b7220 */ /* 0x000fe20000410000 */
[----:B------:R-:W-:Y:S01]  /*10ad0*/  FFMA.FTZ R38, R5, R4, -R38 ;  /* 0x0000000405267223 */ /* 0x000fe20000010826 */
[----:B------:R-:W-:Y:S01]  /*10ae0*/  FFMA.FTZ R40, R7, R6, -R40 ;  /* 0x0000000607287223 */ /* 0x000fe20000010828 */
[----:B------:R-:W-:Y:S01]  /*10af0*/  FFMA.FTZ R9, R5, R8, R9 ;  /* 0x0000000805097223 */ /* 0x000fe20000010009 */
[----:B------:R-:W-:Y:S01]  /*10b00*/  FFMA.FTZ R44, R7, R10, R11 ;  /* 0x0000000a072c7223 */ /* 0x000fe2000001000b */
[----:B------:R-:W-:Y:S02]  /*10b10*/  F2FP.BF16.F32.PACK_AB R4, R48, R49 ;  /* 0x000000313004723e */ /* 0x000fe400000010ff */
[----:B------:R-:W-:Y:S02]  /*10b20*/  F2FP.BF16.F32.PACK_AB R6, R53, R46 ;  /* 0x0000002e3506723e */ /* 0x000fe400000010ff */
[----:B------:R-:W-:Y:S02]  /*10b30*/  F2FP.BF16.F32.PACK_AB R5, R38, R51 ;  /* 0x000000332605723e */ /* 0x000fe400000010ff */
[----:B------:R-:W-:-:S02]  /*10b40*/  F2FP.BF16.F32.PACK_AB R7, R40, R47 ;  /* 0x0000002f2807723e */ /* 0x000fc400000010ff */
[----:B------:R-:W-:Y:S02]  /*10b50*/  F2FP.BF16.F32.PACK_AB R8, R45, R52 ;  /* 0x000000342d08723e */ /* 0x000fe400000010ff */
[----:B------:R-:W-:Y:S01]  /*10b60*/  F2FP.BF16.F32.PACK_AB R10, R55, R50 ;  /* 0x00000032370a723e */ /* 0x000fe200000010ff */
[----:B------:R1:W-:Y:S01]  /*10b70*/  STS.128 [R35], R4 ;  /* 0x0000000423007388 */ /* 0x0003e20000000c00 */
[----:B------:R-:W-:Y:S02]  /*10b80*/  F2FP.BF16.F32.PACK_AB R9, R9, R42 ;  /* 0x0000002a0909723e */ /* 0x000fe400000010ff */
[----:B------:R-:W-:-:S05]  /*10b90*/  F2FP.BF16.F32.PACK_AB R11, R44, R37 ;  /* 0x000000252c0b723e */ /* 0x000fca00000010ff */
[----:B------:R1:W-:Y:S02]  /*10ba0*/  STS.128 [R36+0x14400], R8 ;  /* 0x0144000824007388 */ /* 0x0003e40000000c00 */
.L_x_619:
[----:B------:R-:W-:Y:S05]  /*10bb0*/  BSYNC B1 ;  /* 0x0000000000017941 */ /* 0x000fea0003800000 */
.L_x_618:
[----:B01----:R-:W-:Y:S01]  /*10bc0*/  VIADD R4, R213, 0x20 ;  /* 0x00000020d5047836 */ /* 0x003fe20000000000 */
[----:B------:R-:W-:Y:S04]  /*10bd0*/  BSSY B1, `(.L_x_622) ;  /* 0x00000ca000017945 */ /* 0x000fe80003800000 */
[----:B------:R-:W-:-:S13]  /*10be0*/  ISETP.GE.AND P0, PT, R4, R34, PT ;  /* 0x000000220400720c */ /* 0x000fda0003f06270 */
[----:B------:R-:W-:Y:S05]  /*10bf0*/  @P0 BRA `(.L_x_623) ;  /* 0x0000000c001c0947 */ /* 0x000fea0003800000 */
[----:B-----5:R0:W5:Y:S01]  /*10c00*/  LDL R56, [R1+0x14] ;  /* 0x0000140001387983 */ /* 0x0201620000100800 */
[----:B------:R-:W1:Y:S01]  /*10c10*/  LDC R35, c[0x0][0x3f4] ;  /* 0x0000fd00ff237b82 */ /* 0x000e620000000800 */
[----:B------:R-:W-:Y:S01]  /*10c20*/  BSSY B2, `(.L_x_624) ;  /* 0x0000062000027945 */ /* 0x000fe20003800000 */
[----:B------:R-:W-:Y:S02]  /*10c30*/  SHF.R.U32.HI R54, RZ, 0x3, R223 ;  /* 0x00000003ff367819 */ /* 0x000fe400000116df */
[-C--:B-1----:R-:W-:Y:S02]  /*10c40*/  ISETP.GE.AND P0, PT, R16, R35.reuse, PT ;  /* 0x000000231000720c */ /* 0x082fe40003f06270 */
[----:B------:R-:W-:-:S11]  /*10c50*/  ISETP.GE.AND P1, PT, R212, R35, PT ;  /* 0x00000023d400720c */ /* 0x000fd60003f26270 */
[----:B0-----:R-:W-:Y:S05]  /*10c60*/  @P0 BRA `(.L_x_625) ;  /* 0x0000000400740947 */ /* 0x001fea0003800000 */
[----:B------:R-:W-:Y:S01]  /*10c70*/  LEA.HI R4, R29, R28, RZ, 0x3 ;  /* 0x0000001c1d047211 */ /* 0x000fe200078f18ff */
[----:B------:R-:W-:Y:S01]  /*10c80*/  IMAD.U32 R48, R30, 0x10000, RZ ;  /* 0x000100001e307824 */ /* 0x000fe200078e00ff */
[----:B-----5:R-:W-:Y:S01]  /*10c90*/  R2UR UR4, R56 ;  /* 0x00000000380472ca */ /* 0x020fe200000e0000 */
[----:B------:R-:W-:Y:S01]  /*10ca0*/  IMAD.U32 R46, R24, 0x10000, RZ ;  /* 0x00010000182e7824 */ /* 0x000fe200078e00ff */
[----:B------:R-:W-:Y:S01]  /*10cb0*/  LOP3.LUT R5, R4, 0xfffffff8, RZ, 0xc0, !PT ;  /* 0xfffffff804057812 */ /* 0x000fe200078ec0ff */
[----:B------:R-:W-:Y:S01]  /*10cc0*/  IMAD.U32 R57, R31, 0x10000, RZ ;  /* 0x000100001f397824 */ /* 0x000fe200078e00ff */
[----:B------:R-:W-:Y:S01]  /*10cd0*/  LOP3.LUT R7, R223, 0x38, R16, 0xf8, !PT ;  /* 0x00000038df077812 */ /* 0x000fe200078ef810 */
[----:B------:R-:W-:Y:S01]  /*10ce0*/  IMAD.U32 R55, R25, 0x10000, RZ ;  /* 0x0001000019377824 */ /* 0x000fe200078e00ff */
[----:B------:R-:W-:Y:S01]  /*10cf0*/  LOP3.LUT R50, R30, 0xffff0000, RZ, 0xc0, !PT ;  /* 0xffff00001e327812 */ /* 0x000fe200078ec0ff */
[----:B------:R-:W-:Y:S01]  /*10d00*/  IMAD.IADD R4, R28, 0x1, -R5 ;  /* 0x000000011c047824 */ /* 0x000fe200078e0a05 */
[----:B------:R-:W-:Y:S01]  /*10d10*/  LOP3.LUT R7, R226, R7, R54, 0xf6, !PT ;  /* 0x00000007e2077212 */ /* 0x000fe200078ef636 */
[----:B------:R-:W-:Y:S01]  /*10d20*/  IMAD.U32 R52, R32, 0x10000, RZ ;  /* 0x0001000020347824 */ /* 0x000fe200078e00ff */
[----:B------:R-:W-:-:S02]  /*10d30*/  LOP3.LUT R59, R33, 0xffff0000, RZ, 0xc0, !PT ;  /* 0xffff0000213b7812 */ /* 0x000fc400078ec0ff */
[----:B------:R-:W-:Y:S02]  /*10d40*/  LEA.HI R4, R35, R4, RZ, 0x1d ;  /* 0x0000000423047211 */ /* 0x000fe400078fe8ff */
[----:B------:R-:W-:Y:S02]  /*10d50*/  LEA R36, R7, UR4, 0x1 ;  /* 0x0000000407247c11 */ /* 0x000fe4000f8e08ff */
[----:B------:R-:W-:Y:S01]  /*10d60*/  SHF.R.S32.HI R5, RZ, 0x1f, R4 ;  /* 0x0000001fff057819 */ /* 0x000fe20000011404 */
[----:B------:R-:W-:-:S03]  /*10d70*/  IMAD.SHL.U32 R6, R4, 0x8, RZ ;  /* 0x0000000804067824 */ /* 0x000fc600078e00ff */
[----:B------:R-:W-:Y:S02]  /*10d80*/  LEA.HI R5, R5, R4, RZ, 0x3 ;  /* 0x0000000405057211 */ /* 0x000fe400078f18ff */
[----:B------:R-:W-:-:S03]  /*10d90*/  LOP3.LUT R4, R223, 0x38, R6, 0xf8, !PT ;  /* 0x00000038df047812 */ /* 0x000fc600078ef806 */
[----:B------:R-:W-:Y:S01]  /*10da0*/  IMAD.SHL.U32 R6, R5, 0x400, RZ ;  /* 0x0000040005067824 */ /* 0x000fe200078e00ff */
[----:B------:R-:W-:-:S04]  /*10db0*/  LOP3.LUT R5, R4, R54, RZ, 0x3c, !PT ;  /* 0x0000003604057212 */ /* 0x000fc800078e3cff */
        /* <DEDUP_REMOVED lines=17> */
[-C--:B------:R-:W-:Y:S01]  /*10ed0*/  FMUL.FTZ R47, R48, R42.reuse ;  /* 0x0000002a302f7220 */ /* 0x080fe20000410000 */
[----:B------:R-:W-:Y:S01]  /*10ee0*/  FMUL.FTZ R49, R46, R42 ;  /* 0x0000002a2e317220 */ /* 0x000fe20000410000 */
[----:B------:R-:W-:Y:S01]  /*10ef0*/  LOP3.LUT R42, R24, 0xffff0000, RZ, 0xc0, !PT ;  /* 0xffff0000182a7812 */ /* 0x000fe200078ec0ff */
[----:B------:R-:W-:Y:S01]  /*10f00*/  FMUL.FTZ R51, R50, R8 ;  /* 0x0000000832337220 */ /* 0x000fe20000410000 */
[----:B------:R-:W-:Y:S01]  /*10f10*/  FFMA.FTZ R47, R46, R38, -R47 ;  /* 0x000000262e2f7223 */ /* 0x000fe2000001082f */
[----:B------:R-:W-:Y:S01]  /*10f20*/  FMUL.FTZ R46, R55, R43 ;  /* 0x0000002b372e7220 */ /* 0x000fe20000410000 */
[----:B------:R-:W-:-:S02]  /*10f30*/  IMAD.U32 R44, R10, 0x10000, RZ ;  /* 0x000100000a2c7824 */ /* 0x000fc400078e00ff */
[C---:B------:R-:W-:Y:S01]  /*10f40*/  FMUL.FTZ R53, R42.reuse, R8 ;  /* 0x000000082a357220 */ /* 0x040fe20000410000 */
[----:B------:R-:W-:Y:S01]  /*10f50*/  FFMA.FTZ R8, R42, R4, -R51 ;  /* 0x000000042a087223 */ /* 0x000fe20000010833 */
[----:B------:R-:W-:Y:S01]  /*10f60*/  FMUL.FTZ R42, R57, R43 ;  /* 0x0000002b392a7220 */ /* 0x000fe20000410000 */
[----:B------:R-:W-:Y:S01]  /*10f70*/  FFMA.FTZ R49, R48, R38, R49 ;  /* 0x0000002630317223 */ /* 0x000fe20000010031 */
[----:B------:R-:W-:Y:S01]  /*10f80*/  FFMA.FTZ R38, R50, R4, R53 ;  /* 0x0000000432267223 */ /* 0x000fe20000010035 */
[----:B------:R-:W-:Y:S01]  /*10f90*/  LOP3.LUT R10, R10, 0xffff0000, RZ, 0xc0, !PT ;  /* 0xffff00000a0a7812 */ /* 0x000fe200078ec0ff */
[-C--:B------:R-:W-:Y:S01]  /*10fa0*/  FFMA.FTZ R42, R55, R39.reuse, -R42 ;  /* 0x00000027372a7223 */ /* 0x080fe2000001082a */
[C---:B------:R-:W-:Y:S02]  /*10fb0*/  IMAD.U32 R4, R26.reuse, 0x10000, RZ ;  /* 0x000100001a047824 */ /* 0x040fe400078e00ff */
[----:B------:R-:W-:Y:S01]  /*10fc0*/  FFMA.FTZ R46, R57, R39, R46 ;  /* 0x00000027392e7223 */ /* 0x000fe2000001002e */
[----:B------:R-:W-:Y:S01]  /*10fd0*/  LOP3.LUT R48, R26, 0xffff0000, RZ, 0xc0, !PT ;  /* 0xffff00001a307812 */ /* 0x000fe200078ec0ff */
[----:B------:R-:W-:Y:S01]  /*10fe0*/  FMUL.FTZ R39, R52, R44 ;  /* 0x0000002c34277220 */ /* 0x000fe20000410000 */
[----:B------:R-:W-:Y:S01]  /*10ff0*/  LOP3.LUT R50, R32, 0xffff0000, RZ, 0xc0, !PT ;  /* 0xffff000020327812 */ /* 0x000fe200078ec0ff */
[----:B------:R-:W-:-:S02]  /*11000*/  IMAD.U32 R45, R11, 0x10000, RZ ;  /* 0x000100000b2d7824 */ /* 0x000fc400078e00ff */
[C---:B------:R-:W-:Y:S01]  /*11010*/  FMUL.FTZ R43, R4.reuse, R44 ;  /* 0x0000002c042b7220 */ /* 0x040fe20000410000 */
[----:B------:R-:W-:Y:S02]  /*11020*/  IMAD.U32 R57, R33, 0x10000, RZ ;  /* 0x0001000021397824 */ /* 0x000fe400078e00ff */
[----:B------:R-:W-:Y:S01]  /*11030*/  FFMA.FTZ R39, R4, R40, -R39 ;  /* 0x0000002804277223 */ /* 0x000fe20000010827 */
[-C--:B------:R-:W-:Y:S01]  /*11040*/  FMUL.FTZ R51, R50, R10.reuse ;  /* 0x0000000a32337220 */ /* 0x080fe20000410000 */
[----:B------:R-:W-:Y:S01]  /*11050*/  FMUL.FTZ R53, R48, R10 ;  /* 0x0000000a30357220 */ /* 0x000fe20000410000 */
[----:B------:R-:W-:Y:S02]  /*11060*/  IMAD.U32 R55, R27, 0x10000, RZ ;  /* 0x000100001b377824 */ /* 0x000fe400078e00ff */
[-C--:B------:R-:W-:Y:S01]  /*11070*/  FMUL.FTZ R4, R57, R45.reuse ;  /* 0x0000002d39047220 */ /* 0x080fe20000410000 */
[----:B------:R-:W-:Y:S01]  /*11080*/  FFMA.FTZ R10, R52, R40, R43 ;  /* 0x00000028340a7223 */ /* 0x000fe2000001002b */
[-C--:B------:R-:W-:Y:S01]  /*11090*/  FFMA.FTZ R40, R48, R6.reuse, -R51 ;  /* 0x0000000630287223 */ /* 0x080fe20000010833 */
[----:B------:R-:W-:Y:S01]  /*110a0*/  FFMA.FTZ R53, R50, R6, R53 ;  /* 0x0000000632357223 */ /* 0x000fe20000010035 */
[C---:B------:R-:W-:Y:S01]  /*110b0*/  FMUL.FTZ R6, R55.reuse, R45 ;  /* 0x0000002d37067220 */ /* 0x040fe20000410000 */
[----:B------:R-:W-:Y:S01]  /*110c0*/  FFMA.FTZ R43, R55, R41, -R4 ;  /* 0x00000029372b7223 */ /* 0x000fe20000010804 */
[----:B------:R-:W-:-:S02]  /*110d0*/  LOP3.LUT R55, R31, 0xffff0000, RZ, 0xc0, !PT ;  /* 0xffff00001f377812 */ /* 0x000fc400078ec0ff */
[----:B------:R-:W-:Y:S01]  /*110e0*/  LOP3.LUT R11, R11, 0xffff0000, RZ, 0xc0, !PT ;  /* 0xffff00000b0b7812 */ /* 0x000fe200078ec0ff */
[----:B------:R-:W-:Y:S01]  /*110f0*/  FFMA.FTZ R41, R57, R41, R6 ;  /* 0x0000002939297223 */ /* 0x000fe20000010006 */
[----:B------:R-:W-:Y:S01]  /*11100*/  LOP3.LUT R45, R25, 0xffff0000, RZ, 0xc0, !PT ;  /* 0xffff0000192d7812 */ /* 0x000fe200078ec0ff */
[----:B------:R-:W-:Y:S01]  /*11110*/  FMUL.FTZ R4, R55, R9 ;  /* 0x0000000937047220 */ /* 0x000fe20000410000 */
[----:B------:R-:W-:Y:S01]  /*11120*/  LOP3.LUT R51, R27, 0xffff0000, RZ, 0xc0, !PT ;  /* 0xffff00001b337812 */ /* 0x000fe200078ec0ff */
[----:B------:R-:W-:Y:S01]  /*11130*/  FMUL.FTZ R44, R59, R11 ;  /* 0x0000000b3b2c7220 */ /* 0x000fe20000410000 */
[----:B------:R-:W-:Y:S01]  /*11140*/  F2FP.BF16.F32.PACK_AB R10, R53, R10 ;  /* 0x0000000a350a723e */ /* 0x000fe200000010ff */
[C---:B------:R-:W-:Y:S01]  /*11150*/  FMUL.FTZ R6, R45.reuse, R9 ;  /* 0x000000092d067220 */ /* 0x040fe20000410000 */
[----:B------:R-:W-:Y:S01]  /*11160*/  FFMA.FTZ R9, R45, R5, -R4 ;  /* 0x000000052d097223 */ /* 0x000fe20000010804 */
[C---:B------:R-:W-:Y:S01]  /*11170*/  FMUL.FTZ R48, R51.reuse, R11 ;  /* 0x0000000b33307220 */ /* 0x040fe20000410000 */
        /* <DEDUP_REMOVED lines=8> */
[----:B------:R-:W-:Y:S02]  /*11200*/  F2FP.BF16.F32.PACK_AB R8, R38, R49 ;  /* 0x000000312608723e */ /* 0x000fe400000010ff */
[----:B------:R-:W-:Y:S01]  /*11210*/  F2FP.BF16.F32.PACK_AB R11, R48, R41 ;  /* 0x00000029300b723e */ /* 0x000fe200000010ff */
[----:B------:R0:W-:Y:S04]  /*11220*/  STS.128 [R36], R4 ;  /* 0x0000000424007388 */ /* 0x0001e80000000c00 */
[----:B------:R0:W-:Y:S02]  /*11230*/  STS.128 [R37+0x14400], R8 ;  /* 0x0144000825007388 */ /* 0x0001e40000000c00 */
.L_x_625:
[----:B------:R-:W-:Y:S05]  /*11240*/  BSYNC B2 ;  /* 0x0000000000027941 */ /* 0x000fea0003800000 */
.L_x_624:
[----:B------:R-:W-:Y:S05]  /*11250*/  @P1 BRA `(.L_x_623) ;  /* 0x0000000400841947 */ /* 0x000fea0003800000 */
[----:B0-----:R-:W-:Y:S01]  /*11260*/  SHF.R.S32.HI R5, RZ, 0x1f, R212 ;  /* 0x0000001fff057819 */ /* 0x001fe200000114d4 */
[----:B------:R-:W-:Y:S01]  /*11270*/  IMAD.U32 R47, R14, 0x10000, RZ ;  /* 0x000100000e2f7824 */ /* 0x000fe200078e00ff */
[----:B-----5:R-:W-:Y:S01]  /*11280*/  R2UR UR4, R56 ;  /* 0x00000000380472ca */ /* 0x020fe200000e0000 */
[----:B------:R-:W-:Y:S01]  /*11290*/  IMAD.U32 R45, R0, 0x10000, RZ ;  /* 0x00010000002d7824 */ /* 0x000fe200078e00ff */
[CC--:B------:R-:W-:Y:S01]  /*112a0*/  LEA.HI R4, R5.reuse, R212.reuse, RZ, 0x3 ;  /* 0x000000d405047211 */ /* 0x0c0fe200078f18ff */
[----:B------:R-:W-:Y:S01]  /*112b0*/  IMAD.U32 R49, R20, 0x10000, RZ ;  /* 0x0001000014317824 */ /* 0x000fe200078e00ff */
[----:B------:R-:W-:Y:S01]  /*112c0*/  LEA.HI R5, R5, R212, RZ, 0x6 ;  /* 0x000000d405057211 */ /* 0x000fe200078f30ff */
[----:B------:R-:W-:Y:S01]  /*112d0*/  IMAD.U32 R56, R21, 0x10000, RZ ;  /* 0x0001000015387824 */ /* 0x000fe200078e00ff */
[--C-:B------:R-:W-:Y:S02]  /*112e0*/  SHF.R.S32.HI R6, RZ, 0x3, R4.reuse ;  /* 0x00000003ff067819 */ /* 0x100fe40000011404 */
[----:B------:R-:W-:Y:S01]  /*112f0*/  LOP3.LUT R4, R223, 0x38, R4, 0xf8, !PT ;  /* 0x00000038df047812 */ /* 0x000fe200078ef804 */
[----:B------:R-:W-:Y:S01]  /*11300*/  IMAD.SHL.U32 R5, R5, 0x80, RZ ;  /* 0x0000008005057824 */ /* 0x000fe200078e00ff */
[----:B------:R-:W-:-:S02]  /*11310*/  LEA.HI R35, R35, R6, RZ, 0x1d ;  /* 0x0000000623237211 */ /* 0x000fc400078fe8ff */
[----:B------:R-:W-:Y:S02]  /*11320*/  LOP3.LUT R7, R4, R54, RZ, 0x3c, !PT ;  /* 0x0000003604077212 */ /* 0x000fe400078e3cff */
[----:B------:R-:W-:Y:S01]  /*11330*/  SHF.R.S32.HI R6, RZ, 0x1f, R35 ;  /* 0x0000001fff067819 */ /* 0x000fe20000011423 */
[----:B------:R-:W-:Y:S01]  /*11340*/  IMAD.SHL.U32 R4, R35, 0x8, RZ ;  /* 0x0000000823047824 */ /* 0x000fe200078e00ff */
[----:B------:R-:W-:Y:S02]  /*11350*/  LOP3.LUT R5, R5, 0xffffe000, RZ, 0xc0, !PT ;  /* 0xffffe00005057812 */ /* 0x000fe400078ec0ff */
[----:B------:R-:W-:Y:S02]  /*11360*/  LEA.HI R6, R6, R35, RZ, 0x3 ;  /* 0x0000002306067211 */ /* 0x000fe400078f18ff */
[----:B------:R-:W-:Y:S02]  /*11370*/  IADD3 R5, R7, R5, R226 ;  /* 0x0000000507057210 */ /* 0x000fe40007ffe0e2 */
[----:B------:R-:W-:Y:S01]  /*11380*/  LOP3.LUT R4, R223, 0x38, R4, 0xf8, !PT ;  /* 0x00000038df047812 */ /* 0x000fe200078ef804 */
[----:B------:R-:W-:Y:S01]  /*11390*/  IMAD.SHL.U32 R6, R6, 0x400, RZ ;  /* 0x0000040006067824 */ /* 0x000fe200078e00ff */
[----:B------:R-:W-:-:S02]  /*113a0*/  LEA R35, R5, UR4, 0x1 ;  /* 0x0000000405237c11 */ /* 0x000fc4000f8e08ff */
[----:B------:R-:W-:Y:S02]  /*113b0*/  LOP3.LUT R5, R4, R54, RZ, 0x3c, !PT ;  /* 0x0000003604057212 */ /* 0x000fe400078e3cff */
[----:B------:R-:W-:Y:S02]  /*113c0*/  LOP3.LUT R6, R6, 0x7fffe000, RZ, 0xc0, !PT ;  /* 0x7fffe00006067812 */ /* 0x000fe400078ec0ff */
[----:B------:R-:W-:Y:S02]  /*113d0*/  LOP3.LUT R52, R14, 0xffff0000, RZ, 0xc0, !PT ;  /* 0xffff00000e347812 */ /* 0x000fe400078ec0ff */
[----:B------:R-:W-:Y:S02]  /*113e0*/  IADD3 R9, R5, R6, R226 ;  /* 0x0000000605097210 */ /* 0x000fe40007ffe0e2 */
[----:B------:R-:W0:Y:S01]  /*113f0*/  LDS.128 R4, [R35] ;  /* 0x0000000023047984 */ /* 0x000e220000000c00 */
[----:B------:R-:W-:Y:S02]  /*11400*/  LOP3.LUT R50, R0, 0xffff0000, RZ, 0xc0, !PT ;  /* 0xffff000000327812 */ /* 0x000fe400078ec0ff */
[----:B------:R-:W-:Y:S01]  /*11410*/  IMAD R36, R9, 0x2, R18 ;  /* 0x0000000209247824 */ /* 0x000fe200078e0212 */
[----:B------:R-:W-:-:S02]  /*11420*/  LOP3.LUT R54, R20, 0xffff0000, RZ, 0xc0, !PT ;  /* 0xffff000014367812 */ /* 0x000fc400078ec0ff */
[----:B------:R-:W-:Y:S02]  /*11430*/  LOP3.LUT R57, R15, 0xffff0000, RZ, 0xc0, !PT ;  /* 0xffff00000f397812 */ /* 0x000fe400078ec0ff */
[----:B------:R-:W1:Y:S01]  /*11440*/  LDS.128 R8, [R36+0x14400] ;  /* 0x0144000024087984 */ /* 0x000e620000000c00 */
[----:B------:R-:W-:Y:S02]  /*11450*/  LOP3.LUT R59, R21, 0xffff0000, RZ, 0xc0, !PT ;  /* 0xffff0000153b7812 */ /* 0x000fe400078ec0ff */
        /* <DEDUP_REMOVED lines=20> */
[----:B------:R-:W-:Y:S02]  /*115a0*/  IMAD.U32 R45, R12, 0x10000, RZ ;  /* 0x000100000c2d7824 */ /* 0x000fe400078e00ff */
[C---:B------:R-:W-:Y:S01]  /*115b0*/  FMUL.FTZ R37, R50.reuse, R8 ;  /* 0x0000000832257220 */ /* 0x040fe20000410000 */
[-C--:B------:R-:W-:Y:S01]  /*115c0*/  FMUL.FTZ R8, R49, R43.reuse ;  /* 0x0000002b31087220 */ /* 0x080fe20000410000 */
[-C--:B------:R-:W-:Y:S01]  /*115d0*/  FFMA.FTZ R41, R50, R4.reuse, -R41 ;  /* 0x0000000432297223 */ /* 0x080fe20000010829 */
[C---:B------:R-:W-:Y:S01]  /*115e0*/  FMUL.FTZ R50, R45.reuse, R43 ;  /* 0x0000002b2d327220 */ /* 0x040fe20000410000 */
[----:B------:R-:W-:Y:S01]  /*115f0*/  FFMA.FTZ R37, R52, R4, R37 ;  /* 0x0000000434257223 */ /* 0x000fe20000010025 */
[-C--:B------:R-:W-:Y:S01]  /*11600*/  FFMA.FTZ R45, R45, R39.reuse, -R8 ;  /* 0x000000272d2d7223 */ /* 0x080fe20000010808 */
[----:B------:R-:W-:Y:S01]  /*11610*/  LOP3.LUT R8, R12, 0xffff0000, RZ, 0xc0, !PT ;  /* 0xffff00000c087812 */ /* 0x000fe200078ec0ff */
[----:B------:R-:W-:Y:S01]  /*11620*/  FFMA.FTZ R50, R49, R39, R50 ;  /* 0x0000002731327223 */ /* 0x000fe20000010032 */
[----:B------:R-:W-:Y:S01]  /*11630*/  FMUL.FTZ R39, R54, R10 ;  /* 0x0000000a36277220 */ /* 0x000fe20000410000 */
[----:B------:R-:W-:Y:S01]  /*11640*/  IMAD.U32 R44, R11, 0x10000, RZ ;  /* 0x000100000b2c7824 */ /* 0x000fe200078e00ff */
[----:B------:R-:W-:Y:S01]  /*11650*/  LOP3.LUT R9, R9, 0xffff0000, RZ, 0xc0, !PT ;  /* 0xffff000009097812 */ /* 0x000fe200078ec0ff */
[----:B------:R-:W-:-:S02]  /*11660*/  IMAD.U32 R52, R15, 0x10000, RZ ;  /* 0x000100000f347824 */ /* 0x000fc400078e00ff */
[C---:B------:R-:W-:Y:S01]  /*11670*/  FMUL.FTZ R47, R8.reuse, R10 ;  /* 0x0000000a082f7220 */ /* 0x040fe20000410000 */
[----:B------:R-:W-:Y:S01]  /*11680*/  FFMA.FTZ R10, R8, R6, -R39 ;  /* 0x00000006080a7223 */ /* 0x000fe20000010827 */
[----:B------:R-:W-:Y:S01]  /*11690*/  LOP3.LUT R11, R11, 0xffff0000, RZ, 0xc0, !PT ;  /* 0xffff00000b0b7812 */ /* 0x000fe200078ec0ff */
[----:B------:R-:W-:Y:S02]  /*116a0*/  IMAD.U32 R4, R3, 0x10000, RZ ;  /* 0x0001000003047824 */ /* 0x000fe400078e00ff */
[----:B------:R-:W-:Y:S01]  /*116b0*/  FMUL.FTZ R39, R52, R42 ;  /* 0x0000002a34277220 */ /* 0x000fe20000410000 */
[----:B------:R-:W-:Y:S02]  /*116c0*/  IMAD.U32 R8, R13, 0x10000, RZ ;  /* 0x000100000d087824 */ /* 0x000fe400078e00ff */
[----:B------:R-:W-:Y:S01]  /*116d0*/  FMUL.FTZ R49, R56, R44 ;  /* 0x0000002c38317220 */ /* 0x000fe20000410000 */
[C---:B------:R-:W-:Y:S01]  /*116e0*/  FMUL.FTZ R43, R4.reuse, R42 ;  /* 0x0000002a042b7220 */ /* 0x040fe20000410000 */
[----:B------:R-:W-:Y:S01]  /*116f0*/  FFMA.FTZ R39, R4, R38, -R39 ;  /* 0x0000002604277223 */ /* 0x000fe20000010827 */
[C---:B------:R-:W-:Y:S01]  /*11700*/  FMUL.FTZ R51, R8.reuse, R44 ;  /* 0x0000002c08337220 */ /* 0x040fe20000410000 */
[----:B------:R-:W-:Y:S01]  /*11710*/  FFMA.FTZ R49, R8, R40, -R49 ;  /* 0x0000002808317223 */ /* 0x000fe20000010831 */
[----:B------:R-:W-:Y:S01]  /*11720*/  FFMA.FTZ R47, R54, R6, R47 ;  /* 0x00000006362f7223 */ /* 0x000fe2000001002f */
[----:B------:R-:W-:Y:S01]  /*11730*/  FMUL.FTZ R4, R57, R9 ;  /* 0x0000000939047220 */ /* 0x000fe20000410000 */
[----:B------:R-:W-:Y:S01]  /*11740*/  FMUL.FTZ R8, R59, R11 ;  /* 0x0000000b3b087220 */ /* 0x000fe20000410000 */
[----:B------:R-:W-:Y:S01]  /*11750*/  FMUL.FTZ R6, R53, R9 ;  /* 0x0000000935067220 */ /* 0x000fe20000410000 */
[----:B------:R-:W-:Y:S01]  /*11760*/  FMUL.FTZ R44, R55, R11 ;  /* 0x0000000b372c7220 */ /* 0x000fe20000410000 */
[----:B------:R-:W-:Y:S01]  /*11770*/  FFMA.FTZ R43, R52, R38, R43 ;  /* 0x00000026342b7223 */ /* 0x000fe2000001002b */
[----:B------:R-:W-:Y:S01]  /*11780*/  FFMA.FTZ R51, R56, R40, R51 ;  /* 0x0000002838337223 */ /* 0x000fe20000010033 */
[----:B------:R-:W-:Y:S01]  /*11790*/  FFMA.FTZ R38, R53, R5, -R4 ;  /* 0x0000000535267223 */ /* 0x000fe20000010804 */
[----:B------:R-:W-:Y:S01]  /*117a0*/  FFMA.FTZ R42, R55, R7, -R8 ;  /* 0x00000007372a7223 */ /* 0x000fe20000010808 */
[----:B------:R-:W-:Y:S01]  /*117b0*/  FFMA.FTZ R40, R57, R5, R6 ;  /* 0x0000000539287223 */ /* 0x000fe20000010006 */
[----:B------:R-:W-:Y:S01]  /*117c0*/  FFMA.FTZ R44, R59, R7, R44 ;  /* 0x000000073b2c7223 */ /* 0x000fe2000001002c */
[----:B------:R-:W-:-:S02]  /*117d0*/  F2FP.BF16.F32.PACK_AB R4, R41, R46 ;  /* 0x0000002e2904723e */ /* 0x000fc400000010ff */
[----:B------:R-:W-:Y:S02]  /*117e0*/  F2FP.BF16.F32.PACK_AB R6, R10, R45 ;  /* 0x0000002d0a06723e */ /* 0x000fe400000010ff */
[----:B------:R-:W-:Y:S02]  /*117f0*/  F2FP.BF16.F32.PACK_AB R5, R38, R39 ;  /* 0x000000272605723e */ /* 0x000fe400000010ff */
[----:B------:R-:W-:Y:S02]  /*11800*/  F2FP.BF16.F32.PACK_AB R7, R42, R49 ;  /* 0x000000312a07723e */ /* 0x000fe400000010ff */
[----:B------:R-:W-:Y:S02]  /*11810*/  F2FP.BF16.F32.PACK_AB R8, R37, R48 ;  /* 0x000000302508723e */ /* 0x000fe400000010ff */
[----:B------:R-:W-:Y:S01]  /*11820*/  F2FP.BF16.F32.PACK_AB R10, R47, R50 ;  /* 0x000000322f0a723e */ /* 0x000fe200000010ff */
[----:B------:R1:W-:Y:S01]  /*11830*/  STS.128 [R35], R4 ;  /* 0x0000000423007388 */ /* 0x0003e20000000c00 */
[----:B------:R-:W-:-:S02]  /*11840*/  F2FP.BF16.F32.PACK_AB R9, R40, R43 ;  /* 0x0000002b2809723e */ /* 0x000fc400000010ff */
[----:B------:R-:W-:-:S05]  /*11850*/  F2FP.BF16.F32.PACK_AB R11, R44, R51 ;  /* 0x000000332c0b723e */ /* 0x000fca00000010ff */
[----:B------:R1:W-:Y:S02]  /*11860*/  STS.128 [R36+0x14400], R8 ;  /* 0x0144000824007388 */ /* 0x0003e40000000c00 */
.L_x_623:
[----:B------:R-:W-:Y:S05]  /*11870*/  BSYNC B1 ;  /* 0x0000000000017941 */ /* 0x000fea0003800000 */
.L_x_622:
[----:B------:R-:W-:Y:S01]  /*11880*/  ISETP.GE.AND P0, PT, R237, R34, PT ;  /* 0x00000022ed00720c */ /* 0x000fe20003f06270 */
[----:B------:R-:W-:-:S12]  /*11890*/  BSSY B1, `(.L_x_626) ;  /* 0x00000c9000017945 */ /* 0x000fd80003800000 */
[----:B------:R-:W-:Y:S05]  /*118a0*/  @P0 BRA `(.L_x_627) ;  /* 0x0000000c001c0947 */ /* 0x000fea0003800000 */
[----:B-----5:R2:W5:Y:S01]  /*118b0*/  LDL R56, [R1+0x14] ;  /* 0x0000140001387983 */ /* 0x0205620000100800 */
[----:B-1----:R-:W1:Y:S01]  /*118c0*/  LDC R35, c[0x0][0x3f4] ;  /* 0x0000fd00ff237b82 */ /* 0x002e620000000800 */
[----:B------:R-:W-:Y:S01]  /*118d0*/  BSSY B2, `(.L_x_628) ;  /* 0x0000062000027945 */ /* 0x000fe20003800000 */
[----:B------:R-:W-:Y:S02]  /*118e0*/  SHF.R.U32.HI R54, RZ, 0x3, R222 ;  /* 0x00000003ff367819 */ /* 0x000fe400000116de */
[-C--:B-1----:R-:W-:Y:S02]  /*118f0*/  ISETP.GE.AND P0, PT, R16, R35.reuse, PT ;  /* 0x000000231000720c */ /* 0x082fe40003f06270 */
[----:B------:R-:W-:-:S11]  /*11900*/  ISETP.GE.AND P1, PT, R212, R35, PT ;  /* 0x00000023d400720c */ /* 0x000fd60003f26270 */
[----:B--2---:R-:W-:Y:S05]  /*11910*/  @P0 BRA `(.L_x_629) ;  /* 0x0000000400740947 */ /* 0x004fea0003800000 */
[----:B0-----:R-:W-:Y:S01]  /*11920*/  LEA.HI R4, R29, R28, RZ, 0x3 ;  /* 0x0000001c1d047211 */ /* 0x001fe200078f18ff */
        /* <DEDUP_REMOVED lines=92> */
.L_x_629:
[----:B------:R-:W-:Y:S05]  /*11ef0*/  BSYNC B2 ;  /* 0x0000000000027941 */ /* 0x000fea0003800000 */
.L_x_628:
[----:B------:R-:W-:Y:S05]  /*11f00*/  @P1 BRA `(.L_x_627) ;  /* 0x0000000400841947 */ /* 0x000fea0003800000 */
[----:B01----:R-:W-:Y:S01]  /*11f10*/  SHF.R.S32.HI R5, RZ, 0x1f, R212 ;  /* 0x0000001fff057819 */ /* 0x003fe200000114d4 */
        /* <DEDUP_REMOVED lines=12> */
[----:B------:R-:W-:Y:S02]  /*11fe0*/  SHF.R.S32.HI R4, RZ, 0x1f, R35 ;  /* 0x0000001fff047819 */ /* 0x000fe40000011423 */
[----:B------:R-:W-:Y:S01]  /*11ff0*/  LOP3.LUT R6, R5, 0xffffe000, RZ, 0xc0, !PT ;  /* 0xffffe00005067812 */ /* 0x000fe200078ec0ff */
[----:B------:R-:W-:Y:S01]  /*12000*/  IMAD.SHL.U32 R5, R35, 0x8, RZ ;  /* 0x0000000823057824 */ /* 0x000fe200078e00ff */
        /* <DEDUP_REMOVED lines=81> */
.L_x_627:
[----:B------:R-:W-:Y:S05]  /*12520*/  BSYNC B1 ;  /* 0x0000000000017941 */ /* 0x000fea0003800000 */
.L_x_626:
[----:B012---:R-:W-:-:S05]  /*12530*/  VIADD R5, R213, 0x60 ;  /* 0x00000060d5057836 */ /* 0x007fca0000000000 */
[----:B------:R-:W-:-:S13]  /*12540*/  ISETP.GE.AND P0, PT, R5, R34, PT ;  /* 0x000000220500720c */ /* 0x000fda0003f06270 */
[----:B------:R-:W-:Y:S05]  /*12550*/  @P0 BRA `(.L_x_606) ;  /* 0x0000000c00340947 */ /* 0x000fea0003800000 */
[----:B------:R0:W5:Y:S01]  /*12560*/  LDL R52, [R1+0x14] ;  /* 0x0000140001347983 */ /* 0x0001620000100800 */
[----:B------:R-:W1:Y:S01]  /*12570*/  LDC R37, c[0x0][0x3f4] ;  /* 0x0000fd00ff257b82 */ /* 0x000e620000000800 */
[----:B------:R-:W-:Y:S01]  /*12580*/  SHF.R.S32.HI R4, RZ, 0x1f, R5 ;  /* 0x0000001fff047819 */ /* 0x000fe20000011405 */
[----:B------:R-:W-:Y:S01]  /*12590*/  IMAD.SHL.U32 R39, R5, 0x40, RZ ;  /* 0x0000004005277824 */ /* 0x000fe200078e00ff */
[----:B------:R-:W-:Y:S02]  /*125a0*/  BSSY B1, `(.L_x_630) ;  /* 0x0000066000017945 */ /* 0x000fe40003800000 */
[----:B------:R-:W-:Y:S02]  /*125b0*/  LEA.HI R4, R4, R5, RZ, 0x3 ;  /* 0x0000000504047211 */ /* 0x000fe400078f18ff */
[----:B------:R-:W-:-:S03]  /*125c0*/  LOP3.LUT R39, R39, 0x1c0, RZ, 0xc0, !PT ;  /* 0x000001c027277812 */ /* 0x000fc600078ec0ff */
[----:B------:R-:W-:Y:S01]  /*125d0*/  IMAD.SHL.U32 R4, R4, 0x40, RZ ;  /* 0x0000004004047824 */ /* 0x000fe200078e00ff */
[----:B------:R-:W-:-:S04]  /*125e0*/  SHF.R.U32.HI R35, RZ, 0x3, R39 ;  /* 0x00000003ff237819 */ /* 0x000fc80000011627 */
[----:B------:R-:W-:Y:S02]  /*125f0*/  LOP3.LUT R34, R4, 0xfffffe00, RZ, 0xc0, !PT ;  /* 0xfffffe0004227812 */ /* 0x000fe400078ec0ff */
        /* <DEDUP_REMOVED lines=19> */
[----:B------:R-:W-:Y:S01]  /*12730*/  IMAD.SHL.U32 R6, R4, 0x8, RZ ;  /* 0x0000000804067824 */ /* 0x000fe200078e00ff */
[----:B------:R-:W-:Y:S02]  /*12740*/  LOP3.LUT R33, R33, 0xffff0000, RZ, 0xc0, !PT ;  /* 0xffff000021217812 */ /* 0x000fe400078ec0ff */
[----:B------:R-:W-:Y:S02]  /*12750*/  LEA.HI R5, R5, R4, RZ, 0x3 ;  /* 0x0000000405057211 */ /* 0x000fe400078f18ff */
[----:B------:R-:W-:-:S02]  /*12760*/  LOP3.LUT R4, R39, 0x38, R6, 0xf8, !PT ;  /* 0x0000003827047812 */ /* 0x000fc400078ef806 */
[----:B------:R-:W-:Y:S01]  /*12770*/  LOP3.LUT R25, R25, 0xffff0000, RZ, 0xc0, !PT ;  /* 0xffff000019197812 */ /* 0x000fe200078ec0ff */
[----:B------:R-:W-:Y:S01]  /*12780*/  IMAD.SHL.U32 R6, R5, 0x400, RZ ;  /* 0x0000040005067824 */ /* 0x000fe200078e00ff */
[----:B------:R-:W-:Y:S02]  /*12790*/  LOP3.LUT R5, R4, R35, RZ, 0x3c, !PT ;  /* 0x0000002304057212 */ /* 0x000fe400078e3cff */
[----:B------:R-:W-:Y:S02]  /*127a0*/  LOP3.LUT R27, R27, 0xffff0000, RZ, 0xc0, !PT ;  /* 0xffff00001b1b7812 */ /* 0x000fe400078ec0ff */
        /* <DEDUP_REMOVED lines=21> */
[----:B------:R-:W-:Y:S01]  /*12900*/  FMUL.FTZ R53, R24, R8 ;  /* 0x0000000818357220 */ /* 0x000fe20000410000 */
[----:B------:R-:W-:Y:S02]  /*12910*/  IMAD.U32 R44, R10, 0x10000, RZ ;  /* 0x000100000a2c7824 */ /* 0x000fe400078e00ff */
[-C--:B------:R-:W-:Y:S01]  /*12920*/  FFMA.FTZ R8, R24, R4.reuse, -R51 ;  /* 0x0000000418087223 */ /* 0x080fe20000010833 */
[-C--:B------:R-:W-:Y:S01]  /*12930*/  FMUL.FTZ R51, R42, R43.reuse ;  /* 0x0000002b2a337220 */ /* 0x080fe20000410000 */
[----:B------:R-:W-:Y:S01]  /*12940*/  FFMA.FTZ R24, R50, R4, R53 ;  /* 0x0000000432187223 */ /* 0x000fe20000010035 */
[-C--:B------:R-:W-:Y:S01]  /*12950*/  FFMA.FTZ R47, R46, R36.reuse, -R47 ;  /* 0x000000242e2f7223 */ /* 0x080fe2000001082f */
[----:B------:R-:W-:Y:S01]  /*12960*/  FFMA.FTZ R49, R48, R36, R49 ;  /* 0x0000002430317223 */ /* 0x000fe20000010031 */
[C---:B------:R-:W-:Y:S01]  /*12970*/  FMUL.FTZ R43, R30.reuse, R43 ;  /* 0x0000002b1e2b7220 */ /* 0x040fe20000410000 */
[----:B------:R-:W-:Y:S01]  /*12980*/  FFMA.FTZ R51, R30, R38, -R51 ;  /* 0x000000261e337223 */ /* 0x000fe20000010833 */
[----:B------:R-:W-:Y:S01]  /*12990*/  IMAD.U32 R4, R26, 0x10000, RZ ;  /* 0x000100001a047824 */ /* 0x000fe200078e00ff */
[----:B------:R-:W-:Y:S01]  /*129a0*/  LOP3.LUT R10, R10, 0xffff0000, RZ, 0xc0, !PT ;  /* 0xffff00000a0a7812 */ /* 0x000fe200078ec0ff */
[----:B------:R-:W-:Y:S01]  /*129b0*/  IMAD.U32 R36, R32, 0x10000, RZ ;  /* 0x0001000020247824 */ /* 0x000fe200078e00ff */
[----:B------:R-:W-:Y:S01]  /*129c0*/  LOP3.LUT R26, R26, 0xffff0000, RZ, 0xc0, !PT ;  /* 0xffff00001a1a7812 */ /* 0x000fe200078ec0ff */
[C---:B------:R-:W-:Y:S01]  /*129d0*/  IMAD.U32 R45, R11.reuse, 0x10000, RZ ;  /* 0x000100000b2d7824 */ /* 0x040fe200078e00ff */
[----:B------:R-:W-:Y:S01]  /*129e0*/  LOP3.LUT R30, R32, 0xffff0000, RZ, 0xc0, !PT ;  /* 0xffff0000201e7812 */ /* 0x000fe200078ec0ff */
[-C--:B------:R-:W-:Y:S01]  /*129f0*/  FMUL.FTZ R53, R36, R44.reuse ;  /* 0x0000002c24357220 */ /* 0x080fe20000410000 */
[----:B------:R-:W-:Y:S01]  /*12a00*/  FMUL.FTZ R55, R4, R44 ;  /* 0x0000002c04377220 */ /* 0x000fe20000410000 */
[-C--:B------:R-:W-:Y:S01]  /*12a10*/  FMUL.FTZ R59, R26, R10.reuse ;  /* 0x0000000a1a3b7220 */ /* 0x080fe20000410000 */
[----:B------:R-:W-:Y:S01]  /*12a20*/  LOP3.LUT R11, R11, 0xffff0000, RZ, 0xc0, !PT ;  /* 0xffff00000b0b7812 */ /* 0x000fe200078ec0ff */
[----:B------:R-:W-:Y:S01]  /*12a30*/  FMUL.FTZ R57, R30, R10 ;  /* 0x0000000a1e397220 */ /* 0x000fe20000410000 */
[----:B------:R-:W-:Y:S01]  /*12a40*/  FFMA.FTZ R53, R4, R40, -R53 ;  /* 0x0000002804357223 */ /* 0x000fe20000010835 */
[-C--:B------:R-:W-:Y:S01]  /*12a50*/  FMUL.FTZ R4, R63, R45.reuse ;  /* 0x0000002d3f047220 */ /* 0x080fe20000410000 */
[-C--:B------:R-:W-:Y:S01]  /*12a60*/  FFMA.FTZ R59, R30, R6.reuse, R59 ;  /* 0x000000061e3b7223 */ /* 0x080fe2000001003b */
[----:B------:R-:W-:Y:S01]  /*12a70*/  FFMA.FTZ R32, R26, R6, -R57 ;  /* 0x000000061a207223 */ /* 0x000fe20000010839 */
[----:B------:R-:W-:Y:S01]  /*12a80*/  LOP3.LUT R31, R31, 0xffff0000, RZ, 0xc0, !PT ;  /* 0xffff00001f1f7812 */ /* 0x000fe200078ec0ff */
[C---:B------:R-:W-:Y:S01]  /*12a90*/  FMUL.FTZ R6, R61.reuse, R45 ;  /* 0x0000002d3d067220 */ /* 0x040fe20000410000 */
[----:B------:R-:W-:Y:S01]  /*12aa0*/  FFMA.FTZ R10, R36, R40, R55 ;  /* 0x00000028240a7223 */ /* 0x000fe20000010037 */
[----:B------:R-:W-:Y:S01]  /*12ab0*/  FFMA.FTZ R43, R42, R38, R43 ;  /* 0x000000262a2b7223 */ /* 0x000fe2000001002b */
[-C--:B------:R-:W-:Y:S01]  /*12ac0*/  FFMA.FTZ R36, R61, R41.reuse, -R4 ;  /* 0x000000293d247223 */ /* 0x080fe20000010804 */
[----:B------:R-:W-:Y:S01]  /*12ad0*/  FFMA.FTZ R41, R63, R41, R6 ;  /* 0x000000293f297223 */ /* 0x000fe20000010006 */
[----:B------:R-:W-:Y:S01]  /*12ae0*/  FMUL.FTZ R4, R31, R9 ;  /* 0x000000091f047220 */ /* 0x000fe20000410000 */
[----:B------:R-:W-:Y:S01]  /*12af0*/  FMUL.FTZ R38, R33, R11 ;  /* 0x0000000b21267220 */ /* 0x000fe20000410000 */
        /* <DEDUP_REMOVED lines=16> */
.L_x_631:
[----:B------:R-:W-:Y:S05]  /*12c00*/  BSYNC B1 ;  /* 0x0000000000017941 */ /* 0x000fea0003800000 */
.L_x_630:
[----:B------:R-:W-:Y:S05]  /*12c10*/  @P1 BRA `(.L_x_606) ;  /* 0x0000000400841947 */ /* 0x000fea0003800000 */
[----:B0-----:R-:W-:Y:S01]  /*12c20*/  SHF.R.S32.HI R5, RZ, 0x1f, R212 ;  /* 0x0000001fff057819 */ /* 0x001fe200000114d4 */
[----:B------:R-:W-:Y:S01]  /*12c30*/  IMAD.U32 R32, R0, 0x10000, RZ ;  /* 0x0001000000207824 */ /* 0x000fe200078e00ff */
[----:B-----5:R-:W-:Y:S01]  /*12c40*/  R2UR UR4, R52 ;  /* 0x00000000340472ca */ /* 0x020fe200000e0000 */
[----:B------:R-:W-:Y:S01]  /*12c50*/  IMAD.U32 R49, R15, 0x10000, RZ ;  /* 0x000100000f317824 */ /* 0x000fe200078e00ff */
[-C--:B------:R-:W-:Y:S01]  /*12c60*/  LEA.HI R4, R5, R212.reuse, RZ, 0x3 ;  /* 0x000000d405047211 */ /* 0x080fe200078f18ff */
        /* <DEDUP_REMOVED lines=12> */
[----:B------:R-:W-:Y:S02]  /*12d30*/  LOP3.LUT R4, R39, 0x38, R4, 0xf8, !PT ;  /* 0x0000003827047812 */ /* 0x000fe400078ef804 */
[----:B------:R-:W-:Y:S01]  /*12d40*/  IADD3 R5, R7, R5, R34 ;  /* 0x0000000507057210 */ /* 0x000fe20007ffe022 */
[----:B------:R-:W-:Y:S01]  /*12d50*/  IMAD.SHL.U32 R6, R6, 0x400, RZ ;  /* 0x0000040006067824 */ /* 0x000fe200078e00ff */
[----:B------:R-:W-:-:S02]  /*12d60*/  LOP3.LUT R35, R4, R35, RZ, 0x3c, !PT ;  /* 0x0000002304237212 */ /* 0x000fc400078e3cff */
[----:B------:R-:W-:Y:S02]  /*12d70*/  LEA R38, R5, UR4, 0x1 ;  /* 0x0000000405267c11 */ /* 0x000fe4000f8e08ff */
[----:B------:R-:W-:Y:S02]  /*12d80*/  LOP3.LUT R6, R6, 0x7fffe000, RZ, 0xc0, !PT ;  /* 0x7fffe00006067812 */ /* 0x000fe400078ec0ff */
[----:B------:R-:W-:Y:S02]  /*12d90*/  LOP3.LUT R0, R0, 0xffff0000, RZ, 0xc0, !PT ;  /* 0xffff000000007812 */ /* 0x000fe400078ec0ff */
[----:B------:R-:W-:Y:S01]  /*12da0*/  IADD3 R35, R35, R6, R34 ;  /* 0x0000000623237210 */ /* 0x000fe20007ffe022 */
[C---:B------:R-:W-:Y:S01]  /*12db0*/  IMAD.U32 R34, R14.reuse, 0x10000, RZ ;  /* 0x000100000e227824 */ /* 0x040fe200078e00ff */
[----:B------:R-:W0:Y:S01]  /*12dc0*/  LDS.128 R4, [R38] ;  /* 0x0000000026047984 */ /* 0x000e220000000c00 */
[----:B------:R-:W-:Y:S01]  /*12dd0*/  LOP3.LUT R36, R14, 0xffff0000, RZ, 0xc0, !PT ;  /* 0xffff00000e247812 */ /* 0x000fe200078ec0ff */
[C---:B------:R-:W-:Y:S01]  /*12de0*/  IMAD.U32 R14, R12.reuse, 0x10000, RZ ;  /* 0x000100000c0e7824 */ /* 0x040fe200078e00ff */
[----:B------:R-:W-:Y:S01]  /*12df0*/  LOP3.LUT R12, R12, 0xffff0000, RZ, 0xc0, !PT ;  /* 0xffff00000c0c7812 */ /* 0x000fe200078ec0ff */
[----:B------:R-:W-:Y:S01]  /*12e00*/  IMAD R35, R35, 0x2, R18 ;  /* 0x0000000223237824 */ /* 0x000fe200078e0212 */
[----:B------:R-:W-:-:S02]  /*12e10*/  LOP3.LUT R15, R15, 0xffff0000, RZ, 0xc0, !PT ;  /* 0xffff00000f0f7812 */ /* 0x000fc400078ec0ff */
[----:B------:R-:W-:Y:S02]  /*12e20*/  LOP3.LUT R21, R21, 0xffff0000, RZ, 0xc0, !PT ;  /* 0xffff000015157812 */ /* 0x000fe400078ec0ff */
[----:B------:R-:W1:Y:S01]  /*12e30*/  LDS.128 R8, [R35+0x14400] ;  /* 0x0144000023087984 */ /* 0x000e620000000c00 */
        /* <DEDUP_REMOVED lines=15> */
[-C--:B------:R-:W-:Y:S01]  /*12f30*/  FMUL.FTZ R41, R0, R8.reuse ;  /* 0x0000000800297220 */ /* 0x080fe20000410000 */
[----:B------:R-:W-:Y:S01]  /*12f40*/  FMUL.FTZ R39, R36, R8 ;  /* 0x0000000824277220 */ /* 0x000fe20000410000 */
[-C--:B------:R-:W-:Y:S01]  /*12f50*/  FFMA.FTZ R33, R32, R24.reuse, -R33 ;  /* 0x0000001820217223 */ /* 0x080fe20000010821 */
[----:B------:R-:W-:Y:S01]  /*12f60*/  FFMA.FTZ R37, R34, R24, R37 ;  /* 0x0000001822257223 */ /* 0x000fe20000010025 */
[----:B------:R-:W-:Y:S01]  /*12f70*/  LOP3.LUT R24, R20, 0xffff0000, RZ, 0xc0, !PT ;  /* 0xffff000014187812 */ /* 0x000fe200078ec0ff */
[----:B------:R-:W-:Y:S01]  /*12f80*/  FFMA.FTZ R8, R36, R4, R41 ;  /* 0x0000000424087223 */ /* 0x000fe20000010029 */
[----:B------:R-:W-:-:S02]  /*12f90*/  IMAD.U32 R29, R9, 0x10000, RZ ;  /* 0x00010000091d7824 */ /* 0x000fc400078e00ff */
[----:B------:R-:W-:Y:S01]  /*12fa0*/  FFMA.FTZ R0, R0, R4, -R39 ;  /* 0x0000000400007223 */ /* 0x000fe20000010827 */
[----:B------:R-:W-:Y:S02]  /*12fb0*/  IMAD.U32 R28, R20, 0x10000, RZ ;  /* 0x00010000141c7824 */ /* 0x000fe400078e00ff */
[-C--:B------:R-:W-:Y:S01]  /*12fc0*/  FMUL.FTZ R41, R24, R10.reuse ;  /* 0x0000000a18297220 */ /* 0x080fe20000410000 */
[C---:B------:R-:W-:Y:S01]  /*12fd0*/  FMUL.FTZ R45, R12.reuse, R10 ;  /* 0x0000000a0c2d7220 */ /* 0x040fe20000410000 */
[----:B------:R-:W-:Y:S02]  /*12fe0*/  IMAD.U32 R31, R11, 0x10000, RZ ;  /* 0x000100000b1f7824 */ /* 0x000fe400078e00ff */
[----:B------:R-:W-:Y:S01]  /*12ff0*/  FMUL.FTZ R4, R49, R29 ;  /* 0x0000001d31047220 */ /* 0x000fe20000410000 */
[----:B------:R-:W-:Y:S01]  /*13000*/  FFMA.FTZ R20, R12, R6, -R41 ;  /* 0x000000060c147223 */ /* 0x000fe20000010829 */
[----:B------:R-:W-:Y:S02]  /*13010*/  IMAD.U32 R41, R13, 0x10000, RZ ;  /* 0x000100000d297824 */ /* 0x000fe400078e00ff */
[-C--:B------:R-:W-:Y:S01]  /*13020*/  FMUL.FTZ R39, R28, R30.reuse ;  /* 0x0000001e1c277220 */ /* 0x080fe20000410000 */
[----:B------:R-:W-:Y:S01]  /*13030*/  FMUL.FTZ R43, R14, R30 ;  /* 0x0000001e0e2b7220 */ /* 0x000fe20000410000 */
[----:B------:R-:W-:Y:S01]  /*13040*/  FFMA.FTZ R24, R24, R6, R45 ;  /* 0x0000000618187223 */ /* 0x000fe2000001002d */
[----:B------:R-:W-:Y:S01]  /*13050*/  FMUL.FTZ R6, R51, R31 ;  /* 0x0000001f33067220 */ /* 0x000fe20000410000 */
[----:B------:R-:W-:Y:S01]  /*13060*/  FFMA.FTZ R12, R47, R25, -R4 ;  /* 0x000000192f0c7223 */ /* 0x000fe20000010804 */
[----:B------:R-:W-:Y:S01]  /*13070*/  LOP3.LUT R9, R9, 0xffff0000, RZ, 0xc0, !PT ;  /* 0xffff000009097812 */ /* 0x000fe200078ec0ff */
[----:B------:R-:W-:Y:S01]  /*13080*/  FMUL.FTZ R10, R47, R29 ;  /* 0x0000001d2f0a7220 */ /* 0x000fe20000410000 */
[----:B------:R-:W-:Y:S01]  /*13090*/  LOP3.LUT R11, R11, 0xffff0000, RZ, 0xc0, !PT ;  /* 0xffff00000b0b7812 */ /* 0x000fe200078ec0ff */
[----:B------:R-:W-:Y:S01]  /*130a0*/  FMUL.FTZ R4, R41, R31 ;  /* 0x0000001f29047220 */ /* 0x000fe20000410000 */
[----:B------:R-:W-:Y:S01]  /*130b0*/  LOP3.LUT R13, R13, 0xffff0000, RZ, 0xc0, !PT ;  /* 0xffff00000d0d7812 */ /* 0x000fe200078ec0ff */
[-C--:B------:R-:W-:Y:S01]  /*130c0*/  FFMA.FTZ R39, R14, R26.reuse, -R39 ;  /* 0x0000001a0e277223 */ /* 0x080fe20000010827 */
[----:B------:R-:W-:Y:S01]  /*130d0*/  FFMA.FTZ R43, R28, R26, R43 ;  /* 0x0000001a1c2b7223 */ /* 0x000fe2000001002b */
[----:B------:R-:W-:Y:S01]  /*130e0*/  FFMA.FTZ R26, R41, R27, -R6 ;  /* 0x0000001b291a7223 */ /* 0x000fe20000010806 */
[----:B------:R-:W-:Y:S01]  /*130f0*/  FFMA.FTZ R25, R49, R25, R10 ;  /* 0x0000001931197223 */ /* 0x000fe2000001000a */
        /* <DEDUP_REMOVED lines=19> */
.L_x_606:
[----:B------:R-:W-:Y:S05]  /*13230*/  BSYNC B0 ;  /* 0x0000000000007941 */ /* 0x000fea0003800000 */
.L_x_575:
[----:B------:R-:W-:Y:S01]  /*13240*/  @!PT LDS RZ, [RZ] ;  /* 0x00000000fffff984 */ /* 0x000fe20000000800 */
[----:B------:R-:W-:Y:S01]  /*13250*/  @!PT LDS RZ, [RZ] ;  /* 0x00000000fffff984 */ /* 0x000fe20000000800 */
[----:B------:R-:W-:Y:S01]  /*13260*/  @!PT LDS RZ, [RZ] ;  /* 0x00000000fffff984 */ /* 0x000fe20000000800 */
[----:B------:R-:W-:Y:S01]  /*13270*/  @!PT LDS RZ, [RZ] ;  /* 0x00000000fffff984 */ /* 0x000fe20000000800 */
[----:B------:R4:W-:Y:S06]  /*13280*/  MEMBAR.ALL.CTA ;  /* 0x0000000000007992 */ /* 0x0009ec0000008000 */
[----:B----4-:R-:W4:Y:S01]  /*13290*/  FENCE.VIEW.ASYNC.S ;  /* 0x00000000000073c6 */ /* 0x010f220000000000 */
[----:B------:R-:W-:Y:S05]  /*132a0*/  WARPSYNC.ALL ;  /* 0x0000000000007948 */ /* 0x000fea0003800000 */
[----:B----4-:R-:W-:Y:S06]  /*132b0*/  BAR.SYNC.DEFER_BLOCKING 0xd, 0x100 ;  /* 0x0344000000007b1d */ /* 0x010fec0000010000 */
.L_x_573:
[----:B------:R-:W-:-:S06]  /*132c0*/  ULOP3.LUT UR4, UR60, 0x1, URZ, 0xfc, !UPT ;  /* 0x000000013c047892 */ /* 0x000fcc000f8efc3f */
[----:B------:R-:W-:-:S05]  /*132d0*/  IMAD.U32 R0, RZ, RZ, UR4 ;  /* 0x00000004ff007e24 */ /* 0x000fca000f8e00ff */
[----:B------:R-:W-:-:S13]  /*132e0*/  ISETP.NE.AND P0, PT, R0, 0x3, PT ;  /* 0x000000030000780c */ /* 0x000fda0003f05270 */
[----:B------:R-:W-:Y:S05]  /*132f0*/  @!P0 BRA `(.L_x_632) ;  /* 0x0000000000048947 */ /* 0x000fea0003800000 */
[----:B------:R-:W-:Y:S01]  /*13300*/  BPT.TRAP 0x1 ;  /* 0x000000040000795c */ /* 0x000fe20000300000 */
.L_x_632:
[----:B------:R-:W-:Y:S01]  /*13310*/  IMAD R0, R220, 0x8, R18 ;  /* 0x00000008dc007824 */ /* 0x000fe200078e0212 */
[----:B01----:R-:W-:-:S04]  /*13320*/  SHF.L.U32 R3, R221, 0x1f, RZ ;  /* 0x0000001fdd037819 */ /* 0x003fc800000006ff */
[----:B------:R0:W1:Y:S01]  /*13330*/  SYNCS.PHASECHK.TRANS64.TRYWAIT P2, [R0+URZ+0x38830], R3 ;  /* 0x03883003000075a7 */ /* 0x000062000804017f */
[----:B------:R-:W-:Y:S05]  /*13340*/  @!P0 BRA `(.L_x_633) ;  /* 0x0000000000048947 */ /* 0x000fea0003800000 */
[----:B------:R-:W-:Y:S01]  /*13350*/  BPT.TRAP 0x1 ;  /* 0x000000040000795c */ /* 0x000fe20000300000 */
.L_x_633:
[----:B--23--:R-:W2:Y:S01]  /*13360*/  S2R R4, SR_TID.X ;  /* 0x0000000000047919 */ /* 0x00cea20000002100 */
[----:B------:R-:W-:Y:S01]  /*13370*/  IMAD.MOV.U32 R151, RZ, RZ, RZ ;  /* 0x000000ffff977224 */ /* 0x000fe200078e00ff */
[----:B--2---:R-:W-:-:S04]  /*13380*/  LOP3.LUT R4, R4, 0x7f, RZ, 0xc0, !PT ;  /* 0x0000007f04047812 */ /* 0x004fc800078ec0ff */
[----:B------:R-:W-:Y:S01]  /*13390*/  ISETP.NE.AND P1, PT, R4, RZ, PT ;  /* 0x000000ff0400720c */ /* 0x000fe20003f25270 */
[----:B-1----:R-:W-:-:S12]  /*133a0*/  @P2 BRA `(.L_x_634) ;  /* 0x0000000000082947 */ /* 0x002fd80003800000 */
[----:B------:R-:W1:Y:S02]  /*133b0*/  SYNCS.PHASECHK.TRANS64.TRYWAIT P2, [R0+URZ+0x38830], R3 ;  /* 0x03883003000075a7 */ /* 0x000e64000804017f */
[----:B-1----:R-:W-:Y:S05]  /*133c0*/  @!P2 BRA `(.L_x_635) ;  /* 0x000001940038a947 */ /* 0x002fea0003800000 */
.L_x_634:
[----:B------:R-:W-:Y:S05]  /*133d0*/  WARPSYNC.ALL ;  /* 0x0000000000007948 */ /* 0x000fea0003800000 */
[----:B01----:R-:W-:Y:S01]  /*133e0*/  VIADD R3, R18, 0x24400 ;  /* 0x0002440012037836 */ /* 0x003fe20000000000 */
[----:B------:R-:W-:Y:S01]  /*133f0*/  R2UR UR20, R2 ;  /* 0x00000000021472ca */ /* 0x000fe200000e0000 */
[----:B-----5:R-:W-:Y:S01]  /*13400*/  WARPGROUP.ARRIVE ;  /* 0x00000000000079c5 */ /* 0x020fe20000000000 */
[----:B------:R-:W-:Y:S01]  /*13410*/  UMOV UR5, 0x40000040 ;  /* 0x4000004000057882 */ /* 0x000fe20000000000 */
[----:B------:R-:W-:Y:S01]  /*13420*/  IMAD.MOV.U32 R5, RZ, RZ, 0x40000040 ;  /* 0x40000040ff057424 */ /* 0x000fe200078e00ff */
[----:B------:R-:W-:Y:S01]  /*13430*/  SHF.R.U32.HI R3, RZ, 0x4, R3 ;  /* 0x00000004ff037819 */ /* 0x000fe20000011603 */
[----:B------:R-:W-:Y:S01]  /*13440*/  UMOV UR17, UR5 ;  /* 0x0000000500117c82 */ /* 0x000fe20008000000 */
[----:B------:R-:W-:Y:S01]  /*13450*/  IMAD.U32 R13, RZ, RZ, UR5 ;  /* 0x00000005ff0d7e24 */ /* 0x000fe2000f8e00ff */
[----:B------:R-:W-:Y:S01]  /*13460*/  UMOV UR9, UR17 ;  /* 0x0000001100097c82 */ /* 0x000fe20008000000 */
[----:B------:R-:W-:Y:S01]  /*13470*/  LOP3.LUT R3, R3, 0x3fff, RZ, 0xc0, !PT ;  /* 0x00003fff03037812 */ /* 0x000fe200078ec0ff */
[----:B------:R-:W-:Y:S01]  /*13480*/  IMAD.MOV.U32 R7, RZ, RZ, 0x40000040 ;  /* 0x40000040ff077424 */ /* 0x000fe200078e00ff */
[----:B------:R-:W-:Y:S01]  /*13490*/  UMOV UR13, UR17 ;  /* 0x00000011000d7c82 */ /* 0x000fe20008000000 */
[----:B------:R-:W-:Y:S01]  /*134a0*/  IMAD.MOV.U32 R9, RZ, RZ, 0x40000040 ;  /* 0x40000040ff097424 */ /* 0x000fe200078e00ff */
[----:B------:R-:W-:Y:S01]  /*134b0*/  LOP3.LUT R224, R3, 0x10000, RZ, 0xfc, !PT ;  /* 0x0001000003e07812 */ /* 0x000fe200078efcff */
[----:B------:R-:W-:Y:S01]  /*134c0*/  IMAD.MOV.U32 R3, RZ, RZ, 0x40000040 ;  /* 0x40000040ff037424 */ /* 0x000fe200078e00ff */
[----:B------:R-:W-:Y:S01]  /*134d0*/  ULOP3.LUT UR20, UR20, 0x10000, URZ, 0xfc, !UPT ;  /* 0x0001000014147892 */ /* 0x000fe2000f8efc3f */
[----:B------:R-:W-:Y:S01]  /*134e0*/  R2UR UR11, R7 ;  /* 0x00000000070b72ca */ /* 0x000fe200000e0000 */
[----:B------:R-:W-:Y:S01]  /*134f0*/  IMAD.MOV.U32 R7, RZ, RZ, 0x40000040 ;  /* 0x40000040ff077424 */ /* 0x000fe200078e00ff */
[----:B------:R-:W-:Y:S01]  /*13500*/  R2UR UR27, R9 ;  /* 0x00000000091b72ca */ /* 0x000fe200000e0000 */
[----:B------:R-:W-:Y:S01]  /*13510*/  IMAD R2, R220, 0xa00, R224 ;  /* 0x00000a00dc027824 */ /* 0x000fe200078e02e0 */
[----:B------:R-:W-:Y:S01]  /*13520*/  R2UR UR7, R3 ;  /* 0x00000000030772ca */ /* 0x000fe200000e0000 */
[----:B------:R-:W-:Y:S01]  /*13530*/  UMOV UR25, 0x40000040 ;  /* 0x4000004000197882 */ /* 0x000fe20000000000 */
[----:B------:R-:W-:Y:S01]  /*13540*/  UMOV UR4, UR20 ;  /* 0x0000001400047c82 */ /* 0x000fe20008000000 */
[C---:B------:R-:W-:Y:S01]  /*13550*/  VIADD R4, R2.reuse, 0x80 ;  /* 0x0000008002047836 */ /* 0x040fe20000000000 */
[C---:B------:R-:W-:Y:S01]  /*13560*/  R2UR UR6, R2.reuse ;  /* 0x00000000020672ca */ /* 0x040fe200000e0000 */
[----:B------:R-:W-:Y:S01]  /*13570*/  UMOV UR16, UR4 ;  /* 0x0000000400107c82 */ /* 0x000fe20008000000 */
[----:B------:R-:W-:Y:S01]  /*13580*/  IMAD.U32 R12, RZ, RZ, UR4 ;  /* 0x00000004ff0c7e24 */ /* 0x000fe2000f8e00ff */
[----:B------:R-:W-:Y:S01]  /*13590*/  UMOV UR8, UR16 ;  /* 0x0000001000087c82 */ /* 0x000fe20008000000 */
[C---:B------:R-:W-:Y:S01]  /*135a0*/  VIADD R6, R2.reuse, 0x100 ;  /* 0x0000010002067836 */ /* 0x040fe20000000000 */
[----:B------:R-:W-:Y:S01]  /*135b0*/  UMOV UR12, UR16 ;  /* 0x00000010000c7c82 */ /* 0x000fe20008000000 */
[----:B------:R-:W-:Y:S01]  /*135c0*/  R2UR UR19, R7 ;  /* 0x00000000071372ca */ /* 0x000fe200000e0000 */
[----:B------:R-:W-:Y:S01]  /*135d0*/  VIADD R8, R2, 0x2 ;  /* 0x0000000202087836 */ /* 0x000fe20000000000 */
[----:B------:R0:W-:Y:S01]  /*135e0*/  STL.64 [R1+0x58], R12 ;  /* 0x0000580c01007387 */ /* 0x0001e20000100a00 */
[----:B------:R-:W-:Y:S01]  /*135f0*/  R2UR UR10, R6 ;  /* 0x00000000060a72ca */ /* 0x000fe200000e0000 */
[----:B------:R-:W-:Y:S01]  /*13600*/  VIADD R6, R2, 0x200 ;  /* 0x0000020002067836 */ /* 0x000fe20000000000 */
[----:B------:R-:W-:Y:S01]  /*13610*/  P2R R10, PR, RZ, 0x1 ;  /* 0x00000001ff0a7803 */ /* 0x000fe20000000000 */
[----:B------:R-:W-:Y:S01]  /*13620*/  IMAD.MOV.U32 R7, RZ, RZ, 0x40000040 ;  /* 0x40000040ff077424 */ /* 0x000fe200078e00ff */
[----:B------:R-:W-:Y:S01]  /*13630*/  HGMMA.64x16x16.F32.BF16 R56, gdesc[UR4], RZ, !UPT, gsb0 ;  /* 0x00200000043879f0 */ /* 0x000fe2000c0018ff */
[----:B------:R-:W-:Y:S01]  /*13640*/  R2UR UR6, R4 ;  /* 0x00000000040672ca */ /* 0x000fe200000e0000 */
[----:B------:R-:W-:Y:S01]  /*13650*/  UMOV UR4, UR16 ;  /* 0x0000001000047c82 */ /* 0x000fe20008000000 */
[----:B------:R-:W-:Y:S01]  /*13660*/  R2UR UR7, R5 ;  /* 0x00000000050772ca */ /* 0x000fe200000e0000 */
[----:B------:R-:W-:Y:S01]  /*13670*/  UMOV UR5, UR17 ;  /* 0x0000001100057c82 */ /* 0x000fe20008000000 */
[----:B------:R-:W-:Y:S01]  /*13680*/  VIADD R4, R2, 0x180 ;  /* 0x0000018002047836 */ /* 0x000fe20000000000 */
[----:B------:R-:W-:Y:S01]  /*13690*/  R2UR UR18, R6 ;  /* 0x00000000061272ca */ /* 0x000fe200000e0000 */
[----:B------:R-:W-:Y:S01]  /*136a0*/  IMAD.MOV.U32 R5, RZ, RZ, 0x40000040 ;  /* 0x40000040ff057424 */ /* 0x000fe200078e00ff */
[----:B------:R-:W-:Y:S01]  /*136b0*/  R2UR UR26, R8 ;  /* 0x00000000081a72ca */ /* 0x000fe200000e0000 */
[----:B------:R-:W-:Y:S01]  /*136c0*/  VIADD R6, R2, 0x102 ;  /* 0x0000010202067836 */ /* 0x000fe20000000000 */
[----:B------:R-:W-:Y:S01]  /*136d0*/  R2UR UR14, R4 ;  /* 0x00000000040e72ca */ /* 0x000fe200000e0000 */
[----:B------:R-:W-:Y:S01]  /*136e0*/  VIADD R4, R2, 0x82 ;  /* 0x0000008202047836 */ /* 0x000fe20000000000 */
[----:B------:R-:W-:Y:S01]  /*136f0*/  R2UR UR15, R5 ;  /* 0x00000000050f72ca */ /* 0x000fe200000e0000 */
[----:B------:R-:W-:-:S02]  /*13700*/  IMAD.MOV.U32 R5, RZ, RZ, 0x40000040 ;  /* 0x40000040ff057424 */ /* 0x000fc400078e00ff */
[----:B------:R-:W-:Y:S02]  /*13710*/  VIADD R8, R2, 0x4 ;  /* 0x0000000402087836 */ /* 0x000fe40000000000 */
[----:B------:R-:W-:Y:S02]  /*13720*/  IMAD.MOV.U32 R9, RZ, RZ, 0x40000040 ;  /* 0x40000040ff097424 */ /* 0x000fe400078e00ff */
[----:B0-----:R-:W-:Y:S01]  /*13730*/  IMAD.U32 R13, RZ, RZ, UR25 ;  /* 0x00000019ff0d7e24 */ /* 0x001fe2000f8e00ff */
[----:B------:R-:W-:Y:S02]  /*13740*/  WARPGROUP.DEPBAR.LE gsb0, 0x0 ;  /* 0x00008000000079c5 */ /* 0x000fe40000010000 */
[----:B------:R-:W-:-:S06]  /*13750*/  WARPGROUP.ARRIVE ;  /* 0x00000000000079c5 */ /* 0x000fcc0000000000 */
[----:B------:R-:W-:Y:S01]  /*13760*/  HGMMA.64x16x16.F32.BF16 R48, gdesc[UR4], RZ, !UPT, gsb0 ;  /* 0x00200000043079f0 */ /* 0x000fe2000c0018ff */
[----:B------:R-:W-:-:S07]  /*13770*/  UIADD3 UR4, UR20, 0x2, URZ ;  /* 0x0000000214047890 */ /* 0x000fce000fffe03f */
[----:B------:R-:W-:Y:S02]  /*13780*/  UMOV UR24, UR4 ;  /* 0x0000000400187c82 */ /* 0x000fe40008000000 */
[----:B------:R-:W-:-:S05]  /*13790*/  IMAD.U32 R12, RZ, RZ, UR24 ;  /* 0x00000018ff0c7e24 */ /* 0x000fca000f8e00ff */
[----:B------:R0:W-:Y:S01]  /*137a0*/  STL.64 [R1+0x50], R12 ;  /* 0x0000500c01007387 */ /* 0x0001e20000100a00 */
[----:B------:R-:W-:Y:S02]  /*137b0*/  WARPGROUP.DEPBAR.LE gsb0, 0x0 ;  /* 0x00008000000079c5 */ /* 0x000fe40000010000 */
[----:B------:R-:W-:-:S06]  /*137c0*/  WARPGROUP.ARRIVE ;  /* 0x00000000000079c5 */ /* 0x000fcc0000000000 */
[----:B------:R-:W-:Y:S01]  /*137d0*/  HGMMA.64x16x16.F32.BF16 R40, gdesc[UR8], RZ, !UPT, gsb0 ;  /* 0x00200000082879f0 */ /* 0x000fe2000c0018ff */
[----:B------:R-:W-:Y:S01]  /*137e0*/  UMOV UR8, UR24 ;  /* 0x0000001800087c82 */ /* 0x000fe20008000000 */
[----:B------:R-:W-:Y:S01]  /*137f0*/  UMOV UR9, UR25 ;  /* 0x0000001900097c82 */ /* 0x000fe20008000000 */
[----:B------:R-:W-:Y:S01]  /*13800*/  UMOV UR4, UR8 ;  /* 0x0000000800047c82 */ /* 0x000fe20008000000 */
[----:B------:R-:W-:Y:S01]  /*13810*/  UMOV UR5, UR9 ;  /* 0x0000000900057c82 */ /* 0x000fe20008000000 */
[----:B------:R-:W-:Y:S02]  /*13820*/  WARPGROUP.DEPBAR.LE gsb0, 0x0 ;  /* 0x00008000000079c5 */ /* 0x000fe40000010000 */
[----:B------:R-:W-:-:S06]  /*13830*/  WARPGROUP.ARRIVE ;  /* 0x00000000000079c5 */ /* 0x000fcc0000000000 */
[----:B------:R-:W-:Y:S01]  /*13840*/  HGMMA.64x16x16.F32.BF16 R32, gdesc[UR12], RZ, !UPT, gsb0 ;  /* 0x002000000c2079f0 */ /* 0x000fe2000c0018ff */
[----:B------:R-:W-:Y:S01]  /*13850*/  R2UR UR14, R4 ;  /* 0x00000000040e72ca */ /* 0x000fe200000e0000 */
[----:B------:R-:W-:Y:S01]  /*13860*/  UMOV UR12, UR8 ;  /* 0x00000008000c7c82 */ /* 0x000fe20008000000 */
[----:B------:R-:W-:Y:S01]  /*13870*/  R2UR UR15, R5 ;  /* 0x00000000050f72ca */ /* 0x000fe200000e0000 */
[----:B------:R-:W-:Y:S01]  /*13880*/  UMOV UR13, UR9 ;  /* 0x00000009000d7c82 */ /* 0x000fe20008000000 */
[----:B------:R-:W-:Y:S02]  /*13890*/  VIADD R4, R2, 0x182 ;  /* 0x0000018202047836 */ /* 0x000fe40000000000 */
[----:B------:R-:W-:-:S03]  /*138a0*/  IMAD.MOV.U32 R5, RZ, RZ, 0x40000040 ;  /* 0x40000040ff057424 */ /* 0x000fc600078e00ff */
[----:B------:R-:W-:Y:S01]  /*138b0*/  R2UR UR6, R4 ;  /* 0x00000000040672ca */ /* 0x000fe200000e0000 */
[----:B------:R-:W-:Y:S01]  /*138c0*/  VIADD R4, R2, 0x84 ;  /* 0x0000008402047836 */ /* 0x000fe20000000000 */
[----:B------:R-:W-:Y:S01]  /*138d0*/  R2UR UR7, R5 ;  /* 0x00000000050772ca */ /* 0x000fe200000e0000 */
[----:B------:R-:W-:Y:S01]  /*138e0*/  IMAD.MOV.U32 R5, RZ, RZ, 0x40000040 ;  /* 0x40000040ff057424 */ /* 0x000fe200078e00ff */
        /* <DEDUP_REMOVED lines=15> */
[----:B------:R-:W-:Y:S01]  /*139e0*/  HGMMA.64x16x16.F32.BF16 R56, gdesc[UR24], R56, gsb0 ;  /* 0x00200000183879f0 */ /* 0x000fe20008001838 */
[----:B------:R-:W-:Y:S01]  /*139f0*/  R2UR UR26, R8 ;  /* 0x00000000081a72ca */ /* 0x000fe200000e0000 */
[----:B------:R-:W-:Y:S01]  /*13a00*/  UMOV UR25, 0x40000040 ;  /* 0x4000004000197882 */ /* 0x000fe20000000000 */
[----:B------:R-:W-:Y:S01]  /*13a10*/  R2UR UR27, R9 ;  /* 0x00000000091b72ca */ /* 0x000fe200000e0000 */
[----:B------:R-:W-:Y:S02]  /*13a20*/  VIADD R8, R2, 0x6 ;  /* 0x0000000602087836 */ /* 0x000fe40000000000 */
[----:B------:R-:W-:Y:S02]  /*13a30*/  IMAD.MOV.U32 R9, RZ, RZ, 0x40000040 ;  /* 0x40000040ff097424 */ /* 0x000fe400078e00ff */
[----:B0-----:R-:W-:Y:S01]  /*13a40*/  IMAD.U32 R13, RZ, RZ, UR25 ;  /* 0x00000019ff0d7e24 */ /* 0x001fe2000f8e00ff */
[----:B------:R-:W-:Y:S02]  /*13a50*/  WARPGROUP.DEPBAR.LE gsb0, 0x0 ;  /* 0x00008000000079c5 */ /* 0x000fe40000010000 */
[----:B------:R-:W-:-:S06]  /*13a60*/  WARPGROUP.ARRIVE ;  /* 0x00000000000079c5 */ /* 0x000fcc0000000000 */
[----:B------:R-:W-:Y:S01]  /*13a70*/  HGMMA.64x16x16.F32.BF16 R48, gdesc[UR12], R48, gsb0 ;  /* 0x002000000c3079f0 */ /* 0x000fe20008001830 */
[----:B------:R-:W-:-:S07]  /*13a80*/  UIADD3 UR12, UR20, 0x4, URZ ;  /* 0x00000004140c7890 */ /* 0x000fce000fffe03f */
[----:B------:R-:W-:Y:S02]  /*13a90*/  UMOV UR24, UR12 ;  /* 0x0000000c00187c82 */ /* 0x000fe40008000000 */
[----:B------:R-:W-:-:S05]  /*13aa0*/  IMAD.U32 R12, RZ, RZ, UR24 ;  /* 0x00000018ff0c7e24 */ /* 0x000fca000f8e00ff */
[----:B------:R0:W-:Y:S01]  /*13ab0*/  STL.64 [R1+0x48], R12 ;  /* 0x0000480c01007387 */ /* 0x0001e20000100a00 */
[----:B------:R-:W-:Y:S02]  /*13ac0*/  WARPGROUP.DEPBAR.LE gsb0, 0x0 ;  /* 0x00008000000079c5 */ /* 0x000fe40000010000 */
[----:B------:R-:W-:-:S06]  /*13ad0*/  WARPGROUP.ARRIVE ;  /* 0x00000000000079c5 */ /* 0x000fcc0000000000 */
[----:B------:R-:W-:Y:S01]  /*13ae0*/  HGMMA.64x16x16.F32.BF16 R40, gdesc[UR16], R40, gsb0 ;  /* 0x00200000102879f0 */ /* 0x000fe20008001828 */
[----:B------:R-:W-:Y:S01]  /*13af0*/  UMOV UR16, UR24 ;  /* 0x0000001800107c82 */ /* 0x000fe20008000000 */
[----:B------:R-:W-:Y:S01]  /*13b00*/  UMOV UR17, UR25 ;  /* 0x0000001900117c82 */ /* 0x000fe20008000000 */
[----:B------:R-:W-:Y:S01]  /*13b10*/  UMOV UR12, UR16 ;  /* 0x00000010000c7c82 */ /* 0x000fe20008000000 */
[----:B------:R-:W-:Y:S01]  /*13b20*/  UMOV UR13, UR17 ;  /* 0x00000011000d7c82 */ /* 0x000fe20008000000 */
[----:B------:R-:W-:Y:S02]  /*13b30*/  WARPGROUP.DEPBAR.LE gsb0, 0x0 ;  /* 0x00008000000079c5 */ /* 0x000fe40000010000 */
[----:B------:R-:W-:-:S06]  /*13b40*/  WARPGROUP.ARRIVE ;  /* 0x00000000000079c5 */ /* 0x000fcc0000000000 */
[----:B------:R-:W-:Y:S01]  /*13b50*/  HGMMA.64x16x16.F32.BF16 R32, gdesc[UR4], R32, gsb0 ;  /* 0x00200000042079f0 */ /* 0x000fe20008001820 */
        /* <DEDUP_REMOVED lines=35> */
[----:B------:R-:W-:Y:S01]  /*13d90*/  UIADD3 UR4, UR20, 0x6, URZ ;  /* 0x0000000614047890 */ /* 0x000fe2000fffe03f */
[----:B------:R-:W-:Y:S01]  /*13da0*/  R2UR UR6, R4 ;  /* 0x00000000040672ca */ /* 0x000fe200000e0000 */
[----:B------:R-:W-:Y:S01]  /*13db0*/  VIADD R4, R2, 0x186 ;  /* 0x0000018602047836 */ /* 0x000fe20000000000 */
[----:B------:R-:W-:Y:S01]  /*13dc0*/  R2UR UR7, R5 ;  /* 0x00000000050772ca */ /* 0x000fe200000e0000 */
[----:B------:R-:W-:-:S03]  /*13dd0*/  IMAD.MOV.U32 R5, RZ, RZ, 0x40000040 ;  /* 0x40000040ff057424 */ /* 0x000fc600078e00ff */
[----:B------:R-:W-:Y:S02]  /*13de0*/  UMOV UR24, UR4 ;  /* 0x0000000400187c82 */ /* 0x000fe40008000000 */
[----:B------:R-:W-:-:S05]  /*13df0*/  IMAD.U32 R12, RZ, RZ, UR24 ;  /* 0x00000018ff0c7e24 */ /* 0x000fca000f8e00ff */
[----:B------:R0:W-:Y:S01]  /*13e00*/  STL.64 [R1+0x40], R12 ;  /* 0x0000400c01007387 */ /* 0x0001e20000100a00 */
[----:B------:R-:W-:Y:S02]  /*13e10*/  WARPGROUP.DEPBAR.LE gsb0, 0x0 ;  /* 0x00008000000079c5 */ /* 0x000fe40000010000 */
[----:B------:R-:W-:-:S06]  /*13e20*/  WARPGROUP.ARRIVE ;  /* 0x00000000000079c5 */ /* 0x000fcc0000000000 */
[----:B------:R-:W-:Y:S01]  /*13e30*/  HGMMA.64x16x16.F32.BF16 R40, gdesc[UR8], R40, gsb0 ;  /* 0x00200000082879f0 */ /* 0x000fe20008001828 */
        /* <DEDUP_REMOVED lines=14> */
[----:B------:R-:W-:Y:S01]  /*13f20*/  UMOV UR16, UR24 ;  /* 0x0000001800107c82 */ /* 0x000fe20008000000 */
[----:B------:R-:W-:Y:S01]  /*13f30*/  UMOV UR17, UR25 ;  /* 0x0000001900117c82 */ /* 0x000fe20008000000 */
[----:B------:R-:W-:Y:S01]  /*13f40*/  UMOV UR4, UR16 ;  /* 0x0000001000047c82 */ /* 0x000fe20008000000 */
[----:B------:R-:W-:Y:S01]  /*13f50*/  UMOV UR5, UR17 ;  /* 0x0000001100057c82 */ /* 0x000fe20008000000 */
[----:B------:R-:W-:Y:S01]  /*13f60*/  UMOV UR8, UR16 ;  /* 0x0000001000087c82 */ /* 0x000fe20008000000 */
[----:B------:R-:W-:Y:S01]  /*13f70*/  UMOV UR9, UR17 ;  /* 0x0000001100097c82 */ /* 0x000fe20008000000 */
[----:B------:R-:W-:Y:S01]  /*13f80*/  UMOV UR12, UR16 ;  /* 0x00000010000c7c82 */ /* 0x000fe20008000000 */
[----:B------:R-:W-:Y:S01]  /*13f90*/  UMOV UR13, UR17 ;  /* 0x00000011000d7c82 */ /* 0x000fe20008000000 */
[----:B------:R-:W-:Y:S01]  /*13fa0*/  R2UR UR18, R6 ;  /* 0x00000000061272ca */ /* 0x000fe200000e0000 */
[----:B------:R-:W-:Y:S01]  /*13fb0*/  VIADD R6, R2, 0x380 ;  /* 0x0000038002067836 */ /* 0x000fe20000000000 */
[----:B------:R-:W-:Y:S01]  /*13fc0*/  R2UR UR19, R7 ;  /* 0x00000000071372ca */ /* 0x000fe200000e0000 */
[----:B------:R-:W-:Y:S01]  /*13fd0*/  IMAD.MOV.U32 R7, RZ, RZ, 0x40000040 ;  /* 0x40000040ff077424 */ /* 0x000fe200078e00ff */
[----:B------:R-:W-:-:S02]  /*13fe0*/  WARPGROUP.DEPBAR.LE gsb0, 0x0 ;  /* 0x00008000000079c5 */ /* 0x000fc40000010000 */
        /* <DEDUP_REMOVED lines=263> */
[----:B------:R-:W-:Y:S01]  /*15060*/  UIADD3 UR4, UR20, 0x802, URZ ;  /* 0x0000080214047890 */ /* 0x000fe2000fffe03f */
[----:B------:R-:W-:Y:S02]  /*15070*/  R2UR UR6, R4 ;  /* 0x00000000040672ca */ /* 0x000fe400000e0000 */
[----:B------:R-:W-:-:S04]  /*15080*/  R2UR UR7, R5 ;  /* 0x00000000050772ca */ /* 0x000fc800000e0000 */
[----:B------:R-:W-:Y:S02]  /*15090*/  UMOV UR24, UR4 ;  /* 0x0000000400187c82 */ /* 0x000fe40008000000 */
[----:B------:R-:W-:Y:S01]  /*150a0*/  IMAD.U32 R12, RZ, RZ, UR24 ;  /* 0x00000018ff0c7e24 */ /* 0x000fe2000f8e00ff */
[----:B------:R-:W-:Y:S02]  /*150b0*/  WARPGROUP.DEPBAR.LE gsb0, 0x0 ;  /* 0x00008000000079c5 */ /* 0x000fe40000010000 */
[----:B------:R-:W-:Y:S01]  /*150c0*/  WARPGROUP.ARRIVE ;  /* 0x00000000000079c5 */ /* 0x000fe20000000000 */
[----:B------:R-:W-:Y:S01]  /*150d0*/  VIADD R4, R2, 0x584 ;  /* 0x0000058402047836 */ /* 0x000fe20000000000 */
[----:B------:R-:W-:Y:S01]  /*150e0*/  UIADD3 UR52, UR20, 0x806, URZ ;  /* 0x0000080614347890 */ /* 0x000fe2000fffe03f */
[----:B------:R-:W-:Y:S01]  /*150f0*/  IMAD.MOV.U32 R5, RZ, RZ, 0x40000040 ;  /* 0x40000040ff057424 */ /* 0x000fe200078e00ff */
[----:B------:R-:W-:Y:S01]  /*15100*/  UMOV UR53, 0x40000040 ;  /* 0x4000004000357882 */ /* 0x000fe20000000000 */
[----:B------:R-:W-:Y:S01]  /*15110*/  UIADD3 UR48, UR20, 0xc00, URZ ;  /* 0x00000c0014307890 */ /* 0x000fe2000fffe03f */
[----:B------:R-:W-:Y:S01]  /*15120*/  HGMMA.64x16x16.F32.BF16 R32, gdesc[UR8], R32, gsb0 ;  /* 0x00200000082079f0 */ /* 0x000fe20008001820 */
[----:B------:R-:W-:Y:S01]  /*15130*/  UMOV UR8, UR24 ;  /* 0x0000001800087c82 */ /* 0x000fe20008000000 */
[----:B------:R-:W-:Y:S01]  /*15140*/  UMOV UR9, UR25 ;  /* 0x0000001900097c82 */ /* 0x000fe20008000000 */
[----:B------:R-:W-:Y:S01]  /*15150*/  UMOV UR16, UR8 ;  /* 0x0000000800107c82 */ /* 0x000fe20008000000 */
[----:B------:R-:W-:Y:S01]  /*15160*/  UMOV UR17, UR9 ;  /* 0x0000000900117c82 */ /* 0x000fe20008000000 */
[----:B------:R-:W-:Y:S01]  /*15170*/  UMOV UR4, UR8 ;  /* 0x0000000800047c82 */ /* 0x000fe20008000000 */
[----:B------:R-:W-:Y:S01]  /*15180*/  UMOV UR5, UR9 ;  /* 0x0000000900057c82 */ /* 0x000fe20008000000 */
[----:B------:R-:W-:Y:S01]  /*15190*/  UMOV UR49, 0x40000040 ;  /* 0x4000004000317882 */ /* 0x000fe20000000000 */
[----:B------:R-:W-:Y:S01]  /*151a0*/  UIADD3 UR44, UR20, 0xc02, URZ ;  /* 0x00000c02142c7890 */ /* 0x000fe2000fffe03f */
[----:B------:R0:W-:Y:S01]  /*151b0*/  STL.64 [R1+0x8], R12 ;  /* 0x0000080c01007387 */ /* 0x0001e20000100a00 */
[----:B------:R-:W-:Y:S01]  /*151c0*/  UMOV UR45, 0x40000040 ;  /* 0x40000040002d7882 */ /* 0x000fe20000000000 */
[----:B------:R-:W-:Y:S01]  /*151d0*/  UIADD3 UR40, UR20, 0xc04, URZ ;  /* 0x00000c0414287890 */ /* 0x000fe2000fffe03f */
[----:B------:R-:W-:Y:S01]  /*151e0*/  UMOV UR41, 0x40000040 ;  /* 0x4000004000297882 */ /* 0x000fe20000000000 */
[----:B------:R-:W2:Y:S01]  /*151f0*/  LDL R64, [R1+0x78] ;  /* 0x0000780001407983 */ /* 0x000ea20000100800 */
        /* <DEDUP_REMOVED lines=9> */
[----:B------:R-:W-:Y:S02]  /*15290*/  R2UR UR10, R6 ;  /* 0x00000000060a72ca */ /* 0x000fe400000e0000 */
[----:B------:R-:W-:Y:S01]  /*152a0*/  R2UR UR11, R7 ;  /* 0x00000000070b72ca */ /* 0x000fe200000e0000 */
[----:B------:R-:W-:Y:S02]  /*152b0*/  WARPGROUP.DEPBAR.LE gsb0, 0x0 ;  /* 0x00008000000079c5 */ /* 0x000fe40000010000 */
[----:B------:R-:W-:-:S06]  /*152c0*/  WARPGROUP.ARRIVE ;  /* 0x00000000000079c5 */ /* 0x000fcc0000000000 */
[----:B------:R-:W-:Y:S01]  /*152d0*/  HGMMA.64x16x16.F32.BF16 R56, gdesc[UR24], R56, gsb0 ;  /* 0x00200000183879f0 */ /* 0x000fe20008001838 */
[----:B------:R-:W-:Y:S01]  /*152e0*/  R2UR UR26, R8 ;  /* 0x00000000081a72ca */ /* 0x000fe200000e0000 */
[----:B------:R-:W-:Y:S01]  /*152f0*/  UMOV UR25, 0x40000040 ;  /* 0x4000004000197882 */ /* 0x000fe20000000000 */
[----:B------:R-:W-:Y:S01]  /*15300*/  R2UR UR27, R9 ;  /* 0x00000000091b72ca */ /* 0x000fe200000e0000 */
[----:B------:R-:W-:Y:S02]  /*15310*/  WARPGROUP.DEPBAR.LE gsb0, 0x0 ;  /* 0x00008000000079c5 */ /* 0x000fe40000010000 */
[----:B------:R-:W-:Y:S01]  /*15320*/  WARPGROUP.ARRIVE ;  /* 0x00000000000079c5 */ /* 0x000fe20000000000 */
[C---:B------:R-:W-:Y:S02]  /*15330*/  VIADD R6, R2.reuse, 0x604 ;  /* 0x0000060402067836 */ /* 0x040fe40000000000 */
[----:B------:R-:W-:Y:S02]  /*15340*/  IMAD.MOV.U32 R7, RZ, RZ, 0x40000040 ;  /* 0x40000040ff077424 */ /* 0x000fe400078e00ff */
[----:B------:R-:W-:Y:S01]  /*15350*/  VIADD R8, R2, 0x506 ;  /* 0x0000050602087836 */ /* 0x000fe20000000000 */
[----:B------:R-:W-:Y:S01]  /*15360*/  HGMMA.64x16x16.F32.BF16 R48, gdesc[UR16], R48, gsb0 ;  /* 0x00200000103079f0 */ /* 0x000fe20008001830 */
[----:B------:R-:W-:Y:S01]  /*15370*/  UIADD3 UR36, UR20, 0xc06, URZ ;  /* 0x00000c0614247890 */ /* 0x000fe2000fffe03f */
[----:B------:R-:W-:Y:S01]  /*15380*/  UMOV UR37, 0x40000040 ;  /* 0x4000004000257882 */ /* 0x000fe20000000000 */
[----:B------:R-:W-:-:S02]  /*15390*/  IMAD.MOV.U32 R3, RZ, RZ, 0x40000040 ;  /* 0x40000040ff037424 */ /* 0x000fc400078e00ff */
[----:B0-----:R-:W-:Y:S01]  /*153a0*/  IMAD.U32 R13, RZ, RZ, UR25 ;  /* 0x00000019ff0d7e24 */ /* 0x001fe2000f8e00ff */
[----:B------:R-:W-:Y:S02]  /*153b0*/  WARPGROUP.DEPBAR.LE gsb0, 0x0 ;  /* 0x00008000000079c5 */ /* 0x000fe40000010000 */
[----:B------:R-:W-:-:S06]  /*153c0*/  WARPGROUP.ARRIVE ;  /* 0x00000000000079c5 */ /* 0x000fcc0000000000 */
[----:B------:R-:W-:Y:S01]  /*153d0*/  HGMMA.64x16x16.F32.BF16 R40, gdesc[UR12], R40, gsb0 ;  /* 0x002000000c2879f0 */ /* 0x000fe20008001828 */
[----:B------:R-:W-:-:S07]  /*153e0*/  UIADD3 UR12, UR20, 0x804, URZ ;  /* 0x00000804140c7890 */ /* 0x000fce000fffe03f */
[----:B------:R-:W-:Y:S01]  /*153f0*/  UMOV UR24, UR12 ;  /* 0x0000000c00187c82 */ /* 0x000fe20008000000 */
[----:B------:R-:W-:Y:S01]  /*15400*/  R2UR UR18, R4 ;  /* 0x00000000041272ca */ /* 0x000fe200000e0000 */
[----:B------:R-:W-:Y:S02]  /*15410*/  WARPGROUP.DEPBAR.LE gsb0, 0x0 ;  /* 0x00008000000079c5 */ /* 0x000fe40000010000 */
[----:B------:R-:W-:Y:S01]  /*15420*/  WARPGROUP.ARRIVE ;  /* 0x00000000000079c5 */ /* 0x000fe20000000000 */
[----:B------:R-:W-:Y:S01]  /*15430*/  R2UR UR19, R5 ;  /* 0x00000000051372ca */ /* 0x000fe200000e0000 */
[----:B------:R-:W-:Y:S01]  /*15440*/  IMAD.MOV.U32 R9, RZ, RZ, 0x40000040 ;  /* 0x40000040ff097424 */ /* 0x000fe200078e00ff */
[----:B------:R-:W-:Y:S01]  /*15450*/  R2UR UR14, R6 ;  /* 0x00000000060e72ca */ /* 0x000fe200000e0000 */
[----:B------:R-:W-:Y:S02]  /*15460*/  IMAD.U32 R12, RZ, RZ, UR24 ;  /* 0x00000018ff0c7e24 */ /* 0x000fe4000f8e00ff */
[----:B------:R-:W-:Y:S03]  /*15470*/  HGMMA.64x16x16.F32.BF16 R32, gdesc[UR4], R32, gsb0 ;  /* 0x00200000042079f0 */ /* 0x000fe60008001820 */
[----:B------:R-:W-:-:S02]  /*15480*/  WARPGROUP.DEPBAR.LE gsb0, 0x0 ;  /* 0x00008000000079c5 */ /* 0x000fc40000010000 */
        /* <DEDUP_REMOVED lines=14> */
[----:B------:R-:W-:Y:S01]  /*15570*/  UMOV UR13, UR5 ;  /* 0x00000005000d7c82 */ /* 0x000fe20008000000 */
[----:B------:R-:W-:Y:S01]  /*15580*/  VIADD R4, R2, 0x684 ;  /* 0x0000068402047836 */ /* 0x000fe20000000000 */
[----:B------:R-:W-:Y:S02]  /*15590*/  WARPGROUP.DEPBAR.LE gsb0, 0x0 ;  /* 0x00008000000079c5 */ /* 0x000fe40000010000 */
[----:B------:R-:W-:-:S07]  /*155a0*/  WARPGROUP.ARRIVE ;  /* 0x00000000000079c5 */ /* 0x000fce0000000000 */
[----:B------:R-:W-:Y:S01]  /*155b0*/  HGMMA.64x16x16.F32.BF16 R40, gdesc[UR12], R40, gsb0 ;  /* 0x002000000c2879f0 */ /* 0x000fe20008001828 */
[----:B------:R-:W-:Y:S01]  /*155c0*/  IMAD.MOV.U32 R5, RZ, RZ, 0x40000040 ;  /* 0x40000040ff057424 */ /* 0x000fe200078e00ff */
[----:B------:R-:W-:-:S04]  /*155d0*/  R2UR UR10, R4 ;  /* 0x00000000040a72ca */ /* 0x000fc800000e0000 */
[----:B------:R-:W-:Y:S01]  /*155e0*/  R2UR UR11, R5 ;  /* 0x00000000050b72ca */ /* 0x000fe200000e0000 */
[----:B------:R-:W-:Y:S01]  /*155f0*/  UMOV UR8, UR4 ;  /* 0x0000000400087c82 */ /* 0x000fe20008000000 */
[----:B------:R-:W-:Y:S01]  /*15600*/  UMOV UR9, UR5 ;  /* 0x0000000500097c82 */ /* 0x000fe20008000000 */
[----:B------:R-:W-:Y:S02]  /*15610*/  WARPGROUP.DEPBAR.LE gsb0, 0x0 ;  /* 0x00008000000079c5 */ /* 0x000fe40000010000 */
[----:B------:R-:W-:-:S08]  /*15620*/  WARPGROUP.ARRIVE ;  /* 0x00000000000079c5 */ /* 0x000fd00000000000 */
[----:B------:R-:W-:Y:S01]  /*15630*/  HGMMA.64x16x16.F32.BF16 R32, gdesc[UR8], R32, gsb0 ;  /* 0x00200000082079f0 */ /* 0x000fe20008001820 */
[----:B------:R-:W-:Y:S02]  /*15640*/  VIADD R6, R2, 0x704 ;  /* 0x0000070402067836 */ /* 0x000fe40000000000 */
[----:B------:R-:W-:-:S03]  /*15650*/  IMAD.MOV.U32 R7, RZ, RZ, 0x40000040 ;  /* 0x40000040ff077424 */ /* 0x000fc600078e00ff */
[----:B------:R-:W-:Y:S02]  /*15660*/  R2UR UR6, R6 ;  /* 0x00000000060672ca */ /* 0x000fe400000e0000 */
[----:B------:R-:W-:Y:S01]  /*15670*/  R2UR UR7, R7 ;  /* 0x00000000070772ca */ /* 0x000fe200000e0000 */
[----:B------:R-:W-:Y:S02]  /*15680*/  WARPGROUP.DEPBAR.LE gsb0, 0x0 ;  /* 0x00008000000079c5 */ /* 0x000fe40000010000 */
[----:B------:R-:W-:-:S10]  /*15690*/  WARPGROUP.ARRIVE ;  /* 0x00000000000079c5 */ /* 0x000fd40000000000 */
[----:B------:R-:W-:Y:S01]  /*156a0*/  HGMMA.64x16x16.F32.BF16 R24, gdesc[UR4], R24, gsb0 ;  /* 0x00200000041879f0 */ /* 0x000fe20008001818 */
[----:B------:R-:W-:Y:S02]  /*156b0*/  R2UR UR54, R8 ;  /* 0x00000000083672ca */ /* 0x000fe400000e0000 */
[----:B------:R-:W-:Y:S01]  /*156c0*/  R2UR UR55, R9 ;  /* 0x00000000093772ca */ /* 0x000fe200000e0000 */
[----:B------:R-:W-:Y:S01]  /*156d0*/  VIADD R4, R2, 0x586 ;  /* 0x0000058602047836 */ /* 0x000fe20000000000 */
[----:B------:R-:W-:Y:S02]  /*156e0*/  WARPGROUP.DEPBAR.LE gsb0, 0x0 ;  /* 0x00008000000079c5 */ /* 0x000fe40000010000 */
[----:B------:R-:W-:-:S09]  /*156f0*/  WARPGROUP.ARRIVE ;  /* 0x00000000000079c5 */ /* 0x000fd20000000000 */
        /* <DEDUP_REMOVED lines=156> */
[C---:B------:R-:W-:Y:S01]  /*160c0*/  VIADD R6, R2.reuse, 0x984 ;  /* 0x0000098402067836 */ /* 0x040fe20000000000 */
[----:B------:R-:W-:Y:S01]  /*160d0*/  UMOV UR4, UR40 ;  /* 0x0000002800047c82 */ /* 0x000fe20008000000 */
[----:B------:R-:W-:Y:S01]  /*160e0*/  IMAD.MOV.U32 R7, RZ, RZ, 0x40000040 ;  /* 0x40000040ff077424 */ /* 0x000fe200078e00ff */
[----:B------:R-:W-:Y:S01]  /*160f0*/  UMOV UR5, UR41 ;  /* 0x0000002900057c82 */ /* 0x000fe20008000000 */
[----:B------:R-:W-:Y:S01]  /*16100*/  VIADD R8, R2, 0x786 ;  /* 0x0000078602087836 */ /* 0x000fe20000000000 */
[----:B------:R-:W-:Y:S01]  /*16110*/  R2UR UR6, R6 ;  /* 0x00000000060672ca */ /* 0x000fe200000e0000 */
[----:B------:R-:W-:Y:S01]  /*16120*/  IMAD.MOV.U32 R9, RZ, RZ, 0x40000040 ;  /* 0x40000040ff097424 */ /* 0x000fe200078e00ff */
[----:B------:R-:W-:Y:S01]  /*16130*/  R2UR UR7, R7 ;  /* 0x00000000070772ca */ /* 0x000fe200000e0000 */
[----:B------:R-:W-:Y:S01]  /*16140*/  VIADD R4, R2, 0x806 ;  /* 0x0000080602047836 */ /* 0x000fe20000000000 */
[----:B------:R-:W-:Y:S01]  /*16150*/  ULDC UR8, c[0x0][0x9d8] ;  /* 0x0002760000087ab9 */ /* 0x000fe20000000800 */
[----:B------:R-:W-:-:S02]  /*16160*/  WARPGROUP.DEPBAR.LE gsb0, 0x0 ;  /* 0x00008000000079c5 */ /* 0x000fc40000010000 */
[----:B------:R-:W-:-:S08]  /*16170*/  WARPGROUP.ARRIVE ;  /* 0x00000000000079c5 */ /* 0x000fd00000000000 */
[----:B------:R-:W-:Y:S01]  /*16180*/  HGMMA.64x16x16.F32.BF16 R24, gdesc[UR4], R24, gsb0 ;  /* 0x00200000041879f0 */ /* 0x000fe20008001818 */
[----:B------:R-:W-:Y:S02]  /*16190*/  R2UR UR38, R8 ;  /* 0x00000000082672ca */ /* 0x000fe400000e0000 */
[----:B------:R-:W-:Y:S01]  /*161a0*/  R2UR UR39, R9 ;  /* 0x00000000092772ca */ /* 0x000fe200000e0000 */
[----:B------:R-:W-:Y:S01]  /*161b0*/  IMAD.MOV.U32 R5, RZ, RZ, 0x40000040 ;  /* 0x40000040ff057424 */ /* 0x000fe200078e00ff */
[----:B------:R-:W-:Y:S02]  /*161c0*/  WARPGROUP.DEPBAR.LE gsb0, 0x0 ;  /* 0x00008000000079c5 */ /* 0x000fe40000010000 */
[----:B------:R-:W-:-:S09]  /*161d0*/  WARPGROUP.ARRIVE ;  /* 0x00000000000079c5 */ /* 0x000fd20000000000 */
[----:B------:R-:W-:Y:S01]  /*161e0*/  HGMMA.64x16x16.F32.BF16 R56, gdesc[UR36], R56, gsb0 ;  /* 0x00200000243879f0 */ /* 0x000fe20008001838 */
[----:B------:R-:W-:Y:S02]  /*161f0*/  R2UR UR6, R4 ;  /* 0x00000000040672ca */ /* 0x000fe400000e0000 */
[----:B------:R-:W-:Y:S01]  /*16200*/  R2UR UR7, R5 ;  /* 0x00000000050772ca */ /* 0x000fe200000e0000 */
[----:B------:R-:W-:Y:S01]  /*16210*/  UMOV UR4, UR36 ;  /* 0x0000002400047c82 */ /* 0x000fe20008000000 */
[----:B------:R-:W-:Y:S01]  /*16220*/  UMOV UR5, UR37 ;  /* 0x0000002500057c82 */ /* 0x000fe20008000000 */
[----:B--2---:R-:W-:Y:S01]  /*16230*/  IADD3 R147, R147, 0x50, -R64 ;  /* 0x0000005093937810 */ /* 0x004fe20007ffe840 */
[----:B------:R0:W-:Y:S01]  /*16240*/  STL.64 [R1], R12 ;  /* 0x0000000c01007387 */ /* 0x0001e20000100a00 */
[----:B------:R-:W-:Y:S01]  /*16250*/  @!P1 VIADD R0, R0, 0x38840 ;  /* 0x0003884000009836 */ /* 0x000fe20000000000 */
[----:B------:R-:W-:Y:S01]  /*16260*/  ULDC UR39, c[0x0][0x9d8] ;  /* 0x0002760000277ab9 */ /* 0x000fe20000000800 */
[----:B------:R-:W-:Y:S01]  /*16270*/  ULDC UR38, c[0x0][0x988] ;  /* 0x0002620000267ab9 */ /* 0x000fe20000000800 */
[----:B------:R-:W-:-:S02]  /*16280*/  WARPGROUP.DEPBAR.LE gsb0, 0x0 ;  /* 0x00008000000079c5 */ /* 0x000fc40000010000 */
[----:B------:R-:W-:-:S06]  /*16290*/  WARPGROUP.ARRIVE ;  /* 0x00000000000079c5 */ /* 0x000fcc0000000000 */
        /* <DEDUP_REMOVED lines=19> */
[----:B------:R-:W-:Y:S01]  /*163d0*/  VIADD R2, R2, 0x986 ;  /* 0x0000098602027836 */ /* 0x000fe20000000000 */
[----:B------:R-:W-:-:S04]  /*163e0*/  R2UR UR7, R3 ;  /* 0x00000000030772ca */ /* 0x000fc800000e0000 */
[----:B------:R-:W-:Y:S01]  /*163f0*/  R2UR UR6, R2 ;  /* 0x00000000020672ca */ /* 0x000fe200000e0000 */
[----:B------:R-:W-:Y:S01]  /*16400*/  FMUL.FTZ R6, R56, UR8 ;  /* 0x0000000838067c20 */ /* 0x000fe20008410000 */
[----:B------:R-:W-:Y:S01]  /*16410*/  FMUL.FTZ R7, R57, UR8 ;  /* 0x0000000839077c20 */ /* 0x000fe20008410000 */
[----:B------:R-:W-:Y:S01]  /*16420*/  FMUL.FTZ R8, R60, UR8 ;  /* 0x000000083c087c20 */ /* 0x000fe20008410000 */
[----:B------:R-:W-:Y:S01]  /*16430*/  UMOV UR4, UR36 ;  /* 0x0000002400047c82 */ /* 0x000fe20008000000 */
[----:B------:R-:W-:Y:S02]  /*16440*/  UMOV UR5, UR37 ;  /* 0x0000002500057c82 */ /* 0x000fe40008000000 */
[----:B------:R-:W1:Y:S01]  /*16450*/  MUFU.TANH R6, R6 ;  /* 0x0000000600067308 */ /* 0x000e620000002400 */
[----:B------:R-:W-:Y:S01]  /*16460*/  FMUL.FTZ R11, R61, UR8 ;  /* 0x000000083d0b7c20 */ /* 0x000fe20008410000 */
[----:B0-----:R-:W-:-:S06]  /*16470*/  FMUL.FTZ R13, R58, UR8 ;  /* 0x000000083a0d7c20 */ /* 0x001fcc0008410000 */
[----:B------:R-:W-:Y:S01]  /*16480*/  MUFU.TANH R7, R7 ;  /* 0x0000000700077308 */ /* 0x000fe20000002400 */
[----:B------:R-:W-:Y:S01]  /*16490*/  FMUL.FTZ R14, R48, UR8 ;  /* 0x00000008300e7c20 */ /* 0x000fe20008410000 */
[----:B------:R-:W-:-:S06]  /*164a0*/  IMAD R2, R92, -0x50, R147 ;  /* 0xffffffb05c027824 */ /* 0x000fcc00078e0293 */
[----:B------:R-:W-:Y:S01]  /*164b0*/  MUFU.TANH R8, R8 ;  /* 0x0000000800087308 */ /* 0x000fe20000002400 */
[----:B------:R-:W-:Y:S01]  /*164c0*/  FMUL.FTZ R9, R59, UR8 ;  /* 0x000000083b097c20 */ /* 0x000fe20008410000 */
[----:B------:R-:W-:Y:S01]  /*164d0*/  FMUL.FTZ R12, R49, UR8 ;  /* 0x00000008310c7c20 */ /* 0x000fe20008410000 */
[----:B------:R-:W-:-:S05]  /*164e0*/  FMUL.FTZ R4, R42, UR8 ;  /* 0x000000082a047c20 */ /* 0x000fca0008410000 */
[----:B------:R-:W0:Y:S01]  /*164f0*/  MUFU.TANH R11, R11 ;  /* 0x0000000b000b7308 */ /* 0x000e220000002400 */
[----:B------:R-:W-:Y:S02]  /*16500*/  WARPGROUP.DEPBAR.LE gsb0, 0x0 ;  /* 0x00008000000079c5 */ /* 0x000fe40000010000 */
[----:B------:R-:W-:-:S06]  /*16510*/  WARPGROUP.ARRIVE ;  /* 0x00000000000079c5 */ /* 0x000fcc0000000000 */
[----:B------:R-:W-:Y:S01]  /*16520*/  HGMMA.64x16x16.F32.BF16 R24, gdesc[UR4], R24, gsb0 ;  /* 0x00200000041879f0 */ /* 0x000fe20008001818 */
[----:B------:R-:W-:Y:S01]  /*16530*/  MUFU.TANH R13, R13 ;  /* 0x0000000d000d7308 */ /* 0x000fe20000002400 */
[----:B------:R-:W-:Y:S01]  /*16540*/  FMUL.FTZ R62, R62, UR8 ;  /* 0x000000083e3e7c20 */ /* 0x000fe20008410000 */
[----:B------:R-:W-:Y:S01]  /*16550*/  FMUL.FTZ R54, R54, UR8 ;  /* 0x0000000836367c20 */ /* 0x000fe20008410000 */
[----:B------:R-:W-:Y:S01]  /*16560*/  ISETP.GT.AND P6, PT, R2, RZ, PT ;  /* 0x000000ff0200720c */ /* 0x000fe20003fc4270 */
[----:B------:R-:W-:Y:S01]  /*16570*/  FMUL.FTZ R20, R52, UR8 ;  /* 0x0000000834147c20 */ /* 0x000fe20008410000 */
[----:B------:R-:W-:-:S03]  /*16580*/  ISETP.GT.AND P5, PT, R2, 0x1, PT ;  /* 0x000000010200780c */ /* 0x000fc60003fa4270 */
[----:B------:R-:W2:Y:S01]  /*16590*/  MUFU.TANH R14, R14 ;  /* 0x0000000e000e7308 */ /* 0x000ea20000002400 */
[----:B------:R-:W-:Y:S01]  /*165a0*/  FMUL.FTZ R48, R40, UR8 ;  /* 0x0000000828307c20 */ /* 0x000fe20008410000 */
[----:B------:R-:W-:Y:S01]  /*165b0*/  FMUL.FTZ R43, R43, UR8 ;  /* 0x000000082b2b7c20 */ /* 0x000fe20008410000 */
[----:B------:R-:W-:Y:S01]  /*165c0*/  FMUL.FTZ R40, R41, UR8 ;  /* 0x0000000829287c20 */ /* 0x000fe20008410000 */
[----:B------:R-:W-:Y:S01]  /*165d0*/  ISETP.GT.AND P4, PT, R2, 0x8, PT ;  /* 0x000000080200780c */ /* 0x000fe20003f84270 */
[----:B------:R-:W-:Y:S01]  /*165e0*/  FMUL.FTZ R63, R63, UR8 ;  /* 0x000000083f3f7c20 */ /* 0x000fe20008410000 */
[----:B-1----:R-:W-:Y:S02]  /*165f0*/  FSEL R41, R6, -INF , P6 ;  /* 0xff80000006297808 */ /* 0x002fe40003000000 */
[----:B------:R-:W1:Y:S01]  /*16600*/  MUFU.TANH R9, R9 ;  /* 0x0000000900097308 */ /* 0x000e620000002400 */
[----:B------:R-:W-:Y:S01]  /*16610*/  FMUL.FTZ R5, R53, UR8 ;  /* 0x0000000835057c20 */ /* 0x000fe20008410000 */
[----:B------:R-:W-:Y:S01]  /*16620*/  FMUL.FTZ R50, R50, UR8 ;  /* 0x0000000832327c20 */ /* 0x000fe20008410000 */
[----:B------:R-:W-:-:S05]  /*16630*/  ISETP.GT.AND P2, PT, R2, 0x9, PT ;  /* 0x000000090200780c */ /* 0x000fca0003f44270 */
[----:B------:R-:W3:Y:S01]  /*16640*/  MUFU.TANH R12, R12 ;  /* 0x0000000c000c7308 */ /* 0x000ee20000002400 */
[----:B------:R-:W-:Y:S01]  /*16650*/  FMUL.FTZ R3, R46, UR8 ;  /* 0x000000082e037c20 */ /* 0x000fe20008410000 */
[----:B------:R-:W-:Y:S01]  /*16660*/  FMUL.FTZ R51, R51, UR8 ;  /* 0x0000000833337c20 */ /* 0x000fe20008410000 */
[----:B------:R-:W-:Y:S01]  /*16670*/  ISETP.GT.AND P3, PT, R2, 0x10, PT ;  /* 0x000000100200780c */ /* 0x000fe20003f64270 */
[----:B------:R-:W-:Y:S01]  /*16680*/  FMUL.FTZ R42, R44, UR8 ;  /* 0x000000082c2a7c20 */ /* 0x000fe20008410000 */
[----:B------:R-:W-:Y:S01]  /*16690*/  FMUL.FTZ R55, R55, UR8 ;  /* 0x0000000837377c20 */ /* 0x000fe20008410000 */
[----:B------:R-:W-:Y:S01]  /*166a0*/  FMUL.FTZ R32, R32, UR8 ;  /* 0x0000000820207c20 */ /* 0x000fe20008410000 */
[----:B------:R-:W-:Y:S01]  /*166b0*/  FMUL.FTZ R33, R33, UR8 ;  /* 0x0000000821217c20 */ /* 0x000fe20008410000 */
[----:B------:R4:W-:Y:S01]  /*166c0*/  MUFU.TANH R52, R4 ;  /* 0x0000000400347308 */ /* 0x0009e20000002400 */
[----:B0-----:R-:W-:Y:S01]  /*166d0*/  FSEL R49, R11, -INF , P2 ;  /* 0xff8000000b317808 */ /* 0x001fe20001000000 */
[----:B------:R-:W-:Y:S01]  /*166e0*/  FMUL.FTZ R36, R36, UR8 ;  /* 0x0000000824247c20 */ /* 0x000fe20008410000 */
[----:B------:R-:W-:Y:S01]  /*166f0*/  FMUL.FTZ R37, R37, UR8 ;  /* 0x0000000825257c20 */ /* 0x000fe20008410000 */
[----:B------:R-:W-:Y:S01]  /*16700*/  FMUL.FTZ R34, R34, UR8 ;  /* 0x0000000822227c20 */ /* 0x000fe20008410000 */
[----:B------:R-:W-:Y:S01]  /*16710*/  FMUL.FTZ R35, R35, UR8 ;  /* 0x0000000823237c20 */ /* 0x000fe20008410000 */
[----:B------:R-:W-:Y:S01]  /*16720*/  FMUL.FTZ R38, R38, UR8 ;  /* 0x0000000826267c20 */ /* 0x000fe20008410000 */
[----:B------:R-:W-:Y:S01]  /*16730*/  FMUL.FTZ R39, R39, UR8 ;  /* 0x0000000827277c20 */ /* 0x000fe20008410000 */
[----:B------:R-:W-:Y:S01]  /*16740*/  MUFU.TANH R15, R54 ;  /* 0x00000036000f7308 */ /* 0x000fe20000002400 */
[----:B----4-:R-:W-:Y:S01]  /*16750*/  FSEL R4, R7, -INF , P5 ;  /* 0xff80000007047808 */ /* 0x010fe20002800000 */
[----:B------:R-:W-:-:S06]  /*16760*/  ULDC UR4, c[0x0][0x988] ;  /* 0x0002620000047ab9 */ /* 0x000fcc0000000800 */
[----:B------:R-:W0:Y:S08]  /*16770*/  MUFU.TANH R62, R62 ;  /* 0x0000003e003e7308 */ /* 0x000e300000002400 */
[----:B------:R4:W-:Y:S08]  /*16780*/  MUFU.TANH R54, R43 ;  /* 0x0000002b00367308 */ /* 0x0009f00000002400 */
[----:B------:R-:W-:Y:S01]  /*16790*/  MUFU.TANH R20, R20 ;  /* 0x0000001400147308 */ /* 0x000fe20000002400 */
[----:B----4-:R-:W-:-:S02]  /*167a0*/  FSEL R43, R8, -INF , P4 ;  /* 0xff800000082b7808 */ /* 0x010fc40002000000 */
[----:B------:R-:W-:-:S05]  /*167b0*/  FMNMX.FTZ R8, R41, R4, !PT ;  /* 0x0000000429087209 */ /* 0x000fca0007810000 */
[----:B------:R-:W4:Y:S01]  /*167c0*/  MUFU.TANH R63, R63 ;  /* 0x0000003f003f7308 */ /* 0x000f220000002400 */
[----:B------:R-:W-:Y:S01]  /*167d0*/  FMNMX.FTZ R8, R43, R8, !PT ;  /* 0x000000082b087209 */ /* 0x000fe20007810000 */
[----:B------:R-:W-:Y:S01]  /*167e0*/  FMUL.FTZ R44, R45, UR8 ;  /* 0x000000082d2c7c20 */ /* 0x000fe20008410000 */
[----:B--2---:R-:W-:-:S05]  /*167f0*/  FSEL R45, R14, -INF , P3 ;  /* 0xff8000000e2d7808 */ /* 0x004fca0001800000 */
[----:B------:R-:W2:Y:S01]  /*16800*/  MUFU.TANH R5, R5 ;  /* 0x0000000500057308 */ /* 0x000ea20000002400 */
[----:B------:R-:W-:Y:S02]  /*16810*/  FMNMX.FTZ R8, R49, R8, !PT ;  /* 0x0000000831087209 */ /* 0x000fe40007810000 */
[----:B-1----:R-:W-:-:S05]  /*16820*/  FSEL R6, R9, -INF , P5 ;  /* 0xff80000009067808 */ /* 0x002fca0002800000 */
[----:B------:R-:W1:Y:S01]  /*16830*/  MUFU.TANH R50, R50 ;  /* 0x0000003200327308 */ /* 0x000e620000002400 */
[----:B------:R-:W-:-:S07]  /*16840*/  ISETP.GT.AND P5, PT, R2, 0x18, PT ;  /* 0x000000180200780c */ /* 0x000fce0003fa4270 */
[----:B------:R3:W-:Y:S01]  /*16850*/  MUFU.TANH R56, R3 ;  /* 0x0000000300387308 */ /* 0x0007e20000002400 */
[----:B------:R-:W-:-:S07]  /*16860*/  FMNMX.FTZ R8, R45, R8, !PT ;  /* 0x000000082d087209 */ /* 0x000fce0007810000 */
[----:B------:R-:W1:Y:S01]  /*16870*/  MUFU.TANH R48, R48 ;  /* 0x0000003000307308 */ /* 0x000e620000002400 */
[----:B---3--:R-:W-:Y:S02]  /*16880*/  FSEL R3, R13, -INF , P6 ;  /* 0xff8000000d037808 */ /* 0x008fe40003000000 */
[----:B------:R-:W-:-:S05]  /*16890*/  ISETP.GT.AND P6, PT, R2, 0x11, PT ;  /* 0x000000110200780c */ /* 0x000fca0003fc4270 */
[----:B------:R-:W3:Y:S01]  /*168a0*/  MUFU.TANH R51, R51 ;  /* 0x0000003300337308 */ /* 0x000ee20000002400 */
[----:B------:R-:W-:Y:S02]  /*168b0*/  FSEL R53, R12, -INF , P6 ;  /* 0xff8000000c357808 */ /* 0x000fe40003000000 */
[----:B0-----:R-:W-:-:S05]  /*168c0*/  FSEL R7, R62, -INF , P4 ;  /* 0xff8000003e077808 */ /* 0x001fca0002000000 */
[----:B------:R-:W0:Y:S01]  /*168d0*/  MUFU.TANH R40, R40 ;  /* 0x0000002800287308 */ /* 0x000e220000002400 */
[----:B------:R-:W-:Y:S02]  /*168e0*/  ISETP.GT.AND P4, PT, R2, 0x19, PT ;  /* 0x000000190200780c */ /* 0x000fe40003f84270 */
[----:B------:R-:W-:-:S05]  /*168f0*/  FMNMX.FTZ R8, R53, R8, !PT ;  /* 0x0000000835087209 */ /* 0x000fca0007810000 */
[----:B------:R2:W-:Y:S01]  /*16900*/  MUFU.TANH R21, R55 ;  /* 0x0000003700157308 */ /* 0x0005e20000002400 */
[----:B----4-:R-:W-:Y:S02]  /*16910*/  FSEL R9, R63, -INF , P2 ;  /* 0xff8000003f097808 */ /* 0x010fe40001000000 */
[----:B------:R-:W-:-:S05]  /*16920*/  ISETP.GT.AND P2, PT, R2, 0x20, PT ;  /* 0x000000200200780c */ /* 0x000fca0003f44270 */
[----:B------:R-:W4:Y:S01]  /*16930*/  MUFU.TANH R42, R42 ;  /* 0x0000002a002a7308 */ /* 0x000f220000002400 */
[----:B--2---:R-:W-:Y:S02]  /*16940*/  FSEL R55, R20, -INF , P5 ;  /* 0xff80000014377808 */ /* 0x004fe40002800000 */
[----:B------:R-:W-:Y:S02]  /*16950*/  FSEL R57, R5, -INF , P4 ;  /* 0xff80000005397808 */ /* 0x000fe40002000000 */
[----:B------:R-:W-:-:S03]  /*16960*/  FMNMX.FTZ R8, R55, R8, !PT ;  /* 0x0000000837087209 */ /* 0x000fc60007810000 */
[----:B------:R-:W2:Y:S01]  /*16970*/  MUFU.TANH R44, R44 ;  /* 0x0000002c002c7308 */ /* 0x000ea20000002400 */
[----:B-1----:R-:W-:Y:S02]  /*16980*/  FSEL R11, R50, -INF , P3 ;  /* 0xff800000320b7808 */ /* 0x002fe40001800000 */
[----:B------:R-:W-:Y:S02]  /*16990*/  ISETP.GT.AND P3, PT, R2, 0x21, PT ;  /* 0x000000210200780c */ /* 0x000fe40003f64270 */
[----:B------:R-:W-:Y:S02]  /*169a0*/  FSEL R59, R48, -INF , P2 ;  /* 0xff800000303b7808 */ /* 0x000fe40001000000 */
[----:B------:R-:W-:Y:S01]  /*169b0*/  FMNMX.FTZ R8, R57, R8, !PT ;  /* 0x0000000839087209 */ /* 0x000fe20007810000 */
[----:B------:R-:W1:Y:S01]  /*169c0*/  MUFU.TANH R32, R32 ;  /* 0x0000002000207308 */ /* 0x000e620000002400 */
[----:B---3--:R-:W-:Y:S01]  /*169d0*/  FSEL R13, R51, -INF , P6 ;  /* 0xff800000330d7808 */ /* 0x008fe20003000000 */
[----:B------:R-:W-:Y:S01]  /*169e0*/  FMUL.FTZ R46, R47, UR8 ;  /* 0x000000082f2e7c20 */ /* 0x000fe20008410000 */
[----:B------:R-:W-:-:S02]  /*169f0*/  ISETP.GT.AND P6, PT, R2, 0x28, PT ;  /* 0x000000280200780c */ /* 0x000fc40003fc4270 */
[----:B0-----:R-:W-:Y:S02]  /*16a00*/  FSEL R61, R40, -INF , P3 ;  /* 0xff800000283d7808 */ /* 0x001fe40001800000 */
[----:B------:R-:W-:Y:S01]  /*16a10*/  FMNMX.FTZ R8, R59, R8, !PT ;  /* 0x000000083b087209 */ /* 0x000fe20007810000 */
[----:B------:R0:W3:Y:S01]  /*16a20*/  MUFU.TANH R69, R33 ;  /* 0x0000002100457308 */ /* 0x0000e20000002400 */
[----:B------:R-:W-:Y:S01]  /*16a30*/  FSEL R15, R15, -INF , P5 ;  /* 0xff8000000f0f7808 */ /* 0x000fe20002800000 */
[----:B------:R-:W-:Y:S02]  /*16a40*/  WARPGROUP.DEPBAR.LE gsb0, 0x0 ;  /* 0x00008000000079c5 */ /* 0x000fe40000010000 */
[----:B------:R-:W-:Y:S01]  /*16a50*/  ISETP.GT.AND P5, PT, R2, 0x29, PT ;  /* 0x000000290200780c */ /* 0x000fe20003fa4270 */
[----:B------:R-:W-:Y:S01]  /*16a60*/  FMUL.FTZ R24, R24, UR8 ;  /* 0x0000000818187c20 */ /* 0x000fe20008410000 */
[----:B----4-:R-:W-:Y:S02]  /*16a70*/  FSEL R63, R42, -INF , P6 ;  /* 0xff8000002a3f7808 */ /* 0x010fe40003000000 */
[----:B------:R-:W4:Y:S01]  /*16a80*/  MUFU.TANH R36, R36 ;  /* 0x0000002400247308 */ /* 0x000f220000002400 */
[----:B------:R-:W-:-:S02]  /*16a90*/  FMNMX.FTZ R8, R61, R8, !PT ;  /* 0x000000083d087209 */ /* 0x000fc40007810000 */
[----:B------:R-:W-:Y:S01]  /*16aa0*/  FSEL R21, R21, -INF , P4 ;  /* 0xff80000015157808 */ /* 0x000fe20002000000 */
[----:B------:R-:W-:Y:S01]  /*16ab0*/  FMUL.FTZ R5, R25, UR8 ;  /* 0x0000000819057c20 */ /* 0x000fe20008410000 */
[----:B------:R-:W-:-:S03]  /*16ac0*/  ISETP.GT.AND P4, PT, R2, 0x30, PT ;  /* 0x000000300200780c */ /* 0x000fc60003f84270 */
[----:B------:R-:W4:Y:S01]  /*16ad0*/  MUFU.TANH R46, R46 ;  /* 0x0000002e002e7308 */ /* 0x000f220000002400 */
[----:B--2---:R-:W-:Y:S02]  /*16ae0*/  FSEL R65, R44, -INF , P5 ;  /* 0xff8000002c417808 */ /* 0x004fe40002800000 */
[----:B------:R-:W-:-:S05]  /*16af0*/  FMNMX.FTZ R8, R63, R8, !PT ;  /* 0x000000083f087209 */ /* 0x000fca0007810000 */
[----:B------:R-:W2:Y:S01]  /*16b00*/  MUFU.TANH R37, R37 ;  /* 0x0000002500257308 */ /* 0x000ea20000002400 */
[----:B-1----:R-:W-:Y:S01]  /*16b10*/  FSEL R67, R32, -INF , P4 ;  /* 0xff80000020437808 */ /* 0x002fe20002000000 */
[----:B------:R-:W-:Y:S01]  /*16b20*/  FMUL.FTZ R28, R28, UR8 ;  /* 0x000000081c1c7c20 */ /* 0x000fe20008410000 */
[----:B------:R-:W-:-:S05]  /*16b30*/  FMNMX.FTZ R8, R65, R8, !PT ;  /* 0x0000000841087209 */ /* 0x000fca0007810000 */
[----:B------:R-:W1:Y:S01]  /*16b40*/  MUFU.TANH R34, R34 ;  /* 0x0000002200227308 */ /* 0x000e620000002400 */
[----:B0-----:R-:W-:-:S07]  /*16b50*/  FSEL R33, R52, -INF , P2 ;  /* 0xff80000034217808 */ /* 0x001fce0001000000 */
[----:B------:R0:W-:Y:S01]  /*16b60*/  MUFU.TANH R47, R35 ;  /* 0x00000023002f7308 */ /* 0x0001e20000002400 */
[----:B------:R-:W-:Y:S02]  /*16b70*/  ISETP.GT.AND P2, PT, R2, 0x38, PT ;  /* 0x000000380200780c */ /* 0x000fe40003f44270 */
[----:B------:R-:W-:-:S05]  /*16b80*/  FMNMX.FTZ R12, R67, R8, !PT ;  /* 0x00000008430c7209 */ /* 0x000fca0007810000 */
[----:B------:R-:W1:Y:S01]  /*16b90*/  MUFU.TANH R24, R24 ;  /* 0x0000001800187308 */ /* 0x000e620000002400 */
[----:B0-----:R-:W-:Y:S02]  /*16ba0*/  FSEL R35, R54, -INF , P3 ;  /* 0xff80000036237808 */ /* 0x001fe40001800000 */
[----:B------:R-:W-:Y:S01]  /*16bb0*/  ISETP.GT.AND P3, PT, R2, 0x31, PT ;  /* 0x000000310200780c */ /* 0x000fe20003f64270 */
[----:B------:R-:W-:-:S03]  /*16bc0*/  FMUL.FTZ R8, R29, UR8 ;  /* 0x000000081d087c20 */ /* 0x000fc60008410000 */
[----:B---3--:R-:W-:Y:S01]  /*16bd0*/  FSEL R69, R69, -INF , P3 ;  /* 0xff80000045457808 */ /* 0x008fe20001800000 */
[----:B------:R-:W0:Y:S01]  /*16be0*/  MUFU.TANH R5, R5 ;  /* 0x0000000500057308 */ /* 0x000e220000002400 */
[----:B------:R-:W-:Y:S02]  /*16bf0*/  FSEL R25, R56, -INF , P6 ;  /* 0xff80000038197808 */ /* 0x000fe40003000000 */
[----:B------:R-:W-:Y:S02]  /*16c00*/  ISETP.GT.AND P6, PT, R2, 0x39, PT ;  /* 0x000000390200780c */ /* 0x000fe40003fc4270 */
[----:B----4-:R-:W-:-:S03]  /*16c10*/  FSEL R71, R36, -INF , P2 ;  /* 0xff80000024477808 */ /* 0x010fc60001000000 */
[----:B------:R-:W3:Y:S01]  /*16c20*/  MUFU.TANH R38, R38 ;  /* 0x0000002600267308 */ /* 0x000ee20000002400 */
[----:B------:R-:W-:Y:S02]  /*16c30*/  FMNMX.FTZ R12, R69, R12, !PT ;  /* 0x0000000c450c7209 */ /* 0x000fe40007810000 */
[----:B------:R-:W-:-:S05]  /*16c40*/  FSEL R29, R46, -INF , P5 ;  /* 0xff8000002e1d7808 */ /* 0x000fca0002800000 */
[----:B------:R-:W4:Y:S01]  /*16c50*/  MUFU.TANH R28, R28 ;  /* 0x0000001c001c7308 */ /* 0x000f220000002400 */
[----:B------:R-:W-:Y:S02]  /*16c60*/  ISETP.GT.AND P5, PT, R2, 0x40, PT ;  /* 0x000000400200780c */ /* 0x000fe40003fa4270 */
[----:B--2---:R-:W-:Y:S02]  /*16c70*/  FSEL R73, R37, -INF , P6 ;  /* 0xff80000025497808 */ /* 0x004fe40003000000 */
[----:B------:R-:W-:-:S03]  /*16c80*/  FMNMX.FTZ R12, R71, R12, !PT ;  /* 0x0000000c470c7209 */ /* 0x000fc60007810000 */
[----:B------:R-:W2:Y:S01]  /*16c90*/  MUFU.TANH R8, R8 ;  /* 0x0000000800087308 */ /* 0x000ea20000002400 */
[----:B-1----:R-:W-:Y:S02]  /*16ca0*/  FSEL R37, R34, -INF , P4 ;  /* 0xff80000022257808 */ /* 0x002fe40002000000 */
[----:B------:R-:W-:Y:S02]  /*16cb0*/  ISETP.GT.AND P4, PT, R2, 0x41, PT ;  /* 0x000000410200780c */ /* 0x000fe40003f84270 */
[----:B------:R-:W-:Y:S02]  /*16cc0*/  FSEL R75, R24, -INF , P5 ;  /* 0xff800000184b7808 */ /* 0x000fe40002800000 */
[----:B------:R-:W-:Y:S02]  /*16cd0*/  FMNMX.FTZ R12, R73, R12, !PT ;  /* 0x0000000c490c7209 */ /* 0x000fe40007810000 */
[----:B------:R-:W-:Y:S02]  /*16ce0*/  FSEL R47, R47, -INF , P3 ;  /* 0xff8000002f2f7808 */ /* 0x000fe40001800000 */
[----:B------:R-:W-:-:S02]  /*16cf0*/  ISETP.GT.AND P3, PT, R2, 0x48, PT ;  /* 0x000000480200780c */ /* 0x000fc40003f64270 */
[----:B0-----:R-:W-:Y:S02]  /*16d00*/  FSEL R77, R5, -INF , P4 ;  /* 0xff800000054d7808 */ /* 0x001fe40002000000 */
[----:B------:R-:W-:Y:S02]  /*16d10*/  FMNMX.FTZ R12, R75, R12, !PT ;  /* 0x0000000c4b0c7209 */ /* 0x000fe40007810000 */
[----:B---3--:R-:W-:Y:S02]  /*16d20*/  FSEL R51, R38, -INF , P2 ;  /* 0xff80000026337808 */ /* 0x008fe40001000000 */
[----:B------:R-:W-:Y:S02]  /*16d30*/  ISETP.GT.AND P2, PT, R2, 0x49, PT ;  /* 0x000000490200780c */ /* 0x000fe40003f44270 */
[----:B----4-:R-:W-:Y:S02]  /*16d40*/  FSEL R79, R28, -INF , P3 ;  /* 0xff8000001c4f7808 */ /* 0x010fe40001800000 */
[----:B------:R-:W-:-:S02]  /*16d50*/  FMNMX.FTZ R12, R77, R12, !PT ;  /* 0x0000000c4d0c7209 */ /* 0x000fc40007810000 */
[----:B--2---:R-:W-:Y:S02]  /*16d60*/  FSEL R81, R8, -INF , P2 ;  /* 0xff80000008517808 */ /* 0x004fe40001000000 */
[----:B------:R-:W-:-:S04]  /*16d70*/  FMNMX.FTZ R12, R79, R12, !PT ;  /* 0x0000000c4f0c7209 */ /* 0x000fc80007810000 */
[----:B------:R-:W-:-:S05]  /*16d80*/  FMNMX.FTZ R12, R81, R12, !PT ;  /* 0x0000000c510c7209 */ /* 0x000fca0007810000 */
[----:B------:R-:W0:Y:S02]  /*16d90*/  SHFL.BFLY PT, R5, R12, 0x2, 0x1f ;  /* 0x0c401f000c057f89 */ /* 0x000e2400000e0000 */
[----:B0-----:R-:W-:-:S05]  /*16da0*/  FMNMX.FTZ R14, R12, R5, !PT ;  /* 0x000000050c0e7209 */ /* 0x001fca0007810000 */
[----:B------:R-:W0:Y:S01]  /*16db0*/  SHFL.BFLY PT, R5, R14, 0x1, 0x1f ;  /* 0x0c201f000e057f89 */ /* 0x000e2200000e0000 */
[----:B------:R-:W-:-:S04]  /*16dc0*/  FMNMX.FTZ R12, R3, R6, !PT ;  /* 0x00000006030c7209 */ /* 0x000fc80007810000 */
[----:B------:R-:W-:-:S04]  /*16dd0*/  FMNMX.FTZ R12, R7, R12, !PT ;  /* 0x0000000c070c7209 */ /* 0x000fc80007810000 */
[----:B------:R-:W-:-:S04]  /*16de0*/  FMNMX.FTZ R12, R9, R12, !PT ;  /* 0x0000000c090c7209 */ /* 0x000fc80007810000 */
[----:B------:R-:W-:Y:S02]  /*16df0*/  FMNMX.FTZ R12, R11, R12, !PT ;  /* 0x0000000c0b0c7209 */ /* 0x000fe40007810000 */
[----:B0-----:R-:W-:Y:S02]  /*16e00*/  FMNMX.FTZ R5, R14, R5, !PT ;  /* 0x000000050e057209 */ /* 0x001fe40007810000 */
[----:B------:R-:W-:-:S04]  /*16e10*/  FMNMX.FTZ R14, R13, R12, !PT ;  /* 0x0000000c0d0e7209 */ /* 0x000fc80007810000 */
[----:B------:R-:W-:-:S04]  /*16e20*/  FMNMX.FTZ R14, R15, R14, !PT ;  /* 0x0000000e0f0e7209 */ /* 0x000fc80007810000 */
[----:B------:R-:W-:-:S04]  /*16e30*/  FMNMX.FTZ R14, R21, R14, !PT ;  /* 0x0000000e150e7209 */ /* 0x000fc80007810000 */
[----:B------:R-:W-:Y:S01]  /*16e40*/  FMNMX.FTZ R14, R33, R14, !PT ;  /* 0x0000000e210e7209 */ /* 0x000fe20007810000 */
[----:B------:R-:W-:Y:S02]  /*16e50*/  IMAD.U32 R2, RZ, RZ, UR4 ;  /* 0x00000004ff027e24 */ /* 0x000fe4000f8e00ff */
[----:B------:R-:W-:Y:S01]  /*16e60*/  FMUL.FTZ R26, R26, UR8 ;  /* 0x000000081a1a7c20 */ /* 0x000fe20008410000 */
[----:B------:R-:W-:Y:S01]  /*16e70*/  FMNMX.FTZ R14, R35, R14, !PT ;  /* 0x0000000e230e7209 */ /* 0x000fe20007810000 */
[----:B------:R-:W0:Y:S01]  /*16e80*/  MUFU.TANH R39, R39 ;  /* 0x0000002700277308 */ /* 0x000e220000002400 */
[C---:B------:R-:W-:Y:S01]  /*16e90*/  FMUL.FTZ R8, R5.reuse, R2 ;  /* 0x0000000205087220 */ /* 0x040fe20000410000 */
[----:B------:R-:W-:Y:S02]  /*16ea0*/  FSETP.NEU.FTZ.AND P0, PT, R5, -INF , PT ;  /* 0xff8000000500780b */ /* 0x000fe40003f1d000 */
[----:B------:R-:W-:Y:S01]  /*16eb0*/  FMNMX.FTZ R14, R25, R14, !PT ;  /* 0x0000000e190e7209 */ /* 0x000fe20007810000 */
[----:B------:R-:W-:Y:S01]  /*16ec0*/  FMUL.FTZ R27, R27, UR8 ;  /* 0x000000081b1b7c20 */ /* 0x000fe20008410000 */
[----:B------:R-:W-:-:S02]  /*16ed0*/  FSEL R8, R8, RZ, P0 ;  /* 0x000000ff08087208 */ /* 0x000fc40000000000 */
[----:B------:R-:W1:Y:S01]  /*16ee0*/  MUFU.TANH R26, R26 ;  /* 0x0000001a001a7308 */ /* 0x000e620000002400 */
[----:B------:R-:W-:Y:S01]  /*16ef0*/  FMNMX.FTZ R14, R29, R14, !PT ;  /* 0x0000000e1d0e7209 */ /* 0x000fe20007810000 */
[----:B------:R-:W-:Y:S01]  /*16f00*/  FMUL.FTZ R30, R30, UR8 ;  /* 0x000000081e1e7c20 */ /* 0x000fe20008410000 */
[----:B------:R-:W-:Y:S02]  /*16f10*/  ISETP.NE.AND P0, PT, R10, RZ, PT ;  /* 0x000000ff0a00720c */ /* 0x000fe40003f05270 */
[----:B------:R-:W-:-:S03]  /*16f20*/  FMNMX.FTZ R14, R37, R14, !PT ;  /* 0x0000000e250e7209 */ /* 0x000fc60007810000 */
[----:B------:R-:W2:Y:S01]  /*16f30*/  MUFU.TANH R10, R27 ;  /* 0x0000001b000a7308 */ /* 0x000ea20000002400 */
[----:B------:R-:W-:Y:S01]  /*16f40*/  FMUL.FTZ R31, R31, UR8 ;  /* 0x000000081f1f7c20 */ /* 0x000fe20008410000 */
[----:B------:R-:W-:-:S06]  /*16f50*/  FMNMX.FTZ R14, R47, R14, !PT ;  /* 0x0000000e2f0e7209 */ /* 0x000fcc0007810000 */
[----:B------:R-:W3:Y:S01]  /*16f60*/  MUFU.TANH R30, R30 ;  /* 0x0000001e001e7308 */ /* 0x000ee20000002400 */
[----:B0-----:R-:W-:Y:S02]  /*16f70*/  FSEL R39, R39, -INF , P6 ;  /* 0xff80000027277808 */ /* 0x001fe40003000000 */
[----:B------:R-:W-:Y:S01]  /*16f80*/  FMNMX.FTZ R14, R51, R14, !PT ;  /* 0x0000000e330e7209 */ /* 0x000fe20007810000 */
[----:B------:R-:W-:-:S04]  /*16f90*/  FFMA.FTZ R208, R41, R2, -R8 ;  /* 0x0000000229d07223 */ /* 0x000fc80000010808 */
[----:B------:R0:W4:Y:S01]  /*16fa0*/  MUFU.TANH R12, R31 ;  /* 0x0000001f000c7308 */ /* 0x0001220000002400 */
[----:B-1----:R-:W-:Y:S02]  /*16fb0*/  FSEL R41, R26, -INF , P5 ;  /* 0xff8000001a297808 */ /* 0x002fe40002800000 */
[----:B------:R-:W-:Y:S01]  /*16fc0*/  FMNMX.FTZ R14, R39, R14, !PT ;  /* 0x0000000e270e7209 */ /* 0x000fe20007810000 */
[--C-:B------:R-:W-:Y:S01]  /*16fd0*/  FFMA.FTZ R210, R43, R2, -R8.reuse ;  /* 0x000000022bd27223 */ /* 0x100fe20000010808 */
[----:B--2---:R-:W-:Y:S02]  /*16fe0*/  FSEL R43, R10, -INF , P4 ;  /* 0xff8000000a2b7808 */ /* 0x004fe40002000000 */
[----:B------:R-:W-:Y:S01]  /*16ff0*/  FMNMX.FTZ R14, R41, R14, !PT ;  /* 0x0000000e290e7209 */ /* 0x000fe20007810000 */
[--C-:B------:R-:W-:Y:S01]  /*17000*/  FFMA.FTZ R204, R45, R2, -R8.reuse ;  /* 0x000000022dcc7223 */ /* 0x100fe20000010808 */
[----:B---3--:R-:W-:Y:S02]  /*17010*/  FSEL R45, R30, -INF , P3 ;  /* 0xff8000001e2d7808 */ /* 0x008fe40001800000 */
[----:B------:R-:W-:Y:S01]  /*17020*/  FMNMX.FTZ R14, R43, R14, !PT ;  /* 0x0000000e2b0e7209 */ /* 0x000fe20007810000 */
[-CC-:B0-----:R-:W-:Y:S01]  /*17030*/  FFMA.FTZ R31, R49, R2.reuse, -R8.reuse ;  /* 0x00000002311f7223 */ /* 0x181fe20000010808 */
[----:B------:R-:W-:-:S02]  /*17040*/  FFMA.FTZ R49, R53, R2, -R8 ;  /* 0x0000000235317223 */ /* 0x000fc40000010808 */
[----:B------:R-:W-:Y:S02]  /*17050*/  FMNMX.FTZ R14, R45, R14, !PT ;  /* 0x0000000e2d0e7209 */ /* 0x000fe40007810000 */
[----:B----4-:R-:W-:-:S04]  /*17060*/  FSEL R53, R12, -INF , P2 ;  /* 0xff8000000c357808 */ /* 0x010fc80001000000 */
[----:B------:R-:W-:-:S05]  /*17070*/  FMNMX.FTZ R14, R53, R14, !PT ;  /* 0x0000000e350e7209 */ /* 0x000fca0007810000 */
[----:B------:R-:W0:Y:S01]  /*17080*/  SHFL.BFLY PT, R83, R14, 0x2, 0x1f ;  /* 0x0c401f000e537f89 */ /* 0x000e2200000e0000 */
[----:B------:R-:W-:Y:S01]  /*17090*/  FFMA.FTZ R27, R4, R2, -R8 ;  /* 0x00000002041b7223 */ /* 0x000fe20000010808 */
[----:B0-----:R-:W-:-:S05]  /*170a0*/  FMNMX.FTZ R83, R14, R83, !PT ;  /* 0x000000530e537209 */ /* 0x001fca0007810000 */
[----:B------:R-:W0:Y:S01]  /*170b0*/  SHFL.BFLY PT, R4, R83, 0x1, 0x1f ;  /* 0x0c201f0053047f89 */ /* 0x000e2200000e0000 */
[----:B------:R-:W-:Y:S01]  /*170c0*/  MUFU.EX2 R208, R208 ;  /* 0x000000d000d07308 */ /* 0x000fe20000000800 */
[----:B------:R-:W-:-:S07]  /*170d0*/  FFMA.FTZ R206, R55, R2, -R8 ;  /* 0x0000000237ce7223 */ /* 0x000fce0000010808 */
[----:B------:R-:W1:Y:S01]  /*170e0*/  MUFU.EX2 R27, R27 ;  /* 0x0000001b001b7308 */ /* 0x000e620000000800 */
[----:B0-----:R-:W-:-:S04]  /*170f0*/  FMNMX.FTZ R4, R83, R4, !PT ;  /* 0x0000000453047209 */ /* 0x001fc80007810000 */
[C---:B------:R-:W-:Y:S01]  /*17100*/  FSETP.NEU.FTZ.AND P2, PT, R4.reuse, -INF , PT ;  /* 0xff8000000400780b */ /* 0x040fe20003f5d000 */
[----:B------:R-:W-:-:S05]  /*17110*/  FMUL.FTZ R14, R4, R2 ;  /* 0x00000002040e7220 */ /* 0x000fca0000410000 */
[----:B------:R-:W-:Y:S01]  /*17120*/  FSEL R14, R14, RZ, P2 ;  /* 0x000000ff0e0e7208 */ /* 0x000fe20001000000 */
[----:B------:R-:W0:Y:S04]  /*17130*/  MUFU.EX2 R210, R210 ;  /* 0x000000d200d27308 */ /* 0x000e280000000800 */
[-CC-:B------:R-:W-:Y:S01]  /*17140*/  FFMA.FTZ R209, R3, R2.reuse, -R14.reuse ;  /* 0x0000000203d17223 */ /* 0x180fe2000001080e */
[-CC-:B------:R-:W-:Y:S01]  /*17150*/  FFMA.FTZ R6, R6, R2.reuse, -R14.reuse ;  /* 0x0000000206067223 */ /* 0x180fe2000001080e */
[-C--:B------:R-:W-:Y:S01]  /*17160*/  FFMA.FTZ R211, R7, R2.reuse, -R14 ;  /* 0x0000000207d37223 */ /* 0x080fe2000001080e */
[-CC-:B------:R-:W-:Y:S01]  /*17170*/  FFMA.FTZ R55, R57, R2.reuse, -R8.reuse ;  /* 0x0000000239377223 */ /* 0x180fe20000010808 */
[----:B------:R-:W2:Y:S01]  /*17180*/  MUFU.EX2 R31, R31 ;  /* 0x0000001f001f7308 */ /* 0x000ea20000000800 */
[-CC-:B------:R-:W-:Y:S01]  /*17190*/  FFMA.FTZ R200, R59, R2.reuse, -R8.reuse ;  /* 0x000000023bc87223 */ /* 0x180fe20000010808 */
[-CC-:B------:R-:W-:Y:S01]  /*171a0*/  FFMA.FTZ R57, R61, R2.reuse, -R8.reuse ;  /* 0x000000023d397223 */ /* 0x180fe20000010808 */
[-CC-:B------:R-:W-:Y:S01]  /*171b0*/  FFMA.FTZ R202, R63, R2.reuse, -R8.reuse ;  /* 0x000000023fca7223 */ /* 0x180fe20000010808 */
[-CC-:B------:R-:W-:Y:S01]  /*171c0*/  FFMA.FTZ R59, R65, R2.reuse, -R8.reuse ;  /* 0x00000002413b7223 */ /* 0x180fe20000010808 */
        /* <DEDUP_REMOVED lines=8> */
[-C--:B------:R-:W-:Y:S01]  /*17250*/  FFMA.FTZ R67, R81, R2.reuse, -R8 ;  /* 0x0000000251437223 */ /* 0x080fe20000010808 */
[----:B------:R-:W-:-:S02]  /*17260*/  FFMA.FTZ R8, R9, R2, -R14 ;  /* 0x0000000209087223 */ /* 0x000fc4000001080e */
[----:B------:R-:W3:Y:S01]  /*17270*/  MUFU.EX2 R6, R6 ;  /* 0x0000000600067308 */ /* 0x000ee20000000800 */
[----:B------:R-:W-:Y:S01]  /*17280*/  FFMA.FTZ R205, R11, R2, -R14 ;  /* 0x000000020bcd7223 */ /* 0x000fe2000001080e */
[----:B-1----:R-:W-:-:S06]  /*17290*/  FADD.FTZ R3, R208, R27 ;  /* 0x0000001bd0037221 */ /* 0x002fcc0000010000 */
[----:B------:R-:W1:Y:S01]  /*172a0*/  MUFU.EX2 R204, R204 ;  /* 0x000000cc00cc7308 */ /* 0x000e620000000800 */
[----:B------:R-:W-:-:S07]  /*172b0*/  FFMA.FTZ R10, R13, R2, -R14 ;  /* 0x000000020d0a7223 */ /* 0x000fce000001080e */
[----:B------:R-:W4:Y:S01]  /*172c0*/  MUFU.EX2 R211, R211 ;  /* 0x000000d300d37308 */ /* 0x000f220000000800 */
[----:B0-----:R-:W-:-:S07]  /*172d0*/  FADD.FTZ R26, R210, R3 ;  /* 0x00000003d21a7221 */ /* 0x001fce0000010000 */
[----:B------:R-:W0:Y:S01]  /*172e0*/  MUFU.EX2 R49, R49 ;  /* 0x0000003100317308 */ /* 0x000e220000000800 */
[----:B------:R-:W-:-:S07]  /*172f0*/  FFMA.FTZ R207, R15, R2, -R14 ;  /* 0x000000020fcf7223 */ /* 0x000fce000001080e */
[----:B------:R-:W0:Y:S01]  /*17300*/  MUFU.EX2 R8, R8 ;  /* 0x0000000800087308 */ /* 0x000e220000000800 */
[----:B--2---:R-:W-:Y:S01]  /*17310*/  FADD.FTZ R3, R31, R26 ;  /* 0x0000001a1f037221 */ /* 0x004fe20000010000 */
[----:B---3--:R-:W-:-:S06]  /*17320*/  FADD.FTZ R28, R209, R6 ;  /* 0x00000006d11c7221 */ /* 0x008fcc0000010000 */
[----:B------:R-:W2:Y:S01]  /*17330*/  MUFU.EX2 R206, R206 ;  /* 0x000000ce00ce7308 */ /* 0x000ea20000000800 */
[----:B------:R-:W-:-:S07]  /*17340*/  FFMA.FTZ R12, R21, R2, -R14 ;  /* 0x00000002150c7223 */ /* 0x000fce000001080e */
[----:B------:R-:W3:Y:S01]  /*17350*/  MUFU.EX2 R205, R205 ;  /* 0x000000cd00cd7308 */ /* 0x000ee20000000800 */
[----:B-1----:R-:W-:Y:S01]  /*17360*/  FADD.FTZ R26, R204, R3 ;  /* 0x00000003cc1a7221 */ /* 0x002fe20000010000 */
[----:B----4-:R-:W-:-:S06]  /*17370*/  FADD.FTZ R3, R211, R28 ;  /* 0x0000001cd3037221 */ /* 0x010fcc0000010000 */
[----:B------:R-:W1:Y:S01]  /*17380*/  MUFU.EX2 R55, R55 ;  /* 0x0000003700377308 */ /* 0x000e620000000800 */
[----:B------:R-:W-:-:S07]  /*17390*/  FFMA.FTZ R201, R33, R2, -R14 ;  /* 0x0000000221c97223 */ /* 0x000fce000001080e */
[----:B------:R-:W4:Y:S01]  /*173a0*/  MUFU.EX2 R10, R10 ;  /* 0x0000000a000a7308 */ /* 0x000f220000000800 */
[----:B0-----:R-:W-:Y:S01]  /*173b0*/  FADD.FTZ R7, R49, R26 ;  /* 0x0000001a31077221 */ /* 0x001fe20000010000 */
[----:B------:R-:W-:-:S06]  /*173c0*/  FADD.FTZ R28, R8, R3 ;  /* 0x00000003081c7221 */ /* 0x000fcc0000010000 */
        /* <DEDUP_REMOVED lines=31> */
[----:B------:R-:W-:-:S07]  /*175c0*/  @!P1 PRMT R0, RZ, 0x654, R0 ;  /* 0x00000654ff009816 */ /* 0x000fce0000000000 */
[----:B------:R-:W0:Y:S01]  /*175d0*/  MUFU.EX2 R197, R197 ;  /* 0x000000c500c57308 */ /* 0x000e220000000800 */
[----:B------:R-:W-:Y:S01]  /*175e0*/  FFMA.FTZ R39, R39, R2, -R14 ;  /* 0x0000000227277223 */ /* 0x000fe2000001080e */
[----:B--2---:R-:W-:-:S06]  /*175f0*/  FADD.FTZ R30, R196, R7 ;  /* 0x00000007c41e7221 */ /* 0x004fcc0000010000 */
[----:B------:R-:W2:Y:S01]  /*17600*/  MUFU.EX2 R63, R63 ;  /* 0x0000003f003f7308 */ /* 0x000ea20000000800 */
[----:B---3--:R-:W-:Y:S01]  /*17610*/  FADD.FTZ R3, R203, R28 ;  /* 0x0000001ccb037221 */ /* 0x008fe20000010000 */
[----:B------:R-:W-:Y:S01]  /*17620*/  FFMA.FTZ R41, R41, R2, -R14 ;  /* 0x0000000229297223 */ /* 0x000fe2000001080e */
[----:B------:R3:W-:Y:S05]  /*17630*/  @!P1 SYNCS.ARRIVE.TRANS64.RED.A1T0 RZ, [R0+URZ], RZ ;  /* 0x000000ff00ff99a7 */ /* 0x0007ea000810043f */
[----:B------:R-:W2:Y:S01]  /*17640*/  MUFU.EX2 R26, R26 ;  /* 0x0000001a001a7308 */ /* 0x000ea20000000800 */
[----:B-1----:R-:W-:Y:S01]  /*17650*/  FADD.FTZ R7, R61, R30 ;  /* 0x0000001e3d077221 */ /* 0x002fe20000010000 */
[----:B----4-:R-:W-:-:S06]  /*17660*/  FADD.FTZ R28, R24, R3 ;  /* 0x00000003181c7221 */ /* 0x010fcc0000010000 */
[----:B------:R-:W1:Y:S08]  /*17670*/  MUFU.EX2 R192, R192 ;  /* 0x000000c000c07308 */ /* 0x000e700000000800 */
[----:B------:R-:W4:Y:S01]  /*17680*/  MUFU.EX2 R199, R199 ;  /* 0x000000c700c77308 */ /* 0x000f220000000800 */
[----:B------:R-:W-:Y:S01]  /*17690*/  FFMA.FTZ R43, R43, R2, -R14 ;  /* 0x000000022b2b7223 */ /* 0x000fe2000001080e */
[----:B0-----:R-:W-:-:S06]  /*176a0*/  FADD.FTZ R30, R198, R7 ;  /* 0x00000007c61e7221 */ /* 0x001fcc0000010000 */
[----:B------:R-:W0:Y:S01]  /*176b0*/  MUFU.EX2 R65, R65 ;  /* 0x0000004100417308 */ /* 0x000e220000000800 */
[----:B------:R-:W-:Y:S01]  /*176c0*/  FADD.FTZ R3, R197, R28 ;  /* 0x0000001cc5037221 */ /* 0x000fe20000010000 */
[----:B------:R-:W-:-:S06]  /*176d0*/  FFMA.FTZ R45, R45, R2, -R14 ;  /* 0x000000022d2d7223 */ /* 0x000fcc000001080e */
[----:B---3--:R-:W3:Y:S01]  /*176e0*/  MUFU.EX2 R0, R39 ;  /* 0x0000002700007308 */ /* 0x008ee20000000800 */
[----:B------:R-:W-:Y:S01]  /*176f0*/  FFMA.FTZ R53, R53, R2, -R14 ;  /* 0x0000000235357223 */ /* 0x000fe2000001080e */
[----:B--2---:R-:W-:Y:S01]  /*17700*/  FADD.FTZ R7, R63, R30 ;  /* 0x0000001e3f077221 */ /* 0x004fe20000010000 */
[----:B------:R-:W-:-:S05]  /*17710*/  FADD.FTZ R28, R26, R3 ;  /* 0x000000031a1c7221 */ /* 0x000fca0000010000 */
[----:B------:R-:W2:Y:S01]  /*17720*/  MUFU.EX2 R41, R41 ;  /* 0x0000002900297308 */ /* 0x000ea20000000800 */
[----:B-1----:R-:W-:Y:S01]  /*17730*/  FADD.FTZ R30, R192, R7 ;  /* 0x00000007c01e7221 */ /* 0x002fe20000010000 */
[----:B----4-:R-:W-:-:S06]  /*17740*/  FADD.FTZ R3, R199, R28 ;  /* 0x0000001cc7037221 */ /* 0x010fcc0000010000 */
[----:B------:R-:W1:Y:S01]  /*17750*/  MUFU.EX2 R14, R43 ;  /* 0x0000002b000e7308 */ /* 0x000e620000000800 */
[----:B0-----:R-:W-:Y:S01]  /*17760*/  FADD.FTZ R7, R65, R30 ;  /* 0x0000001e41077221 */ /* 0x001fe20000010000 */
[----:B---3--:R-:W-:-:S06]  /*17770*/  FADD.FTZ R30, R0, R3 ;  /* 0x00000003001e7221 */ /* 0x008fcc0000010000 */
[----:B------:R-:W0:Y:S01]  /*17780*/  MUFU.EX2 R45, R45 ;  /* 0x0000002d002d7308 */ /* 0x000e220000000800 */
[----:B--2---:R-:W-:Y:S01]  /*17790*/  FADD.FTZ R3, R41, R30 ;  /* 0x0000001e29037221 */ /* 0x004fe20000010000 */
[----:B------:R-:W-:-:S03]  /*177a0*/  F2FP.BF16.F32.PACK_AB R209, R6, R209 ;  /* 0x000000d106d1723e */ /* 0x000fc600000010ff */
[----:B-1----:R-:W-:-:S03]  /*177b0*/  FADD.FTZ R6, R14, R3 ;  /* 0x000000030e067221 */ /* 0x002fc60000010000 */
[----:B------:R-:W1:Y:S01]  /*177c0*/  MUFU.EX2 R194, R194 ;  /* 0x000000c200c27308 */ /* 0x000e620000000800 */
[----:B0-----:R-:W-:Y:S01]  /*177d0*/  FADD.FTZ R3, R45, R6 ;  /* 0x000000062d037221 */ /* 0x001fe20000010000 */
[----:B------:R-:W-:-:S06]  /*177e0*/  VIADD R6, R92, 0xfffffffe ;  /* 0xfffffffe5c067836 */ /* 0x000fcc0000000000 */
[----:B------:R-:W0:Y:S01]  /*177f0*/  MUFU.EX2 R67, R67 ;  /* 0x0000004300437308 */ /* 0x000e220000000800 */
[----:B------:R-:W-:-:S07]  /*17800*/  ISETP.GE.AND P2, PT, R6, R227, PT ;  /* 0x000000e30600720c */ /* 0x000fce0003f46270 */
[----:B------:R-:W2:Y:S01]  /*17810*/  MUFU.EX2 R28, R53 ;  /* 0x00000035001c7308 */ /* 0x000ea20000000800 */
[----:B-1----:R-:W-:Y:S01]  /*17820*/  FADD.FTZ R32, R194, R7 ;  /* 0x00000007c2207221 */ /* 0x002fe20000010000 */
[----:B------:R-:W-:Y:S01]  /*17830*/  BSSY B0, `(.L_x_636) ;  /* 0x00005b3000007945 */ /* 0x000fe20003800000 */
[----:B------:R-:W-:Y:S01]  /*17840*/  F2FP.BF16.F32.PACK_AB R201, R20, R201 ;  /* 0x000000c914c9723e */ /* 0x000fe200000010ff */
[--C-:B------:R-:W-:Y:S01]  /*17850*/  IMAD.MOV.U32 R150, RZ, RZ, R151.reuse ;  /* 0x000000ffff967224 */ /* 0x100fe200078e0097 */
[----:B------:R-:W-:Y:S01]  /*17860*/  F2FP.BF16.F32.PACK_AB R208, R27, R208 ;  /* 0x000000d01bd0723e */ /* 0x000fe200000010ff */
[--C-:B------:R-:W-:Y:S01]  /*17870*/  IMAD.MOV.U32 R149, RZ, RZ, R151.reuse ;  /* 0x000000ffff957224 */ /* 0x100fe200078e0097 */
[----:B------:R-:W-:Y:S01]  /*17880*/  F2FP.BF16.F32.PACK_AB R210, R31, R210 ;  /* 0x000000d21fd2723e */ /* 0x000fe200000010ff */
[--C-:B------:R-:W-:Y:S01]  /*17890*/  IMAD.MOV.U32 R148, RZ, RZ, R151.reuse ;  /* 0x000000ffff947224 */ /* 0x100fe200078e0097 */
[----:B------:R-:W-:Y:S01]  /*178a0*/  F2FP.BF16.F32.PACK_AB R204, R49, R204 ;  /* 0x000000cc31cc723e */ /* 0x000fe200000010ff */
[----:B0-----:R-:W-:Y:S01]  /*178b0*/  FADD.FTZ R21, R67, R32 ;  /* 0x0000002043157221 */ /* 0x001fe20000010000 */
[----:B------:R-:W-:Y:S01]  /*178c0*/  F2FP.BF16.F32.PACK_AB R206, R55, R206 ;  /* 0x000000ce37ce723e */ /* 0x000fe200000010ff */
[--C-:B------:R-:W-:Y:S01]  /*178d0*/  IMAD.MOV.U32 R147, RZ, RZ, R151.reuse ;  /* 0x000000ffff937224 */ /* 0x100fe200078e0097 */
[----:B------:R-:W-:Y:S01]  /*178e0*/  F2FP.BF16.F32.PACK_AB R200, R57, R200 ;  /* 0x000000c839c8723e */ /* 0x000fe200000010ff */
[--C-:B------:R-:W-:Y:S01]  /*178f0*/  IMAD.MOV.U32 R146, RZ, RZ, R151.reuse ;  /* 0x000000ffff927224 */ /* 0x100fe200078e0097 */
[----:B------:R-:W-:Y:S01]  /*17900*/  F2FP.BF16.F32.PACK_AB R202, R59, R202 ;  /* 0x000000ca3bca723e */ /* 0x000fe200000010ff */
[----:B------:R-:W-:Y:S01]  /*17910*/  IMAD.MOV.U32 R145, RZ, RZ, R151 ;  /* 0x000000ffff917224 */ /* 0x000fe200078e0097 */
[----:B------:R-:W-:Y:S01]  /*17920*/  F2FP.BF16.F32.PACK_AB R196, R61, R196 ;  /* 0x000000c43dc4723e */ /* 0x000fe200000010ff */
[----:B--2---:R-:W-:Y:S01]  /*17930*/  FADD.FTZ R20, R28, R3 ;  /* 0x000000031c147221 */ /* 0x004fe20000010000 */
[----:B------:R-:W-:Y:S01]  /*17940*/  F2FP.BF16.F32.PACK_AB R198, R63, R198 ;  /* 0x000000c63fc6723e */ /* 0x000fe200000010ff */
[----:B------:R-:W-:Y:S01]  /*17950*/  IMAD.MOV.U32 R3, RZ, RZ, 0x3f800000 ;  /* 0x3f800000ff037424 */ /* 0x000fe200078e00ff */
[----:B------:R-:W-:Y:S01]  /*17960*/  F2FP.BF16.F32.PACK_AB R192, R65, R192 ;  /* 0x000000c041c0723e */ /* 0x000fe200000010ff */
[--C-:B------:R-:W-:Y:S01]  /*17970*/  IMAD.MOV.U32 R144, RZ, RZ, R151.reuse ;  /* 0x000000ffff907224 */ /* 0x100fe200078e0097 */
[----:B------:R-:W-:Y:S01]  /*17980*/  F2FP.BF16.F32.PACK_AB R194, R67, R194 ;  /* 0x000000c243c2723e */ /* 0x000fe200000010ff */
[--C-:B------:R-:W-:Y:S01]  /*17990*/  IMAD.MOV.U32 R143, RZ, RZ, R151.reuse ;  /* 0x000000ffff8f7224 */ /* 0x100fe200078e0097 */
[----:B------:R-:W-:Y:S01]  /*179a0*/  F2FP.BF16.F32.PACK_AB R203, R24, R203 ;  /* 0x000000cb18cb723e */ /* 0x000fe200000010ff */
[--C-:B------:R-:W-:Y:S01]  /*179b0*/  IMAD.MOV.U32 R142, RZ, RZ, R151.reuse ;  /* 0x000000ffff8e7224 */ /* 0x100fe200078e0097 */
[----:B------:R-:W-:Y:S01]  /*179c0*/  F2FP.BF16.F32.PACK_AB R197, R26, R197 ;  /* 0x000000c51ac5723e */ /* 0x000fe200000010ff */
[--C-:B------:R-:W-:Y:S01]  /*179d0*/  IMAD.MOV.U32 R141, RZ, RZ, R151.reuse ;  /* 0x000000ffff8d7224 */ /* 0x100fe200078e0097 */
        /* <DEDUP_REMOVED lines=123> */
[----:B------:R-:W-:Y:S01]  /*18190*/  IMAD.MOV.U32 R24, RZ, RZ, R151 ;  /* 0x000000ffff187224 */ /* 0x000fe200078e0097 */
[----:B------:R-:W-:Y:S06]  /*181a0*/  @!P2 BRA `(.L_x_637) ;  /* 0x00000050006ca947 */ /* 0x000fec0003800000 */
[----:B------:R-:W-:Y:S01]  /*181b0*/  IMAD.MOV.U32 R7, RZ, RZ, R4 ;  /* 0x000000ffff077224 */ /* 0x000fe200078e0004 */
        /* <DEDUP_REMOVED lines=67> */
[----:B------:R-:W-:-:S07]  /*185f0*/  CS2R R24, SRZ ;  /* 0x0000000000187805 */ /* 0x000fce000001ff00 */
.L_x_648:
[----:B------:R-:W-:-:S05]  /*18600*/  VIADD R2, R10, 0x1 ;  /* 0x000000010a027836 */ /* 0x000fca0000000000 */
[----:B------:R-:W-:-:S04]  /*18610*/  ISETP.NE.AND P2, PT, R2, 0x2, PT ;  /* 0x000000020200780c */ /* 0x000fc80003f45270 */
[----:B------:R-:W-:Y:S02]  /*18620*/  SEL R2, R2, RZ, P2 ;  /* 0x000000ff02027207 */ /* 0x000fe40001000000 */
[----:B------:R-:W-:-:S03]  /*18630*/  SEL R221, RZ, 0x1, P2 ;  /* 0x00000001ffdd7807 */ /* 0x000fc60001000000 */
[----:B------:R-:W-:Y:S01]  /*18640*/  IMAD.MOV.U32 R220, RZ, RZ, R2 ;  /* 0x000000ffffdc7224 */ /* 0x000fe200078e0002 */
[----:B------:R-:W-:Y:S01]  /*18650*/  LOP3.LUT R221, R9, R221, RZ, 0x3c, !PT ;  /* 0x000000dd09dd7212 */ /* 0x000fe200078e3cff */
[----:B------:R-:W-:Y:S06]  /*18660*/  @!P0 BRA `(.L_x_638) ;  /* 0x0000000000048947 */ /* 0x000fec0003800000 */
[----:B------:R-:W-:Y:S01]  /*18670*/  BPT.TRAP 0x1 ;  /* 0x000000040000795c */ /* 0x000fe20000300000 */
.L_x_638:
[----:B------:R-:W-:Y:S01]  /*18680*/  IMAD R11, R2, 0x8, R18 ;  /* 0x00000008020b7824 */ /* 0x000fe200078e0212 */
[----:B------:R-:W-:-:S04]  /*18690*/  SHF.L.U32 R4, R221, 0x1f, RZ ;  /* 0x0000001fdd047819 */ /* 0x000fc800000006ff */
[----:B------:R0:W1:Y:S01]  /*186a0*/  SYNCS.PHASECHK.TRANS64.TRYWAIT P2, [R11+URZ+0x38830], R4 ;  /* 0x038830040b0075a7 */ /* 0x000062000804017f */
[----:B------:R-:W-:Y:S05]  /*186b0*/  @!P0 BRA `(.L_x_639) ;  /* 0x0000000000048947 */ /* 0x000fea0003800000 */
[----:B------:R-:W-:Y:S01]  /*186c0*/  BPT.TRAP 0x1 ;  /* 0x000000040000795c */ /* 0x000fe20000300000 */
.L_x_639:
[----:B------:R-:W-:Y:S01]  /*186d0*/  IMAD R2, R220, 0xa00, R224 ;  /* 0x00000a00dc027824 */ /* 0x000fe200078e02e0 */
[----:B------:R-:W-:Y:S03]  /*186e0*/  BSSY B1, `(.L_x_640) ;  /* 0x0000006000017945 */ /* 0x000fe60003800000 */
[C---:B------:R-:W-:Y:S02]  /*186f0*/  VIADD R12, R2.reuse, 0x80 ;  /* 0x00000080020c7836 */ /* 0x040fe40000000000 */
[----:B------:R-:W-:Y:S01]  /*18700*/  VIADD R14, R2, 0x100 ;  /* 0x00000100020e7836 */ /* 0x000fe20000000000 */
[----:B-1----:R-:W-:Y:S06]  /*18710*/  @P2 BRA `(.L_x_641) ;  /* 0x0000000000082947 */ /* 0x002fec0003800000 */
[----:B------:R-:W1:Y:S02]  /*18720*/  SYNCS.PHASECHK.TRANS64.TRYWAIT P2, [R11+URZ+0x38830], R4 ;  /* 0x038830040b0075a7 */ /* 0x000e64000804017f */
[----:B-1----:R-:W-:Y:S05]  /*18730*/  @!P2 BRA `(.L_x_642) ;  /* 0x000001400070a947 */ /* 0x002fea0003800000 */
.L_x_641:
[----:B------:R-:W-:Y:S05]  /*18740*/  BSYNC B1 ;  /* 0x0000000000017941 */ /* 0x000fea0003800000 */
.L_x_640:
[----:B------:R-:W2:Y:S04]  /*18750*/  LDL.64 R152, [R1+0x50] ;  /* 0x0000500001987983 */ /* 0x000ea80000100a00 */
[----:B------:R-:W3:Y:S01]  /*18760*/  LDL.64 R154, [R1+0x58] ;  /* 0x00005800019a7983 */ /* 0x000ee20000100a00 */
[----:B01----:R-:W-:Y:S02]  /*18770*/  IMAD.MOV.U32 R4, RZ, RZ, R2 ;  /* 0x000000ffff047224 */ /* 0x003fe400078e0002 */
[----:B------:R-:W-:-:S03]  /*18780*/  IMAD.MOV.U32 R5, RZ, RZ, 0x40000040 ;  /* 0x40000040ff057424 */ /* 0x000fc600078e00ff */
[----:B------:R-:W-:Y:S02]  /*18790*/  R2UR UR14, R4 ;  /* 0x00000000040e72ca */ /* 0x000fe400000e0000 */
[----:B------:R-:W-:Y:S01]  /*187a0*/  R2UR UR15, R5 ;  /* 0x00000000050f72ca */ /* 0x000fe200000e0000 */
[----:B------:R-:W-:Y:S01]  /*187b0*/  WARPGROUP.ARRIVE ;  /* 0x00000000000079c5 */ /* 0x000fe20000000000 */
[----:B------:R-:W-:Y:S01]  /*187c0*/  IMAD.MOV.U32 R13, RZ, RZ, 0x40000040 ;  /* 0x40000040ff0d7424 */ /* 0x000fe200078e00ff */
[----:B------:R-:W-:-:S04]  /*187d0*/  R2UR UR10, R12 ;  /* 0x000000000c0a72ca */ /* 0x000fc800000e0000 */
[----:B------:R-:W-:Y:S01]  /*187e0*/  R2UR UR11, R13 ;  /* 0x000000000d0b72ca */ /* 0x000fe200000e0000 */
[----:B------:R-:W-:Y:S01]  /*187f0*/  IMAD.MOV.U32 R15, RZ, RZ, 0x40000040 ;  /* 0x40000040ff0f7424 */ /* 0x000fe200078e00ff */
[----:B------:R-:W-:-:S04]  /*18800*/  R2UR UR6, R14 ;  /* 0x000000000e0672ca */ /* 0x000fc800000e0000 */
[----:B------:R-:W-:Y:S01]  /*18810*/  R2UR UR7, R15 ;  /* 0x000000000f0772ca */ /* 0x000fe200000e0000 */
[----:B------:R-:W-:Y:S01]  /*18820*/  VIADD R4, R2, 0x180 ;  /* 0x0000018002047836 */ /* 0x000fe20000000000 */
[----:B------:R-:W-:-:S04]  /*18830*/  R2UR UR23, R5 ;  /* 0x00000000051772ca */ /* 0x000fc800000e0000 */
[----:B------:R-:W-:Y:S02]  /*18840*/  R2UR UR22, R4 ;  /* 0x00000000041672ca */ /* 0x000fe400000e0000 */
[----:B--2---:R-:W-:Y:S02]  /*18850*/  R2UR UR30, R152 ;  /* 0x00000000981e72ca */ /* 0x004fe400000e0000 */
[----:B------:R-:W-:Y:S02]  /*18860*/  R2UR UR31, R153 ;  /* 0x00000000991f72ca */ /* 0x000fe400000e0000 */
[----:B------:R-:W2:Y:S01]  /*18870*/  LDL.64 R152, [R1+0x48] ;  /* 0x0000480001987983 */ /* 0x000ea20000100a00 */
[----:B---3--:R-:W-:Y:S02]  /*18880*/  R2UR UR16, R154 ;  /* 0x000000009a1072ca */ /* 0x008fe400000e0000 */
[----:B------:R-:W-:-:S11]  /*18890*/  R2UR UR17, R155 ;  /* 0x000000009b1172ca */ /* 0x000fd600000e0000 */
[----:B------:R-:W-:Y:S02]  /*188a0*/  UMOV UR12, UR16 ;  /* 0x00000010000c7c82 */ /* 0x000fe40008000000 */
[----:B------:R-:W-:Y:S02]  /*188b0*/  UMOV UR13, UR17 ;  /* 0x00000011000d7c82 */ /* 0x000fe40008000000 */
[----:B------:R-:W-:Y:S01]  /*188c0*/  HGMMA.64x16x16.F32.BF16 R184, gdesc[UR12], RZ, !UPT, gsb0 ;  /* 0x002000000cb879f0 */ /* 0x000fe2000c0018ff */
[----:B------:R-:W-:Y:S01]  /*188d0*/  UMOV UR8, UR16 ;  /* 0x0000001000087c82 */ /* 0x000fe20008000000 */
[----:B------:R-:W-:Y:S01]  /*188e0*/  UMOV UR9, UR17 ;  /* 0x0000001100097c82 */ /* 0x000fe20008000000 */
[----:B------:R-:W-:Y:S02]  /*188f0*/  WARPGROUP.DEPBAR.LE gsb0, 0x0 ;  /* 0x00008000000079c5 */ /* 0x000fe40000010000 */
[----:B------:R-:W-:-:S06]  /*18900*/  WARPGROUP.ARRIVE ;  /* 0x00000000000079c5 */ /* 0x000fcc0000000000 */
        /* <DEDUP_REMOVED lines=8> */
[----:B------:R-:W-:Y:S01]  /*18990*/  VIADD R12, R2, 0x200 ;  /* 0x00000200020c7836 */ /* 0x000fe20000000000 */
[----:B------:R-:W-:Y:S02]  /*189a0*/  WARPGROUP.DEPBAR.LE gsb0, 0x0 ;  /* 0x00008000000079c5 */ /* 0x000fe40000010000 */
[----:B------:R-:W-:-:S06]  /*189b0*/  WARPGROUP.ARRIVE ;  /* 0x00000000000079c5 */ /* 0x000fcc0000000000 */
[----:B------:R-:W-:Y:S01]  /*189c0*/  HGMMA.64x16x16.F32.BF16 R160, gdesc[UR20], RZ, !UPT, gsb0 ;  /* 0x0020000014a079f0 */ /* 0x000fe2000c0018ff */
[----:B------:R-:W-:Y:S02]  /*189d0*/  R2UR UR18, R12 ;  /* 0x000000000c1272ca */ /* 0x000fe400000e0000 */
[----:B------:R-:W-:Y:S01]  /*189e0*/  R2UR UR19, R13 ;  /* 0x000000000d1372ca */ /* 0x000fe200000e0000 */
[----:B------:R-:W-:Y:S01]  /*189f0*/  VIADD R4, R2, 0x2 ;  /* 0x0000000202047836 */ /* 0x000fe20000000000 */
[----:B------:R-:W-:Y:S02]  /*18a00*/  WARPGROUP.DEPBAR.LE gsb0, 0x0 ;  /* 0x00008000000079c5 */ /* 0x000fe40000010000 */
[----:B------:R-:W-:Y:S01]  /*18a10*/  IMAD.MOV.U32 R5, RZ, RZ, 0x40000040 ;  /* 0x40000040ff057424 */ /* 0x000fe200078e00ff */
[----:B--2---:R-:W-:Y:S02]  /*18a20*/  R2UR UR28, R152 ;  /* 0x00000000981c72ca */ /* 0x004fe400000e0000 */
[----:B------:R-:W-:-:S02]  /*18a30*/  R2UR UR29, R153 ;  /* 0x00000000991d72ca */ /* 0x000fc400000e0000 */
[----:B------:R-:W-:-:S06]  /*18a40*/  WARPGROUP.ARRIVE ;  /* 0x00000000000079c5 */ /* 0x000fcc0000000000 */
[----:B------:R-:W-:Y:S01]  /*18a50*/  HGMMA.64x16x16.F32.BF16 R152, gdesc[UR16], RZ, !UPT, gsb0 ;  /* 0x00200000109879f0 */ /* 0x000fe2000c0018ff */
        /* <DEDUP_REMOVED lines=13> */
[----:B------:R-:W-:Y:S02]  /*18b30*/  VIADD R14, R2, 0x102 ;  /* 0x00000102020e7836 */ /* 0x000fe40000000000 */
[----:B------:R-:W-:Y:S01]  /*18b40*/  IMAD.MOV.U32 R15, RZ, RZ, 0x40000040 ;  /* 0x40000040ff0f7424 */ /* 0x000fe200078e00ff */
[----:B------:R-:W-:Y:S01]  /*18b50*/  UMOV UR8, UR30 ;  /* 0x0000001e00087c82 */ /* 0x000fe20008000000 */
[----:B------:R-:W-:Y:S01]  /*18b60*/  UMOV UR9, UR31 ;  /* 0x0000001f00097c82 */ /* 0x000fe20008000000 */
[----:B------:R-:W-:-:S02]  /*18b70*/  WARPGROUP.DEPBAR.LE gsb0, 0x0 ;  /* 0x00008000000079c5 */ /* 0x000fc40000010000 */
[----:B------:R-:W-:Y:S01]  /*18b80*/  WARPGROUP.ARRIVE ;  /* 0x00000000000079c5 */ /* 0x000fe20000000000 */
[----:B------:R-:W-:Y:S02]  /*18b90*/  VIADD R4, R2, 0x182 ;  /* 0x0000018202047836 */ /* 0x000fe40000000000 */
[----:B------:R-:W-:Y:S01]  /*18ba0*/  IMAD.MOV.U32 R5, RZ, RZ, 0x40000040 ;  /* 0x40000040ff057424 */ /* 0x000fe200078e00ff */
[----:B------:R-:W-:Y:S01]  /*18bb0*/  UMOV UR4, UR30 ;  /* 0x0000001e00047c82 */ /* 0x000fe20008000000 */
[----:B------:R-:W-:Y:S01]  /*18bc0*/  UMOV UR5, UR31 ;  /* 0x0000001f00057c82 */ /* 0x000fe20008000000 */
[----:B------:R-:W-:Y:S01]  /*18bd0*/  HGMMA.64x16x16.F32.BF16 R176, gdesc[UR24], R176, gsb0 ;  /* 0x0020000018b079f0 */ /* 0x000fe200080018b0 */
[----:B------:R-:W-:Y:S01]  /*18be0*/  R2UR UR10, R14 ;  /* 0x000000000e0a72ca */ /* 0x000fe200000e0000 */
[----:B------:R-:W-:Y:S01]  /*18bf0*/  UMOV UR20, UR30 ;  /* 0x0000001e00147c82 */ /* 0x000fe20008000000 */
[----:B------:R-:W-:Y:S01]  /*18c00*/  R2UR UR11, R15 ;  /* 0x000000000f0b72ca */ /* 0x000fe200000e0000 */
[----:B------:R-:W-:Y:S01]  /*18c10*/  UMOV UR21, UR31 ;  /* 0x0000001f00157c82 */ /* 0x000fe20008000000 */
[----:B------:R-:W-:Y:S01]  /*18c20*/  R2UR UR6, R4 ;  /* 0x00000000040672ca */ /* 0x000fe200000e0000 */
[----:B------:R-:W-:Y:S01]  /*18c30*/  UMOV UR16, UR28 ;  /* 0x0000001c00107c82 */ /* 0x000fe20008000000 */
[----:B------:R-:W-:Y:S01]  /*18c40*/  UMOV UR17, UR29 ;  /* 0x0000001d00117c82 */ /* 0x000fe20008000000 */
[----:B------:R-:W-:Y:S01]  /*18c50*/  UMOV UR12, UR28 ;  /* 0x0000001c000c7c82 */ /* 0x000fe20008000000 */
[----:B------:R-:W-:Y:S01]  /*18c60*/  UMOV UR13, UR29 ;  /* 0x0000001d000d7c82 */ /* 0x000fe20008000000 */
[----:B------:R-:W2:Y:S01]  /*18c70*/  LDL.64 R12, [R1+0x38] ;  /* 0x00003800010c7983 */ /* 0x000ea20000100a00 */
[----:B------:R-:W-:-:S02]  /*18c80*/  WARPGROUP.DEPBAR.LE gsb0, 0x0 ;  /* 0x00008000000079c5 */ /* 0x000fc40000010000 */
[----:B------:R-:W-:Y:S01]  /*18c90*/  WARPGROUP.ARRIVE ;  /* 0x00000000000079c5 */ /* 0x000fe20000000000 */
[----:B------:R-:W-:Y:S01]  /*18ca0*/  R2UR UR7, R5 ;  /* 0x00000000050772ca */ /* 0x000fe200000e0000 */
[----:B------:R-:W3:Y:S04]  /*18cb0*/  LDL.64 R14, [R1+0x40] ;  /* 0x00004000010e7983 */ /* 0x000ee80000100a00 */
[----:B------:R-:W-:Y:S01]  /*18cc0*/  HGMMA.64x16x16.F32.BF16 R168, gdesc[UR8], R168, gsb0 ;  /* 0x0020000008a879f0 */ /* 0x000fe200080018a8 */
[----:B------:R-:W-:Y:S02]  /*18cd0*/  VIADD R4, R2, 0x202 ;  /* 0x0000020202047836 */ /* 0x000fe40000000000 */
[----:B------:R-:W-:Y:S01]  /*18ce0*/  IMAD.MOV.U32 R5, RZ, RZ, 0x40000040 ;  /* 0x40000040ff057424 */ /* 0x000fe200078e00ff */
[----:B------:R-:W-:-:S02]  /*18cf0*/  WARPGROUP.DEPBAR.LE gsb0, 0x0 ;  /* 0x00008000000079c5 */ /* 0x000fc40000010000 */
[----:B------:R-:W-:-:S06]  /*18d00*/  WARPGROUP.ARRIVE ;  /* 0x00000000000079c5 */ /* 0x000fcc0000000000 */
        /* <DEDUP_REMOVED lines=48> */
[----:B------:R-:W-:Y:S01]  /*19010*/  IMAD.MOV.U32 R5, RZ, RZ, 0x40000040 ;  /* 0x40000040ff057424 */ /* 0x000fe200078e00ff */
[----:B---3--:R-:W-:Y:S02]  /*19020*/  R2UR UR30, R14 ;  /* 0x000000000e1e72ca */ /* 0x008fe400000e0000 */
[----:B------:R-:W-:Y:S02]  /*19030*/  R2UR UR31, R15 ;  /* 0x000000000f1f72ca */ /* 0x000fe400000e0000 */
[----:B------:R-:W-:Y:S01]  /*19040*/  R2UR UR22, R4 ;  /* 0x00000000041672ca */ /* 0x000fe200000e0000 */
[----:B------:R-:W3:Y:S01]  /*19050*/  LDL.64 R14, [R1+0x30] ;  /* 0x00003000010e7983 */ /* 0x000ee20000100a00 */
[----:B------:R-:W-:-:S07]  /*19060*/  R2UR UR23, R5 ;  /* 0x00000000051772ca */ /* 0x000fce00000e0000 */
[----:B------:R-:W-:Y:S02]  /*19070*/  UMOV UR20, UR30 ;  /* 0x0000001e00147c82 */ /* 0x000fe40008000000 */
[----:B------:R-:W-:Y:S01]  /*19080*/  UMOV UR21, UR31 ;  /* 0x0000001f00157c82 */ /* 0x000fe20008000000 */
[----:B------:R-:W-:Y:S02]  /*19090*/  WARPGROUP.DEPBAR.LE gsb0, 0x0 ;  /* 0x00008000000079c5 */ /* 0x000fe40000010000 */
        /* <DEDUP_REMOVED lines=40> */
[----:B--2---:R-:W-:Y:S02]  /*19320*/  R2UR UR28, R12 ;  /* 0x000000000c1c72ca */ /* 0x004fe400000e0000 */
[----:B------:R-:W-:Y:S02]  /*19330*/  R2UR UR29, R13 ;  /* 0x000000000d1d72ca */ /* 0x000fe400000e0000 */
[----:B------:R-:W-:Y:S01]  /*19340*/  R2UR UR26, R4 ;  /* 0x00000000041a72ca */ /* 0x000fe200000e0000 */
[----:B------:R-:W2:Y:S01]  /*19350*/  LDL.64 R12, [R1+0x28] ;  /* 0x00002800010c7983 */ /* 0x000ea20000100a00 */
        /* <DEDUP_REMOVED lines=191> */
[----:B------:R-:W2:Y:S01]  /*19f50*/  LDL.64 R12, [R1] ;  /* 0x00000000010c7983 */ /* 0x000ea20000100a00 */
        /* <DEDUP_REMOVED lines=46> */
[----:B------:R-:W-:Y:S02]  /*1a240*/  R2UR UR14, R4 ;  /* 0x00000000040e72ca */ /* 0x000fe400000e0000 */
        /* <DEDUP_REMOVED lines=445> */
.L_x_643:
[----:B------:R-:W-:Y:S01]  /*1be20*/  SHF.L.U32 R0, R9, 0x1f, RZ ;  /* 0x0000001f09007819 */ /* 0x000fe200000006ff */
[----:B------:R-:W-:-:S04]  /*1be30*/  IMAD R9, R10, 0x8, R18 ;  /* 0x000000080a097824 */ /* 0x000fc800078e0212 */
[----:B------:R0:W1:Y:S01]  /*1be40*/  SYNCS.PHASECHK.TRANS64.TRYWAIT P2, [R9+URZ+0x38850], R0 ;  /* 0x03885000090075a7 */ /* 0x000062000804017f */
[----:B------:R-:W-:Y:S05]  /*1be50*/  @!P0 BRA `(.L_x_644) ;  /* 0x0000000000048947 */ /* 0x000fea0003800000 */
[----:B------:R-:W-:Y:S01]  /*1be60*/  BPT.TRAP 0x1 ;  /* 0x000000040000795c */ /* 0x000fe20000300000 */
.L_x_644:
[----:B------:R-:W-:Y:S04]  /*1be70*/  BSSY B1, `(.L_x_645) ;  /* 0x0000004000017945 */ /* 0x000fe80003800000 */
[----:B-1----:R-:W-:Y:S05]  /*1be80*/  @P2 BRA `(.L_x_646) ;  /* 0x0000000000082947 */ /* 0x002fea0003800000 */
[----:B------:R-:W1:Y:S02]  /*1be90*/  SYNCS.PHASECHK.TRANS64.TRYWAIT P2, [R9+URZ+0x38850], R0 ;  /* 0x03885000090075a7 */ /* 0x000e64000804017f */
[----:B-1----:R-:W-:Y:S05]  /*1bea0*/  @!P2 BRA `(.L_x_647) ;  /* 0x0000010800a8a947 */ /* 0x002fea0003800000 */
.L_x_646:
[----:B------:R-:W-:Y:S05]  /*1beb0*/  BSYNC B1 ;  /* 0x0000000000017941 */ /* 0x000fea0003800000 */
.L_x_645:
[----:B01----:R-:W-:Y:S01]  /*1bec0*/  VIADD R0, R18, 0x400 ;  /* 0x0000040012007836 */ /* 0x003fe20000000000 */
[----:B------:R-:W-:Y:S01]  /*1bed0*/  WARPGROUP.ARRIVE ;  /* 0x00000000000079c5 */ /* 0x000fe20000000000 */
[----:B------:R-:W-:Y:S02]  /*1bee0*/  IMAD.MOV.U32 R3, RZ, RZ, 0x40000040 ;  /* 0x40000040ff037424 */ /* 0x000fe400078e00ff */
[----:B------:R-:W-:Y:S01]  /*1bef0*/  FMUL.FTZ R14, R188, UR39 ;  /* 0x00000027bc0e7c20 */ /* 0x000fe20008410000 */
[----:B------:R-:W-:Y:S01]  /*1bf00*/  IMAD.MOV.U32 R5, RZ, RZ, 0x40000040 ;  /* 0x40000040ff057424 */ /* 0x000fe200078e00ff */
[----:B------:R-:W-:Y:S01]  /*1bf10*/  SHF.R.U32.HI R0, RZ, 0x4, R0 ;  /* 0x00000004ff007819 */ /* 0x000fe20000011600 */
[----:B------:R-:W-:Y:S01]  /*1bf20*/  FMUL.FTZ R15, R189, UR39 ;  /* 0x00000027bd0f7c20 */ /* 0x000fe20008410000 */
[----:B------:R-:W-:Y:S01]  /*1bf30*/  R2UR UR7, R3 ;  /* 0x00000000030772ca */ /* 0x000fe200000e0000 */
[----:B------:R-:W-:Y:S01]  /*1bf40*/  FMUL.FTZ R177, R177, UR39 ;  /* 0x00000027b1b17c20 */ /* 0x000fe20008410000 */
[----:B------:R-:W-:Y:S01]  /*1bf50*/  LOP3.LUT R0, R0, 0x3fff, RZ, 0xc0, !PT ;  /* 0x00003fff00007812 */ /* 0x000fe200078ec0ff */
[----:B------:R-:W-:Y:S01]  /*1bf60*/  MUFU.TANH R14, R14 ;  /* 0x0000000e000e7308 */ /* 0x000fe20000002400 */
[----:B------:R-:W-:Y:S01]  /*1bf70*/  FMUL.FTZ R180, R180, UR39 ;  /* 0x00000027b4b47c20 */ /* 0x000fe20008410000 */
[----:B------:R-:W-:Y:S01]  /*1bf80*/  FMUL.FTZ R181, R181, UR39 ;  /* 0x00000027b5b57c20 */ /* 0x000fe20008410000 */
[----:B------:R-:W-:Y:S01]  /*1bf90*/  LOP3.LUT R0, R0, 0x2800000, RZ, 0xfc, !PT ;  /* 0x0280000000007812 */ /* 0x000fe200078efcff */
[----:B------:R-:W-:Y:S01]  /*1bfa0*/  FMUL.FTZ R168, R168, UR39 ;  /* 0x00000027a8a87c20 */ /* 0x000fe20008410000 */
[----:B------:R-:W-:Y:S01]  /*1bfb0*/  FMUL.FTZ R169, R169, UR39 ;  /* 0x00000027a9a97c20 */ /* 0x000fe20008410000 */
[----:B------:R-:W-:Y:S01]  /*1bfc0*/  FMUL.FTZ R172, R172, UR39 ;  /* 0x00000027acac7c20 */ /* 0x000fe20008410000 */
[----:B------:R-:W-:Y:S01]  /*1bfd0*/  FMUL.FTZ R173, R173, UR39 ;  /* 0x00000027adad7c20 */ /* 0x000fe20008410000 */
[----:B------:R-:W-:-:S02]  /*1bfe0*/  IMAD R2, R10, 0xa00, R0 ;  /* 0x00000a000a027824 */ /* 0x000fc400078e0200 */
[----:B------:R-:W-:Y:S01]  /*1bff0*/  FMUL.FTZ R0, R184, UR39 ;  /* 0x00000027b8007c20 */ /* 0x000fe20008410000 */
[----:B------:R-:W-:Y:S01]  /*1c000*/  MUFU.TANH R15, R15 ;  /* 0x0000000f000f7308 */ /* 0x000fe20000002400 */
[----:B------:R-:W-:Y:S01]  /*1c010*/  FMUL.FTZ R160, R160, UR39 ;  /* 0x00000027a0a07c20 */ /* 0x000fe20008410000 */
[C---:B------:R-:W-:Y:S01]  /*1c020*/  VIADD R4, R2.reuse, 0x80 ;  /* 0x0000008002047836 */ /* 0x040fe20000000000 */
[----:B------:R-:W-:Y:S01]  /*1c030*/  R2UR UR6, R2 ;  /* 0x00000000020672ca */ /* 0x000fe200000e0000 */
[----:B------:R-:W-:Y:S01]  /*1c040*/  FMUL.FTZ R161, R161, UR39 ;  /* 0x00000027a1a17c20 */ /* 0x000fe20008410000 */
[----:B------:R-:W-:Y:S01]  /*1c050*/  FMUL.FTZ R164, R164, UR39 ;  /* 0x00000027a4a47c20 */ /* 0x000fe20008410000 */
[----:B------:R-:W-:Y:S01]  /*1c060*/  FMUL.FTZ R165, R165, UR39 ;  /* 0x00000027a5a57c20 */ /* 0x000fe20008410000 */
[----:B------:R-:W-:Y:S01]  /*1c070*/  FMUL.FTZ R152, R152, UR39 ;  /* 0x0000002798987c20 */ /* 0x000fe20008410000 */
[----:B------:R-:W0:Y:S01]  /*1c080*/  MUFU.TANH R0, R0 ;  /* 0x0000000000007308 */ /* 0x000e220000002400 */
[----:B------:R-:W-:Y:S01]  /*1c090*/  FMUL.FTZ R157, R157, UR39 ;  /* 0x000000279d9d7c20 */ /* 0x000fe20008410000 */
[----:B------:R-:W-:-:S02]  /*1c0a0*/  IMAD.MOV.U32 R3, RZ, RZ, 0x40000040 ;  /* 0x40000040ff037424 */ /* 0x000fc400078e00ff */
[----:B------:R-:W-:Y:S01]  /*1c0b0*/  FMUL.FTZ R10, R186, UR39 ;  /* 0x00000027ba0a7c20 */ /* 0x000fe20008410000 */
[----:B------:R-:W-:Y:S01]  /*1c0c0*/  FMUL.FTZ R12, R187, UR39 ;  /* 0x00000027bb0c7c20 */ /* 0x000fe20008410000 */
[----:B------:R-:W-:Y:S01]  /*1c0d0*/  FMUL.FTZ R13, R190, UR39 ;  /* 0x00000027be0d7c20 */ /* 0x000fe20008410000 */
[----:B------:R-:W-:Y:S01]  /*1c0e0*/  FMUL.FTZ R184, R191, UR39 ;  /* 0x00000027bfb87c20 */ /* 0x000fe20008410000 */
[----:B------:R-:W-:Y:S01]  /*1c0f0*/  FMUL.FTZ R170, R170, UR39 ;  /* 0x00000027aaaa7c20 */ /* 0x000fe20008410000 */
[----:B------:R-:W-:Y:S01]  /*1c100*/  HGMMA.64x256x16.F32.BF16 R24, R208, gdesc[UR4].tnspB, R24, gsb0 ;  /* 0x43e00004d0187df0 */ /* 0x000fe20008001818 */
[----:B------:R-:W-:Y:S01]  /*1c110*/  R2UR UR6, R4 ;  /* 0x00000000040672ca */ /* 0x000fe200000e0000 */
[----:B------:R-:W-:Y:S01]  /*1c120*/  VIADD R4, R2, 0x100 ;  /* 0x0000010002047836 */ /* 0x000fe20000000000 */
[----:B------:R-:W-:Y:S01]  /*1c130*/  R2UR UR7, R5 ;  /* 0x00000000050772ca */ /* 0x000fe200000e0000 */
[----:B------:R-:W-:Y:S01]  /*1c140*/  IMAD.MOV.U32 R5, RZ, RZ, 0x40000040 ;  /* 0x40000040ff057424 */ /* 0x000fe200078e00ff */
        /* <DEDUP_REMOVED lines=10> */
[----:B------:R-:W-:Y:S01]  /*1c1f0*/  FMUL.FTZ R155, R155, UR39 ;  /* 0x000000279b9b7c20 */ /* 0x000fe20008410000 */
[----:B------:R-:W-:Y:S01]  /*1c200*/  FMUL.FTZ R158, R158, UR39 ;  /* 0x000000279e9e7c20 */ /* 0x000fe20008410000 */
[----:B------:R-:W-:Y:S01]  /*1c210*/  FMUL.FTZ R159, R159, UR39 ;  /* 0x000000279f9f7c20 */ /* 0x000fe20008410000 */
[----:B------:R-:W-:Y:S01]  /*1c220*/  @!P1 VIADD R11, R11, 0x38840 ;  /* 0x000388400b0b9836 */ /* 0x000fe20000000000 */
[C---:B------:R-:W-:Y:S01]  /*1c230*/  ISETP.GT.AND P2, PT, R6.reuse, R227, PT ;  /* 0x000000e30600720c */ /* 0x040fe20003f44270 */
[----:B------:R-:W-:Y:S01]  /*1c240*/  @!P1 VIADD R9, R9, 0x38860 ;  /* 0x0003886009099836 */ /* 0x000fe20000000000 */
[----:B------:R-:W-:Y:S01]  /*1c250*/  MUFU.TANH R181, R181 ;  /* 0x000000b500b57308 */ /* 0x000fe20000002400 */
[----:B------:R-:W-:-:S03]  /*1c260*/  VIADD R6, R6, 0xffffffff ;  /* 0xffffffff06067836 */ /* 0x000fc60000000000 */
[----:B------:R-:W-:-:S04]  /*1c270*/  @!P1 PRMT R9, RZ, 0x654, R9 ;  /* 0x00000654ff099816 */ /* 0x000fc80000000009 */
        /* <DEDUP_REMOVED lines=27> */
[----:B------:R-:W-:-:S06]  /*1c430*/  WARPGROUP.ARRIVE ;  /* 0x00000000000079c5 */ /* 0x000fcc0000000000 */
        /* <DEDUP_REMOVED lines=10> */
[----:B------:R-:W-:Y:S01]  /*1c4e0*/  R2UR UR6, R4 ;  /* 0x00000000040672ca */ /* 0x000fe200000e0000 */
[----:B------:R-:W-:Y:S01]  /*1c4f0*/  FMUL.FTZ R4, R185, UR39 ;  /* 0x00000027b9047c20 */ /* 0x000fe20008410000 */
[----:B------:R-:W-:Y:S01]  /*1c500*/  R2UR UR7, R5 ;  /* 0x00000000050772ca */ /* 0x000fe200000e0000 */
[----:B------:R-:W-:Y:S01]  /*1c510*/  FMUL.FTZ R185, R176, UR39 ;  /* 0x00000027b0b97c20 */ /* 0x000fe20008410000 */
[----:B------:R-:W-:Y:S01]  /*1c520*/  FMUL.FTZ R176, R178, UR39 ;  /* 0x00000027b2b07c20 */ /* 0x000fe20008410000 */
[----:B------:R-:W-:Y:S01]  /*1c530*/  FMUL.FTZ R178, R179, UR39 ;  /* 0x00000027b3b27c20 */ /* 0x000fe20008410000 */
[----:B------:R-:W-:Y:S01]  /*1c540*/  FMUL.FTZ R179, R182, UR39 ;  /* 0x00000027b6b37c20 */ /* 0x000fe20008410000 */
[----:B------:R-:W1:Y:S01]  /*1c550*/  MUFU.TANH R4, R4 ;  /* 0x0000000400047308 */ /* 0x000e620000002400 */
[----:B------:R-:W-:Y:S01]  /*1c560*/  FMUL.FTZ R182, R153, UR39 ;  /* 0x0000002799b67c20 */ /* 0x000fe20008410000 */
[----:B------:R-:W-:Y:S01]  /*1c570*/  FMUL.FTZ R153, R156, UR39 ;  /* 0x000000279c997c20 */ /* 0x000fe20008410000 */
[----:B------:R-:W-:-:S05]  /*1c580*/  FMUL.FTZ R156, R183, UR39 ;  /* 0x00000027b79c7c20 */ /* 0x000fca0008410000 */
[----:B------:R-:W2:Y:S08]  /*1c590*/  MUFU.TANH R185, R185 ;  /* 0x000000b900b97308 */ /* 0x000eb00000002400 */
[----:B------:R-:W3:Y:S08]  /*1c5a0*/  MUFU.TANH R182, R182 ;  /* 0x000000b600b67308 */ /* 0x000ef00000002400 */
[----:B------:R-:W4:Y:S08]  /*1c5b0*/  MUFU.TANH R153, R153 ;  /* 0x0000009900997308 */ /* 0x000f300000002400 */
[----:B------:R-:W5:Y:S08]  /*1c5c0*/  MUFU.TANH R176, R176 ;  /* 0x000000b000b07308 */ /* 0x000f700000002400 */
[----:B------:R-:W5:Y:S08]  /*1c5d0*/  MUFU.TANH R178, R178 ;  /* 0x000000b200b27308 */ /* 0x000f700000002400 */
[----:B------:R-:W5:Y:S08]  /*1c5e0*/  MUFU.TANH R179, R179 ;  /* 0x000000b300b37308 */ /* 0x000f700000002400 */
[----:B------:R-:W5:Y:S01]  /*1c5f0*/  MUFU.TANH R156, R156 ;  /* 0x0000009c009c7308 */ /* 0x000f620000002400 */
[----:B------:R-:W-:-:S02]  /*1c600*/  WARPGROUP.DEPBAR.LE gsb0, 0x0 ;  /* 0x00008000000079c5 */ /* 0x000fc40000010000 */
[----:B------:R-:W-:-:S06]  /*1c610*/  WARPGROUP.ARRIVE ;  /* 0x00000000000079c5 */ /* 0x000fcc0000000000 */
[----:B------:R-:W-:Y:S01]  /*1c620*/  HGMMA.64x256x16.F32.BF16 R24, R196, gdesc[UR4].tnspB, R24, gsb0 ;  /* 0x43e00004c4187df0 */ /* 0x000fe20008001818 */
[----:B------:R-:W-:Y:S02]  /*1c630*/  R2UR UR6, R2 ;  /* 0x00000000020672ca */ /* 0x000fe400000e0000 */
[----:B0-----:R-:W-:Y:S02]  /*1c640*/  FMNMX.FTZ R2, R0, R8, !PT ;  /* 0x0000000800027209 */ /* 0x001fe40007810000 */
[----:B------:R-:W-:Y:S02]  /*1c650*/  R2UR UR7, R3 ;  /* 0x00000000030772ca */ /* 0x000fe400000e0000 */
[----:B-1----:R-:W-:Y:S02]  /*1c660*/  FMNMX.FTZ R2, R4, R2, !PT ;  /* 0x0000000204027209 */ /* 0x002fe40007810000 */
[----:B------:R-:W-:Y:S02]  /*1c670*/  FMNMX.FTZ R3, R10, R7, !PT ;  /* 0x000000070a037209 */ /* 0x000fe40007810000 */
[----:B------:R-:W-:-:S02]  /*1c680*/  FMNMX.FTZ R2, R14, R2, !PT ;  /* 0x000000020e027209 */ /* 0x000fc40007810000 */
[----:B------:R-:W-:Y:S02]  /*1c690*/  FMNMX.FTZ R3, R12, R3, !PT ;  /* 0x000000030c037209 */ /* 0x000fe40007810000 */
[----:B------:R-:W-:Y:S02]  /*1c6a0*/  FMNMX.FTZ R2, R15, R2, !PT ;  /* 0x000000020f027209 */ /* 0x000fe40007810000 */
[----:B------:R-:W-:Y:S02]  /*1c6b0*/  FMNMX.FTZ R3, R13, R3, !PT ;  /* 0x000000030d037209 */ /* 0x000fe40007810000 */
[----:B--2---:R-:W-:-:S04]  /*1c6c0*/  FMNMX.FTZ R2, R185, R2, !PT ;  /* 0x00000002b9027209 */ /* 0x004fc80007810000 */
[----:B------:R-:W-:-:S04]  /*1c6d0*/  FMNMX.FTZ R2, R177, R2, !PT ;  /* 0x00000002b1027209 */ /* 0x000fc80007810000 */
        /* <DEDUP_REMOVED lines=11> */
[----:B---3--:R-:W-:-:S04]  /*1c790*/  FMNMX.FTZ R2, R182, R2, !PT ;  /* 0x00000002b6027209 */ /* 0x008fc80007810000 */
[----:B----4-:R-:W-:-:S04]  /*1c7a0*/  FMNMX.FTZ R2, R153, R2, !PT ;  /* 0x0000000299027209 */ /* 0x010fc80007810000 */
[----:B------:R-:W-:-:S05]  /*1c7b0*/  FMNMX.FTZ R5, R157, R2, !PT ;  /* 0x000000029d057209 */ /* 0x000fca0007810000 */
[----:B------:R-:W0:Y:S02]  /*1c7c0*/  SHFL.BFLY PT, R2, R5, 0x2, 0x1f ;  /* 0x0c401f0005027f89 */ /* 0x000e2400000e0000 */
[----:B0-----:R-:W-:-:S05]  /*1c7d0*/  FMNMX.FTZ R5, R5, R2, !PT ;  /* 0x0000000205057209 */ /* 0x001fca0007810000 */
[----:B------:R-:W0:Y:S02]  /*1c7e0*/  SHFL.BFLY PT, R2, R5, 0x1, 0x1f ;  /* 0x0c201f0005027f89 */ /* 0x000e2400000e0000 */
[----:B0-----:R-:W-:Y:S01]  /*1c7f0*/  FMNMX.FTZ R5, R5, R2, !PT ;  /* 0x0000000205057209 */ /* 0x001fe20007810000 */
[----:B------:R-:W-:-:S04]  /*1c800*/  IMAD.U32 R2, RZ, RZ, UR38 ;  /* 0x00000026ff027e24 */ /* 0x000fc8000f8e00ff */
[----:B------:R-:W-:-:S04]  /*1c810*/  FADD.FTZ R8, -R5, R8 ;  /* 0x0000000805087221 */ /* 0x000fc80000010100 */
[----:B------:R-:W-:Y:S01]  /*1c820*/  FMUL.FTZ R183, R8, R2 ;  /* 0x0000000208b77220 */ /* 0x000fe20000410000 */
[----:B------:R-:W-:-:S03]  /*1c830*/  FMNMX.FTZ R8, R184, R3, !PT ;  /* 0x00000003b8087209 */ /* 0x000fc60007810000 */
[----:B------:R0:W-:Y:S01]  /*1c840*/  MUFU.EX2 R3, R183 ;  /* 0x000000b700037308 */ /* 0x0001e20000000800 */
[----:B-----5:R-:W-:-:S04]  /*1c850*/  FMNMX.FTZ R8, R176, R8, !PT ;  /* 0x00000008b0087209 */ /* 0x020fc80007810000 */
[----:B------:R-:W-:Y:S01]  /*1c860*/  FMNMX.FTZ R8, R178, R8, !PT ;  /* 0x00000008b2087209 */ /* 0x000fe20007810000 */
[----:B0-----:R-:W-:-:S04]  /*1c870*/  FMUL.FTZ R183, R5, R2 ;  /* 0x0000000205b77220 */ /* 0x001fc80000410000 */
        /* <DEDUP_REMOVED lines=14> */
[----:B------:R-:W0:Y:S01]  /*1c960*/  MUFU.EX2 R208, R208 ;  /* 0x000000d000d07308 */ /* 0x000e220000000800 */
[-CC-:B------:R-:W-:Y:S01]  /*1c970*/  FFMA.FTZ R200, R168, R2.reuse, -R183.reuse ;  /* 0x00000002a8c87223 */ /* 0x180fe200000108b7 */
[--C-:B------:R-:W-:Y:S01]  /*1c980*/  FFMA.FTZ R168, R169, R2, -R183.reuse ;  /* 0x00000002a9a87223 */ /* 0x100fe200000108b7 */
[----:B------:R-:W-:Y:S01]  /*1c990*/  FMNMX.FTZ R0, R174, R0, !PT ;  /* 0x00000000ae007209 */ /* 0x000fe20007810000 */
[-CC-:B------:R-:W-:Y:S01]  /*1c9a0*/  FFMA.FTZ R202, R172, R2.reuse, -R183.reuse ;  /* 0x00000002acca7223 */ /* 0x180fe200000108b7 */
[----:B------:R-:W-:-:S02]  /*1c9b0*/  FFMA.FTZ R169, R173, R2, -R183 ;  /* 0x00000002ada97223 */ /* 0x000fc400000108b7 */
[----:B------:R-:W-:Y:S01]  /*1c9c0*/  FMNMX.FTZ R0, R175, R0, !PT ;  /* 0x00000000af007209 */ /* 0x000fe20007810000 */
[----:B------:R-:W1:Y:S03]  /*1c9d0*/  MUFU.EX2 R210, R210 ;  /* 0x000000d200d27308 */ /* 0x000e660000000800 */
[----:B------:R-:W-:-:S04]  /*1c9e0*/  FMNMX.FTZ R0, R162, R0, !PT ;  /* 0x00000000a2007209 */ /* 0x000fc80007810000 */
[----:B------:R-:W-:Y:S01]  /*1c9f0*/  FMNMX.FTZ R0, R163, R0, !PT ;  /* 0x00000000a3007209 */ /* 0x000fe20007810000 */
[----:B------:R-:W2:Y:S01]  /*1ca00*/  MUFU.EX2 R186, R186 ;  /* 0x000000ba00ba7308 */ /* 0x000ea20000000800 */
[----:B0-----:R-:W-:Y:S01]  /*1ca10*/  FFMA.FTZ R21, R3, R21, R208 ;  /* 0x0000001503157223 */ /* 0x001fe200000100d0 */
[----:B------:R-:W-:Y:S02]  /*1ca20*/  F2FP.BF16.F32.PACK_AB R208, R8, R208 ;  /* 0x000000d008d0723e */ /* 0x000fe400000010ff */
[----:B------:R-:W-:Y:S01]  /*1ca30*/  FMNMX.FTZ R0, R166, R0, !PT ;  /* 0x00000000a6007209 */ /* 0x000fe20007810000 */
[----:B------:R-:W-:Y:S01]  /*1ca40*/  FADD.FTZ R21, R8, R21 ;  /* 0x0000001508157221 */ /* 0x000fe20000010000 */
[----:B------:R-:W-:Y:S02]  /*1ca50*/  IMAD.MOV.U32 R8, RZ, RZ, R5 ;  /* 0x000000ffff087224 */ /* 0x000fe400078e0005 */
[----:B------:R-:W-:Y:S01]  /*1ca60*/  FMNMX.FTZ R0, R167, R0, !PT ;  /* 0x00000000a7007209 */ /* 0x000fe20007810000 */
[----:B------:R-:W-:Y:S01]  /*1ca70*/  MUFU.EX2 R204, R204 ;  /* 0x000000cc00cc7308 */ /* 0x000fe20000000800 */
[----:B-1----:R-:W-:-:S02]  /*1ca80*/  FADD.FTZ R21, R210, R21 ;  /* 0x00000015d2157221 */ /* 0x002fc40000010000 */
[----:B------:R-:W-:-:S04]  /*1ca90*/  FMNMX.FTZ R0, R154, R0, !PT ;  /* 0x000000009a007209 */ /* 0x000fc80007810000 */
[----:B------:R-:W-:Y:S01]  /*1caa0*/  FMNMX.FTZ R0, R155, R0, !PT ;  /* 0x000000009b007209 */ /* 0x000fe20007810000 */
[----:B------:R-:W-:Y:S01]  /*1cab0*/  MUFU.EX2 R14, R14 ;  /* 0x0000000e000e7308 */ /* 0x000fe20000000800 */
[----:B--2---:R-:W-:Y:S02]  /*1cac0*/  F2FP.BF16.F32.PACK_AB R210, R186, R210 ;  /* 0x000000d2bad2723e */ /* 0x004fe400000010ff */
[----:B------:R-:W-:-:S04]  /*1cad0*/  FMNMX.FTZ R0, R158, R0, !PT ;  /* 0x000000009e007209 */ /* 0x000fc80007810000 */
[----:B------:R-:W-:Y:S01]  /*1cae0*/  FMNMX.FTZ R0, R159, R0, !PT ;  /* 0x000000009f007209 */ /* 0x000fe20007810000 */
[----:B------:R-:W-:Y:S04]  /*1caf0*/  MUFU.EX2 R206, R206 ;  /* 0x000000ce00ce7308 */ /* 0x000fe80000000800 */
[----:B------:R-:W0:Y:S04]  /*1cb00*/  SHFL.BFLY PT, R4, R0, 0x2, 0x1f ;  /* 0x0c401f0000047f89 */ /* 0x000e2800000e0000 */
[----:B------:R-:W-:Y:S08]  /*1cb10*/  MUFU.EX2 R15, R15 ;  /* 0x0000000f000f7308 */ /* 0x000ff00000000800 */
[----:B------:R-:W-:Y:S08]  /*1cb20*/  MUFU.EX2 R200, R200 ;  /* 0x000000c800c87308 */ /* 0x000ff00000000800 */
[----:B------:R-:W-:Y:S01]  /*1cb30*/  MUFU.EX2 R168, R168 ;  /* 0x000000a800a87308 */ /* 0x000fe20000000800 */
[----:B0-----:R-:W-:-:S07]  /*1cb40*/  FMNMX.FTZ R0, R0, R4, !PT ;  /* 0x0000000400007209 */ /* 0x001fce0007810000 */
[----:B------:R-:W-:Y:S01]  /*1cb50*/  MUFU.EX2 R202, R202 ;  /* 0x000000ca00ca7308 */ /* 0x000fe20000000800 */
[----:B------:R-:W0:Y:S07]  /*1cb60*/  SHFL.BFLY PT, R4, R0, 0x1, 0x1f ;  /* 0x0c201f0000047f89 */ /* 0x000e2e00000e0000 */
[----:B------:R-:W-:Y:S01]  /*1cb70*/  MUFU.EX2 R169, R169 ;  /* 0x000000a900a97308 */ /* 0x000fe20000000800 */
[----:B------:R-:W-:Y:S02]  /*1cb80*/  WARPGROUP.DEPBAR.LE gsb0, 0x0 ;  /* 0x00008000000079c5 */ /* 0x000fe40000010000 */
[----:B------:R-:W-:Y:S01]  /*1cb90*/  WARPGROUP.ARRIVE ;  /* 0x00000000000079c5 */ /* 0x000fe20000000000 */
[-CC-:B------:R-:W-:Y:S01]  /*1cba0*/  FFMA.FTZ R196, R160, R2.reuse, -R183.reuse ;  /* 0x00000002a0c47223 */ /* 0x180fe200000108b7 */
[--C-:B------:R-:W-:Y:S01]  /*1cbb0*/  FFMA.FTZ R160, R161, R2, -R183.reuse ;  /* 0x00000002a1a07223 */ /* 0x100fe200000108b7 */
[----:B0-----:R-:W-:Y:S01]  /*1cbc0*/  FMNMX.FTZ R4, R0, R4, !PT ;  /* 0x0000000400047209 */ /* 0x001fe20007810000 */
[-CC-:B------:R-:W-:Y:S01]  /*1cbd0*/  FFMA.FTZ R198, R164, R2.reuse, -R183.reuse ;  /* 0x00000002a4c67223 */ /* 0x180fe200000108b7 */
[----:B------:R-:W-:Y:S01]  /*1cbe0*/  FFMA.FTZ R161, R165, R2, -R183 ;  /* 0x00000002a5a17223 */ /* 0x000fe200000108b7 */
[----:B------:R-:W-:Y:S01]  /*1cbf0*/  HGMMA.64x256x16.F32.BF16 R24, R192, gdesc[UR4].tnspB, R24, gsb0 ;  /* 0x43e00004c0187df0 */ /* 0x000fe20008001818 */
[----:B------:R-:W-:Y:S01]  /*1cc00*/  MUFU.EX2 R196, R196 ;  /* 0x000000c400c47308 */ /* 0x000fe20000000800 */
[----:B------:R-:W-:-:S04]  /*1cc10*/  FADD.FTZ R0, -R4, R7 ;  /* 0x0000000704007221 */ /* 0x000fc80000010100 */
[----:B------:R-:W-:-:S03]  /*1cc20*/  FMUL.FTZ R0, R0, R2 ;  /* 0x0000000200007220 */ /* 0x000fc60000410000 */
[----:B------:R0:W-:Y:S08]  /*1cc30*/  MUFU.EX2 R7, R157 ;  /* 0x0000009d00077308 */ /* 0x0001f00000000800 */
[----:B------:R-:W-:Y:S08]  /*1cc40*/  MUFU.EX2 R0, R0 ;  /* 0x0000000000007308 */ /* 0x000ff00000000800 */
[----:B------:R-:W-:Y:S08]  /*1cc50*/  MUFU.EX2 R160, R160 ;  /* 0x000000a000a07308 */ /* 0x000ff00000000800 */
[----:B------:R-:W-:Y:S08]  /*1cc60*/  MUFU.EX2 R198, R198 ;  /* 0x000000c600c67308 */ /* 0x000ff00000000800 */
[----:B------:R-:W-:Y:S01]  /*1cc70*/  MUFU.EX2 R161, R161 ;  /* 0x000000a100a17308 */ /* 0x000fe20000000800 */
[----:B------:R-:W-:-:S02]  /*1cc80*/  WARPGROUP.DEPBAR.LE gsb0, 0x0 ;  /* 0x00008000000079c5 */ /* 0x000fc40000010000 */
[-CC-:B------:R-:W-:Y:S01]  /*1cc90*/  FFMA.FTZ R194, R153, R2.reuse, -R183.reuse ;  /* 0x0000000299c27223 */ /* 0x180fe200000108b7 */
[-C--:B------:R-:W-:Y:S01]  /*1cca0*/  FMUL.FTZ R153, R4, R2.reuse ;  /* 0x0000000204997220 */ /* 0x080fe20000410000 */
[-CC-:B------:R-:W-:Y:S01]  /*1ccb0*/  FFMA.FTZ R192, R152, R2.reuse, -R183.reuse ;  /* 0x0000000298c07223 */ /* 0x180fe200000108b7 */
[-C--:B------:R-:W-:Y:S02]  /*1ccc0*/  FFMA.FTZ R152, R182, R2.reuse, -R183 ;  /* 0x00000002b6987223 */ /* 0x080fe400000108b7 */
[-CC-:B------:R-:W-:Y:S01]  /*1ccd0*/  FFMA.FTZ R209, R10, R2.reuse, -R153.reuse ;  /* 0x000000020ad17223 */ /* 0x180fe20000010899 */
[-CC-:B------:R-:W-:Y:S01]  /*1cce0*/  FFMA.FTZ R10, R12, R2.reuse, -R153.reuse ;  /* 0x000000020c0a7223 */ /* 0x180fe20000010899 */
[-CC-:B------:R-:W-:Y:S01]  /*1ccf0*/  FFMA.FTZ R211, R13, R2.reuse, -R153.reuse ;  /* 0x000000020dd37223 */ /* 0x180fe20000010899 */
[-CC-:B------:R-:W-:Y:S01]  /*1cd00*/  FFMA.FTZ R13, R184, R2.reuse, -R153.reuse ;  /* 0x00000002b80d7223 */ /* 0x180fe20000010899 */
[-CC-:B------:R-:W-:Y:S01]  /*1cd10*/  FFMA.FTZ R205, R176, R2.reuse, -R153.reuse ;  /* 0x00000002b0cd7223 */ /* 0x180fe20000010899 */
[-CC-:B0-----:R-:W-:Y:S01]  /*1cd20*/  FFMA.FTZ R157, R178, R2.reuse, -R153.reuse ;  /* 0x00000002b29d7223 */ /* 0x181fe20000010899 */
[----:B------:R-:W0:Y:S01]  /*1cd30*/  MUFU.EX2 R209, R209 ;  /* 0x000000d100d17308 */ /* 0x000e220000000800 */
[-CC-:B------:R-:W-:Y:S01]  /*1cd40*/  FFMA.FTZ R207, R179, R2.reuse, -R153.reuse ;  /* 0x00000002b3cf7223 */ /* 0x180fe20000010899 */
[-CC-:B------:R-:W-:Y:S01]  /*1cd50*/  FFMA.FTZ R197, R162, R2.reuse, -R153.reuse ;  /* 0x00000002a2c57223 */ /* 0x180fe20000010899 */
[-C--:B------:R-:W-:Y:S01]  /*1cd60*/  FFMA.FTZ R12, R156, R2.reuse, -R153 ;  /* 0x000000029c0c7223 */ /* 0x080fe20000010899 */
[----:B------:R-:W-:Y:S01]  /*1cd70*/  @!P1 PRMT R156, RZ, 0x654, R11 ;  /* 0x00000654ff9c9816 */ /* 0x000fe2000000000b */
[-CC-:B------:R-:W-:Y:S01]  /*1cd80*/  FFMA.FTZ R201, R170, R2.reuse, -R153.reuse ;  /* 0x00000002aac97223 */ /* 0x180fe20000010899 */
[-CC-:B------:R-:W-:Y:S01]  /*1cd90*/  FFMA.FTZ R171, R171, R2.reuse, -R153.reuse ;  /* 0x00000002abab7223 */ /* 0x180fe20000010899 */
[-CC-:B------:R-:W-:Y:S01]  /*1cda0*/  FFMA.FTZ R193, R154, R2.reuse, -R153.reuse ;  /* 0x000000029ac17223 */ /* 0x180fe20000010899 */
[----:B------:R-:W1:Y:S01]  /*1cdb0*/  MUFU.EX2 R10, R10 ;  /* 0x0000000a000a7308 */ /* 0x000e620000000800 */
[----:B------:R2:W-:Y:S01]  /*1cdc0*/  @!P1 SYNCS.ARRIVE.TRANS64.RED.A1T0 RZ, [R156+URZ], RZ ;  /* 0x000000ff9cff99a7 */ /* 0x0005e2000810043f */
[-CC-:B------:R-:W-:Y:S01]  /*1cdd0*/  FFMA.FTZ R203, R174, R2.reuse, -R153.reuse ;  /* 0x00000002aecb7223 */ /* 0x180fe20000010899 */
[-CC-:B------:R-:W-:Y:S01]  /*1cde0*/  FFMA.FTZ R175, R175, R2.reuse, -R153.reuse ;  /* 0x00000002afaf7223 */ /* 0x180fe20000010899 */
[-CC-:B------:R-:W-:Y:S01]  /*1cdf0*/  FFMA.FTZ R199, R166, R2.reuse, -R153.reuse ;  /* 0x00000002a6c77223 */ /* 0x180fe20000010899 */
[-CC-:B------:R-:W-:Y:S01]  /*1ce00*/  FFMA.FTZ R155, R155, R2.reuse, -R153.reuse ;  /* 0x000000029b9b7223 */ /* 0x180fe20000010899 */
[----:B------:R-:W-:-:S02]  /*1ce10*/  FFMA.FTZ R158, R158, R2, -R153 ;  /* 0x000000029e9e7223 */ /* 0x000fc40000010899 */
[----:B------:R-:W3:Y:S01]  /*1ce20*/  MUFU.EX2 R211, R211 ;  /* 0x000000d300d37308 */ /* 0x000ee20000000800 */
[----:B0-----:R-:W-:Y:S01]  /*1ce30*/  FFMA.FTZ R20, R0, R20, R209 ;  /* 0x0000001400147223 */ /* 0x001fe200000100d1 */
[----:B--2---:R-:W-:Y:S01]  /*1ce40*/  FADD.FTZ R156, R186, R21 ;  /* 0x00000015ba9c7221 */ /* 0x004fe20000010000 */
[----:B------:R0:W-:Y:S01]  /*1ce50*/  @!P1 SYNCS.ARRIVE.TRANS64.RED.A1T0 RZ, [R9+URZ], RZ ;  /* 0x000000ff09ff99a7 */ /* 0x0001e2000810043f */
[--C-:B------:R-:W-:Y:S02]  /*1ce60*/  FFMA.FTZ R21, R167, R2, -R153.reuse ;  /* 0x00000002a7157223 */ /* 0x100fe40000010899 */
[----:B------:R-:W-:Y:S01]  /*1ce70*/  FADD.FTZ R156, R204, R156 ;  /* 0x0000009ccc9c7221 */ /* 0x000fe20000010000 */
[----:B------:R-:W-:Y:S01]  /*1ce80*/  F2FP.BF16.F32.PACK_AB R204, R14, R204 ;  /* 0x000000cc0ecc723e */ /* 0x000fe200000010ff */
[----:B------:R-:W2:Y:S01]  /*1ce90*/  MUFU.EX2 R13, R13 ;  /* 0x0000000d000d7308 */ /* 0x000ea20000000800 */
[----:B-1----:R-:W-:Y:S01]  /*1cea0*/  FADD.FTZ R162, R10, R20 ;  /* 0x000000140aa27221 */ /* 0x002fe20000010000 */
[----:B------:R-:W-:Y:S01]  /*1ceb0*/  FADD.FTZ R156, R14, R156 ;  /* 0x0000009c0e9c7221 */ /* 0x000fe20000010000 */
[-CC-:B------:R-:W-:Y:S01]  /*1cec0*/  FFMA.FTZ R20, R163, R2.reuse, -R153.reuse ;  /* 0x00000002a3147223 */ /* 0x180fe20000010899 */
[----:B------:R-:W-:Y:S01]  /*1ced0*/  FFMA.FTZ R153, R159, R2, -R153 ;  /* 0x000000029f997223 */ /* 0x000fe20000010899 */
[----:B------:R-:W-:Y:S01]  /*1cee0*/  F2FP.BF16.F32.PACK_AB R209, R10, R209 ;  /* 0x000000d10ad1723e */ /* 0x000fe200000010ff */
[----:B------:R-:W-:Y:S01]  /*1cef0*/  FADD.FTZ R156, R206, R156 ;  /* 0x0000009cce9c7221 */ /* 0x000fe20000010000 */
[----:B------:R-:W-:Y:S01]  /*1cf00*/  F2FP.BF16.F32.PACK_AB R206, R15, R206 ;  /* 0x000000ce0fce723e */ /* 0x000fe200000010ff */
[----:B------:R-:W1:Y:S01]  /*1cf10*/  MUFU.EX2 R205, R205 ;  /* 0x000000cd00cd7308 */ /* 0x000e620000000800 */
[----:B---3--:R-:W-:Y:S01]  /*1cf20*/  FADD.FTZ R162, R211, R162 ;  /* 0x000000a2d3a27221 */ /* 0x008fe20000010000 */
[----:B------:R-:W-:Y:S01]  /*1cf30*/  FADD.FTZ R156, R15, R156 ;  /* 0x0000009c0f9c7221 */ /* 0x000fe20000010000 */
[----:B------:R-:W-:-:S03]  /*1cf40*/  IMAD.MOV.U32 R10, RZ, RZ, R220 ;  /* 0x000000ffff0a7224 */ /* 0x000fc600078e00dc */
[----:B------:R-:W-:Y:S01]  /*1cf50*/  FADD.FTZ R156, R200, R156 ;  /* 0x0000009cc89c7221 */ /* 0x000fe20000010000 */
[C---:B------:R-:W-:Y:S01]  /*1cf60*/  F2FP.BF16.F32.PACK_AB R200, R168.reuse, R200 ;  /* 0x000000c8a8c8723e */ /* 0x040fe200000010ff */
[----:B------:R-:W3:Y:S01]  /*1cf70*/  MUFU.EX2 R157, R157 ;  /* 0x0000009d009d7308 */ /* 0x000ee20000000800 */
[C---:B--2---:R-:W-:Y:S01]  /*1cf80*/  FADD.FTZ R162, R13.reuse, R162 ;  /* 0x000000a20da27221 */ /* 0x044fe20000010000 */
[----:B------:R-:W-:Y:S01]  /*1cf90*/  FADD.FTZ R156, R168, R156 ;  /* 0x0000009ca89c7221 */ /* 0x000fe20000010000 */
[----:B------:R-:W-:-:S03]  /*1cfa0*/  F2FP.BF16.F32.PACK_AB R211, R13, R211 ;  /* 0x000000d30dd3723e */ /* 0x000fc600000010ff */
[----:B------:R-:W-:Y:S01]  /*1cfb0*/  FADD.FTZ R156, R202, R156 ;  /* 0x0000009cca9c7221 */ /* 0x000fe20000010000 */
[----:B------:R-:W-:Y:S01]  /*1cfc0*/  F2FP.BF16.F32.PACK_AB R202, R169, R202 ;  /* 0x000000caa9ca723e */ /* 0x000fe200000010ff */
[----:B------:R-:W2:Y:S01]  /*1cfd0*/  MUFU.EX2 R207, R207 ;  /* 0x000000cf00cf7308 */ /* 0x000ea20000000800 */
[----:B-1----:R-:W-:Y:S01]  /*1cfe0*/  FADD.FTZ R154, R205, R162 ;  /* 0x000000a2cd9a7221 */ /* 0x002fe20000010000 */
[----:B------:R-:W-:-:S04]  /*1cff0*/  FADD.FTZ R156, R169, R156 ;  /* 0x0000009ca99c7221 */ /* 0x000fc80000010000 */
[----:B------:R-:W-:Y:S01]  /*1d000*/  FADD.FTZ R156, R196, R156 ;  /* 0x0000009cc49c7221 */ /* 0x000fe20000010000 */
[C---:B------:R-:W-:Y:S01]  /*1d010*/  F2FP.BF16.F32.PACK_AB R196, R160.reuse, R196 ;  /* 0x000000c4a0c4723e */ /* 0x040fe200000010ff */
[----:B------:R-:W1:Y:S01]  /*1d020*/  MUFU.EX2 R12, R12 ;  /* 0x0000000c000c7308 */ /* 0x000e620000000800 */
[C---:B---3--:R-:W-:Y:S01]  /*1d030*/  FADD.FTZ R154, R157.reuse, R154 ;  /* 0x0000009a9d9a7221 */ /* 0x048fe20000010000 */
[----:B------:R-:W-:Y:S01]  /*1d040*/  FADD.FTZ R156, R160, R156 ;  /* 0x0000009ca09c7221 */ /* 0x000fe20000010000 */
[----:B------:R-:W-:-:S03]  /*1d050*/  F2FP.BF16.F32.PACK_AB R205, R157, R205 ;  /* 0x000000cd9dcd723e */ /* 0x000fc600000010ff */
[----:B------:R-:W-:Y:S01]  /*1d060*/  FADD.FTZ R156, R198, R156 ;  /* 0x0000009cc69c7221 */ /* 0x000fe20000010000 */
[----:B------:R-:W-:Y:S01]  /*1d070*/  F2FP.BF16.F32.PACK_AB R198, R161, R198 ;  /* 0x000000c6a1c6723e */ /* 0x000fe200000010ff */
[----:B------:R-:W3:Y:S01]  /*1d080*/  MUFU.EX2 R201, R201 ;  /* 0x000000c900c97308 */ /* 0x000ee20000000800 */
[----:B--2---:R-:W-:Y:S01]  /*1d090*/  FADD.FTZ R154, R207, R154 ;  /* 0x0000009acf9a7221 */ /* 0x004fe20000010000 */
[----:B------:R-:W-:-:S06]  /*1d0a0*/  FADD.FTZ R156, R161, R156 ;  /* 0x0000009ca19c7221 */ /* 0x000fcc0000010000 */
[----:B------:R-:W2:Y:S01]  /*1d0b0*/  MUFU.EX2 R11, R171 ;  /* 0x000000ab000b7308 */ /* 0x000ea20000000800 */
[C---:B-1----:R-:W-:Y:S01]  /*1d0c0*/  FADD.FTZ R154, R12.reuse, R154 ;  /* 0x0000009a0c9a7221 */ /* 0x042fe20000010000 */
[----:B------:R-:W-:-:S06]  /*1d0d0*/  F2FP.BF16.F32.PACK_AB R207, R12, R207 ;  /* 0x000000cf0ccf723e */ /* 0x000fcc00000010ff */
[----:B------:R-:W1:Y:S01]  /*1d0e0*/  MUFU.EX2 R203, R203 ;  /* 0x000000cb00cb7308 */ /* 0x000e620000000800 */
[----:B---3--:R-:W-:-:S07]  /*1d0f0*/  FADD.FTZ R154, R201, R154 ;  /* 0x0000009ac99a7221 */ /* 0x008fce0000010000 */
[----:B0-----:R-:W0:Y:S01]  /*1d100*/  MUFU.EX2 R9, R175 ;  /* 0x000000af00097308 */ /* 0x001e220000000800 */
[C---:B--2---:R-:W-:Y:S01]  /*1d110*/  FADD.FTZ R154, R11.reuse, R154 ;  /* 0x0000009a0b9a7221 */ /* 0x044fe20000010000 */
[----:B------:R-:W-:-:S06]  /*1d120*/  F2FP.BF16.F32.PACK_AB R201, R11, R201 ;  /* 0x000000c90bc9723e */ /* 0x000fcc00000010ff */
[----:B------:R-:W2:Y:S01]  /*1d130*/  MUFU.EX2 R197, R197 ;  /* 0x000000c500c57308 */ /* 0x000ea20000000800 */
[----:B-1----:R-:W-:-:S07]  /*1d140*/  FADD.FTZ R154, R203, R154 ;  /* 0x0000009acb9a7221 */ /* 0x002fce0000010000 */
[----:B------:R-:W1:Y:S01]  /*1d150*/  MUFU.EX2 R20, R20 ;  /* 0x0000001400147308 */ /* 0x000e620000000800 */
[C---:B0-----:R-:W-:Y:S01]  /*1d160*/  FADD.FTZ R154, R9.reuse, R154 ;  /* 0x0000009a099a7221 */ /* 0x041fe20000010000 */
[----:B------:R-:W-:Y:S01]  /*1d170*/  F2FP.BF16.F32.PACK_AB R203, R9, R203 ;  /* 0x000000cb09cb723e */ /* 0x000fe200000010ff */
[----:B------:R-:W-:-:S05]  /*1d180*/  IMAD.MOV.U32 R9, RZ, RZ, R221 ;  /* 0x000000ffff097224 */ /* 0x000fca00078e00dd */
[----:B------:R-:W0:Y:S01]  /*1d190*/  MUFU.EX2 R199, R199 ;  /* 0x000000c700c77308 */ /* 0x000e220000000800 */
[----:B--2---:R-:W-:-:S07]  /*1d1a0*/  FADD.FTZ R154, R197, R154 ;  /* 0x0000009ac59a7221 */ /* 0x004fce0000010000 */
[----:B------:R-:W2:Y:S01]  /*1d1b0*/  MUFU.EX2 R21, R21 ;  /* 0x0000001500157308 */ /* 0x000ea20000000800 */
[C---:B-1----:R-:W-:Y:S01]  /*1d1c0*/  FADD.FTZ R154, R20.reuse, R154 ;  /* 0x0000009a149a7221 */ /* 0x042fe20000010000 */
[----:B------:R-:W-:-:S06]  /*1d1d0*/  F2FP.BF16.F32.PACK_AB R197, R20, R197 ;  /* 0x000000c514c5723e */ /* 0x000fcc00000010ff */
[----:B------:R-:W1:Y:S01]  /*1d1e0*/  MUFU.EX2 R192, R192 ;  /* 0x000000c000c07308 */ /* 0x000e620000000800 */
[----:B0-----:R-:W-:-:S07]  /*1d1f0*/  FADD.FTZ R154, R199, R154 ;  /* 0x0000009ac79a7221 */ /* 0x001fce0000010000 */
[----:B------:R-:W0:Y:S01]  /*1d200*/  MUFU.EX2 R193, R193 ;  /* 0x000000c100c17308 */ /* 0x000e220000000800 */
[C---:B--2---:R-:W-:Y:S01]  /*1d210*/  FADD.FTZ R154, R21.reuse, R154 ;  /* 0x0000009a159a7221 */ /* 0x044fe20000010000 */
[----:B------:R-:W-:-:S06]  /*1d220*/  F2FP.BF16.F32.PACK_AB R199, R21, R199 ;  /* 0x000000c715c7723e */ /* 0x000fcc00000010ff */
[----:B------:R-:W2:Y:S01]  /*1d230*/  MUFU.EX2 R152, R152 ;  /* 0x0000009800987308 */ /* 0x000ea20000000800 */
[----:B-1----:R-:W-:-:S07]  /*1d240*/  FADD.FTZ R156, R192, R156 ;  /* 0x0000009cc09c7221 */ /* 0x002fce0000010000 */
[----:B------:R-:W1:Y:S01]  /*1d250*/  MUFU.EX2 R155, R155 ;  /* 0x0000009b009b7308 */ /* 0x000e620000000800 */
[----:B0-----:R-:W-:-:S07]  /*1d260*/  FADD.FTZ R154, R193, R154 ;  /* 0x0000009ac19a7221 */ /* 0x001fce0000010000 */
[----:B------:R-:W0:Y:S01]  /*1d270*/  MUFU.EX2 R194, R194 ;  /* 0x000000c200c27308 */ /* 0x000e220000000800 */
[C---:B--2---:R-:W-:Y:S01]  /*1d280*/  FADD.FTZ R156, R152.reuse, R156 ;  /* 0x0000009c989c7221 */ /* 0x044fe20000010000 */
[----:B------:R-:W-:-:S06]  /*1d290*/  F2FP.BF16.F32.PACK_AB R192, R152, R192 ;  /* 0x000000c098c0723e */ /* 0x000fcc00000010ff */
[----:B------:R-:W2:Y:S01]  /*1d2a0*/  MUFU.EX2 R158, R158 ;  /* 0x0000009e009e7308 */ /* 0x000ea20000000800 */
[C---:B-1----:R-:W-:Y:S01]  /*1d2b0*/  FADD.FTZ R154, R155.reuse, R154 ;  /* 0x0000009a9b9a7221 */ /* 0x042fe20000010000 */
[----:B------:R-:W-:-:S06]  /*1d2c0*/  F2FP.BF16.F32.PACK_AB R193, R155, R193 ;  /* 0x000000c19bc1723e */ /* 0x000fcc00000010ff */
[----:B------:R-:W1:Y:S01]  /*1d2d0*/  MUFU.EX2 R153, R153 ;  /* 0x0000009900997308 */ /* 0x000e620000000800 */
[----:B0-----:R-:W-:Y:S01]  /*1d2e0*/  FADD.FTZ R156, R194, R156 ;  /* 0x0000009cc29c7221 */ /* 0x001fe20000010000 */
[----:B------:R-:W-:-:S03]  /*1d2f0*/  F2FP.BF16.F32.PACK_AB R194, R7, R194 ;  /* 0x000000c207c2723e */ /* 0x000fc600000010ff */
[----:B------:R-:W-:Y:S01]  /*1d300*/  FADD.FTZ R21, R7, R156 ;  /* 0x0000009c07157221 */ /* 0x000fe20000010000 */
[----:B------:R-:W-:Y:S02]  /*1d310*/  IMAD.MOV.U32 R7, RZ, RZ, R4 ;  /* 0x000000ffff077224 */ /* 0x000fe400078e0004 */
[----:B--2---:R-:W-:-:S04]  /*1d320*/  FADD.FTZ R154, R158, R154 ;  /* 0x0000009a9e9a7221 */ /* 0x004fc80000010000 */
[C---:B-1----:R-:W-:Y:S01]  /*1d330*/  FADD.FTZ R20, R153.reuse, R154 ;  /* 0x0000009a99147221 */ /* 0x042fe20000010000 */
[----:B------:R-:W-:Y:S01]  /*1d340*/  F2FP.BF16.F32.PACK_AB R195, R153, R158 ;  /* 0x0000009e99c3723e */ /* 0x000fe200000010ff */
[----:B------:R-:W-:Y:S06]  /*1d350*/  @P2 BRA `(.L_x_648) ;  /* 0xffffffb000a82947 */ /* 0x000fec000383ffff */
.L_x_637:
[----:B------:R-:W-:Y:S05]  /*1d360*/  BSYNC B0 ;  /* 0x0000000000007941 */ /* 0x000fea0003800000 */
.L_x_636:
        /* <DEDUP_REMOVED lines=131> */
.L_x_649:
[----:B------:R-:W-:Y:S01]  /*1dba0*/  IMAD R0, R220, 0x8, R18 ;  /* 0x00000008dc007824 */ /* 0x000fe200078e0212 */
[----:B------:R-:W-:-:S04]  /*1dbb0*/  SHF.L.U32 R3, R221, 0x1f, RZ ;  /* 0x0000001fdd037819 */ /* 0x000fc800000006ff */
[----:B------:R0:W1:Y:S01]  /*1dbc0*/  SYNCS.PHASECHK.TRANS64.TRYWAIT P2, [R0+URZ+0x38850], R3 ;  /* 0x03885003000075a7 */ /* 0x000062000804017f */
[----:B------:R-:W-:Y:S05]  /*1dbd0*/  @!P0 BRA `(.L_x_650) ;  /* 0x0000000000048947 */ /* 0x000fea0003800000 */
[----:B------:R-:W-:Y:S01]  /*1dbe0*/  BPT.TRAP 0x1 ;  /* 0x000000040000795c */ /* 0x000fe20000300000 */
.L_x_650:
[----:B------:R-:W-:Y:S04]  /*1dbf0*/  BSSY B0, `(.L_x_651) ;  /* 0x0000004000007945 */ /* 0x000fe80003800000 */
[----:B-1----:R-:W-:Y:S05]  /*1dc00*/  @P2 BRA `(.L_x_652) ;  /* 0x0000000000082947 */ /* 0x002fea0003800000 */
[----:B------:R-:W1:Y:S02]  /*1dc10*/  SYNCS.PHASECHK.TRANS64.TRYWAIT P0, [R0+URZ+0x38850], R3 ;  /* 0x03885003000075a7 */ /* 0x000e64000800017f */
[----:B-1----:R-:W-:Y:S05]  /*1dc20*/  @!P0 BRA `(.L_x_653) ;  /* 0x000000ec005c8947 */ /* 0x002fea0003800000 */
.L_x_652:
[----:B------:R-:W-:Y:S05]  /*1dc30*/  BSYNC B0 ;  /* 0x0000000000007941 */ /* 0x000fea0003800000 */
.L_x_651:
[----:B------:R-:W-:Y:S01]  /*1dc40*/  VIADD R18, R18, 0x400 ;  /* 0x0000040012127836 */ /* 0x000fe20000000000 */
[----:B------:R-:W-:Y:S01]  /*1dc50*/  WARPGROUP.ARRIVE ;  /* 0x00000000000079c5 */ /* 0x000fe20000000000 */
[----:B------:R-:W-:Y:S01]  /*1dc60*/  IMAD.MOV.U32 R7, RZ, RZ, 0x40000040 ;  /* 0x40000040ff077424 */ /* 0x000fe200078e00ff */
[----:B01----:R-:W0:Y:S01]  /*1dc70*/  SHFL.BFLY PT, R3, R20, 0x2, 0x1f ;  /* 0x0c401f0014037f89 */ /* 0x003e2200000e0000 */
[----:B------:R-:W-:Y:S01]  /*1dc80*/  IMAD.MOV.U32 R9, RZ, RZ, 0x40000040 ;  /* 0x40000040ff097424 */ /* 0x000fe200078e00ff */
[----:B------:R-:W-:Y:S01]  /*1dc90*/  SHF.R.U32.HI R18, RZ, 0x4, R18 ;  /* 0x00000004ff127819 */ /* 0x000fe20000011612 */
[----:B------:R-:W-:Y:S01]  /*1dca0*/  IMAD.MOV.U32 R167, RZ, RZ, -0x800000 ;  /* 0xff800000ffa77424 */ /* 0x000fe200078e00ff */
[----:B------:R-:W-:Y:S01]  /*1dcb0*/  R2UR UR7, R7 ;  /* 0x00000000070772ca */ /* 0x000fe200000e0000 */
[----:B------:R-:W-:Y:S01]  /*1dcc0*/  IMAD.MOV.U32 R7, RZ, RZ, 0x40000040 ;  /* 0x40000040ff077424 */ /* 0x000fe200078e00ff */
[----:B------:R-:W-:Y:S01]  /*1dcd0*/  LOP3.LUT R18, R18, 0x3fff, RZ, 0xc0, !PT ;  /* 0x00003fff12127812 */ /* 0x000fe200078ec0ff */
[----:B------:R-:W-:-:S02]  /*1dce0*/  IMAD.MOV.U32 R166, RZ, RZ, -0x800000 ;  /* 0xff800000ffa67424 */ /* 0x000fc400078e00ff */
[----:B------:R-:W-:Y:S01]  /*1dcf0*/  VIADD R236, R236, 0x1 ;  /* 0x00000001ecec7836 */ /* 0x000fe20000000000 */
[----:B------:R-:W-:-:S05]  /*1dd00*/  LOP3.LUT R18, R18, 0x2800000, RZ, 0xfc, !PT ;  /* 0x0280000012127812 */ /* 0x000fca00078efcff */
[----:B------:R-:W-:Y:S02]  /*1dd10*/  IMAD R6, R220, 0xa00, R18 ;  /* 0x00000a00dc067824 */ /* 0x000fe400078e0212 */
[----:B------:R-:W-:Y:S02]  /*1dd20*/  IMAD.MOV.U32 R18, RZ, RZ, RZ ;  /* 0x000000ffff127224 */ /* 0x000fe400078e00ff */
[C---:B------:R-:W-:Y:S01]  /*1dd30*/  VIADD R8, R6.reuse, 0x80 ;  /* 0x0000008006087836 */ /* 0x040fe20000000000 */
[----:B------:R-:W-:Y:S01]  /*1dd40*/  R2UR UR6, R6 ;  /* 0x00000000060672ca */ /* 0x000fe200000e0000 */
[----:B------:R-:W-:Y:S02]  /*1dd50*/  VIADD R220, R220, 0x1 ;  /* 0x00000001dcdc7836 */ /* 0x000fe40000000000 */
[----:B0-----:R-:W-:-:S03]  /*1dd60*/  FADD.FTZ R3, R3, R20 ;  /* 0x0000001403037221 */ /* 0x001fc60000010000 */
[----:B------:R-:W-:-:S04]  /*1dd70*/  ISETP.NE.AND P2, PT, R220, 0x2, PT ;  /* 0x00000002dc00780c */ /* 0x000fc80003f45270 */
[----:B------:R-:W-:-:S03]  /*1dd80*/  SEL R220, R220, RZ, P2 ;  /* 0x000000ffdcdc7207 */ /* 0x000fc60001000000 */
[----:B------:R-:W-:Y:S01]  /*1dd90*/  HGMMA.64x256x16.F32.BF16 R24, R208, gdesc[UR4].tnspB, R24, gsb0 ;  /* 0x43e00004d0187df0 */ /* 0x000fe20008001818 */
[----:B------:R-:W-:Y:S01]  /*1dda0*/  R2UR UR6, R8 ;  /* 0x00000000080672ca */ /* 0x000fe200000e0000 */
[----:B------:R-:W-:Y:S01]  /*1ddb0*/  VIADD R8, R6, 0x100 ;  /* 0x0000010006087836 */ /* 0x000fe20000000000 */
[----:B------:R-:W-:Y:S01]  /*1ddc0*/  R2UR UR7, R9 ;  /* 0x00000000090772ca */ /* 0x000fe200000e0000 */
[----:B------:R-:W-:Y:S01]  /*1ddd0*/  IMAD.MOV.U32 R9, RZ, RZ, 0x40000040 ;  /* 0x40000040ff097424 */ /* 0x000fe200078e00ff */
[----:B------:R-:W-:Y:S02]  /*1dde0*/  WARPGROUP.DEPBAR.LE gsb0, 0x0 ;  /* 0x00008000000079c5 */ /* 0x000fe40000010000 */
[----:B------:R-:W-:-:S15]  /*1ddf0*/  WARPGROUP.ARRIVE ;  /* 0x00000000000079c5 */ /* 0x000fde0000000000 */
[----:B------:R-:W-:-:S06]  /*1de00*/  NOP ;  /* 0x0000000000007918 */ /* 0x000fcc0000000000 */
        /* <DEDUP_REMOVED lines=12> */
[----:B------:R-:W0:Y:S02]  /*1ded0*/  SHFL.BFLY PT, R8, R21, 0x2, 0x1f ;  /* 0x0c401f0015087f89 */ /* 0x000e2400000e0000 */
[----:B0-----:R-:W-:Y:S01]  /*1dee0*/  FADD.FTZ R8, R8, R21 ;  /* 0x0000001508087221 */ /* 0x001fe20000010000 */
[----:B------:R-:W-:Y:S02]  /*1def0*/  WARPGROUP.DEPBAR.LE gsb0, 0x0 ;  /* 0x00008000000079c5 */ /* 0x000fe40000010000 */
[----:B------:R-:W-:-:S15]  /*1df00*/  WARPGROUP.ARRIVE ;  /* 0x00000000000079c5 */ /* 0x000fde0000000000 */
[----:B------:R-:W-:-:S04]  /*1df10*/  NOP ;  /* 0x0000000000007918 */ /* 0x000fc80000000000 */
[----:B------:R-:W-:Y:S01]  /*1df20*/  HGMMA.64x256x16.F32.BF16 R24, R196, gdesc[UR4].tnspB, R24, gsb0 ;  /* 0x43e00004c4187df0 */ /* 0x000fe20008001818 */
[----:B------:R-:W-:Y:S02]  /*1df30*/  R2UR UR6, R6 ;  /* 0x00000000060672ca */ /* 0x000fe400000e0000 */
[----:B------:R-:W-:Y:S01]  /*1df40*/  R2UR UR7, R7 ;  /* 0x00000000070772ca */ /* 0x000fe200000e0000 */
[----:B------:R-:W0:Y:S04]  /*1df50*/  SHFL.BFLY PT, R6, R8, 0x1, 0x1f ;  /* 0x0c201f0008067f89 */ /* 0x000e2800000e0000 */
[----:B------:R-:W1:Y:S01]  /*1df60*/  SHFL.BFLY PT, R7, R3, 0x1, 0x1f ;  /* 0x0c201f0003077f89 */ /* 0x000e6200000e0000 */
[----:B0-----:R-:W-:Y:S01]  /*1df70*/  FADD.FTZ R8, R8, R6 ;  /* 0x0000000608087221 */ /* 0x001fe20000010000 */
[----:B-1----:R-:W-:-:S04]  /*1df80*/  FADD.FTZ R3, R3, R7 ;  /* 0x0000000703037221 */ /* 0x002fc80000010000 */
[----:B------:R-:W-:Y:S02]  /*1df90*/  FSETP.NE.FTZ.AND P0, PT, R8, RZ, PT ;  /* 0x000000ff0800720b */ /* 0x000fe40003f15000 */
[----:B------:R-:W-:-:S11]  /*1dfa0*/  FSETP.NE.FTZ.AND P3, PT, R3, RZ, PT ;  /* 0x000000ff0300720b */ /* 0x000fd60003f75000 */
[----:B------:R-:W0:Y:S08]  /*1dfb0*/  @P0 MUFU.LG2 R7, R8 ;  /* 0x0000000800070308 */ /* 0x000e300000000c00 */
[----:B------:R1:W-:Y:S08]  /*1dfc0*/  @P0 MUFU.RCP R18, R8 ;  /* 0x0000000800120308 */ /* 0x0003f00000001000 */
[----:B------:R-:W2:Y:S01]  /*1dfd0*/  @P3 MUFU.LG2 R6, R3 ;  /* 0x0000000300063308 */ /* 0x000ea20000000c00 */
[----:B0-----:R-:W-:Y:S01]  /*1dfe0*/  @P0 FMUL.FTZ R7, R7, 0.69314718246459960938 ;  /* 0x3f31721807070820 */ /* 0x001fe20000410000 */
[C---:B-1----:R-:W-:Y:S01]  /*1dff0*/  @P0 FMUL.FTZ R8, R2.reuse, 0.69314718246459960938 ;  /* 0x3f31721802080820 */ /* 0x042fe20000410000 */
[----:B------:R-:W-:-:S03]  /*1e000*/  @P3 FMUL.FTZ R2, R2, 0.69314718246459960938 ;  /* 0x3f31721802023820 */ /* 0x000fc60000410000 */
[----:B------:R-:W-:Y:S01]  /*1e010*/  @P0 FFMA.FTZ R167, R8, R5, R7 ;  /* 0x0000000508a70223 */ /* 0x000fe20000010007 */
[----:B------:R-:W-:Y:S01]  /*1e020*/  @!P1 VIADD R7, R0, 0x38860 ;  /* 0x0003886000079836 */ /* 0x000fe20000000000 */
[----:B------:R-:W-:Y:S01]  /*1e030*/  SEL R5, RZ, 0x1, P2 ;  /* 0x00000001ff057807 */ /* 0x000fe20001000000 */
[----:B------:R-:W-:Y:S01]  /*1e040*/  IMAD.MOV.U32 R0, RZ, RZ, RZ ;  /* 0x000000ffff007224 */ /* 0x000fe200078e00ff */
[----:B------:R-:W-:Y:S02]  /*1e050*/  PLOP3.LUT P0, PT, PT, PT, PT, 0x8, 0x0 ;  /* 0x000000000000781c */ /* 0x000fe40003f0e170 */
[----:B------:R-:W-:Y:S02]  /*1e060*/  @!P1 PRMT R7, RZ, 0x654, R7 ;  /* 0x00000654ff079816 */ /* 0x000fe40000000007 */
[----:B------:R-:W-:Y:S01]  /*1e070*/  LOP3.LUT R221, R221, R5, RZ, 0x3c, !PT ;  /* 0x00000005dddd7212 */ /* 0x000fe200078e3cff */
[----:B------:R0:W1:Y:S01]  /*1e080*/  @P3 MUFU.RCP R0, R3 ;  /* 0x0000000300003308 */ /* 0x0000620000001000 */
[----:B--2---:R-:W-:-:S04]  /*1e090*/  @P3 FMUL.FTZ R6, R6, 0.69314718246459960938 ;  /* 0x3f31721806063820 */ /* 0x004fc80000410000 */
[----:B------:R-:W-:Y:S01]  /*1e0a0*/  @P3 FFMA.FTZ R166, R2, R4, R6 ;  /* 0x0000000402a63223 */ /* 0x000fe20000010006 */
[----:B------:R-:W-:Y:S02]  /*1e0b0*/  WARPGROUP.DEPBAR.LE gsb0, 0x0 ;  /* 0x00008000000079c5 */ /* 0x000fe40000010000 */
[----:B------:R-:W-:-:S06]  /*1e0c0*/  WARPGROUP.ARRIVE ;  /* 0x00000000000079c5 */ /* 0x000fcc0000000000 */
[----:B------:R-:W-:Y:S03]  /*1e0d0*/  HGMMA.64x256x16.F32.BF16 R24, R192, gdesc[UR4].tnspB, R24, gsb0 ;  /* 0x43e00004c0187df0 */ /* 0x000fe60008001818 */
[----:B------:R-:W-:Y:S02]  /*1e0e0*/  WARPGROUP.DEPBAR.LE gsb0, 0x0 ;  /* 0x00008000000079c5 */ /* 0x000fe40000010000 */
[-C--:B------:R-:W-:Y:S01]  /*1e0f0*/  FMUL.FTZ R152, R48, R18.reuse ;  /* 0x0000001230987220 */ /* 0x080fe20000410000 */
[-C--:B------:R-:W-:Y:S01]  /*1e100*/  FMUL.FTZ R153, R49, R18.reuse ;  /* 0x0000001231997220 */ /* 0x080fe20000410000 */
[----:B------:R2:W-:Y:S01]  /*1e110*/  @!P1 SYNCS.ARRIVE.TRANS64.RED.A1T0 RZ, [R7+URZ], RZ ;  /* 0x000000ff07ff99a7 */ /* 0x0005e2000810043f */
[-C--:B------:R-:W-:Y:S01]  /*1e120*/  FMUL.FTZ R2, R52, R18.reuse ;  /* 0x0000001234027220 */ /* 0x080fe20000410000 */
        /* <DEDUP_REMOVED lines=23> */
[-C--:B-1----:R-:W-:Y:S01]  /*1e2a0*/  FMUL.FTZ R108, R114, R0.reuse ;  /* 0x00000000726c7220 */ /* 0x082fe20000410000 */
        /* <DEDUP_REMOVED lines=100> */
[----:B------:R-:W-:-:S07]  /*1e8f0*/  FMUL.FTZ R129, R151, R0 ;  /* 0x0000000097817220 */ /* 0x000fce0000410000 */
.L_x_567:
[----:B------:R-:W0:Y:S08]  /*1e900*/  S2UR UR5, SR_CgaCtaId ;  /* 0x00000000000579c3 */ /* 0x000e300000008800 */
[----:B------:R-:W-:Y:S06]  /*1e910*/  BAR.SYNC.DEFER_BLOCKING 0x5, 0x180 ;  /* 0x0146000000007b1d */ /* 0x000fec0000010000 */
[----:B------:R-:W-:Y:S01]  /*1e920*/  UMOV UR4, 0x400 ;  /* 0x0000040000047882 */ /* 0x000fe20000000000 */
[----:B------:R-:W-:Y:S01]  /*1e930*/  BSSY B0, `(.L_x_654) ;  /* 0x0000480000007945 */ /* 0x000fe20003800000 */
[----:B0-----:R-:W-:-:S06]  /*1e940*/  ULEA UR4, UR5, UR4, 0x18 ;  /* 0x0000000405047291 */ /* 0x001fcc000f8ec03f */
[----:B------:R-:W-:-:S05]  /*1e950*/  IMAD.U32 R18, RZ, RZ, UR4 ;  /* 0x00000004ff127e24 */ /* 0x000fca000f8e00ff */
[----:B------:R0:W1:Y:S01]  /*1e960*/  LDS.128 R140, [R18+0x388d0] ;  /* 0x0388d000128c7984 */ /* 0x0000620000000c00 */
[----:B------:R-:W-:Y:S06]  /*1e970*/  BAR.ARV 0x4, 0x180 ;  /* 0x0106000000007b1d */ /* 0x000fec0000002000 */
[----:B------:R-:W-:Y:S05]  /*1e980*/  @P0 BRA `(.L_x_655) ;  /* 0x0000003800300947 */ /* 0x000fea0003800000 */
[----:B------:R-:W2:Y:S01]  /*1e990*/  LDL R92, [R1+0x188] ;  /* 0x00018800015c7983 */ /* 0x000ea20000100800 */
[----:B------:R-:W-:Y:S01]  /*1e9a0*/  F2FP.BF16.F32.PACK_AB R94, R163, R162 ;  /* 0x000000a2a35e723e */ /* 0x000fe200000010ff */
[----:B------:R-:W-:Y:S01]  /*1e9b0*/  ULDC.64 UR6, c[0x0][0xc00] ;  /* 0x0003000000067ab9 */ /* 0x000fe20000000a00 */
[----:B------:R-:W-:Y:S01]  /*1e9c0*/  F2FP.BF16.F32.PACK_AB R95, R31, R30 ;  /* 0x0000001e1f5f723e */ /* 0x000fe200000010ff */
[----:B------:R-:W3:Y:S01]  /*1e9d0*/  S2R R0, SR_SWINHI ;  /* 0x0000000000007919 */ /* 0x000ee20000002f00 */
[----:B------:R-:W-:Y:S01]  /*1e9e0*/  F2FP.BF16.F32.PACK_AB R96, R161, R160 ;  /* 0x000000a0a160723e */ /* 0x000fe200000010ff */
[----:B------:R-:W-:Y:S01]  /*1e9f0*/  ULDC.64 UR4, c[0x0][0xc08] ;  /* 0x0003020000047ab9 */ /* 0x000fe20000000a00 */
[----:B------:R-:W-:Y:S01]  /*1ea00*/  F2FP.BF16.F32.PACK_AB R97, R35, R34 ;  /* 0x000000222361723e */ /* 0x000fe200000010ff */
[----:B------:R-:W-:Y:S01]  /*1ea10*/  ULDC.64 UR8, c[0x0][0x208] ;  /* 0x0000820000087ab9 */ /* 0x000fe20000000a00 */
[----:B------:R-:W-:Y:S02]  /*1ea20*/  F2FP.BF16.F32.PACK_AB R98, R159, R158 ;  /* 0x0000009e9f62723e */ /* 0x000fe400000010ff */
[----:B------:R-:W-:Y:S01]  /*1ea30*/  F2FP.BF16.F32.PACK_AB R99, R39, R38 ;  /* 0x000000262763723e */ /* 0x000fe200000010ff */
[----:B------:R-:W-:Y:S01]  /*1ea40*/  BAR.SYNC.DEFER_BLOCKING 0x1, 0x100 ;  /* 0x0044000000007b1d */ /* 0x000fe20000010000 */
[----:B------:R-:W-:-:S04]  /*1ea50*/  ISETP.NE.U32.AND P1, PT, RZ, UR6, PT ;  /* 0x00000006ff007c0c */ /* 0x000fc8000bf25070 */
[----:B------:R-:W-:Y:S02]  /*1ea60*/  ISETP.NE.AND.EX P1, PT, RZ, UR7, PT, P1 ;  /* 0x00000007ff007c0c */ /* 0x000fe4000bf25310 */
[----:B------:R-:W-:Y:S02]  /*1ea70*/  MOV R130, R18 ;  /* 0x0000001200827202 */ /* 0x000fe40000000f00 */
[----:B---3--:R-:W-:-:S03]  /*1ea80*/  MOV R131, R0 ;  /* 0x0000000000837202 */ /* 0x008fc60000000f00 */
[----:B--2---:R-:W-:-:S04]  /*1ea90*/  IMAD.WIDE R132, R92, 0x2, R130 ;  /* 0x000000025c847825 */ /* 0x004fc800078e0282 */
[----:B------:R-:W-:Y:S01]  /*1eaa0*/  IMAD.MOV.U32 R93, RZ, RZ, R133 ;  /* 0x000000ffff5d7224 */ /* 0x000fe200078e0085 */
[----:B------:R-:W-:-:S04]  /*1eab0*/  LOP3.LUT R0, R132, 0x380, RZ, 0xc0, !PT ;  /* 0x0000038084007812 */ /* 0x000fc800078ec0ff */
[----:B------:R-:W-:-:S04]  /*1eac0*/  SHF.R.U64 R0, R0, 0x3, RZ ;  /* 0x0000000300007819 */ /* 0x000fc800000012ff */
[----:B------:R-:W-:-:S04]  /*1ead0*/  LOP3.LUT R92, R0, R132, RZ, 0x3c, !PT ;  /* 0x00000084005c7212 */ /* 0x000fc800078e3cff */
[----:B------:R-:W-:Y:S02]  /*1eae0*/  MOV R0, R92 ;  /* 0x0000005c00007202 */ /* 0x000fe40000000f00 */
[----:B------:R-:W-:Y:S02]  /*1eaf0*/  F2FP.BF16.F32.PACK_AB R92, R165, R164 ;  /* 0x000000a4a55c723e */ /* 0x000fe400000010ff */
[----:B------:R-:W-:-:S05]  /*1eb00*/  F2FP.BF16.F32.PACK_AB R93, R27, R26 ;  /* 0x0000001a1b5d723e */ /* 0x000fca00000010ff */
[----:B------:R2:W-:Y:S02]  /*1eb10*/  STSM.16.M88.4 [R0], R92 ;  /* 0x0000005c00007844 */ /* 0x0005e40000000200 */
[----:B--2---:R-:W-:Y:S02]  /*1eb20*/  IADD3 R92, P0, R132, 0x20, RZ ;  /* 0x00000020845c7810 */ /* 0x004fe40007f1e0ff */
[----:B------:R-:W-:Y:S02]  /*1eb30*/  F2FP.BF16.F32.PACK_AB R94, R155, R154 ;  /* 0x0000009a9b5e723e */ /* 0x000fe400000010ff */
[----:B------:R-:W-:Y:S01]  /*1eb40*/  LOP3.LUT R0, R92, 0x380, RZ, 0xc0, !PT ;  /* 0x000003805c007812 */ /* 0x000fe200078ec0ff */
[----:B------:R-:W-:Y:S01]  /*1eb50*/  IMAD.X R93, RZ, RZ, R133, P0 ;  /* 0x000000ffff5d7224 */ /* 0x000fe200000e0685 */
[----:B------:R-:W-:Y:S02]  /*1eb60*/  F2FP.BF16.F32.PACK_AB R95, R47, R46 ;  /* 0x0000002e2f5f723e */ /* 0x000fe400000010ff */
[----:B------:R-:W-:-:S04]  /*1eb70*/  SHF.R.U64 R0, R0, 0x3, RZ ;  /* 0x0000000300007819 */ /* 0x000fc800000012ff */
[----:B------:R-:W-:-:S04]  /*1eb80*/  LOP3.LUT R92, R0, R92, RZ, 0x3c, !PT ;  /* 0x0000005c005c7212 */ /* 0x000fc800078e3cff */
[----:B------:R-:W-:-:S05]  /*1eb90*/  MOV R92, R92 ;  /* 0x0000005c005c7202 */ /* 0x000fca0000000f00 */
[----:B------:R2:W-:Y:S02]  /*1eba0*/  STSM.16.M88.4 [R92], R96 ;  /* 0x000000605c007844 */ /* 0x0005e40000000200 */
[----:B--2---:R-:W-:Y:S02]  /*1ebb0*/  IADD3 R92, P0, R132, 0x40, RZ ;  /* 0x00000040845c7810 */ /* 0x004fe40007f1e0ff */
[----:B------:R-:W-:Y:S02]  /*1ebc0*/  F2FP.BF16.F32.PACK_AB R96, R153, R152 ;  /* 0x000000989960723e */ /* 0x000fe400000010ff */
[----:B------:R-:W-:Y:S01]  /*1ebd0*/  LOP3.LUT R0, R92, 0x380, RZ, 0xc0, !PT ;  /* 0x000003805c007812 */ /* 0x000fe200078ec0ff */
[----:B------:R-:W-:Y:S01]  /*1ebe0*/  IMAD.X R93, RZ, RZ, R133, P0 ;  /* 0x000000ffff5d7224 */ /* 0x000fe200000e0685 */
[----:B------:R-:W-:Y:S02]  /*1ebf0*/  F2FP.BF16.F32.PACK_AB R97, R51, R50 ;  /* 0x000000323361723e */ /* 0x000fe400000010ff */
[----:B------:R-:W-:-:S02]  /*1ec00*/  SHF.R.U64 R0, R0, 0x3, RZ ;  /* 0x0000000300007819 */ /* 0x000fc400000012ff */
[----:B------:R-:W-:Y:S02]  /*1ec10*/  F2FP.BF16.F32.PACK_AB R98, R3, R2 ;  /* 0x000000020362723e */ /* 0x000fe400000010ff */
[----:B------:R-:W-:Y:S02]  /*1ec20*/  LOP3.LUT R92, R0, R92, RZ, 0x3c, !PT ;  /* 0x0000005c005c7212 */ /* 0x000fe400078e3cff */
[----:B------:R-:W-:Y:S02]  /*1ec30*/  F2FP.BF16.F32.PACK_AB R99, R55, R54 ;  /* 0x000000363763723e */ /* 0x000fe400000010ff */
        /* <DEDUP_REMOVED lines=136> */
[----:B--2---:R-:W-:-:S04]  /*1f4c0*/  IADD3 R0, P0, R132, 0xc060, RZ ;  /* 0x0000c06084007810 */ /* 0x004fc80007f1e0ff */
[----:B------:R-:W-:Y:S01]  /*1f4d0*/  LOP3.LUT R92, R0, 0x380, RZ, 0xc0, !PT ;  /* 0x00000380005c7812 */ /* 0x000fe200078ec0ff */
[----:B------:R-:W-:-:S03]  /*1f4e0*/  IMAD.X R133, RZ, RZ, R133, P0 ;  /* 0x000000ffff857224 */ /* 0x000fc600000e0685 */
[----:B------:R-:W-:-:S04]  /*1f4f0*/  SHF.R.U64 R92, R92, 0x3, RZ ;  /* 0x000000035c5c7819 */ /* 0x000fc800000012ff */
[----:B------:R-:W-:Y:S01]  /*1f500*/  LOP3.LUT R132, R92, R0, RZ, 0x3c, !PT ;  /* 0x000000005c847212 */ /* 0x000fe200078e3cff */
[----:B------:R-:W-:Y:S01]  /*1f510*/  IMAD.MOV.U32 R0, RZ, RZ, RZ ;  /* 0x000000ffff007224 */ /* 0x000fe200078e00ff */
[----:B------:R-:W-:Y:S02]  /*1f520*/  IADD3 R92, P0, R234, UR6, RZ ;  /* 0x00000006ea5c7c10 */ /* 0x000fe4000ff1e0ff */
[----:B------:R-:W-:Y:S02]  /*1f530*/  MOV R132, R132 ;  /* 0x0000008400847202 */ /* 0x000fe40000000f00 */
[----:B------:R-:W-:Y:S02]  /*1f540*/  IADD3.X R93, R235, UR7, RZ, P0, !PT ;  /* 0x00000007eb5d7c10 */ /* 0x000fe400087fe4ff */
[----:B------:R-:W-:Y:S01]  /*1f550*/  ISETP.NE.U32.AND P0, PT, RZ, UR4, PT ;  /* 0x00000004ff007c0c */ /* 0x000fe2000bf05070 */
[----:B------:R2:W-:Y:S01]  /*1f560*/  STSM.16.M88.4 [R132], R96 ;  /* 0x0000006084007844 */ /* 0x0005e20000000200 */
[----:B------:R-:W-:Y:S02]  /*1f570*/  BAR.SYNC.DEFER_BLOCKING 0x1, 0x100 ;  /* 0x0044000000007b1d */ /* 0x000fe40000010000 */
[----:B------:R-:W-:-:S13]  /*1f580*/  ISETP.NE.AND.EX P0, PT, RZ, UR5, PT, P0 ;  /* 0x00000005ff007c0c */ /* 0x000fda000bf05300 */
[----:B------:R-:W-:Y:S01]  /*1f590*/  @P0 IADD3 R234, P2, R234, UR4, RZ ;  /* 0x00000004eaea0c10 */ /* 0x000fe2000ff5e0ff */
[----:B------:R-:W-:-:S03]  /*1f5a0*/  ULDC UR4, c[0x0][0xa88] ;  /* 0x0002a20000047ab9 */ /* 0x000fc60000000800 */
[----:B------:R-:W-:Y:S01]  /*1f5b0*/  @P0 IADD3.X R235, R235, UR5, RZ, P2, !PT ;  /* 0x00000005ebeb0c10 */ /* 0x000fe200097fe4ff */
[----:B--2---:R-:W-:Y:S01]  /*1f5c0*/  IMAD.U32 R132, RZ, RZ, UR4 ;  /* 0x00000004ff847e24 */ /* 0x004fe2000f8e00ff */
[----:B------:R-:W-:Y:S01]  /*1f5d0*/  ISETP.NE.AND P2, PT, R232, RZ, PT ;  /* 0x000000ffe800720c */ /* 0x000fe20003f45270 */
[----:B------:R-:W-:-:S03]  /*1f5e0*/  ULDC UR4, c[0x0][0xad4] ;  /* 0x0002b50000047ab9 */ /* 0x000fc60000000800 */
[----:B------:R-:W-:Y:S01]  /*1f5f0*/  SEL R232, R232, UR4, P2 ;  /* 0x00000004e8e87c07 */ /* 0x000fe20009000000 */
[----:B------:R-:W-:Y:S01]  /*1f600*/  IMAD.MOV.U32 R98, RZ, RZ, 0x9b8 ;  /* 0x000009b8ff627424 */ /* 0x000fe200078e00ff */
[----:B------:R2:W5:Y:S02]  /*1f610*/  @P1 LDG.E R0, desc[UR8][R92.64] ;  /* 0x000000085c001981 */ /* 0x000564000c1e1900 */
[----:B------:R-:W-:Y:S02]  /*1f620*/  ISETP.GT.AND P2, PT, R232, 0x1, PT ;  /* 0x00000001e800780c */ /* 0x000fe40003f44270 */
[----:B------:R2:W5:Y:S02]  /*1f630*/  @P0 LDG.E R132, desc[UR8][R234.64] ;  /* 0x00000008ea840981 */ /* 0x000564000c1e1900 */
[----:B------:R-:W-:-:S04]  /*1f640*/  SEL R98, R98, 0x978, P2 ;  /* 0x0000097862627807 */ /* 0x000fc80001000000 */
[----:B------:R2:W3:Y:S08]  /*1f650*/  LDC.64 R96, c[0x0][R98+0x220] ;  /* 0x0000880062607b82 */ /* 0x0004f00000000a00 */
[----:B------:R2:W4:Y:S01]  /*1f660*/  LDC.64 R94, c[0x0][R98+0x218] ;  /* 0x00008600625e7b82 */ /* 0x0005220000000a00 */
[----:B------:R-:W-:Y:S05]  /*1f670*/  @P0 BRA `(.L_x_656) ;  /* 0x0000000000140947 */ /* 0x000fea0003800000 */
[----:B------:R-:W-:Y:S05]  /*1f680*/  @!P1 BRA `(.L_x_656) ;  /* 0x0000000000109947 */ /* 0x000fea0003800000 */
[----:B------:R-:W-:Y:S02]  /*1f690*/  ULDC.64 UR4, c[0x0][0x208] ;  /* 0x0000820000047ab9 */ /* 0x000fe40000000a00 */
[----:B-----5:R-:W3:Y:S04]  /*1f6a0*/  LDG.E R132, desc[UR4][R92.64] ;  /* 0x000000045c847981 */ /* 0x020ee8000c1e1900 */
[----:B--2---:R-:W3:Y:S02]  /*1f6b0*/  LDG.E R92, desc[UR4][R92.64+0x4] ;  /* 0x000004045c5c7981 */ /* 0x004ee4000c1e1900 */
[----:B---3--:R-:W-:-:S07]  /*1f6c0*/  IMAD.IADD R132, R92, 0x1, -R132 ;  /* 0x000000015c847824 */ /* 0x008fce00078e0a84 */
.L_x_656:
[----:B------:R-:W3:Y:S01]  /*1f6d0*/  LDL.LU R99, [R1+0xf8] ;  /* 0x0000f80001637983 */ /* 0x000ee20000300800 */
[----:B------:R-:W0:Y:S03]  /*1f6e0*/  LDC R136, c[0x0][0xbe8] ;  /* 0x0002fa00ff887b82 */ /* 0x000e260000000800 */
[----:B------:R-:W3:Y:S04]  /*1f6f0*/  LDL R137, [R1+0x74] ;  /* 0x0000740001897983 */ /* 0x000ee80000100800 */
[----:B------:R-:W3:Y:S04]  /*1f700*/  LDL R144, [R1+0x184] ;  /* 0x0001840001907983 */ /* 0x000ee80000100800 */
[----:B------:R-:W3:Y:S04]  /*1f710*/  LDL R138, [R1+0x70] ;  /* 0x00007000018a7983 */ /* 0x000ee80000100800 */
[----:B-1----:R-:W3:Y:S04]  /*1f720*/  LDL R140, [R1+0x180] ;  /* 0x00018000018c7983 */ /* 0x002ee80000100800 */
[----:B-----5:R-:W3:Y:S01]  /*1f730*/  LDL R139, [R1+0x100] ;  /* 0x00010000018b7983 */ /* 0x020ee20000100800 */
[----:B--2---:R-:W1:Y:S01]  /*1f740*/  LDC.64 R92, c[0x0][R98+0x228] ;  /* 0x00008a00625c7b82 */ /* 0x004e620000000a00 */
[----:B------:R-:W-:-:S04]  /*1f750*/  ISETP.NE.U32.AND P0, PT, RZ, UR6, PT ;  /* 0x00000006ff007c0c */ /* 0x000fc8000bf05070 */
[----:B------:R-:W-:Y:S02]  /*1f760*/  ISETP.NE.AND.EX P0, PT, RZ, UR7, PT, P0 ;  /* 0x00000007ff007c0c */ /* 0x000fe4000bf05300 */
[----:B0-----:R-:W-:Y:S02]  /*1f770*/  ISETP.NE.AND P1, PT, R136, 0x1, PT ;  /* 0x000000018800780c */ /* 0x001fe40003f25270 */
[----:B------:R-:W-:Y:S01]  /*1f780*/  SEL R233, R233, RZ, !P0 ;  /* 0x000000ffe9e97207 */ /* 0x000fe20004000000 */
[-C--:B----4-:R-:W-:Y:S02]  /*1f790*/  IMAD R134, R95, R231.reuse, RZ ;  /* 0x000000e75f867224 */ /* 0x090fe400078e02ff */
[----:B------:R-:W-:-:S04]  /*1f7a0*/  IMAD.WIDE.U32 R94, R94, R231, RZ ;  /* 0x000000e75e5e7225 */ /* 0x000fc800078e00ff */
[----:B---3--:R-:W-:Y:S02]  /*1f7b0*/  IMAD R97, R97, R233, RZ ;  /* 0x000000e961617224 */ /* 0x008fe400078e02ff */
[----:B------:R-:W-:Y:S02]  /*1f7c0*/  IMAD.IADD R135, R95, 0x1, R134 ;  /* 0x000000015f877824 */ /* 0x000fe400078e0286 */
[----:B------:R-:W0:Y:S01]  /*1f7d0*/  @P1 LDC R95, c[0x0][0xbec] ;  /* 0x0002fb00ff5f1b82 */ /* 0x000e220000000800 */
[----:B------:R-:W-:Y:S01]  /*1f7e0*/  ULDC.64 UR4, c[0x0][0x208] ;  /* 0x0000820000047ab9 */ /* 0x000fe20000000a00 */
[----:B------:R-:W-:-:S05]  /*1f7f0*/  SEL R133, R99, RZ, !P0 ;  /* 0x000000ff63857207 */ /* 0x000fca0004000000 */
[C---:B------:R-:W-:Y:S02]  /*1f800*/  IMAD R133, R96.reuse, R133, R97 ;  /* 0x0000008560857224 */ /* 0x040fe400078e0261 */
[----:B------:R-:W-:-:S03]  /*1f810*/  IMAD.WIDE.U32 R96, R96, R233, RZ ;  /* 0x000000e960607225 */ /* 0x000fc600078e00ff */
[----:B------:R-:W-:Y:S02]  /*1f820*/  IADD3 R99, P0, P3, R96, R94, R0 ;  /* 0x0000005e60637210 */ /* 0x000fe40007b1e000 */
[----:B------:R-:W2:Y:S01]  /*1f830*/  @P1 LDC R94, c[0x0][0xbf0] ;  /* 0x0002fc00ff5e1b82 */ /* 0x000ea20000000800 */
[----:B------:R-:W-:Y:S01]  /*1f840*/  SEL R96, R137, RZ, P2 ;  /* 0x000000ff89607207 */ /* 0x000fe20001000000 */
[----:B------:R-:W-:-:S04]  /*1f850*/  IMAD.IADD R133, R97, 0x1, R133 ;  /* 0x0000000161857824 */ /* 0x000fc800078e0285 */
[-C--:B-1----:R-:W-:Y:S01]  /*1f860*/  IMAD R134, R93, R96.reuse, RZ ;  /* 0x000000605d867224 */ /* 0x082fe200078e02ff */
[----:B------:R-:W-:Y:S01]  /*1f870*/  SHF.R.S32.HI R93, RZ, 0x1f, R0 ;  /* 0x0000001fff5d7819 */ /* 0x000fe20000011400 */
[----:B------:R-:W-:-:S03]  /*1f880*/  IMAD.WIDE.U32 R96, R92, R96, RZ ;  /* 0x000000605c607225 */ /* 0x000fc600078e00ff */
[----:B------:R-:W-:Y:S01]  /*1f890*/  IADD3.X R92, R133, R135, R93, P0, P3 ;  /* 0x00000087855c7210 */ /* 0x000fe200007e645d */
[----:B------:R-:W-:-:S04]  /*1f8a0*/  IMAD R133, R138, 0x80, R144 ;  /* 0x000000808a857824 */ /* 0x000fc800078e0290 */
[----:B0-----:R-:W-:-:S04]  /*1f8b0*/  @P1 IMAD.HI.U32 R95, R133, R95, RZ ;  /* 0x0000005f855f1227 */ /* 0x001fc800078e00ff */
[----:B------:R-:W-:Y:S01]  /*1f8c0*/  IMAD.MOV.U32 R135, RZ, RZ, R133 ;  /* 0x000000ffff877224 */ /* 0x000fe200078e0085 */
[----:B--2---:R-:W-:Y:S02]  /*1f8d0*/  @P1 SHF.R.U32.HI R135, RZ, R94, R95 ;  /* 0x0000005eff871219 */ /* 0x004fe4000001165f */
[----:B------:R0:W1:Y:S02]  /*1f8e0*/  LDC.64 R94, c[0x0][R98+0x210] ;  /* 0x00008400625e7b82 */ /* 0x0000640000000a00 */
[----:B------:R-:W-:-:S06]  /*1f8f0*/  IADD3 R96, P0, P3, R135, R99, R96 ;  /* 0x0000006387607210 */ /* 0x000fcc0007b1e060 */
[----:B0-----:R-:W0:Y:S01]  /*1f900*/  LDC.64 R98, c[0x0][0xba8] ;  /* 0x0002ea00ff627b82 */ /* 0x001e220000000a00 */
[----:B------:R-:W-:Y:S01]  /*1f910*/  IMAD.IADD R134, R97, 0x1, R134 ;  /* 0x0000000161867824 */ /* 0x000fe200078e0286 */
[----:B------:R-:W-:-:S04]  /*1f920*/  SHF.R.S32.HI R97, RZ, 0x1f, R135 ;  /* 0x0000001fff617819 */ /* 0x000fc80000011487 */
[----:B------:R-:W-:Y:S01]  /*1f930*/  IADD3.X R97, R97, R92, R134, P0, P3 ;  /* 0x0000005c61617210 */ /* 0x000fe200007e6486 */
[----:B------:R-:W-:-:S04]  /*1f940*/  IMAD.MOV R134, RZ, RZ, -R135 ;  /* 0x000000ffff867224 */ /* 0x000fc800078e0a87 */
[----:B------:R-:W-:Y:S01]  /*1f950*/  IMAD R134, R136, R134, R133 ;  /* 0x0000008688867224 */ /* 0x000fe200078e0285 */
[----:B0-----:R-:W0:Y:S08]  /*1f960*/  @!P2 LDC R98, c[0x0][0xb50] ;  /* 0x0002d400ff62ab82 */ /* 0x001e300000000800 */
[----:B------:R-:W2:Y:S01]  /*1f970*/  @!P2 LDC R99, c[0x0][0xb54] ;  /* 0x0002d500ff63ab82 */ /* 0x000ea20000000800 */
[----:B------:R-:W-:Y:S01]  /*1f980*/  SHF.R.S32.HI R92, RZ, 0x1f, R134 ;  /* 0x0000001fff5c7819 */ /* 0x000fe20000011486 */
[----:B-1----:R-:W-:-:S02]  /*1f990*/  IMAD R95, R95, R134, RZ ;  /* 0x000000865f5f7224 */ /* 0x002fc400078e02ff */
[----:B------:R-:W-:-:S04]  /*1f9a0*/  IMAD.WIDE.U32 R96, R94, R134, R96 ;  /* 0x000000865e607225 */ /* 0x000fc800078e0060 */
[----:B------:R-:W-:Y:S01]  /*1f9b0*/  IMAD R92, R94, R92, R95 ;  /* 0x0000005c5e5c7224 */ /* 0x000fe200078e025f */
[----:B0-----:R-:W-:-:S03]  /*1f9c0*/  LEA R98, P0, R96, R98, 0x2 ;  /* 0x0000006260627211 */ /* 0x001fc600078010ff */
[----:B------:R-:W-:-:S05]  /*1f9d0*/  IMAD.IADD R92, R97, 0x1, R92 ;  /* 0x00000001615c7824 */ /* 0x000fca00078e025c */
[----:B--2---:R-:W-:Y:S01]  /*1f9e0*/  LEA.HI.X R92, R96, R99, R92, 0x2, P0 ;  /* 0x00000063605c7211 */ /* 0x004fe200000f145c */
[----:B------:R-:W-:Y:S01]  /*1f9f0*/  SHFL.IDX PT, R94, R98, RZ, 0x1c1f ;  /* 0x001c1fff625e7589 */ /* 0x000fe200000e0000 */
[----:B------:R-:W-:-:S03]  /*1fa00*/  IMAD R99, R138, 0x80, R140 ;  /* 0x000000808a637824 */ /* 0x000fc600078e028c */
[----:B------:R-:W0:Y:S04]  /*1fa10*/  SHFL.IDX PT, R95, R92, RZ, 0x1c1f ;  /* 0x001c1fff5c5f7589 */ /* 0x000e2800000e0000 */
[----:B------:R1:W-:Y:S04]  /*1fa20*/  SHFL.IDX PT, R96, R98, 0x1, 0x1c1f ;  /* 0x003c1f0062607f89 */ /* 0x0003e800000e0000 */
[----:B------:R2:W3:Y:S01]  /*1fa30*/  SHFL.IDX PT, R97, R92, 0x1, 0x1c1f ;  /* 0x003c1f005c617f89 */ /* 0x0004e200000e0000 */
[----:B------:R-:W-:Y:S01]  /*1fa40*/  LOP3.LUT P0, RZ, R139, 0x3, RZ, 0xc0, !PT ;  /* 0x000000038bff7812 */ /* 0x000fe2000780c0ff */
[----:B-1----:R-:W-:-:S02]  /*1fa50*/  VIADD R98, R99, 0x8 ;  /* 0x0000000863627836 */ /* 0x002fc40000000000 */
[----:B--2---:R-:W-:-:S05]  /*1fa60*/  IMAD R92, R132, R136, RZ ;  /* 0x00000088845c7224 */ /* 0x004fca00078e02ff */
[-C--:B------:R-:W-:Y:S02]  /*1fa70*/  ISETP.GE.OR P3, PT, R99, R92.reuse, P0 ;  /* 0x0000005c6300720c */ /* 0x080fe40000766670 */
[----:B------:R-:W-:-:S11]  /*1fa80*/  ISETP.GE.OR P0, PT, R98, R92, P0 ;  /* 0x0000005c6200720c */ /* 0x000fd60000706670 */
[----:B0-----:R0:W-:Y:S04]  /*1fa90*/  @!P3 ST.E desc[UR4][R94.64], R167 ;  /* 0x000000a75e00b985 */ /* 0x0011e8000c101904 */
[----:B---3--:R0:W-:Y:S01]  /*1faa0*/  @!P0 ST.E desc[UR4][R96.64], R166 ;  /* 0x000000a660008985 */ /* 0x0081e2000c101904 */
[----:B------:R-:W-:Y:S05]  /*1fab0*/  @P2 BRA `(.L_x_657) ;  /* 0x0000001000042947 */ /* 0x000fea0003800000 */
[----:B------:R1:W5:Y:S01]  /*1fac0*/  LDL R87, [R1+0xfc] ;  /* 0x0000fc0001577983 */ /* 0x0003620000100800 */
[----:B------:R-:W-:Y:S01]  /*1fad0*/  IMAD.SHL.U32 R139, R213, 0x40, RZ ;  /* 0x00000040d58b7824 */ /* 0x000fe200078e00ff */
[----:B------:R-:W2:Y:S01]  /*1fae0*/  @P1 LDC R21, c[0x0][0xbec] ;  /* 0x0002fb00ff151b82 */ /* 0x000ea20000000800 */
[----:B------:R-:W-:Y:S01]  /*1faf0*/  ULDC.64 UR4, c[0x0][0x208] ;  /* 0x0000820000047ab9 */ /* 0x000fe20000000a00 */
[----:B------:R1:W5:Y:S04]  /*1fb00*/  LDL R86, [R1+0x64] ;  /* 0x0000640001567983 */ /* 0x0003680000100800 */
[----:B------:R1:W5:Y:S02]  /*1fb10*/  LDL R85, [R1+0x6c] ;  /* 0x00006c0001557983 */ /* 0x0003640000100800 */
[----:B------:R-:W3:Y:S02]  /*1fb20*/  @P1 LDC R77, c[0x0][0xbf0] ;  /* 0x0002fc00ff4d1b82 */ /* 0x000ee40000000800 */
[----:B------:R1:W5:Y:S01]  /*1fb30*/  LDL R84, [R1+0x68] ;  /* 0x0000680001547983 */ /* 0x0003620000100800 */
[----:B------:R-:W4:Y:S02]  /*1fb40*/  S2R R2, SR_TID.X ;  /* 0x0000000000027919 */ /* 0x000f240000002100 */
[----:B----4-:R-:W-:-:S05]  /*1fb50*/  VIADD R2, R2, 0xffffff80 ;  /* 0xffffff8002027836 */ /* 0x010fca0000000000 */
[----:B------:R-:W-:-:S04]  /*1fb60*/  SHF.R.S32.HI R3, RZ, 0x1f, R2 ;  /* 0x0000001fff037819 */ /* 0x000fc80000011402 */
[----:B------:R-:W-:-:S04]  /*1fb70*/  LEA.HI R3, R3, R2, RZ, 0x3 ;  /* 0x0000000203037211 */ /* 0x000fc800078f18ff */
[----:B------:R-:W-:-:S05]  /*1fb80*/  LOP3.LUT R3, R3, 0xfffffff8, RZ, 0xc0, !PT ;  /* 0xfffffff803037812 */ /* 0x000fca00078ec0ff */
[----:B------:R-:W-:-:S04]  /*1fb90*/  IMAD.IADD R20, R2, 0x1, -R3 ;  /* 0x0000000102147824 */ /* 0x000fc800078e0a03 */
[----:B------:R-:W-:-:S04]  /*1fba0*/  IMAD R3, R20, 0x8, R139 ;  /* 0x0000000814037824 */ /* 0x000fc800078e028b */
[----:B------:R-:W-:-:S03]  /*1fbb0*/  IMAD.WIDE R130, R3, 0x2, R130 ;  /* 0x0000000203827825 */ /* 0x000fc600078e0282 */
        /* <DEDUP_REMOVED lines=86> */
[----:B------:R-:W-:Y:S01]  /*20120*/  IMAD.MOV.U32 R5, RZ, RZ, R131 ;  /* 0x000000ffff057224 */ /* 0x000fe200078e0083 */
[----:B------:R-:W-:Y:S01]  /*20130*/  LOP3.LUT R72, R2, R3, RZ, 0x3c, !PT ;  /* 0x0000000302487212 */ /* 0x000fe200078e3cff */
[----:B------:R-:W5:Y:S04]  /*20140*/  LD.E.128 R52, desc[UR4][R52.64] ;  /* 0x0000000434347980 */ /* 0x000f68000c101d00 */
[----:B------:R-:W5:Y:S04]  /*20150*/  LD.E.128 R4, desc[UR4][R4.64] ;  /* 0x0000000404047980 */ /* 0x000f68000c101d00 */
[----:B------:R-:W5:Y:S04]  /*20160*/  LD.E.128 R56, desc[UR4][R56.64] ;  /* 0x0000000438387980 */ /* 0x000f68000c101d00 */
[----:B------:R-:W5:Y:S04]  /*20170*/  LD.E.128 R60, desc[UR4][R60.64] ;  /* 0x000000043c3c7980 */ /* 0x000f68000c101d00 */
[----:B------:R-:W5:Y:S04]  /*20180*/  LD.E.128 R64, desc[UR4][R64.64] ;  /* 0x0000000440407980 */ /* 0x000f68000c101d00 */
[----:B------:R-:W5:Y:S04]  /*20190*/  LD.E.128 R68, desc[UR4][R68.64] ;  /* 0x0000000444447980 */ /* 0x000f68000c101d00 */
[----:B------:R-:W5:Y:S01]  /*201a0*/  LD.E.128 R72, desc[UR4][R72.64] ;  /* 0x0000000448487980 */ /* 0x000f62000c101d00 */
[----:B------:R-:W-:-:S02]  /*201b0*/  ULDC.64 UR4, c[0x0][0xaa0] ;  /* 0x0002a80000047ab9 */ /* 0x000fc40000000a00 */
[----:B------:R-:W-:Y:S01]  /*201c0*/  IMAD R93, R93, UR4, RZ ;  /* 0x000000045d5d7c24 */ /* 0x000fe2000f8e02ff */
[----:B------:R-:W-:Y:S01]  /*201d0*/  @!PT LDS RZ, [RZ] ;  /* 0x00000000fffff984 */ /* 0x000fe20000000800 */
[----:B------:R-:W-:Y:S01]  /*201e0*/  @!PT LDS RZ, [RZ] ;  /* 0x00000000fffff984 */ /* 0x000fe20000000800 */
[----:B------:R-:W-:Y:S01]  /*201f0*/  @!PT LDS RZ, [RZ] ;  /* 0x00000000fffff984 */ /* 0x000fe20000000800 */
[----:B------:R-:W-:Y:S01]  /*20200*/  @!PT LDS RZ, [RZ] ;  /* 0x00000000fffff984 */ /* 0x000fe20000000800 */
[----:B------:R4:W-:Y:S06]  /*20210*/  MEMBAR.ALL.CTA ;  /* 0x0000000000007992 */ /* 0x0009ec0000008000 */
[----:B----4-:R-:W4:Y:S01]  /*20220*/  FENCE.VIEW.ASYNC.S ;  /* 0x00000000000073c6 */ /* 0x010f220000000000 */
[----:B------:R-:W-:-:S04]  /*20230*/  IMAD.WIDE.U32 R2, R0, UR4, RZ ;  /* 0x0000000400027c25 */ /* 0x000fc8000f8e00ff */
[----:B------:R-:W-:Y:S01]  /*20240*/  IMAD R93, R0, UR5, R93 ;  /* 0x00000005005d7c24 */ /* 0x000fe2000f8e025d */
[----:B------:R-:W-:Y:S01]  /*20250*/  ULDC.64 UR4, c[0x0][0xae8] ;  /* 0x0002ba0000047ab9 */ /* 0x000fe20000000a00 */
[----:B------:R-:W-:Y:S02]  /*20260*/  IMAD R20, R20, 0x20, R213 ;  /* 0x0000002014147824 */ /* 0x000fe400078e02d5 */
[----:B------:R-:W-:Y:S02]  /*20270*/  IMAD.IADD R3, R3, 0x1, R93 ;  /* 0x0000000103037824 */ /* 0x000fe400078e025d */
[----:B------:R-:W-:Y:S02]  /*20280*/  IMAD R76, R138, 0x80, R20 ;  /* 0x000000808a4c7824 */ /* 0x000fe400078e0214 */
[----:B------:R-:W-:Y:S01]  /*20290*/  IMAD.WIDE.U32 R2, R231, UR4, R2 ;  /* 0x00000004e7027c25 */ /* 0x000fe2000f8e0002 */
[----:B------:R-:W-:-:S03]  /*202a0*/  SHF.R.S32.HI R20, RZ, 0x1f, R233 ;  /* 0x0000001fff147819 */ /* 0x000fc600000114e9 */
[----:B--2---:R-:W-:-:S04]  /*202b0*/  @P1 IMAD.HI.U32 R0, R76, R21, RZ ;  /* 0x000000154c001227 */ /* 0x004fc800078e00ff */
[----:B------:R-:W-:Y:S01]  /*202c0*/  IMAD R3, R231, UR5, R3 ;  /* 0x00000005e7037c24 */ /* 0x000fe2000f8e0203 */
[----:B------:R-:W-:Y:S01]  /*202d0*/  ULDC.64 UR4, c[0x0][0xaf0] ;  /* 0x0002bc0000047ab9 */ /* 0x000fe20000000a00 */
[----:B------:R-:W-:Y:S01]  /*202e0*/  IMAD.MOV.U32 R21, RZ, RZ, R76 ;  /* 0x000000ffff157224 */ /* 0x000fe200078e004c */
[----:B---3--:R-:W-:Y:S01]  /*202f0*/  @P1 SHF.R.U32.HI R21, RZ, R77, R0 ;  /* 0x0000004dff151219 */ /* 0x008fe20000011600 */
[----:B------:R-:W-:Y:S02]  /*20300*/  IMAD R20, R20, UR4, RZ ;  /* 0x0000000414147c24 */ /* 0x000fe4000f8e02ff */
[----:B------:R-:W-:Y:S01]  /*20310*/  IMAD.WIDE.U32 R2, R233, UR4, R2 ;  /* 0x00000004e9027c25 */ /* 0x000fe2000f8e0002 */
[----:B------:R-:W-:-:S03]  /*20320*/  SHF.R.S32.HI R0, RZ, 0x1f, R21 ;  /* 0x0000001fff007819 */ /* 0x000fc60000011415 */
[----:B------:R-:W-:Y:S01]  /*20330*/  IMAD R77, R233, UR5, R20 ;  /* 0x00000005e94d7c24 */ /* 0x000fe2000f8e0214 */
[----:B------:R-:W-:Y:S01]  /*20340*/  ULDC.64 UR4, c[0x0][0xae0] ;  /* 0x0002b80000047ab9 */ /* 0x000fe20000000a00 */
[----:B------:R-:W-:Y:S02]  /*20350*/  IMAD.MOV R79, RZ, RZ, -R21 ;  /* 0x000000ffff4f7224 */ /* 0x000fe400078e0a15 */
[----:B------:R-:W-:Y:S02]  /*20360*/  IMAD.IADD R3, R3, 0x1, R77 ;  /* 0x0000000103037824 */ /* 0x000fe400078e024d */
[----:B------:R-:W-:Y:S02]  /*20370*/  IMAD R0, R0, UR4, RZ ;  /* 0x0000000400007c24 */ /* 0x000fe4000f8e02ff */
[----:B------:R-:W-:Y:S02]  /*20380*/  IMAD R77, R136, R79, R76 ;  /* 0x0000004f884d7224 */ /* 0x000fe400078e024c */
[----:B------:R-:W-:-:S04]  /*20390*/  IMAD.WIDE.U32 R2, R21, UR4, R2 ;  /* 0x0000000415027c25 */ /* 0x000fc8000f8e0002 */
[----:B------:R-:W-:Y:S01]  /*203a0*/  IMAD R21, R21, UR5, R0 ;  /* 0x0000000515157c24 */ /* 0x000fe2000f8e0200 */
[----:B------:R-:W-:Y:S01]  /*203b0*/  SHF.R.S32.HI R0, RZ, 0x1f, R77 ;  /* 0x0000001fff007819 */ /* 0x000fe2000001144d */
[----:B------:R-:W-:Y:S01]  /*203c0*/  ULDC.64 UR4, c[0x0][0xad8] ;  /* 0x0002b60000047ab9 */ /* 0x000fe20000000a00 */
[----:B------:R-:W-:Y:S02]  /*203d0*/  IMAD R81, R138, 0x80, R213 ;  /* 0x000000808a517824 */ /* 0x000fe400078e02d5 */
[----:B------:R-:W-:Y:S02]  /*203e0*/  IMAD.IADD R3, R3, 0x1, R21 ;  /* 0x0000000103037824 */ /* 0x000fe400078e0215 */
[----:B------:R-:W-:Y:S02]  /*203f0*/  IMAD R0, R0, UR4, RZ ;  /* 0x0000000400007c24 */ /* 0x000fe4000f8e02ff */
[----:B------:R-:W-:Y:S01]  /*20400*/  IMAD.WIDE.U32 R2, R77, UR4, R2 ;  /* 0x000000044d027c25 */ /* 0x000fe2000f8e0002 */
[----:B------:R-:W-:-:S03]  /*20410*/  ISETP.GE.AND P2, PT, R81, R92, PT ;  /* 0x0000005c5100720c */ /* 0x000fc60003f46270 */
[----:B------:R-:W-:Y:S01]  /*20420*/  IMAD R79, R77, UR5, R0 ;  /* 0x000000054d4f7c24 */ /* 0x000fe2000f8e0200 */
[----:B------:R-:W-:Y:S01]  /*20430*/  ULDC.64 UR4, c[0x0][0xa80] ;  /* 0x0002a00000047ab9 */ /* 0x000fe20000000a00 */
[----:B------:R-:W-:Y:S01]  /*20440*/  VIADD R0, R18, 0x38820 ;  /* 0x0003882012007836 */ /* 0x000fe20000000000 */
[C---:B------:R-:W-:Y:S01]  /*20450*/  LEA R80, P3, R2.reuse, UR4, 0x1 ;  /* 0x0000000402507c11 */ /* 0x040fe2000f8608ff */
[----:B------:R-:W-:Y:S02]  /*20460*/  IMAD.IADD R3, R3, 0x1, R79 ;  /* 0x0000000103037824 */ /* 0x000fe400078e024f */
[----:B------:R-:W-:Y:S01]  /*20470*/  VIADD R21, R81, 0x20 ;  /* 0x0000002051157836 */ /* 0x000fe20000000000 */
[----:B------:R-:W-:Y:S02]  /*20480*/  PRMT R0, RZ, 0x654, R0 ;  /* 0x00000654ff007816 */ /* 0x000fe40000000000 */
[----:B------:R-:W-:Y:S02]  /*20490*/  LEA.HI.X R82, R2, UR5, R3, 0x1, P3 ;  /* 0x0000000502527c11 */ /* 0x000fe400098f0c03 */
[-C--:B------:R-:W-:Y:S01]  /*204a0*/  ISETP.GE.AND P1, PT, R21, R92.reuse, PT ;  /* 0x0000005c1500720c */ /* 0x080fe20003f26270 */
[----:B------:R-:W-:Y:S01]  /*204b0*/  VIADD R21, R81, 0x40 ;  /* 0x0000004051157836 */ /* 0x000fe20000000000 */
[----:B----4-:R1:W-:Y:S01]  /*204c0*/  SYNCS.ARRIVE.TRANS64.RED.A1T0 RZ, [R0+URZ], RZ ;  /* 0x000000ff00ff79a7 */ /* 0x0103e2000810043f */
[----:B------:R1:W2:Y:S01]  /*204d0*/  SHFL.IDX PT, R83, R80, RZ, 0x181f ;  /* 0x00181fff50537589 */ /* 0x0002a200000e0000 */
[----:B------:R-:W-:Y:S03]  /*204e0*/  BSSY B1, `(.L_x_658) ;  /* 0x0000016000017945 */ /* 0x000fe60003800000 */
[----:B------:R1:W3:Y:S01]  /*204f0*/  SHFL.IDX PT, R79, R82, RZ, 0x181f ;  /* 0x00181fff524f7589 */ /* 0x0002e200000e0000 */
[----:B------:R-:W-:Y:S01]  /*20500*/  ISETP.GE.AND P0, PT, R21, R92, PT ;  /* 0x0000005c1500720c */ /* 0x000fe20003f06270 */
[----:B------:R-:W-:-:S12]  /*20510*/  @P2 BRA `(.L_x_659) ;  /* 0x0000000000482947 */ /* 0x000fd80003800000 */
[----:B------:R-:W-:Y:S01]  /*20520*/  ULDC UR4, c[0x0][0xac8] ;  /* 0x0002b20000047ab9 */ /* 0x000fe20000000800 */
[----:B------:R-:W-:Y:S01]  /*20530*/  ULDC.64 UR6, c[0x0][0x208] ;  /* 0x0000820000067ab9 */ /* 0x000fe20000000a00 */
[----:B------:R-:W-:Y:S02]  /*20540*/  ISETP.GE.AND P5, PT, R16, UR4, PT ;  /* 0x0000000410007c0c */ /* 0x000fe4000bfa6270 */
[----:B------:R-:W-:Y:S02]  /*20550*/  ISETP.GE.AND P4, PT, R212, UR4, PT ;  /* 0x00000004d4007c0c */ /* 0x000fe4000bf86270 */
[----:B------:R-:W-:Y:S02]  /*20560*/  ISETP.GE.AND P3, PT, R218, UR4, PT ;  /* 0x00000004da007c0c */ /* 0x000fe4000bf66270 */
[----:B------:R-:W-:-:S07]  /*20570*/  ISETP.GE.AND P2, PT, R219, UR4, PT ;  /* 0x00000004db007c0c */ /* 0x000fce000bf46270 */
[----:B--2---:R-:W-:-:S04]  /*20580*/  @!P5 LEA R2, P6, R16, R83, 0x1 ;  /* 0x000000531002d211 */ /* 0x004fc800078c08ff */
[----:B---3--:R-:W-:Y:S02]  /*20590*/  @!P5 LEA.HI.X R3, R16, R79, R17, 0x1, P6 ;  /* 0x0000004f1003d211 */ /* 0x008fe400030f0c11 */
[----:B-----5:R-:W-:-:S03]  /*205a0*/  @!P4 LEA R20, P6, R86, R83, 0x1 ;  /* 0x000000535614c211 */ /* 0x020fc600078c08ff */
[----:B------:R4:W-:Y:S01]  /*205b0*/  @!P5 ST.E.128 desc[UR6][R2.64], R4 ;  /* 0x000000040200d985 */ /* 0x0009e2000c101d06 */
        /* <DEDUP_REMOVED lines=8> */
.L_x_659:
[----:B------:R-:W-:Y:S05]  /*20640*/  BSYNC B1 ;  /* 0x0000000000017941 */ /* 0x000fea0003800000 */
.L_x_658:
[----:B----4-:R4:W0:Y:S01]  /*20650*/  SHFL.IDX PT, R21, R82, 0x1, 0x181f ;  /* 0x00381f0052157f89 */ /* 0x01082200000e0000 */
[----:B------:R-:W-:Y:S03]  /*20660*/  BSSY B1, `(.L_x_660) ;  /* 0x0000015000017945 */ /* 0x000fe60003800000 */
[----:B-----5:R4:W0:Y:S01]  /*20670*/  SHFL.IDX PT, R7, R80, 0x1, 0x181f ;  /* 0x00381f0050077f89 */ /* 0x02082200000e0000 */
        /* <DEDUP_REMOVED lines=8> */
[----:B------:R-:W-:Y:S02]  /*20700*/  @!P3 LEA R4, P5, R86, R7, 0x1 ;  /* 0x000000075604b211 */ /* 0x000fe400078a08ff */
[----:B------:R-:W-:Y:S02]  /*20710*/  @!P4 LEA.HI.X R3, R16, R21, R17, 0x1, P6 ;  /* 0x000000151003c211 */ /* 0x000fe400030f0c11 */
        /* <DEDUP_REMOVED lines=9> */
.L_x_661:
[----:B------:R-:W-:Y:S05]  /*207b0*/  BSYNC B1 ;  /* 0x0000000000017941 */ /* 0x000fea0003800000 */
.L_x_660:
[----:B0-----:R0:W0:Y:S01]  /*207c0*/  SHFL.IDX PT, R9, R82, 0x2, 0x181f ;  /* 0x00581f0052097f89 */ /* 0x00102200000e0000 */
        /* <DEDUP_REMOVED lines=16> */
[----:B------:R-:W-:-:S02]  /*208d0*/  @!P1 LEA.HI.X R7, R218, R9, R85, 0x1, P4 ;  /* 0x00000009da079211 */ /* 0x000fc400020f0c55 */
[----:B------:R-:W-:Y:S01]  /*208e0*/  @!P0 LEA.HI.X R9, R219, R9, R84, 0x1, P6 ;  /* 0x00000009db098211 */ /* 0x000fe200030f0c54 */
[----:B------:R0:W-:Y:S04]  /*208f0*/  @!P2 ST.E.128 desc[UR6][R4.64], R36 ;  /* 0x000000240400a985 */ /* 0x0001e8000c101d06 */
[----:B------:R0:W-:Y:S04]  /*20900*/  @!P1 ST.E.128 desc[UR6][R6.64], R52 ;  /* 0x0000003406009985 */ /* 0x0001e8000c101d06 */
[----:B------:R0:W-:Y:S02]  /*20910*/  @!P0 ST.E.128 desc[UR6][R8.64], R68 ;  /* 0x0000004408008985 */ /* 0x0001e4000c101d06 */
.L_x_663:
[----:B------:R-:W-:Y:S05]  /*20920*/  BSYNC B1 ;  /* 0x0000000000017941 */ /* 0x000fea0003800000 */
.L_x_662:
[----:B------:R-:W-:Y:S01]  /*20930*/  VIADD R81, R81, 0x60 ;  /* 0x0000006051517836 */ /* 0x000fe20000000000 */
[----:B0-----:R0:W0:Y:S04]  /*20940*/  SHFL.IDX PT, R9, R82, 0x3, 0x181f ;  /* 0x00781f0052097f89 */ /* 0x00102800000e0000 */
[----:B------:R-:W-:Y:S01]  /*20950*/  ISETP.GE.AND P0, PT, R81, R92, PT ;  /* 0x0000005c5100720c */ /* 0x000fe20003f06270 */
        /* <DEDUP_REMOVED lines=14> */
[----:B------:R-:W-:-:S03]  /*20a40*/  @!P5 LEA.HI.X R7, R218, R9, R85, 0x1, P2 ;  /* 0x00000009da07d211 */ /* 0x000fc600010f0c55 */
        /* <DEDUP_REMOVED lines=8> */
.L_x_657:
[----:B0-----:R-:W0:Y:S01]  /*20ad0*/  @P1 LDC R95, c[0x0][0xbec] ;  /* 0x0002fb00ff5f1b82 */ /* 0x001e220000000800 */
[----:B------:R-:W-:Y:S01]  /*20ae0*/  ULDC.64 UR4, c[0x0][0xb08] ;  /* 0x0002c20000047ab9 */ /* 0x000fe20000000a00 */
[----:B------:R-:W-:Y:S01]  /*20af0*/  IMAD.MOV.U32 R96, RZ, RZ, R133 ;  /* 0x000000ffff607224 */ /* 0x000fe200078e0085 */
[----:B------:R1:W5:Y:S01]  /*20b00*/  LDL R209, [R1+0x78] ;  /* 0x0000780001d17983 */ /* 0x0003620000100800 */
[----:B------:R-:W-:-:S03]  /*20b10*/  IMAD R93, R93, UR4, RZ ;  /* 0x000000045d5d7c24 */ /* 0x000fc6000f8e02ff */
[----:B------:R1:W5:Y:S01]  /*20b20*/  LDL R208, [R1+0x17c] ;  /* 0x00017c0001d07983 */ /* 0x0003620000100800 */
[----:B------:R-:W2:Y:S01]  /*20b30*/  @P1 LDC R94, c[0x0][0xbf0] ;  /* 0x0002fc00ff5e1b82 */ /* 0x000ea20000000800 */
[----:B------:R-:W-:Y:S02]  /*20b40*/  IMAD R93, R0, UR5, R93 ;  /* 0x00000005005d7c24 */ /* 0x000fe4000f8e025d */
[----:B------:R1:W5:Y:S04]  /*20b50*/  LDL R207, [R1+0xf4] ;  /* 0x0000f40001cf7983 */ /* 0x0003680000100800 */
[----:B------:R1:W5:Y:S04]  /*20b60*/  LDL R206, [R1+0x178] ;  /* 0x0001780001ce7983 */ /* 0x0003680000100800 */
[----:B------:R1:W5:Y:S04]  /*20b70*/  LDL R205, [R1+0xf0] ;  /* 0x0000f00001cd7983 */ /* 0x0003680000100800 */
[----:B------:R1:W5:Y:S01]  /*20b80*/  LDL R204, [R1+0x174] ;  /* 0x0001740001cc7983 */ /* 0x0003620000100800 */
[----:B0-----:R-:W-:-:S03]  /*20b90*/  @P1 IMAD.HI.U32 R95, R133, R95, RZ ;  /* 0x0000005f855f1227 */ /* 0x001fc600078e00ff */
[----:B------:R1:W5:Y:S04]  /*20ba0*/  LDL R203, [R1+0xec] ;  /* 0x0000ec0001cb7983 */ /* 0x0003680000100800 */
[----:B------:R1:W5:Y:S01]  /*20bb0*/  LDL R202, [R1+0x170] ;  /* 0x0001700001ca7983 */ /* 0x0003620000100800 */
[----:B--2---:R-:W-:Y:S01]  /*20bc0*/  @P1 SHF.R.U32.HI R96, RZ, R94, R95 ;  /* 0x0000005eff601219 */ /* 0x004fe2000001165f */
[----:B------:R-:W-:Y:S01]  /*20bd0*/  IMAD.WIDE.U32 R94, R0, UR4, RZ ;  /* 0x00000004005e7c25 */ /* 0x000fe2000f8e00ff */
[----:B------:R-:W-:Y:S01]  /*20be0*/  ULDC.64 UR4, c[0x0][0xb38] ;  /* 0x0002ce0000047ab9 */ /* 0x000fe20000000a00 */
[----:B------:R-:W-:Y:S01]  /*20bf0*/  SHF.R.S32.HI R0, RZ, 0x1f, R233 ;  /* 0x0000001fff007819 */ /* 0x000fe200000114e9 */
[----:B------:R1:W5:Y:S01]  /*20c00*/  LDL R201, [R1+0xe8] ;  /* 0x0000e80001c97983 */ /* 0x0003620000100800 */
[----:B------:R-:W-:Y:S01]  /*20c10*/  IMAD.IADD R95, R95, 0x1, R93 ;  /* 0x000000015f5f7824 */ /* 0x000fe200078e025d */
[----:B------:R-:W-:-:S02]  /*20c20*/  SHF.R.S32.HI R93, RZ, 0x1f, R96 ;  /* 0x0000001fff5d7819 */ /* 0x000fc40000011460 */
[----:B------:R1:W5:Y:S01]  /*20c30*/  LDL R200, [R1+0x16c] ;  /* 0x00016c0001c87983 */ /* 0x0003620000100800 */
[----:B------:R-:W-:-:S03]  /*20c40*/  IMAD.WIDE.U32 R94, R231, UR4, R94 ;  /* 0x00000004e75e7c25 */ /* 0x000fc6000f8e005e */
[----:B------:R1:W5:Y:S01]  /*20c50*/  LDL R199, [R1+0xe4] ;  /* 0x0000e40001c77983 */ /* 0x0003620000100800 */
[----:B------:R-:W-:Y:S01]  /*20c60*/  IMAD R95, R231, UR5, R95 ;  /* 0x00000005e75f7c24 */ /* 0x000fe2000f8e025f */
[----:B------:R-:W-:Y:S02]  /*20c70*/  ULDC.64 UR4, c[0x0][0xb40] ;  /* 0x0002d00000047ab9 */ /* 0x000fe40000000a00 */
[----:B------:R-:W-:Y:S01]  /*20c80*/  IMAD R0, R0, UR4, RZ ;  /* 0x0000000400007c24 */ /* 0x000fe2000f8e02ff */
[----:B------:R1:W5:Y:S01]  /*20c90*/  LDL R198, [R1+0x168] ;  /* 0x0001680001c67983 */ /* 0x0003620000100800 */
[----:B------:R-:W-:-:S03]  /*20ca0*/  IMAD.WIDE.U32 R94, R233, UR4, R94 ;  /* 0x00000004e95e7c25 */ /* 0x000fc6000f8e005e */
[----:B------:R1:W5:Y:S01]  /*20cb0*/  LDL R197, [R1+0xe0] ;  /* 0x0000e00001c57983 */ /* 0x0003620000100800 */
[----:B------:R-:W-:Y:S01]  /*20cc0*/  IMAD R0, R233, UR5, R0 ;  /* 0x00000005e9007c24 */ /* 0x000fe2000f8e0200 */
[----:B------:R-:W-:Y:S02]  /*20cd0*/  ULDC.64 UR4, c[0x0][0xb48] ;  /* 0x0002d20000047ab9 */ /* 0x000fe40000000a00 */
[----:B------:R1:W5:Y:S01]  /*20ce0*/  LDL R196, [R1+0x164] ;  /* 0x0001640001c47983 */ /* 0x0003620000100800 */
[----:B------:R-:W-:Y:S02]  /*20cf0*/  IMAD.IADD R95, R95, 0x1, R0 ;  /* 0x000000015f5f7824 */ /* 0x000fe400078e0200 */
[----:B------:R-:W-:Y:S01]  /*20d00*/  IMAD.MOV R0, RZ, RZ, -R96 ;  /* 0x000000ffff007224 */ /* 0x000fe200078e0a60 */
[----:B------:R1:W5:Y:S01]  /*20d10*/  LDL R195, [R1+0xdc] ;  /* 0x0000dc0001c37983 */ /* 0x0003620000100800 */
[----:B------:R-:W-:-:S03]  /*20d20*/  IMAD.WIDE.U32 R94, R137, UR4, R94 ;  /* 0x00000004895e7c25 */ /* 0x000fc6000f8e005e */
[----:B------:R1:W5:Y:S01]  /*20d30*/  LDL R194, [R1+0x160] ;  /* 0x0001600001c27983 */ /* 0x0003620000100800 */
[----:B------:R-:W-:Y:S02]  /*20d40*/  IMAD R0, R136, R0, R133 ;  /* 0x0000000088007224 */ /* 0x000fe400078e0285 */
[----:B------:R-:W-:Y:S01]  /*20d50*/  IMAD R95, R137, UR5, R95 ;  /* 0x00000005895f7c24 */ /* 0x000fe2000f8e025f */
[----:B------:R1:W5:Y:S01]  /*20d60*/  LDL R193, [R1+0xd8] ;  /* 0x0000d80001c17983 */ /* 0x0003620000100800 */
[----:B------:R-:W-:-:S03]  /*20d70*/  ULDC.64 UR4, c[0x0][0xb30] ;  /* 0x0002cc0000047ab9 */ /* 0x000fc60000000a00 */
[----:B------:R1:W5:Y:S04]  /*20d80*/  LDL R192, [R1+0x15c] ;  /* 0x00015c0001c07983 */ /* 0x0003680000100800 */
        /* <DEDUP_REMOVED lines=44> */
[----:B------:R1:W5:Y:S01]  /*21050*/  LDL R130, [R1+0x7c] ;  /* 0x00007c0001827983 */ /* 0x0003620000100800 */
[----:B------:R-:W-:-:S02]  /*21060*/  IMAD R93, R93, UR4, RZ ;  /* 0x000000045d5d7c24 */ /* 0x000fc4000f8e02ff */
[----:B------:R-:W-:-:S04]  /*21070*/  IMAD.WIDE.U32 R94, R96, UR4, R94 ;  /* 0x00000004605e7c25 */ /* 0x000fc8000f8e005e */
[----:B------:R-:W-:Y:S01]  /*21080*/  IMAD R93, R96, UR5, R93 ;  /* 0x00000005605d7c24 */ /* 0x000fe2000f8e025d */
[----:B------:R-:W-:Y:S01]  /*21090*/  SHF.R.S32.HI R96, RZ, 0x1f, R0 ;  /* 0x0000001fff607819 */ /* 0x000fe20000011400 */
[----:B------:R-:W-:Y:S02]  /*210a0*/  ULDC.64 UR4, c[0x0][0xb28] ;  /* 0x0002ca0000047ab9 */ /* 0x000fe40000000a00 */
[----:B------:R-:W-:Y:S02]  /*210b0*/  IMAD.IADD R95, R95, 0x1, R93 ;  /* 0x000000015f5f7824 */ /* 0x000fe400078e025d */
[----:B------:R-:W-:Y:S02]  /*210c0*/  IMAD R96, R96, UR4, RZ ;  /* 0x0000000460607c24 */ /* 0x000fe4000f8e02ff */
[----:B------:R-:W-:-:S04]  /*210d0*/  IMAD.WIDE.U32 R94, R0, UR4, R94 ;  /* 0x00000004005e7c25 */ /* 0x000fc8000f8e005e */
[----:B------:R-:W-:Y:S01]  /*210e0*/  IMAD R96, R0, UR5, R96 ;  /* 0x0000000500607c24 */ /* 0x000fe2000f8e0260 */
[----:B------:R-:W-:Y:S02]  /*210f0*/  ULDC.64 UR4, c[0x0][0xb00] ;  /* 0x0002c00000047ab9 */ /* 0x000fe40000000a00 */
[----:B------:R-:W-:Y:S01]  /*21100*/  LEA R0, P0, R94, UR4, 0x2 ;  /* 0x000000045e007c11 */ /* 0x000fe2000f8010ff */
[----:B------:R-:W-:-:S05]  /*21110*/  IMAD.IADD R93, R95, 0x1, R96 ;  /* 0x000000015f5d7824 */ /* 0x000fca00078e0260 */
[----:B------:R-:W-:Y:S01]  /*21120*/  LEA.HI.X R93, R94, UR5, R93, 0x2, P0 ;  /* 0x000000055e5d7c11 */ /* 0x000fe200080f145d */
[----:B------:R-:W-:Y:S01]  /*21130*/  VIADD R94, R18, 0x38820 ;  /* 0x00038820125e7836 */ /* 0x000fe20000000000 */
[----:B------:R-:W-:-:S04]  /*21140*/  ISETP.GE.AND P0, PT, R99, R92, PT ;  /* 0x0000005c6300720c */ /* 0x000fc80003f06270 */
[----:B------:R-:W-:Y:S01]  /*21150*/  PRMT R94, RZ, 0x654, R94 ;  /* 0x00000654ff5e7816 */ /* 0x000fe2000000005e */
[----:B------:R1:W0:Y:S01]  /*21160*/  SHFL.IDX PT, R95, R93, RZ, 0x1c1f ;  /* 0x001c1fff5d5f7589 */ /* 0x00022200000e0000 */
[----:B------:R-:W-:Y:S02]  /*21170*/  BSSY B1, `(.L_x_665) ;  /* 0x0000085000017945 */ /* 0x000fe40003800000 */
[----:B------:R2:W-:Y:S02]  /*21180*/  SYNCS.ARRIVE.TRANS64.RED.A1T0 RZ, [R94+URZ], RZ ;  /* 0x000000ff5eff79a7 */ /* 0x0005e4000810043f */
[----:B--2---:R1:W2:Y:S03]  /*21190*/  SHFL.IDX PT, R94, R0, RZ, 0x1c1f ;  /* 0x001c1fff005e7589 */ /* 0x0042a600000e0000 */
[----:B------:R-:W-:Y:S05]  /*211a0*/  @P0 BRA `(.L_x_666) ;  /* 0x0000000800040947 */ /* 0x000fea0003800000 */
[----:B------:R-:W-:Y:S01]  /*211b0*/  ULDC UR4, c[0x0][0xac8] ;  /* 0x0002b20000047ab9 */ /* 0x000fe20000000800 */
[----:B------:R-:W-:Y:S01]  /*211c0*/  ULDC.64 UR6, c[0x0][0x208] ;  /* 0x0000820000067ab9 */ /* 0x000fe20000000a00 */
[----:B-----5:R-:W-:Y:S02]  /*211d0*/  ISETP.GE.AND P0, PT, R209, UR4, PT ;  /* 0x00000004d1007c0c */ /* 0x020fe4000bf06270 */
[----:B------:R-:W-:Y:S02]  /*211e0*/  ISETP.GE.AND P5, PT, R187, UR4, PT ;  /* 0x00000004bb007c0c */ /* 0x000fe4000bfa6270 */
[----:B------:R-:W-:Y:S02]  /*211f0*/  ISETP.GE.AND P4, PT, R185, UR4, PT ;  /* 0x00000004b9007c0c */ /* 0x000fe4000bf86270 */
[----:B------:R-:W-:-:S07]  /*21200*/  ISETP.GE.AND P3, PT, R183, UR4, PT ;  /* 0x00000004b7007c0c */ /* 0x000fce000bf66270 */
[----:B0-2---:R-:W-:-:S05]  /*21210*/  @!P0 IMAD.WIDE R96, R209, 0x4, R94 ;  /* 0x00000004d1608825 */ /* 0x005fca00078e025e */
[----:B------:R0:W-:Y:S01]  /*21220*/  @!P0 ST.E.64 desc[UR6][R96.64], R164 ;  /* 0x000000a460008985 */ /* 0x0001e2000c101b06 */
[----:B------:R-:W-:-:S13]  /*21230*/  ISETP.GE.AND P0, PT, R207, UR4, PT ;  /* 0x00000004cf007c0c */ /* 0x000fda000bf06270 */
[----:B0-----:R-:W-:-:S04]  /*21240*/  @!P0 LEA R96, P1, R207, R94, 0x2 ;  /* 0x0000005ecf608211 */ /* 0x001fc800078210ff */
[----:B------:R-:W-:Y:S02]  /*21250*/  @!P0 LEA.HI.X R97, R207, R95, R208, 0x2, P1 ;  /* 0x0000005fcf618211 */ /* 0x000fe400008f14d0 */
[----:B------:R-:W-:-:S03]  /*21260*/  ISETP.GE.AND P1, PT, R203, UR4, PT ;  /* 0x00000004cb007c0c */ /* 0x000fc6000bf26270 */
[----:B------:R0:W-:Y:S01]  /*21270*/  @!P0 ST.E.64 desc[UR6][R96.64], R162 ;  /* 0x000000a260008985 */ /* 0x0001e2000c101b06 */
[----:B------:R-:W-:-:S13]  /*21280*/  ISETP.GE.AND P0, PT, R205, UR4, PT ;  /* 0x00000004cd007c0c */ /* 0x000fda000bf06270 */
[----:B0-----:R-:W-:-:S04]  /*21290*/  @!P0 LEA R96, P2, R205, R94, 0x2 ;  /* 0x0000005ecd608211 */ /* 0x001fc800078410ff */
[----:B------:R-:W-:-:S05]  /*212a0*/  @!P0 LEA.HI.X R97, R205, R95, R206, 0x2, P2 ;  /* 0x0000005fcd618211 */ /* 0x000fca00010f14ce */
[----:B------:R0:W-:Y:S01]  /*212b0*/  @!P0 ST.E.64 desc[UR6][R96.64], R160 ;  /* 0x000000a060008985 */ /* 0x0001e2000c101b06 */
[----:B------:R-:W-:Y:S02]  /*212c0*/  ISETP.GE.AND P0, PT, R201, UR4, PT ;  /* 0x00000004c9007c0c */ /* 0x000fe4000bf06270 */
        /* <DEDUP_REMOVED lines=25> */
[----:B------:R-:W-:Y:S02]  /*21460*/  @!P1 LEA.HI.X R3, R191, R95, R192, 0x2, P2 ;  /* 0x0000005fbf039211 */ /* 0x000fe400010f14c0 */
[----:B------:R-:W-:-:S03]  /*21470*/  @!P4 LEA R4, P2, R185, R94, 0x2 ;  /* 0x0000005eb904c211 */ /* 0x000fc600078410ff */
[----:B------:R0:W-:Y:S01]  /*21480*/  @!P1 ST.E.64 desc[UR6][R2.64], R6 ;  /* 0x0000000602009985 */ /* 0x0001e2000c101b06 */
[----:B------:R-:W-:Y:S02]  /*21490*/  @!P4 LEA.HI.X R5, R185, R95, R186, 0x2, P2 ;  /* 0x0000005fb905c211 */ /* 0x000fe400010f14ba */
[----:B------:R-:W-:Y:S02]  /*214a0*/  ISETP.GE.AND P2, PT, R177, UR4, PT ;  /* 0x00000004b1007c0c */ /* 0x000fe4000bf46270 */
[----:B0-----:R-:W-:-:S04]  /*214b0*/  @!P0 LEA R2, P1, R189, R94, 0x2 ;  /* 0x0000005ebd028211 */ /* 0x001fc800078210ff */
[----:B------:R-:W-:Y:S02]  /*214c0*/  @!P0 LEA.HI.X R3, R189, R95, R190, 0x2, P1 ;  /* 0x0000005fbd038211 */ /* 0x000fe400008f14be */
[----:B------:R-:W-:-:S03]  /*214d0*/  ISETP.GE.AND P1, PT, R179, UR4, PT ;  /* 0x00000004b3007c0c */ /* 0x000fc6000bf26270 */
[----:B------:R0:W-:Y:S01]  /*214e0*/  @!P0 ST.E.64 desc[UR6][R2.64], R8 ;  /* 0x0000000802008985 */ /* 0x0001e2000c101b06 */
[----:B------:R-:W-:Y:S02]  /*214f0*/  ISETP.GE.AND P0, PT, R181, UR4, PT ;  /* 0x00000004b5007c0c */ /* 0x000fe4000bf06270 */
[----:B0-----:R-:W-:-:S04]  /*21500*/  @!P5 LEA R2, P6, R187, R94, 0x2 ;  /* 0x0000005ebb02d211 */ /* 0x001fc800078c10ff */
[----:B------:R-:W-:Y:S02]  /*21510*/  @!P5 LEA.HI.X R3, R187, R95, R188, 0x2, P6 ;  /* 0x0000005fbb03d211 */ /* 0x000fe400030f14bc */
[----:B------:R-:W-:-:S03]  /*21520*/  @!P3 LEA R6, P6, R183, R94, 0x2 ;  /* 0x0000005eb706b211 */ /* 0x000fc600078c10ff */
[----:B------:R0:W-:Y:S01]  /*21530*/  @!P5 ST.E.64 desc[UR6][R2.64], R10 ;  /* 0x0000000a0200d985 */ /* 0x0001e2000c101b06 */
[----:B------:R-:W-:-:S03]  /*21540*/  @!P3 LEA.HI.X R7, R183, R95, R184, 0x2, P6 ;  /* 0x0000005fb707b211 */ /* 0x000fc600030f14b8 */
[----:B------:R2:W-:Y:S04]  /*21550*/  @!P4 ST.E.64 desc[UR6][R4.64], R12 ;  /* 0x0000000c0400c985 */ /* 0x0005e8000c101b06 */
[----:B------:R3:W-:Y:S01]  /*21560*/  @!P3 ST.E.64 desc[UR6][R6.64], R14 ;  /* 0x0000000e0600b985 */ /* 0x0007e2000c101b06 */
[----:B------:R-:W-:Y:S02]  /*21570*/  ISETP.GE.AND P3, PT, R175, UR4, PT ;  /* 0x00000004af007c0c */ /* 0x000fe4000bf66270 */
[----:B0-----:R-:W-:-:S04]  /*21580*/  @!P0 LEA R2, P4, R181, R94, 0x2 ;  /* 0x0000005eb5028211 */ /* 0x001fc800078810ff */
[-C--:B------:R-:W-:Y:S02]  /*21590*/  @!P0 LEA.HI.X R3, R181, R95.reuse, R182, 0x2, P4 ;  /* 0x0000005fb5038211 */ /* 0x080fe400020f14b6 */
[----:B------:R-:W-:Y:S02]  /*215a0*/  ISETP.GE.AND P4, PT, R173, UR4, PT ;  /* 0x00000004ad007c0c */ /* 0x000fe4000bf86270 */
[-C--:B--2---:R-:W-:Y:S01]  /*215b0*/  @!P1 LEA R4, P5, R179, R94.reuse, 0x2 ;  /* 0x0000005eb3049211 */ /* 0x084fe200078a10ff */
[----:B------:R0:W-:Y:S01]  /*215c0*/  @!P0 ST.E.64 desc[UR6][R2.64], R20 ;  /* 0x0000001402008985 */ /* 0x0001e2000c101b06 */
[----:B---3--:R-:W-:Y:S02]  /*215d0*/  @!P2 LEA R6, P6, R177, R94, 0x2 ;  /* 0x0000005eb106a211 */ /* 0x008fe400078c10ff */
[----:B------:R-:W-:Y:S02]  /*215e0*/  @!P1 LEA.HI.X R5, R179, R95, R180, 0x2, P5 ;  /* 0x0000005fb3059211 */ /* 0x000fe400028f14b4 */
[----:B------:R-:W-:-:S02]  /*215f0*/  ISETP.GE.AND P5, PT, R171, UR4, PT ;  /* 0x00000004ab007c0c */ /* 0x000fc4000bfa6270 */
[----:B------:R-:W-:Y:S01]  /*21600*/  @!P2 LEA.HI.X R7, R177, R95, R178, 0x2, P6 ;  /* 0x0000005fb107a211 */ /* 0x000fe200030f14b2 */
[----:B------:R2:W-:Y:S01]  /*21610*/  @!P1 ST.E.64 desc[UR6][R4.64], R24 ;  /* 0x0000001804009985 */ /* 0x0005e2000c101b06 */
[----:B------:R-:W-:-:S03]  /*21620*/  ISETP.GE.AND P1, PT, R167, UR4, PT ;  /* 0x00000004a7007c0c */ /* 0x000fc6000bf26270 */
[----:B------:R3:W-:Y:S01]  /*21630*/  @!P2 ST.E.64 desc[UR6][R6.64], R28 ;  /* 0x0000001c0600a985 */ /* 0x0007e2000c101b06 */
[----:B------:R-:W-:Y:S02]  /*21640*/  ISETP.GE.AND P2, PT, R169, UR4, PT ;  /* 0x00000004a9007c0c */ /* 0x000fe4000bf46270 */
[----:B0-----:R-:W-:-:S04]  /*21650*/  @!P3 LEA R2, P6, R175, R94, 0x2 ;  /* 0x0000005eaf02b211 */ /* 0x001fc800078c10ff */
[----:B------:R-:W-:Y:S02]  /*21660*/  @!P3 LEA.HI.X R3, R175, R95, R176, 0x2, P6 ;  /* 0x0000005faf03b211 */ /* 0x000fe400030f14b0 */
[----:B--2---:R-:W-:-:S03]  /*21670*/  @!P4 LEA R4, P0, R173, R94, 0x2 ;  /* 0x0000005ead04c211 */ /* 0x004fc600078010ff */
[----:B------:R0:W-:Y:S01]  /*21680*/  @!P3 ST.E.64 desc[UR6][R2.64], R32 ;  /* 0x000000200200b985 */ /* 0x0001e2000c101b06 */
[-C--:B------:R-:W-:Y:S02]  /*21690*/  @!P4 LEA.HI.X R5, R173, R95.reuse, R174, 0x2, P0 ;  /* 0x0000005fad05c211 */ /* 0x080fe400000f14ae */
[----:B------:R-:W-:Y:S02]  /*216a0*/  ISETP.GE.AND P0, PT, R151, UR4, PT ;  /* 0x0000000497007c0c */ /* 0x000fe4000bf06270 */
[-C--:B---3--:R-:W-:Y:S01]  /*216b0*/  @!P5 LEA R6, P6, R171, R94.reuse, 0x2 ;  /* 0x0000005eab06d211 */ /* 0x088fe200078c10ff */
[----:B------:R2:W-:Y:S01]  /*216c0*/  @!P4 ST.E.64 desc[UR6][R4.64], R36 ;  /* 0x000000240400c985 */ /* 0x0005e2000c101b06 */
[----:B------:R-:W-:Y:S02]  /*216d0*/  ISETP.GE.AND P4, PT, R147, UR4, PT ;  /* 0x0000000493007c0c */ /* 0x000fe4000bf86270 */
[----:B------:R-:W-:Y:S02]  /*216e0*/  @!P5 LEA.HI.X R7, R171, R95, R172, 0x2, P6 ;  /* 0x0000005fab07d211 */ /* 0x000fe400030f14ac */
[----:B0-----:R-:W-:-:S03]  /*216f0*/  @!P2 LEA R2, P6, R169, R94, 0x2 ;  /* 0x0000005ea902a211 */ /* 0x001fc600078c10ff */
[----:B------:R0:W-:Y:S01]  /*21700*/  @!P5 ST.E.64 desc[UR6][R6.64], R40 ;  /* 0x000000280600d985 */ /* 0x0001e2000c101b06 */
[----:B------:R-:W-:Y:S02]  /*21710*/  ISETP.GE.AND P5, PT, R149, UR4, PT ;  /* 0x0000000495007c0c */ /* 0x000fe4000bfa6270 */
[----:B------:R-:W-:Y:S02]  /*21720*/  @!P2 LEA.HI.X R3, R169, R95, R170, 0x2, P6 ;  /* 0x0000005fa903a211 */ /* 0x000fe400030f14aa */
[----:B--2---:R-:W-:-:S03]  /*21730*/  @!P1 LEA R4, P3, R167, R94, 0x2 ;  /* 0x0000005ea7049211 */ /* 0x004fc600078610ff */
[----:B------:R2:W-:Y:S01]  /*21740*/  @!P2 ST.E.64 desc[UR6][R2.64], R44 ;  /* 0x0000002c0200a985 */ /* 0x0005e2000c101b06 */
[-C--:B------:R-:W-:Y:S02]  /*21750*/  @!P1 LEA.HI.X R5, R167, R95.reuse, R168, 0x2, P3 ;  /* 0x0000005fa7059211 */ /* 0x080fe400018f14a8 */
[----:B------:R-:W-:Y:S02]  /*21760*/  ISETP.GE.AND P3, PT, R145, UR4, PT ;  /* 0x0000000491007c0c */ /* 0x000fe4000bf66270 */
[CC--:B0-----:R-:W-:Y:S01]  /*21770*/  @!P0 LEA R6, P6, R151.reuse, R94.reuse, 0x2 ;  /* 0x0000005e97068211 */ /* 0x0c1fe200078c10ff */
[----:B------:R0:W-:Y:S03]  /*21780*/  @!P1 ST.E.64 desc[UR6][R4.64], R48 ;  /* 0x0000003004009985 */ /* 0x0001e6000c101b06 */
[----:B------:R-:W-:Y:S02]  /*21790*/  @!P0 LEA.HI.X R7, R151, R95, R166, 0x2, P6 ;  /* 0x0000005f97078211 */ /* 0x000fe400030f14a6 */
[----:B--2---:R-:W-:-:S03]  /*217a0*/  @!P5 LEA R2, P1, R149, R94, 0x2 ;  /* 0x0000005e9502d211 */ /* 0x004fc600078210ff */
[----:B------:R2:W-:Y:S01]  /*217b0*/  @!P0 ST.E.64 desc[UR6][R6.64], R52 ;  /* 0x0000003406008985 */ /* 0x0005e2000c101b06 */
[----:B------:R-:W-:Y:S02]  /*217c0*/  ISETP.GE.AND P0, PT, R140, UR4, PT ;  /* 0x000000048c007c0c */ /* 0x000fe4000bf06270 */
[-C--:B------:R-:W-:Y:S02]  /*217d0*/  @!P5 LEA.HI.X R3, R149, R95.reuse, R150, 0x2, P1 ;  /* 0x0000005f9503d211 */ /* 0x080fe400008f1496 */
[----:B------:R-:W-:Y:S02]  /*217e0*/  ISETP.GE.AND P1, PT, R138, UR4, PT ;  /* 0x000000048a007c0c */ /* 0x000fe4000bf26270 */
[C---:B0-----:R-:W-:Y:S01]  /*217f0*/  @!P4 LEA R4, P2, R147.reuse, R94, 0x2 ;  /* 0x0000005e9304c211 */ /* 0x041fe200078410ff */
[----:B------:R0:W-:Y:S03]  /*21800*/  @!P5 ST.E.64 desc[UR6][R2.64], R56 ;  /* 0x000000380200d985 */ /* 0x0001e6000c101b06 */
[----:B------:R-:W-:-:S02]  /*21810*/  @!P4 LEA.HI.X R5, R147, R95, R148, 0x2, P2 ;  /* 0x0000005f9305c211 */ /* 0x000fc400010f1494 */
[----:B------:R-:W-:Y:S02]  /*21820*/  ISETP.GE.AND P2, PT, R132, UR4, PT ;  /* 0x0000000484007c0c */ /* 0x000fe4000bf46270 */
[CC--:B--2---:R-:W-:Y:S01]  /*21830*/  @!P3 LEA R6, P6, R145.reuse, R94.reuse, 0x2 ;  /* 0x0000005e9106b211 */ /* 0x0c4fe200078c10ff */
[----:B------:R2:W-:Y:S01]  /*21840*/  @!P4 ST.E.64 desc[UR6][R4.64], R60 ;  /* 0x0000003c0400c985 */ /* 0x0005e2000c101b06 */
[----:B------:R-:W-:Y:S02]  /*21850*/  ISETP.GE.AND P4, PT, R136, UR4, PT ;  /* 0x0000000488007c0c */ /* 0x000fe4000bf86270 */
[----:B------:R-:W-:Y:S02]  /*21860*/  @!P3 LEA.HI.X R7, R145, R95, R146, 0x2, P6 ;  /* 0x0000005f9107b211 */ /* 0x000fe400030f1492 */
[----:B0-----:R-:W-:-:S03]  /*21870*/  @!P0 LEA R2, P5, R140, R94, 0x2 ;  /* 0x0000005e8c028211 */ /* 0x001fc600078a10ff */
[----:B------:R0:W-:Y:S01]  /*21880*/  @!P3 ST.E.64 desc[UR6][R6.64], R64 ;  /* 0x000000400600b985 */ /* 0x0001e2000c101b06 */
[----:B------:R-:W-:Y:S02]  /*21890*/  ISETP.GE.AND P3, PT, R134, UR4, PT ;  /* 0x0000000486007c0c */ /* 0x000fe4000bf66270 */
[-C--:B------:R-:W-:Y:S02]  /*218a0*/  @!P0 LEA.HI.X R3, R140, R95.reuse, R144, 0x2, P5 ;  /* 0x0000005f8c038211 */ /* 0x080fe400028f1490 */
[----:B------:R-:W-:Y:S02]  /*218b0*/  ISETP.GE.AND P5, PT, R130, UR4, PT ;  /* 0x0000000482007c0c */ /* 0x000fe4000bfa6270 */
[C---:B--2---:R-:W-:Y:S01]  /*218c0*/  @!P1 LEA R4, P6, R138.reuse, R94, 0x2 ;  /* 0x0000005e8a049211 */ /* 0x044fe200078c10ff */
[----:B------:R2:W-:Y:S03]  /*218d0*/  @!P0 ST.E.64 desc[UR6][R2.64], R68 ;  /* 0x0000004402008985 */ /* 0x0005e6000c101b06 */
[----:B------:R-:W-:-:S03]  /*218e0*/  @!P1 LEA.HI.X R5, R138, R95, R139, 0x2, P6 ;  /* 0x0000005f8a059211 */ /* 0x000fc600030f148b */
[CC--:B0-----:R-:W-:Y:S02]  /*218f0*/  @!P3 LEA R6, P6, R134.reuse, R94.reuse, 0x2 ;  /* 0x0000005e8606b211 */ /* 0x0c1fe400078c10ff */
[----:B------:R0:W-:Y:S02]  /*21900*/  @!P1 ST.E.64 desc[UR6][R4.64], R72 ;  /* 0x0000004804009985 */ /* 0x0001e4000c101b06 */
[----:B------:R-:W-:Y:S02]  /*21910*/  @!P3 LEA.HI.X R7, R134, R95, R135, 0x2, P6 ;  /* 0x0000005f8607b211 */ /* 0x000fe400030f1487 */
[----:B--2---:R-:W-:-:S04]  /*21920*/  @!P4 LEA R2, P0, R136, R94, 0x2 ;  /* 0x0000005e8802c211 */ /* 0x004fc800078010ff */
[-C--:B------:R-:W-:Y:S02]  /*21930*/  @!P4 LEA.HI.X R3, R136, R95.reuse, R137, 0x2, P0 ;  /* 0x0000005f8803c211 */ /* 0x080fe400000f1489 */
[-C--:B------:R-:W-:Y:S02]  /*21940*/  @!P5 LEA R8, P0, R130, R94.reuse, 0x2 ;  /* 0x0000005e8208d211 */ /* 0x080fe400078010ff */
[----:B0-----:R-:W-:Y:S01]  /*21950*/  @!P2 LEA R4, P1, R132, R94, 0x2 ;  /* 0x0000005e8404a211 */ /* 0x001fe200078210ff */
[----:B------:R3:W-:Y:S01]  /*21960*/  @!P4 ST.E.64 desc[UR6][R2.64], R76 ;  /* 0x0000004c0200c985 */ /* 0x0007e2000c101b06 */
[-C--:B------:R-:W-:Y:S02]  /*21970*/  @!P5 LEA.HI.X R9, R130, R95.reuse, R131, 0x2, P0 ;  /* 0x0000005f8209d211 */ /* 0x080fe400000f1483 */
[----:B------:R-:W-:Y:S01]  /*21980*/  @!P2 LEA.HI.X R5, R132, R95, R133, 0x2, P1 ;  /* 0x0000005f8405a211 */ /* 0x000fe200008f1485 */
[----:B------:R3:W-:Y:S04]  /*21990*/  @!P3 ST.E.64 desc[UR6][R6.64], R80 ;  /* 0x000000500600b985 */ /* 0x0007e8000c101b06 */
[----:B------:R3:W-:Y:S04]  /*219a0*/  @!P2 ST.E.64 desc[UR6][R4.64], R84 ;  /* 0x000000540400a985 */ /* 0x0007e8000c101b06 */
[----:B------:R3:W-:Y:S02]  /*219b0*/  @!P5 ST.E.64 desc[UR6][R8.64], R88 ;  /* 0x000000580800d985 */ /* 0x0007e4000c101b06 */
.L_x_666:
[----:B------:R-:W-:Y:S05]  /*219c0*/  BSYNC B1 ;  /* 0x0000000000017941 */ /* 0x000fea0003800000 */
.L_x_665:
[----:B------:R-:W-:Y:S01]  /*219d0*/  ISETP.GE.AND P0, PT, R98, R92, PT ;  /* 0x0000005c6200720c */ /* 0x000fe20003f06270 */
[----:B---3--:R3:W4:Y:S04]  /*219e0*/  SHFL.IDX PT, R3, R93, 0x1, 0x1c1f ;  /* 0x003c1f005d037f89 */ /* 0x00872800000e0000 */
[----:B------:R3:W0:Y:S08]  /*219f0*/  SHFL.IDX PT, R2, R0, 0x1, 0x1c1f ;  /* 0x003c1f0000027f89 */ /* 0x00063000000e0000 */
[----:B---3--:R-:W-:Y:S05]  /*21a00*/  @P0 BRA `(.L_x_664) ;  /* 0x0000001400c80947 */ /* 0x008fea0003800000 */
[----:B------:R-:W-:Y:S01]  /*21a10*/  ULDC UR4, c[0x0][0xac8] ;  /* 0x0002b20000047ab9 */ /* 0x000fe20000000800 */
[----:B------:R-:W-:Y:S01]  /*21a20*/  ULDC.64 UR6, c[0x0][0x208] ;  /* 0x0000820000067ab9 */ /* 0x000fe20000000a00 */
[----:B-----5:R-:W-:Y:S02]  /*21a30*/  ISETP.GE.AND P3, PT, R209, UR4, PT ;  /* 0x00000004d1007c0c */ /* 0x020fe4000bf66270 */
[----:B------:R-:W-:Y:S02]  /*21a40*/  ISETP.GE.AND P2, PT, R207, UR4, PT ;  /* 0x00000004cf007c0c */ /* 0x000fe4000bf46270 */
[----:B------:R-:W-:Y:S02]  /*21a50*/  ISETP.GE.AND P1, PT, R205, UR4, PT ;  /* 0x00000004cd007c0c */ /* 0x000fe4000bf26270 */
[----:B------:R-:W-:Y:S02]  /*21a60*/  ISETP.GE.AND P0, PT, R203, UR4, PT ;  /* 0x00000004cb007c0c */ /* 0x000fe4000bf06270 */
[----:B------:R-:W-:-:S05]  /*21a70*/  ISETP.GE.AND P4, PT, R199, UR4, PT ;  /* 0x00000004c7007c0c */ /* 0x000fca000bf86270 */
[----:B0---4-:R-:W-:-:S04]  /*21a80*/  @!P3 IMAD.WIDE R4, R209, 0x4, R2 ;  /* 0x00000004d104b825 */ /* 0x011fc800078e0202 */
[-C--:B------:R-:W-:Y:S01]  /*21a90*/  @!P1 LEA R6, P5, R205, R2.reuse, 0x2 ;  /* 0x00000002cd069211 */ /* 0x080fe200078a10ff */
[----:B------:R0:W-:Y:S01]  /*21aa0*/  @!P3 ST.E.64 desc[UR6][R4.64], R26 ;  /* 0x0000001a0400b985 */ /* 0x0001e2000c101b06 */
[----:B------:R-:W-:Y:S02]  /*21ab0*/  ISETP.GE.AND P3, PT, R201, UR4, PT ;  /* 0x00000004c9007c0c */ /* 0x000fe4000bf66270 */
[----:B------:R-:W-:Y:S02]  /*21ac0*/  @!P1 LEA.HI.X R7, R205, R3, R206, 0x2, P5 ;  /* 0x00000003cd079211 */ /* 0x000fe400028f14ce */
        /* <DEDUP_REMOVED lines=9> */
[-C--:B0-----:R-:W-:Y:S02]  /*21b60*/  @!P3 LEA R4, P1, R201, R2.reuse, 0x2 ;  /* 0x00000002c904b211 */ /* 0x081fe400078210ff */
[----:B---3--:R-:W-:Y:S02]  /*21b70*/  @!P4 LEA R6, P2, R199, R2, 0x2 ;  /* 0x00000002c706c211 */ /* 0x008fe400078410ff */
[----:B------:R-:W-:-:S02]  /*21b80*/  @!P3 LEA.HI.X R5, R201, R3, R202, 0x2, P1 ;  /* 0x00000003c905b211 */ /* 0x000fc400008f14ca */
[----:B------:R-:W-:Y:S02]  /*21b90*/  ISETP.GE.AND P1, PT, R193, UR4, PT ;  /* 0x00000004c1007c0c */ /* 0x000fe4000bf26270 */
[-C--:B------:R-:W-:Y:S01]  /*21ba0*/  @!P4 LEA.HI.X R7, R199, R3.reuse, R200, 0x2, P2 ;  /* 0x00000003c707c211 */ /* 0x080fe200010f14c8 */
[----:B------:R0:W-:Y:S01]  /*21bb0*/  @!P3 ST.E.64 desc[UR6][R4.64], R42 ;  /* 0x0000002a0400b985 */ /* 0x0001e2000c101b06 */
[----:B------:R-:W-:Y:S02]  /*21bc0*/  ISETP.GE.AND P2, PT, R191, UR4, PT ;  /* 0x00000004bf007c0c */ /* 0x000fe4000bf46270 */
[----:B----4-:R-:W-:Y:S01]  /*21bd0*/  @!P5 LEA R8, P6, R197, R2, 0x2 ;  /* 0x00000002c508d211 */ /* 0x010fe200078c10ff */
[----:B------:R3:W-:Y:S01]  /*21be0*/  @!P4 ST.E.64 desc[UR6][R6.64], R46 ;  /* 0x0000002e0600c985 */ /* 0x0007e2000c101b06 */
[----:B------:R-:W-:Y:S02]  /*21bf0*/  ISETP.GE.AND P3, PT, R189, UR4, PT ;  /* 0x00000004bd007c0c */ /* 0x000fe4000bf66270 */
[----:B------:R-:W-:-:S02]  /*21c00*/  @!P5 LEA.HI.X R9, R197, R3, R198, 0x2, P6 ;  /* 0x00000003c509d211 */ /* 0x000fc400030f14c6 */
[----:B------:R-:W-:-:S03]  /*21c10*/  ISETP.GE.AND P4, PT, R187, UR4, PT ;  /* 0x00000004bb007c0c */ /* 0x000fc6000bf86270 */
[----:B------:R4:W-:Y:S01]  /*21c20*/  @!P5 ST.E.64 desc[UR6][R8.64], R50 ;  /* 0x000000320800d985 */ /* 0x0009e2000c101b06 */
[-C--:B0-----:R-:W-:Y:S02]  /*21c30*/  @!P0 LEA R4, P6, R195, R2.reuse, 0x2 ;  /* 0x00000002c3048211 */ /* 0x081fe400078c10ff */
[-C--:B---3--:R-:W-:Y:S02]  /*21c40*/  @!P1 LEA R6, P5, R193, R2.reuse, 0x2 ;  /* 0x00000002c1069211 */ /* 0x088fe400078a10ff */
[-C--:B------:R-:W-:Y:S02]  /*21c50*/  @!P0 LEA.HI.X R5, R195, R3.reuse, R196, 0x2, P6 ;  /* 0x00000003c3058211 */ /* 0x080fe400030f14c4 */
[----:B------:R-:W-:Y:S02]  /*21c60*/  @!P1 LEA.HI.X R7, R193, R3, R194, 0x2, P5 ;  /* 0x00000003c1079211 */ /* 0x000fe400028f14c2 */
[----:B------:R-:W-:Y:S01]  /*21c70*/  ISETP.GE.AND P5, PT, R185, UR4, PT ;  /* 0x00000004b9007c0c */ /* 0x000fe2000bfa6270 */
[----:B------:R0:W-:Y:S01]  /*21c80*/  @!P0 ST.E.64 desc[UR6][R4.64], R54 ;  /* 0x0000003604008985 */ /* 0x0001e2000c101b06 */
[----:B----4-:R-:W-:-:S02]  /*21c90*/  @!P2 LEA R8, P6, R191, R2, 0x2 ;  /* 0x00000002bf08a211 */ /* 0x010fc400078c10ff */
[----:B------:R-:W-:Y:S01]  /*21ca0*/  ISETP.GE.AND P0, PT, R183, UR4, PT ;  /* 0x00000004b7007c0c */ /* 0x000fe2000bf06270 */
[----:B------:R3:W-:Y:S01]  /*21cb0*/  @!P1 ST.E.64 desc[UR6][R6.64], R58 ;  /* 0x0000003a06009985 */ /* 0x0007e2000c101b06 */
[----:B------:R-:W-:Y:S02]  /*21cc0*/  @!P2 LEA.HI.X R9, R191, R3, R192, 0x2, P6 ;  /* 0x00000003bf09a211 */ /* 0x000fe400030f14c0 */
        /* <DEDUP_REMOVED lines=8> */
[----:B----4-:R-:W-:-:S03]  /*21d50*/  @!P5 LEA R8, P6, R185, R2, 0x2 ;  /* 0x00000002b908d211 */ /* 0x010fc600078c10ff */
[----:B------:R3:W-:Y:S01]  /*21d60*/  @!P4 ST.E.64 desc[UR6][R6.64], R70 ;  /* 0x000000460600c985 */ /* 0x0007e2000c101b06 */
[----:B------:R-:W-:-:S05]  /*21d70*/  @!P5 LEA.HI.X R9, R185, R3, R186, 0x2, P6 ;  /* 0x00000003b909d211 */ /* 0x000fca00030f14ba */
[----:B------:R4:W-:Y:S01]  /*21d80*/  @!P5 ST.E.64 desc[UR6][R8.64], R74 ;  /* 0x0000004a0800d985 */ /* 0x0009e2000c101b06 */
[----:B------:R-:W-:Y:S02]  /*21d90*/  ISETP.GE.AND P5, PT, R177, UR4, PT ;  /* 0x00000004b1007c0c */ /* 0x000fe4000bfa6270 */
[----:B0-----:R-:W-:-:S04]  /*21da0*/  @!P0 LEA R4, P4, R183, R2, 0x2 ;  /* 0x00000002b7048211 */ /* 0x001fc800078810ff */
[-C--:B------:R-:W-:Y:S02]  /*21db0*/  @!P0 LEA.HI.X R5, R183, R3.reuse, R184, 0x2, P4 ;  /* 0x00000003b7058211 */ /* 0x080fe400020f14b8 */
[----:B------:R-:W-:Y:S02]  /*21dc0*/  ISETP.GE.AND P4, PT, R175, UR4, PT ;  /* 0x00000004af007c0c */ /* 0x000fe4000bf86270 */
[-C--:B---3--:R-:W-:Y:S01]  /*21dd0*/  @!P1 LEA R6, P3, R181, R2.reuse, 0x2 ;  /* 0x00000002b5069211 */ /* 0x088fe200078610ff */
[----:B------:R0:W-:Y:S01]  /*21de0*/  @!P0 ST.E.64 desc[UR6][R4.64], R78 ;  /* 0x0000004e04008985 */ /* 0x0001e2000c101b06 */
[----:B----4-:R-:W-:Y:S02]  /*21df0*/  @!P2 LEA R8, P6, R179, R2, 0x2 ;  /* 0x00000002b308a211 */ /* 0x010fe400078c10ff */
        /* <DEDUP_REMOVED lines=9> */
[----:B---3--:R-:W-:-:S03]  /*21e90*/  @!P4 LEA R6, P0, R175, R2, 0x2 ;  /* 0x00000002af06c211 */ /* 0x008fc600078010ff */
[----:B------:R0:W-:Y:S01]  /*21ea0*/  @!P5 ST.E.64 desc[UR6][R4.64], R90 ;  /* 0x0000005a0400d985 */ /* 0x0001e2000c101b06 */
[----:B------:R-:W-:Y:S02]  /*21eb0*/  ISETP.GE.AND P5, PT, R151, UR4, PT ;  /* 0x0000000497007c0c */ /* 0x000fe4000bfa6270 */
[-C--:B------:R-:W-:Y:S02]  /*21ec0*/  @!P4 LEA.HI.X R7, R175, R3.reuse, R176, 0x2, P0 ;  /* 0x00000003af07c211 */ /* 0x080fe400000f14b0 */
[----:B------:R-:W-:Y:S02]  /*21ed0*/  ISETP.GE.AND P0, PT, R167, UR4, PT ;  /* 0x00000004a7007c0c */ /* 0x000fe4000bf06270 */
[----:B----4-:R-:W-:Y:S01]  /*21ee0*/  @!P3 LEA R8, P6, R173, R2, 0x2 ;  /* 0x00000002ad08b211 */ /* 0x010fe200078c10ff */
[----:B------:R3:W-:Y:S01]  /*21ef0*/  @!P4 ST.E.64 desc[UR6][R6.64], R100 ;  /* 0x000000640600c985 */ /* 0x0007e2000c101b06 */
[----:B------:R-:W-:Y:S02]  /*21f00*/  ISETP.GE.AND P4, PT, R149, UR4, PT ;  /* 0x0000000495007c0c */ /* 0x000fe4000bf86270 */
[----:B------:R-:W-:-:S02]  /*21f10*/  @!P3 LEA.HI.X R9, R173, R3, R174, 0x2, P6 ;  /* 0x00000003ad09b211 */ /* 0x000fc400030f14ae */
[----:B0-----:R-:W-:-:S03]  /*21f20*/  @!P2 LEA R4, P6, R171, R2, 0x2 ;  /* 0x00000002ab04a211 */ /* 0x001fc600078c10ff */
[----:B------:R0:W-:Y:S01]  /*21f30*/  @!P3 ST.E.64 desc[UR6][R8.64], R104 ;  /* 0x000000680800b985 */ /* 0x0001e2000c101b06 */
[----:B------:R-:W-:Y:S02]  /*21f40*/  @!P2 LEA.HI.X R5, R171, R3, R172, 0x2, P6 ;  /* 0x00000003ab05a211 */ /* 0x000fe400030f14ac */
[----:B---3--:R-:W-:-:S03]  /*21f50*/  @!P1 LEA R6, P3, R169, R2, 0x2 ;  /* 0x00000002a9069211 */ /* 0x008fc600078610ff */
[----:B------:R3:W-:Y:S01]  /*21f60*/  @!P2 ST.E.64 desc[UR6][R4.64], R102 ;  /* 0x000000660400a985 */ /* 0x0007e2000c101b06 */
[-C--:B------:R-:W-:Y:S02]  /*21f70*/  @!P1 LEA.HI.X R7, R169, R3.reuse, R170, 0x2, P3 ;  /* 0x00000003a9079211 */ /* 0x080fe400018f14aa */
[----:B------:R-:W-:Y:S02]  /*21f80*/  ISETP.GE.AND P3, PT, R147, UR4, PT ;  /* 0x0000000493007c0c */ /* 0x000fe4000bf66270 */
[CC--:B0-----:R-:W-:Y:S01]  /*21f90*/  @!P0 LEA R8, P6, R167.reuse, R2.reuse, 0x2 ;  /* 0x00000002a7088211 */ /* 0x0c1fe200078c10ff */
[----:B------:R0:W-:Y:S03]  /*21fa0*/  @!P1 ST.E.64 desc[UR6][R6.64], R106 ;  /* 0x0000006a06009985 */ /* 0x0001e6000c101b06 */
[----:B------:R-:W-:Y:S02]  /*21fb0*/  @!P0 LEA.HI.X R9, R167, R3, R168, 0x2, P6 ;  /* 0x00000003a7098211 */ /* 0x000fe400030f14a8 */
[----:B---3--:R-:W-:-:S03]  /*21fc0*/  @!P5 LEA R4, P1, R151, R2, 0x2 ;  /* 0x000000029704d211 */ /* 0x008fc600078210ff */
        /* <DEDUP_REMOVED lines=8> */
[CC--:B---3--:R-:W-:Y:S01]  /*22050*/  @!P3 LEA R8, P6, R147.reuse, R2.reuse, 0x2 ;  /* 0x000000029308b211 */ /* 0x0c8fe200078c10ff */
[----:B------:R3:W-:Y:S01]  /*22060*/  @!P4 ST.E.64 desc[UR6][R6.64], R112 ;  /* 0x000000700600c985 */ /* 0x0007e2000c101b06 */
[----:B------:R-:W-:Y:S02]  /*22070*/  ISETP.GE.AND P4, PT, R138, UR4, PT ;  /* 0x000000048a007c0c */ /* 0x000fe4000bf86270 */
[----:B------:R-:W-:Y:S02]  /*22080*/  @!P3 LEA.HI.X R9, R147, R3, R148, 0x2, P6 ;  /* 0x000000039309b211 */ /* 0x000fe400030f1494 */
[----:B0-----:R-:W-:-:S03]  /*22090*/  @!P1 LEA R4, P6, R140, R2, 0x2 ;  /* 0x000000028c049211 */ /* 0x001fc600078c10ff */
[----:B------:R0:W-:Y:S01]  /*220a0*/  @!P3 ST.E.64 desc[UR6][R8.64], R114 ;  /* 0x000000720800b985 */ /* 0x0001e2000c101b06 */
[----:B------:R-:W-:Y:S02]  /*220b0*/  ISETP.GE.AND P3, PT, R136, UR4, PT ;  /* 0x0000000488007c0c */ /* 0x000fe4000bf66270 */
[----:B------:R-:W-:Y:S02]  /*220c0*/  @!P1 LEA.HI.X R5, R140, R3, R144, 0x2, P6 ;  /* 0x000000038c059211 */ /* 0x000fe400030f1490 */
[----:B---3--:R-:W-:-:S04]  /*220d0*/  @!P0 LEA R6, P5, R145, R2, 0x2 ;  /* 0x0000000291068211 */ /* 0x008fc800078a10ff */
[----:B------:R-:W-:Y:S02]  /*220e0*/  @!P0 LEA.HI.X R7, R145, R3, R146, 0x2, P5 ;  /* 0x0000000391078211 */ /* 0x000fe400028f1492 */
[----:B------:R-:W-:-:S03]  /*220f0*/  ISETP.GE.AND P5, PT, R132, UR4, PT ;  /* 0x0000000484007c0c */ /* 0x000fc6000bfa6270 */
[----:B------:R3:W-:Y:S04]  /*22100*/  @!P0 ST.E.64 desc[UR6][R6.64], R116 ;  /* 0x0000007406008985 */ /* 0x0007e8000c101b06 */
[----:B------:R4:W-:Y:S01]  /*22110*/  @!P1 ST.E.64 desc[UR6][R4.64], R118 ;  /* 0x0000007604009985 */ /* 0x0009e2000c101b06 */
[----:B0-----:R-:W-:-:S04]  /*22120*/  @!P2 LEA R8, P1, R134, R2, 0x2 ;  /* 0x000000028608a211 */ /* 0x001fc800078210ff */
[----:B------:R-:W-:Y:S02]  /*22130*/  @!P2 LEA.HI.X R9, R134, R3, R135, 0x2, P1 ;  /* 0x000000038609a211 */ /* 0x000fe400008f1487 */
[----:B---3--:R-:W-:-:S04]  /*22140*/  @!P4 LEA R6, P0, R138, R2, 0x2 ;  /* 0x000000028a06c211 */ /* 0x008fc800078010ff */
[-C--:B------:R-:W-:Y:S02]  /*22150*/  @!P4 LEA.HI.X R7, R138, R3.reuse, R139, 0x2, P0 ;  /* 0x000000038a07c211 */ /* 0x080fe400000f148b */
[-C--:B------:R-:W-:Y:S02]  /*22160*/  @!P5 LEA R10, P0, R132, R2.reuse, 0x2 ;  /* 0x00000002840ad211 */ /* 0x080fe400078010ff */
[----:B----4-:R-:W-:Y:S01]  /*22170*/  @!P3 LEA R4, P6, R136, R2, 0x2 ;  /* 0x000000028804b211 */ /* 0x010fe200078c10ff */
[----:B------:R0:W-:Y:S01]  /*22180*/  @!P4 ST.E.64 desc[UR6][R6.64], R120 ;  /* 0x000000780600c985 */ /* 0x0001e2000c101b06 */
[-C--:B------:R-:W-:Y:S02]  /*22190*/  @!P5 LEA.HI.X R11, R132, R3.reuse, R133, 0x2, P0 ;  /* 0x00000003840bd211 */ /* 0x080fe400000f1485 */
[----:B------:R-:W-:Y:S02]  /*221a0*/  ISETP.GE.AND P0, PT, R130, UR4, PT ;  /* 0x0000000482007c0c */ /* 0x000fe4000bf06270 */
[----:B------:R-:W-:-:S05]  /*221b0*/  @!P3 LEA.HI.X R5, R136, R3, R137, 0x2, P6 ;  /* 0x000000038805b211 */ /* 0x000fca00030f1489 */
[----:B------:R0:W-:Y:S04]  /*221c0*/  @!P3 ST.E.64 desc[UR6][R4.64], R122 ;  /* 0x0000007a0400b985 */ /* 0x0001e8000c101b06 */
[----:B------:R0:W-:Y:S04]  /*221d0*/  @!P2 ST.E.64 desc[UR6][R8.64], R124 ;  /* 0x0000007c0800a985 */ /* 0x0001e8000c101b06 */
[----:B------:R0:W-:Y:S01]  /*221e0*/  @!P5 ST.E.64 desc[UR6][R10.64], R126 ;  /* 0x0000007e0a00d985 */ /* 0x0001e2000c101b06 */
[----:B------:R-:W-:Y:S05]  /*221f0*/  @P0 BRA `(.L_x_664) ;  /* 0x0000000c00cc0947 */ /* 0x000fea0003800000 */
[----:B------:R-:W-:Y:S01]  /*22200*/  LEA R2, P0, R130, R2, 0x2 ;  /* 0x0000000282027211 */ /* 0x000fe200078010ff */
[----:B------:R-:W-:-:S03]  /*22210*/  ULDC.64 UR4, c[0x0][0x208] ;  /* 0x0000820000047ab9 */ /* 0x000fc60000000a00 */
[----:B------:R-:W-:-:S05]  /*22220*/  LEA.HI.X R3, R130, R3, R131, 0x2, P0 ;  /* 0x0000000382037211 */ /* 0x000fca00000f1483 */
[----:B------:R3:W-:Y:S01]  /*22230*/  ST.E.64 desc[UR4][R2.64], R128 ;  /* 0x0000008002007985 */ /* 0x0007e2000c101b04 */
[----:B------:R-:W-:Y:S05]  /*22240*/  BRA `(.L_x_664) ;  /* 0x0000000c00b87947 */ /* 0x000fea0003800000 */
.L_x_655:
[----:B------:R-:W-:Y:S01]  /*22250*/  ULDC.64 UR6, c[0x0][0xc08] ;  /* 0x0003020000067ab9 */ /* 0x000fe20000000a00 */
[----:B------:R-:W-:Y:S01]  /*22260*/  ULDC.64 UR4, c[0x0][0xc00] ;  /* 0x0003000000047ab9 */ /* 0x000fe20000000a00 */
[----:B------:R-:W-:Y:S01]  /*22270*/  ISETP.NE.U32.AND P1, PT, RZ, UR6, PT ;  /* 0x00000006ff007c0c */ /* 0x000fe2000bf25070 */
[----:B------:R-:W-:Y:S01]  /*22280*/  IMAD.MOV.U32 R15, RZ, RZ, RZ ;  /* 0x000000ffff0f7224 */ /* 0x000fe200078e00ff */
[----:B------:R-:W-:Y:S01]  /*22290*/  IADD3 R2, P2, R234, UR4, RZ ;  /* 0x00000004ea027c10 */ /* 0x000fe2000ff5e0ff */
[----:B------:R-:W-:Y:S01]  /*222a0*/  ULDC.64 UR8, c[0x0][0x208] ;  /* 0x0000820000087ab9 */ /* 0x000fe20000000a00 */
[----:B------:R-:W-:Y:S02]  /*222b0*/  ISETP.NE.AND.EX P1, PT, RZ, UR7, PT, P1 ;  /* 0x00000007ff007c0c */ /* 0x000fe4000bf25310 */
[----:B------:R-:W-:Y:S01]  /*222c0*/  IADD3.X R3, R235, UR5, RZ, P2, !PT ;  /* 0x00000005eb037c10 */ /* 0x000fe200097fe4ff */
[----:B------:R-:W2:Y:S01]  /*222d0*/  S2R R4, SR_TID.X ;  /* 0x0000000000047919 */ /* 0x000ea20000002100 */
[----:B------:R-:W-:-:S04]  /*222e0*/  ISETP.NE.U32.AND P0, PT, RZ, UR4, PT ;  /* 0x00000004ff007c0c */ /* 0x000fc8000bf05070 */
[----:B------:R-:W-:-:S05]  /*222f0*/  ISETP.NE.AND.EX P0, PT, RZ, UR5, PT, P0 ;  /* 0x00000005ff007c0c */ /* 0x000fca000bf05300 */
[----:B------:R-:W-:-:S04]  /*22300*/  @P1 IADD3 R234, P2, R234, UR6, RZ ;  /* 0x00000006eaea1c10 */ /* 0x000fc8000ff5e0ff */
[----:B------:R-:W-:Y:S02]  /*22310*/  @P1 IADD3.X R235, R235, UR7, RZ, P2, !PT ;  /* 0x00000007ebeb1c10 */ /* 0x000fe400097fe4ff */
[----:B------:R-:W-:Y:S01]  /*22320*/  ISETP.NE.AND P2, PT, R232, RZ, PT ;  /* 0x000000ffe800720c */ /* 0x000fe20003f45270 */
[----:B------:R-:W-:Y:S01]  /*22330*/  ULDC UR4, c[0x0][0xa88] ;  /* 0x0002a20000047ab9 */ /* 0x000fe20000000800 */
[----:B------:R3:W5:Y:S01]  /*22340*/  @P0 LDG.E R15, desc[UR8][R2.64] ;  /* 0x00000008020f0981 */ /* 0x000762000c1e1900 */
[----:B------:R-:W-:-:S06]  /*22350*/  IMAD.U32 R0, RZ, RZ, UR4 ;  /* 0x00000004ff007e24 */ /* 0x000fcc000f8e00ff */
[----:B------:R3:W5:Y:S04]  /*22360*/  @P1 LDG.E R0, desc[UR8][R234.64] ;  /* 0x00000008ea001981 */ /* 0x000768000c1e1900 */
[----:B------:R-:W4:Y:S01]  /*22370*/  @!P2 LDC R232, c[0x0][0xad4] ;  /* 0x0002b500ffe8ab82 */ /* 0x000f220000000800 */
[----:B--2---:R-:W-:-:S05]  /*22380*/  VIADD R5, R4, 0xffffff80 ;  /* 0xffffff8004057836 */ /* 0x004fca0000000000 */
[----:B------:R-:W-:Y:S02]  /*22390*/  ISETP.GT.AND P3, PT, R5, 0x7f, PT ;  /* 0x0000007f0500780c */ /* 0x000fe40003f64270 */
[----:B----4-:R-:W-:Y:S01]  /*223a0*/  ISETP.GT.AND P2, PT, R232, 0x1, PT ;  /* 0x00000001e800780c */ /* 0x010fe20003f44270 */
[----:B---3--:R-:W-:-:S12]  /*223b0*/  @P1 BRA `(.L_x_667) ;  /* 0x0000000000141947 */ /* 0x008fd80003800000 */
[----:B------:R-:W-:Y:S05]  /*223c0*/  @!P0 BRA `(.L_x_667) ;  /* 0x0000000000108947 */ /* 0x000fea0003800000 */
[----:B------:R-:W-:Y:S02]  /*223d0*/  ULDC.64 UR4, c[0x0][0x208] ;  /* 0x0000820000047ab9 */ /* 0x000fe40000000a00 */
[----:B------:R-:W2:Y:S04]  /*223e0*/  LDG.E R5, desc[UR4][R2.64] ;  /* 0x0000000402057981 */ /* 0x000ea8000c1e1900 */
[----:B-----5:R-:W2:Y:S02]  /*223f0*/  LDG.E R0, desc[UR4][R2.64+0x4] ;  /* 0x0000040402007981 */ /* 0x020ea4000c1e1900 */
[----:B--2---:R-:W-:-:S07]  /*22400*/  IMAD.IADD R0, R0, 0x1, -R5 ;  /* 0x0000000100007824 */ /* 0x004fce00078e0a05 */
.L_x_667:
[----:B------:R-:W2:Y:S01]  /*22410*/  LDL.LU R2, [R1+0xf8] ;  /* 0x0000f80001027983 */ /* 0x000ea20000300800 */
[----:B------:R-:W-:Y:S01]  /*22420*/  BSSY B1, `(.L_x_668) ;  /* 0x0000039000017945 */ /* 0x000fe20003800000 */
[----:B------:R-:W-:Y:S02]  /*22430*/  SEL R233, R233, RZ, !P0 ;  /* 0x000000ffe9e97207 */ /* 0x000fe40004000000 */
[----:B-----5:R-:W-:Y:S02]  /*22440*/  SHF.R.S32.HI R24, RZ, 0x1f, R15 ;  /* 0x0000001fff187819 */ /* 0x020fe4000001140f */
[----:B--2---:R-:W-:Y:S01]  /*22450*/  SEL R26, R2, RZ, !P0 ;  /* 0x000000ff021a7207 */ /* 0x004fe20004000000 */
[----:B------:R-:W-:Y:S06]  /*22460*/  @P3 BRA `(.L_x_669) ;  /* 0x0000000000d03947 */ /* 0x000fec0003800000 */
[----:B------:R-:W2:Y:S01]  /*22470*/  LDL R2, [R1+0x70] ;  /* 0x0000700001027983 */ /* 0x000ea20000100800 */
[----:B------:R-:W3:Y:S02]  /*22480*/  LDC R29, c[0x0][0xbe8] ;  /* 0x0002fa00ff1d7b82 */ /* 0x000ee40000000800 */
[----:B---3--:R-:W-:Y:S02]  /*22490*/  IMAD R3, R0, R29, RZ ;  /* 0x0000001d00037224 */ /* 0x008fe400078e02ff */
[----:B--2---:R-:W-:-:S04]  /*224a0*/  IMAD R2, R2, 0x80, R4 ;  /* 0x0000008002027824 */ /* 0x004fc800078e0204 */
[----:B------:R-:W-:-:S05]  /*224b0*/  VIADD R28, R2, 0xffffff80 ;  /* 0xffffff80021c7836 */ /* 0x000fca0000000000 */
[----:B------:R-:W-:-:S13]  /*224c0*/  ISETP.GE.AND P0, PT, R28, R3, PT ;  /* 0x000000031c00720c */ /* 0x000fda0003f06270 */
[----:B------:R-:W-:Y:S05]  /*224d0*/  @P0 BRA `(.L_x_669) ;  /* 0x0000000000b40947 */ /* 0x000fea0003800000 */
[----:B------:R-:W2:Y:S01]  /*224e0*/  LDL.LU R30, [R1+0x74] ;  /* 0x00007400011e7983 */ /* 0x000ea20000300800 */
[----:B------:R-:W-:Y:S01]  /*224f0*/  IMAD.MOV.U32 R20, RZ, RZ, 0x9b8 ;  /* 0x000009b8ff147424 */ /* 0x000fe200078e00ff */
[----:B------:R-:W-:Y:S01]  /*22500*/  ISETP.GT.AND P0, PT, R232, 0x1, PT ;  /* 0x00000001e800780c */ /* 0x000fe20003f04270 */
[----:B------:R-:W3:Y:S01]  /*22510*/  LDC.64 R8, c[0x0][0xba8] ;  /* 0x0002ea00ff087b82 */ /* 0x000ee20000000a00 */
[----:B------:R-:W-:Y:S01]  /*22520*/  ISETP.NE.AND P1, PT, R29, 0x1, PT ;  /* 0x000000011d00780c */ /* 0x000fe20003f25270 */
[----:B------:R-:W-:Y:S01]  /*22530*/  IMAD.MOV.U32 R21, RZ, RZ, R28 ;  /* 0x000000ffff157224 */ /* 0x000fe200078e001c */
[----:B------:R-:W-:Y:S01]  /*22540*/  SEL R20, R20, 0x978, P0 ;  /* 0x0000097814147807 */ /* 0x000fe20000000000 */
[----:B------:R-:W-:-:S04]  /*22550*/  ULDC.64 UR4, c[0x0][0x208] ;  /* 0x0000820000047ab9 */ /* 0x000fc80000000a00 */
[----:B------:R-:W4:Y:S08]  /*22560*/  LDC.64 R2, c[0x0][R20+0x220] ;  /* 0x0000880014027b82 */ /* 0x000f300000000a00 */
[----:B------:R-:W5:Y:S08]  /*22570*/  LDC.64 R10, c[0x0][R20+0x218] ;  /* 0x00008600140a7b82 */ /* 0x000f700000000a00 */
[----:B------:R-:W0:Y:S08]  /*22580*/  LDC.64 R4, c[0x0][R20+0x228] ;  /* 0x00008a0014047b82 */ /* 0x000e300000000a00 */
[----:B------:R-:W1:Y:S08]  /*22590*/  @P1 LDC R13, c[0x0][0xbec] ;  /* 0x0002fb00ff0d1b82 */ /* 0x000e700000000800 */
[----:B------:R-:W0:Y:S08]  /*225a0*/  LDC.64 R6, c[0x0][R20+0x210] ;  /* 0x0000840014067b82 */ /* 0x000e300000000a00 */
[----:B------:R-:W0:Y:S01]  /*225b0*/  @P1 LDC R27, c[0x0][0xbf0] ;  /* 0x0002fc00ff1b1b82 */ /* 0x000e220000000800 */
[----:B-1----:R-:W-:-:S07]  /*225c0*/  @P1 IMAD.HI.U32 R14, R28, R13, RZ ;  /* 0x0000000d1c0e1227 */ /* 0x002fce00078e00ff */
[----:B---3--:R-:W1:Y:S01]  /*225d0*/  @!P0 LDC R8, c[0x0][0xb50] ;  /* 0x0002d400ff088b82 */ /* 0x008e620000000800 */
[-C--:B----4-:R-:W-:Y:S02]  /*225e0*/  IMAD R3, R3, R233.reuse, RZ ;  /* 0x000000e903037224 */ /* 0x090fe400078e02ff */
[----:B------:R-:W-:-:S05]  /*225f0*/  IMAD.WIDE.U32 R12, R2, R233, RZ ;  /* 0x000000e9020c7225 */ /* 0x000fca00078e00ff */
[----:B------:R-:W3:Y:S01]  /*22600*/  @!P0 LDC R9, c[0x0][0xb54] ;  /* 0x0002d500ff098b82 */ /* 0x000ee20000000800 */
[-C--:B-----5:R-:W-:Y:S02]  /*22610*/  IMAD R25, R11, R231.reuse, RZ ;  /* 0x000000e70b197224 */ /* 0x0a0fe400078e02ff */
[----:B------:R-:W-:Y:S01]  /*22620*/  IMAD.WIDE.U32 R10, R10, R231, RZ ;  /* 0x000000e70a0a7225 */ /* 0x000fe200078e00ff */
[----:B0-----:R-:W-:-:S03]  /*22630*/  @P1 SHF.R.U32.HI R21, RZ, R27, R14 ;  /* 0x0000001bff151219 */ /* 0x001fc6000001160e */
[----:B------:R-:W-:Y:S01]  /*22640*/  IMAD R27, R2, R26, R3 ;  /* 0x0000001a021b7224 */ /* 0x000fe200078e0203 */
[----:B------:R-:W-:Y:S01]  /*22650*/  IADD3 R10, P1, P3, R12, R10, R15 ;  /* 0x0000000a0c0a7210 */ /* 0x000fe20007b3e00f */
[----:B------:R-:W-:Y:S02]  /*22660*/  IMAD.IADD R25, R11, 0x1, R25 ;  /* 0x000000010b197824 */ /* 0x000fe400078e0219 */
[----:B------:R-:W-:Y:S02]  /*22670*/  IMAD.MOV R2, RZ, RZ, -R21 ;  /* 0x000000ffff027224 */ /* 0x000fe400078e0a15 */
[----:B------:R-:W-:Y:S01]  /*22680*/  IMAD.IADD R27, R13, 0x1, R27 ;  /* 0x000000010d1b7824 */ /* 0x000fe200078e021b */
[----:B--2---:R-:W-:-:S05]  /*22690*/  SEL R3, R30, RZ, P0 ;  /* 0x000000ff1e037207 */ /* 0x004fca0000000000 */
[-C--:B------:R-:W-:Y:S02]  /*226a0*/  IMAD R11, R5, R3.reuse, RZ ;  /* 0x00000003050b7224 */ /* 0x080fe400078e02ff */
[----:B------:R-:W-:-:S04]  /*226b0*/  IMAD.WIDE.U32 R4, R4, R3, RZ ;  /* 0x0000000304047225 */ /* 0x000fc800078e00ff */
[----:B------:R-:W-:Y:S01]  /*226c0*/  IMAD R3, R29, R2, R28 ;  /* 0x000000021d037224 */ /* 0x000fe200078e021c */
[----:B------:R-:W-:Y:S01]  /*226d0*/  IADD3.X R2, R27, R25, R24, P1, P3 ;  /* 0x000000191b027210 */ /* 0x000fe20000fe6418 */
[----:B------:R-:W-:Y:S01]  /*226e0*/  IMAD.IADD R11, R5, 0x1, R11 ;  /* 0x00000001050b7824 */ /* 0x000fe200078e020b */
[----:B------:R-:W-:Y:S02]  /*226f0*/  IADD3 R4, P0, P1, R21, R10, R4 ;  /* 0x0000000a15047210 */ /* 0x000fe4000791e004 */
[----:B------:R-:W-:-:S04]  /*22700*/  SHF.R.S32.HI R21, RZ, 0x1f, R21 ;  /* 0x0000001fff157819 */ /* 0x000fc80000011415 */
[----:B------:R-:W-:Y:S01]  /*22710*/  IADD3.X R5, R21, R2, R11, P0, P1 ;  /* 0x0000000215057210 */ /* 0x000fe200007e240b */
[-C--:B------:R-:W-:Y:S01]  /*22720*/  IMAD R2, R7, R3.reuse, RZ ;  /* 0x0000000307027224 */ /* 0x080fe200078e02ff */
[----:B------:R-:W-:Y:S01]  /*22730*/  SHF.R.S32.HI R11, RZ, 0x1f, R3 ;  /* 0x0000001fff0b7819 */ /* 0x000fe20000011403 */
[----:B------:R-:W-:-:S04]  /*22740*/  IMAD.WIDE.U32 R4, R6, R3, R4 ;  /* 0x0000000306047225 */ /* 0x000fc800078e0004 */
[----:B------:R-:W-:Y:S01]  /*22750*/  IMAD R11, R6, R11, R2 ;  /* 0x0000000b060b7224 */ /* 0x000fe200078e0202 */
[----:B-1----:R-:W-:Y:S01]  /*22760*/  LEA R8, P0, R4, R8, 0x2 ;  /* 0x0000000804087211 */ /* 0x002fe200078010ff */
[----:B------:R-:W-:Y:S02]  /*22770*/  IMAD.MOV.U32 R3, RZ, RZ, -0x800000 ;  /* 0xff800000ff037424 */ /* 0x000fe400078e00ff */
[----:B------:R-:W-:-:S05]  /*22780*/  IMAD.IADD R2, R5, 0x1, R11 ;  /* 0x0000000105027824 */ /* 0x000fca00078e020b */
[----:B---3--:R-:W-:-:S05]  /*22790*/  LEA.HI.X R9, R4, R9, R2, 0x2, P0 ;  /* 0x0000000904097211 */ /* 0x008fca00000f1402 */
[----:B------:R2:W-:Y:S02]  /*227a0*/  STG.E desc[UR4][R8.64], R3 ;  /* 0x0000000308007986 */ /* 0x0005e4000c101904 */
.L_x_669:
[----:B------:R-:W-:Y:S05]  /*227b0*/  BSYNC B1 ;  /* 0x0000000000017941 */ /* 0x000fea0003800000 */
.L_x_668:
[----:B------:R-:W-:Y:S05]  /*227c0*/  @P2 BRA `(.L_x_664) ;  /* 0x0000000800582947 */ /* 0x000fea0003800000 */
[----:B------:R-:W3:Y:S01]  /*227d0*/  LDL.LU R10, [R1+0x70] ;  /* 0x00007000010a7983 */ /* 0x000ee20000300800 */
[----:B------:R-:W4:Y:S01]  /*227e0*/  LDC R11, c[0x0][0xbe8] ;  /* 0x0002fa00ff0b7b82 */ /* 0x000f220000000800 */
[----:B------:R-:W-:Y:S01]  /*227f0*/  ULDC.64 UR4, c[0x0][0xaa0] ;  /* 0x0002a80000047ab9 */ /* 0x000fe20000000a00 */
[----:B------:R-:W-:Y:S01]  /*22800*/  ULDC.64 UR6, c[0x0][0xaf0] ;  /* 0x0002bc0000067ab9 */ /* 0x000fe20000000a00 */
[----:B------:R0:W5:Y:S04]  /*22810*/  LDL R21, [R1+0x6c] ;  /* 0x00006c0001157983 */ /* 0x0001680000100800 */
[----:B------:R0:W5:Y:S01]  /*22820*/  LDL R20, [R1+0x68] ;  /* 0x0000680001147983 */ /* 0x0001620000100800 */
[----:B------:R-:W1:Y:S01]  /*22830*/  S2R R2, SR_TID.X ;  /* 0x0000000000027919 */ /* 0x000e620000002100 */
[----:B----4-:R-:W-:-:S13]  /*22840*/  ISETP.NE.AND P0, PT, R11, 0x1, PT ;  /* 0x000000010b00780c */ /* 0x010fda0003f05270 */
[----:B--2---:R-:W2:Y:S01]  /*22850*/  @P0 LDC R8, c[0x0][0xbec] ;  /* 0x0002fb00ff080b82 */ /* 0x004ea20000000800 */
[----:B-1----:R-:W-:-:S07]  /*22860*/  VIADD R4, R2, 0xffffff80 ;  /* 0xffffff8002047836 */ /* 0x002fce0000000000 */
[----:B------:R-:W1:Y:S01]  /*22870*/  @P0 LDC R13, c[0x0][0xbf0] ;  /* 0x0002fc00ff0d0b82 */ /* 0x000e620000000800 */
[----:B------:R-:W-:Y:S01]  /*22880*/  IMAD R2, R24, UR4, RZ ;  /* 0x0000000418027c24 */ /* 0x000fe2000f8e02ff */
[----:B------:R-:W-:-:S03]  /*22890*/  SHF.R.S32.HI R3, RZ, 0x1f, R4 ;  /* 0x0000001fff037819 */ /* 0x000fc60000011404 */
[----:B------:R-:W-:Y:S01]  /*228a0*/  IMAD R5, R15, UR5, R2 ;  /* 0x000000050f057c24 */ /* 0x000fe2000f8e0202 */
[----:B------:R-:W-:Y:S01]  /*228b0*/  LEA.HI R6, R3, R4, RZ, 0x3 ;  /* 0x0000000403067211 */ /* 0x000fe200078f18ff */
[----:B------:R-:W-:Y:S01]  /*228c0*/  IMAD.WIDE.U32 R2, R15, UR4, RZ ;  /* 0x000000040f027c25 */ /* 0x000fe2000f8e00ff */
[----:B------:R-:W-:Y:S02]  /*228d0*/  ULDC.64 UR4, c[0x0][0xae8] ;  /* 0x0002ba0000047ab9 */ /* 0x000fe40000000a00 */
[----:B------:R-:W-:Y:S01]  /*228e0*/  LOP3.LUT R7, R6, 0xfffffff8, RZ, 0xc0, !PT ;  /* 0xfffffff806077812 */ /* 0x000fe200078ec0ff */
[----:B------:R-:W-:Y:S02]  /*228f0*/  IMAD.IADD R3, R3, 0x1, R5 ;  /* 0x0000000103037824 */ /* 0x000fe400078e0205 */
[----:B------:R-:W-:Y:S02]  /*22900*/  IMAD R6, R26, UR6, RZ ;  /* 0x000000061a067c24 */ /* 0x000fe4000f8e02ff */
[----:B------:R-:W-:-:S02]  /*22910*/  IMAD.IADD R4, R4, 0x1, -R7 ;  /* 0x0000000104047824 */ /* 0x000fc400078e0a07 */
[----:B------:R-:W-:-:S04]  /*22920*/  IMAD.WIDE.U32 R2, R231, UR4, R2 ;  /* 0x00000004e7027c25 */ /* 0x000fc8000f8e0002 */
[----:B------:R-:W-:Y:S02]  /*22930*/  IMAD R4, R4, 0x20, R213 ;  /* 0x0000002004047824 */ /* 0x000fe400078e02d5 */
[----:B------:R-:W-:Y:S01]  /*22940*/  IMAD R3, R231, UR5, R3 ;  /* 0x00000005e7037c24 */ /* 0x000fe2000f8e0203 */
[----:B------:R-:W-:Y:S01]  /*22950*/  ULDC.64 UR4, c[0x0][0xae0] ;  /* 0x0002b80000047ab9 */ /* 0x000fe20000000a00 */
[C---:B------:R-:W-:Y:S02]  /*22960*/  IMAD R7, R233.reuse, UR7, R6 ;  /* 0x00000007e9077c24 */ /* 0x040fe4000f8e0206 */
[----:B------:R-:W-:-:S04]  /*22970*/  IMAD.WIDE.U32 R2, R233, UR6, R2 ;  /* 0x00000006e9027c25 */ /* 0x000fc8000f8e0002 */
[----:B------:R-:W-:Y:S01]  /*22980*/  IMAD.IADD R3, R3, 0x1, R7 ;  /* 0x0000000103037824 */ /* 0x000fe200078e0207 */
[----:B------:R-:W-:Y:S01]  /*22990*/  BSSY B1, `(.L_x_670) ;  /* 0x0000034000017945 */ /* 0x000fe20003800000 */
[C---:B---3--:R-:W-:Y:S02]  /*229a0*/  IMAD R9, R10.reuse, 0x80, R4 ;  /* 0x000000800a097824 */ /* 0x048fe400078e0204 */
[----:B------:R-:W-:Y:S02]  /*229b0*/  IMAD R12, R10, 0x80, R213 ;  /* 0x000000800a0c7824 */ /* 0x000fe400078e02d5 */
[----:B--2---:R-:W-:-:S04]  /*229c0*/  @P0 IMAD.HI.U32 R4, R9, R8, RZ ;  /* 0x0000000809040227 */ /* 0x004fc800078e00ff */
[----:B------:R-:W-:Y:S01]  /*229d0*/  IMAD.MOV.U32 R5, RZ, RZ, R9 ;  /* 0x000000ffff057224 */ /* 0x000fe200078e0009 */
[----:B-1----:R-:W-:-:S04]  /*229e0*/  @P0 SHF.R.U32.HI R5, RZ, R13, R4 ;  /* 0x0000000dff050219 */ /* 0x002fc80000011604 */
[--C-:B------:R-:W-:Y:S01]  /*229f0*/  SHF.R.S32.HI R4, RZ, 0x1f, R5.reuse ;  /* 0x0000001fff047819 */ /* 0x100fe20000011405 */
[----:B------:R-:W-:Y:S02]  /*22a00*/  IMAD.MOV R6, RZ, RZ, -R5 ;  /* 0x000000ffff067224 */ /* 0x000fe400078e0a05 */
[----:B------:R-:W-:-:S04]  /*22a10*/  IMAD.WIDE.U32 R2, R5, UR4, R2 ;  /* 0x0000000405027c25 */ /* 0x000fc8000f8e0002 */
[----:B------:R-:W-:Y:S02]  /*22a20*/  IMAD R4, R4, UR4, RZ ;  /* 0x0000000404047c24 */ /* 0x000fe4000f8e02ff */
[----:B------:R-:W-:Y:S02]  /*22a30*/  IMAD R7, R11, R6, R9 ;  /* 0x000000060b077224 */ /* 0x000fe400078e0209 */
[----:B------:R-:W-:Y:S01]  /*22a40*/  IMAD R5, R5, UR5, R4 ;  /* 0x0000000505057c24 */ /* 0x000fe2000f8e0204 */
[----:B------:R-:W-:Y:S02]  /*22a50*/  ULDC.64 UR4, c[0x0][0xad8] ;  /* 0x0002b60000047ab9 */ /* 0x000fe40000000a00 */
[----:B------:R-:W-:Y:S01]  /*22a60*/  SHF.R.S32.HI R4, RZ, 0x1f, R7 ;  /* 0x0000001fff047819 */ /* 0x000fe20000011407 */
[----:B------:R-:W-:Y:S02]  /*22a70*/  IMAD.IADD R3, R3, 0x1, R5 ;  /* 0x0000000103037824 */ /* 0x000fe400078e0205 */
[----:B------:R-:W-:-:S02]  /*22a80*/  IMAD R13, R0, R11, RZ ;  /* 0x0000000b000d7224 */ /* 0x000fc400078e02ff */
[----:B------:R-:W-:Y:S02]  /*22a90*/  IMAD R4, R4, UR4, RZ ;  /* 0x0000000404047c24 */ /* 0x000fe4000f8e02ff */
[----:B------:R-:W-:Y:S01]  /*22aa0*/  IMAD.WIDE.U32 R2, R7, UR4, R2 ;  /* 0x0000000407027c25 */ /* 0x000fe2000f8e0002 */
[----:B------:R-:W-:-:S03]  /*22ab0*/  ISETP.GE.AND P2, PT, R12, R13, PT ;  /* 0x0000000d0c00720c */ /* 0x000fc60003f46270 */
[----:B------:R-:W-:Y:S01]  /*22ac0*/  IMAD R5, R7, UR5, R4 ;  /* 0x0000000507057c24 */ /* 0x000fe2000f8e0204 */
[----:B------:R-:W-:Y:S01]  /*22ad0*/  ULDC.64 UR4, c[0x0][0xa80] ;  /* 0x0002a00000047ab9 */ /* 0x000fe20000000a00 */
[----:B------:R-:W-:Y:S01]  /*22ae0*/  VIADD R0, R12, 0x20 ;  /* 0x000000200c007836 */ /* 0x000fe20000000000 */
[----:B------:R-:W-:Y:S01]  /*22af0*/  LEA R10, P3, R2, UR4, 0x1 ;  /* 0x00000004020a7c11 */ /* 0x000fe2000f8608ff */
[----:B------:R-:W-:Y:S01]  /*22b00*/  IMAD.IADD R3, R3, 0x1, R5 ;  /* 0x0000000103037824 */ /* 0x000fe200078e0205 */
[----:B------:R-:W-:Y:S02]  /*22b10*/  SHF.R.S32.HI R7, RZ, 0x1f, R212 ;  /* 0x0000001fff077819 */ /* 0x000fe400000114d4 */
[-C--:B------:R-:W-:Y:S02]  /*22b20*/  ISETP.GE.AND P1, PT, R0, R13.reuse, PT ;  /* 0x0000000d0000720c */ /* 0x080fe40003f26270 */
[----:B------:R-:W-:Y:S01]  /*22b30*/  LEA.HI.X R11, R2, UR5, R3, 0x1, P3 ;  /* 0x00000005020b7c11 */ /* 0x000fe200098f0c03 */
[----:B------:R-:W-:Y:S01]  /*22b40*/  VIADD R0, R12, 0x40 ;  /* 0x000000400c007836 */ /* 0x000fe20000000000 */
[----:B------:R-:W-:Y:S01]  /*22b50*/  LEA.HI R7, R7, R212, RZ, 0x3 ;  /* 0x000000d407077211 */ /* 0x000fe200078f18ff */
[----:B------:R0:W1:Y:S04]  /*22b60*/  SHFL.IDX PT, R8, R10, RZ, 0x181f ;  /* 0x00181fff0a087589 */ /* 0x00006800000e0000 */
[----:B------:R0:W2:Y:S01]  /*22b70*/  SHFL.IDX PT, R9, R11, RZ, 0x181f ;  /* 0x00181fff0b097589 */ /* 0x0000a200000e0000 */
[----:B------:R-:W-:-:S02]  /*22b80*/  ISETP.GE.AND P0, PT, R0, R13, PT ;  /* 0x0000000d0000720c */ /* 0x000fc40003f06270 */
[----:B------:R-:W-:Y:S01]  /*22b90*/  SHF.R.S32.HI R14, RZ, 0x3, R7 ;  /* 0x00000003ff0e7819 */ /* 0x000fe20000011407 */
[----:B------:R-:W-:Y:S10]  /*22ba0*/  @P2 BRA `(.L_x_671) ;  /* 0x0000000000482947 */ /* 0x000ff40003800000 */
[----:B------:R-:W-:Y:S01]  /*22bb0*/  ULDC UR4, c[0x0][0xac8] ;  /* 0x0002b20000047ab9 */ /* 0x000fe20000000800 */
[----:B------:R-:W-:Y:S01]  /*22bc0*/  ULDC.64 UR6, c[0x0][0x208] ;  /* 0x0000820000067ab9 */ /* 0x000fe20000000a00 */
[----:B------:R-:W-:Y:S02]  /*22bd0*/  ISETP.GE.AND P5, PT, R16, UR4, PT ;  /* 0x0000000410007c0c */ /* 0x000fe4000bfa6270 */
[----:B------:R-:W-:Y:S02]  /*22be0*/  ISETP.GE.AND P3, PT, R218, UR4, PT ;  /* 0x00000004da007c0c */ /* 0x000fe4000bf66270 */
[----:B------:R-:W-:Y:S02]  /*22bf0*/  ISETP.GE.AND P2, PT, R219, UR4, PT ;  /* 0x00000004db007c0c */ /* 0x000fe4000bf46270 */
[----:B------:R-:W-:-:S07]  /*22c00*/  ISETP.GE.AND P4, PT, R212, UR4, PT ;  /* 0x00000004d4007c0c */ /* 0x000fce000bf86270 */
[----:B-1----:R-:W-:-:S04]  /*22c10*/  @!P5 LEA R6, P6, R16, R8, 0x1 ;  /* 0x000000081006d211 */ /* 0x002fc800078c08ff */
[-C--:B--2---:R-:W-:Y:S02]  /*22c20*/  @!P5 LEA.HI.X R7, R16, R9.reuse, R17, 0x1, P6 ;  /* 0x000000091007d211 */ /* 0x084fe400030f0c11 */
[-C--:B------:R-:W-:Y:S01]  /*22c30*/  @!P3 LEA R4, P6, R218, R8.reuse, 0x1 ;  /* 0x00000008da04b211 */ /* 0x080fe200078c08ff */
[----:B------:R-:W-:Y:S02]  /*22c40*/  @!P4 IMAD.SHL.U32 R15, R14, 0x8, RZ ;  /* 0x000000080e0fc824 */ /* 0x000fe400078e00ff */
[----:B------:R3:W-:Y:S01]  /*22c50*/  @!P5 ST.E.128 desc[UR6][R6.64], RZ ;  /* 0x000000ff0600d985 */ /* 0x0007e2000c101d06 */
[----:B-----5:R-:W-:Y:S02]  /*22c60*/  @!P3 LEA.HI.X R5, R218, R9, R21, 0x1, P6 ;  /* 0x00000009da05b211 */ /* 0x020fe400030f0c15 */
[----:B------:R-:W-:-:S04]  /*22c70*/  @!P2 LEA R2, P6, R219, R8, 0x1 ;  /* 0x00000008db02a211 */ /* 0x000fc800078c08ff */
[----:B------:R-:W-:Y:S01]  /*22c80*/  @!P2 LEA.HI.X R3, R219, R9, R20, 0x1, P6 ;  /* 0x00000009db03a211 */ /* 0x000fe200030f0c14 */
[----:B------:R-:W-:-:S05]  /*22c90*/  @!P4 IMAD.WIDE R8, R15, 0x2, R8 ;  /* 0x000000020f08c825 */ /* 0x000fca00078e0208 */
[----:B------:R3:W-:Y:S04]  /*22ca0*/  @!P4 ST.E.128 desc[UR6][R8.64], RZ ;  /* 0x000000ff0800c985 */ /* 0x0007e8000c101d06 */
[----:B------:R3:W-:Y:S04]  /*22cb0*/  @!P3 ST.E.128 desc[UR6][R4.64], RZ ;  /* 0x000000ff0400b985 */ /* 0x0007e8000c101d06 */
[----:B------:R3:W-:Y:S02]  /*22cc0*/  @!P2 ST.E.128 desc[UR6][R2.64], RZ ;  /* 0x000000ff0200a985 */ /* 0x0007e4000c101d06 */
.L_x_671:
[----:B------:R-:W-:Y:S05]  /*22cd0*/  BSYNC B1 ;  /* 0x0000000000017941 */ /* 0x000fea0003800000 */
.L_x_670:
[----:B--23--:R2:W3:Y:S01]  /*22ce0*/  SHFL.IDX PT, R9, R11, 0x1, 0x181f ;  /* 0x00381f000b097f89 */ /* 0x00c4e200000e0000 */
[----:B------:R-:W-:Y:S03]  /*22cf0*/  BSSY B1, `(.L_x_672) ;  /* 0x0000015000017945 */ /* 0x000fe60003800000 */
[----:B-1----:R2:W1:Y:S01]  /*22d00*/  SHFL.IDX PT, R8, R10, 0x1, 0x181f ;  /* 0x00381f000a087f89 */ /* 0x00246200000e0000 */
        /* <DEDUP_REMOVED lines=9> */
[-C--:B---3--:R-:W-:Y:S02]  /*22da0*/  @!P4 LEA.HI.X R7, R16, R9.reuse, R17, 0x1, P6 ;  /* 0x000000091007c211 */ /* 0x088fe400030f0c11 */
[C---:B------:R-:W-:Y:S01]  /*22db0*/  @!P1 LEA R2, P6, R219.reuse, R8, 0x1 ;  /* 0x00000008db029211 */ /* 0x040fe200078c08ff */
[----:B------:R-:W-:Y:S01]  /*22dc0*/  @!P3 IMAD.SHL.U32 R15, R14, 0x8, RZ ;  /* 0x000000080e0fb824 */ /* 0x000fe200078e00ff */
[-C--:B-----5:R-:W-:Y:S01]  /*22dd0*/  @!P2 LEA.HI.X R5, R218, R9.reuse, R21, 0x1, P5 ;  /* 0x00000009da05a211 */ /* 0x0a0fe200028f0c15 */
[----:B------:R4:W-:Y:S01]  /*22de0*/  @!P4 ST.E.128 desc[UR6][R6.64], RZ ;  /* 0x000000ff0600c985 */ /* 0x0009e2000c101d06 */
[----:B------:R-:W-:Y:S01]  /*22df0*/  @!P1 LEA.HI.X R3, R219, R9, R20, 0x1, P6 ;  /* 0x00000009db039211 */ /* 0x000fe200030f0c14 */
[----:B------:R-:W-:-:S05]  /*22e00*/  @!P3 IMAD.WIDE R8, R15, 0x2, R8 ;  /* 0x000000020f08b825 */ /* 0x000fca00078e0208 */
[----:B------:R4:W-:Y:S04]  /*22e10*/  @!P3 ST.E.128 desc[UR6][R8.64], RZ ;  /* 0x000000ff0800b985 */ /* 0x0009e8000c101d06 */
[----:B------:R4:W-:Y:S04]  /*22e20*/  @!P2 ST.E.128 desc[UR6][R4.64], RZ ;  /* 0x000000ff0400a985 */ /* 0x0009e8000c101d06 */
[----:B------:R4:W-:Y:S02]  /*22e30*/  @!P1 ST.E.128 desc[UR6][R2.64], RZ ;  /* 0x000000ff02009985 */ /* 0x0009e4000c101d06 */
.L_x_673:
[----:B------:R-:W-:Y:S05]  /*22e40*/  BSYNC B1 ;  /* 0x0000000000017941 */ /* 0x000fea0003800000 */
.L_x_672:
[----:B---34-:R3:W4:Y:S01]  /*22e50*/  SHFL.IDX PT, R9, R11, 0x2, 0x181f ;  /* 0x00581f000b097f89 */ /* 0x01872200000e0000 */
        /* <DEDUP_REMOVED lines=11> */
[C---:B------:R-:W-:Y:S02]  /*22f10*/  @!P6 LEA R2, P2, R219.reuse, R8, 0x1 ;  /* 0x00000008db02e211 */ /* 0x040fe400078408ff */
[----:B------:R-:W-:Y:S01]  /*22f20*/  @!P4 IMAD.SHL.U32 R15, R14, 0x8, RZ ;  /* 0x000000080e0fc824 */ /* 0x000fe200078e00ff */
[-C--:B----4-:R-:W-:Y:S02]  /*22f30*/  @!P3 LEA.HI.X R7, R16, R9.reuse, R17, 0x1, P0 ;  /* 0x000000091007b211 */ /* 0x090fe400000f0c11 */
[-C--:B-----5:R-:W-:Y:S02]  /*22f40*/  @!P5 LEA.HI.X R5, R218, R9.reuse, R21, 0x1, P1 ;  /* 0x00000009da05d211 */ /* 0x0a0fe400008f0c15 */
[----:B------:R-:W-:Y:S01]  /*22f50*/  @!P6 LEA.HI.X R3, R219, R9, R20, 0x1, P2 ;  /* 0x00000009db03e211 */ /* 0x000fe200010f0c14 */
[----:B------:R-:W-:Y:S01]  /*22f60*/  @!P4 IMAD.WIDE R8, R15, 0x2, R8 ;  /* 0x000000020f08c825 */ /* 0x000fe200078e0208 */
[----:B------:R1:W-:Y:S04]  /*22f70*/  @!P3 ST.E.128 desc[UR6][R6.64], RZ ;  /* 0x000000ff0600b985 */ /* 0x0003e8000c101d06 */
[----:B------:R1:W-:Y:S04]  /*22f80*/  @!P4 ST.E.128 desc[UR6][R8.64], RZ ;  /* 0x000000ff0800c985 */ /* 0x0003e8000c101d06 */
[----:B------:R1:W-:Y:S04]  /*22f90*/  @!P5 ST.E.128 desc[UR6][R4.64], RZ ;  /* 0x000000ff0400d985 */ /* 0x0003e8000c101d06 */
[----:B------:R1:W-:Y:S02]  /*22fa0*/  @!P6 ST.E.128 desc[UR6][R2.64], RZ ;  /* 0x000000ff0200e985 */ /* 0x0003e4000c101d06 */
.L_x_675:
[----:B------:R-:W-:Y:S05]  /*22fb0*/  BSYNC B1 ;  /* 0x0000000000017941 */ /* 0x000fea0003800000 */
.L_x_674:
[----:B------:R-:W-:Y:S01]  /*22fc0*/  VIADD R0, R12, 0x60 ;  /* 0x000000600c007836 */ /* 0x000fe20000000000 */
[----:B-1--4-:R4:W1:Y:S04]  /*22fd0*/  SHFL.IDX PT, R9, R11, 0x3, 0x181f ;  /* 0x00781f000b097f89 */ /* 0x01286800000e0000 */
[----:B------:R-:W-:Y:S01]  /*22fe0*/  ISETP.GE.AND P0, PT, R0, R13, PT ;  /* 0x0000000d0000720c */ /* 0x000fe20003f06270 */
[----:B------:R4:W0:-:S12]  /*22ff0*/  SHFL.IDX PT, R8, R10, 0x3, 0x181f ;  /* 0x00781f000a087f89 */ /* 0x00081800000e0000 */
[----:B----4-:R-:W-:Y:S05]  /*23000*/  @P0 BRA `(.L_x_664) ;  /* 0x0000000000480947 */ /* 0x010fea0003800000 */
        /* <DEDUP_REMOVED lines=8> */
[C---:B------:R-:W-:Y:S02]  /*23090*/  @!P6 LEA R2, P2, R219.reuse, R8, 0x1 ;  /* 0x00000008db02e211 */ /* 0x040fe400078408ff */
[----:B--23--:R-:W-:Y:S01]  /*230a0*/  @!P4 IMAD.SHL.U32 R11, R14, 0x8, RZ ;  /* 0x000000080e0bc824 */ /* 0x00cfe200078e00ff */
[-C--:B-1----:R-:W-:Y:S02]  /*230b0*/  @!P3 LEA.HI.X R7, R16, R9.reuse, R17, 0x1, P0 ;  /* 0x000000091007b211 */ /* 0x082fe400000f0c11 */
[-C--:B-----5:R-:W-:Y:S02]  /*230c0*/  @!P5 LEA.HI.X R5, R218, R9.reuse, R21, 0x1, P1 ;  /* 0x00000009da05d211 */ /* 0x0a0fe400008f0c15 */
[----:B------:R-:W-:Y:S01]  /*230d0*/  @!P6 LEA.HI.X R3, R219, R9, R20, 0x1, P2 ;  /* 0x00000009db03e211 */ /* 0x000fe200010f0c14 */
[----:B------:R-:W-:Y:S01]  /*230e0*/  @!P4 IMAD.WIDE R8, R11, 0x2, R8 ;  /* 0x000000020b08c825 */ /* 0x000fe200078e0208 */
[----:B------:R4:W-:Y:S04]  /*230f0*/  @!P3 ST.E.128 desc[UR6][R6.64], RZ ;  /* 0x000000ff0600b985 */ /* 0x0009e8000c101d06 */
[----:B------:R4:W-:Y:S04]  /*23100*/  @!P4 ST.E.128 desc[UR6][R8.64], RZ ;  /* 0x000000ff0800c985 */ /* 0x0009e8000c101d06 */
[----:B------:R4:W-:Y:S04]  /*23110*/  @!P5 ST.E.128 desc[UR6][R4.64], RZ ;  /* 0x000000ff0400d985 */ /* 0x0009e8000c101d06 */
[----:B------:R4:W-:Y:S02]  /*23120*/  @!P6 ST.E.128 desc[UR6][R2.64], RZ ;  /* 0x000000ff0200e985 */ /* 0x0009e4000c101d06 */
.L_x_664:
[----:B------:R-:W-:Y:S05]  /*23130*/  BSYNC B0 ;  /* 0x0000000000007941 */ /* 0x000fea0003800000 */
.L_x_654:
[----:B------:R-:W-:Y:S02]  /*23140*/  ULDC UR4, c[0x0][0xc3c] ;  /* 0x00030f0000047ab9 */ /* 0x000fe40000000800 */
[----:B-1----:R-:W-:-:S13]  /*23150*/  ISETP.GE.AND P0, PT, R143, UR4, PT ;  /* 0x000000048f007c0c */ /* 0x002fda000bf06270 */
[----:B------:R-:W-:Y:S05]  /*23160*/  @!P0 BRA `(.L_x_676) ;  /* 0xfffffde400e88947 */ /* 0x000fea000383ffff */
[----:B------:R-:W-:Y:S05]  /*23170*/  BRA `(.L_x_444) ;  /* 0x0000009000647947 */ /* 0x000fea0003800000 */
.L_x_442:
[----:B------:R-:W-:-:S08]  /*23180*/  NOP ;  /* 0x0000000000007918 */ /* 0x000fd00000000000 */
[----:B------:R-:W0:-:S00]  /*23190*/  USETMAXREG.DEALLOC.CTAPOOL 0x18 ;  /* 0x00000018000079c8 */ /* 0x000e0000080e0500 */
[----:B0-----:R-:W2:Y:S01]  /*231a0*/  LDL.LU R2, [R1+0x10] ;  /* 0x0000100001027983 */ /* 0x001ea20000300800 */
[----:B------:R-:W-:Y:S01]  /*231b0*/  LOP3.LUT R0, R0, 0x3, RZ, 0xc0, !PT ;  /* 0x0000000300007812 */ /* 0x000fe200078ec0ff */
[----:B------:R-:W-:-:S05]  /*231c0*/  IMAD.MOV.U32 R7, RZ, RZ, RZ ;  /* 0x000000ffff077224 */ /* 0x000fca00078e00ff */
[----:B------:R-:W0:Y:S02]  /*231d0*/  SHFL.IDX PT, R0, R0, RZ, 0x1f ;  /* 0x00001fff00007589 */ /* 0x000e2400000e0000 */
[----:B0-----:R-:W-:Y:S02]  /*231e0*/  ISETP.NE.AND P0, PT, R0, RZ, PT ;  /* 0x000000ff0000720c */ /* 0x001fe40003f05270 */
[----:B--2---:R-:W-:-:S11]  /*231f0*/  LOP3.LUT R2, R2, 0xfffffffd, RZ, 0xc0, !PT ;  /* 0xfffffffd02027812 */ /* 0x004fd600078ec0ff */
[----:B------:R-:W-:-:S05]  /*23200*/  @P0 LOP3.LUT R2, R2, 0x2, RZ, 0xfc, !PT ;  /* 0x0000000202020812 */ /* 0x000fca00078efcff */
[----:B------:R0:W-:Y:S01]  /*23210*/  STL [R1+0x10], R2 ;  /* 0x0000100201007387 */ /* 0x0001e20000100800 */
        /* <DEDUP_REMOVED lines=10> */
.L_x_677:
[----:B------:R-:W-:Y:S01]  /*232c0*/  LOP3.LUT R0, R6, 0x1f, RZ, 0xc0, !PT ;  /* 0x0000001f06007812 */ /* 0x000fe200078ec0ff */
[----:B------:R-:W-:Y:S01]  /*232d0*/  ULDC UR4, c[0x0][0xc3c] ;  /* 0x00030f0000047ab9 */ /* 0x000fe20000000800 */
[----:B------:R-:W-:Y:S01]  /*232e0*/  ULDC.64 UR6, c[0x0][0x208] ;  /* 0x0000820000067ab9 */ /* 0x000fe20000000a00 */
[----:B------:R-:W-:Y:S01]  /*232f0*/  IMAD.MOV.U32 R10, RZ, RZ, RZ ;  /* 0x000000ffff0a7224 */ /* 0x000fe200078e00ff */
[----:B------:R-:W-:Y:S01]  /*23300*/  ISETP.NE.AND P0, PT, R0, 0x1f, PT ;  /* 0x0000001f0000780c */ /* 0x000fe20003f05270 */
[----:B------:R-:W-:-:S03]  /*23310*/  ULDC UR5, c[0x0][0xc38] ;  /* 0x00030e0000057ab9 */ /* 0x000fc60000000800 */
[----:B------:R-:W-:-:S13]  /*23320*/  ISETP.GE.OR P1, PT, R0, UR4, !P0 ;  /* 0x0000000400007c0c */ /* 0x000fda000c726670 */
[----:B0-----:R-:W0:Y:S08]  /*23330*/  @!P1 LDC.64 R2, c[0x0][0xc80] ;  /* 0x00032000ff029b82 */ /* 0x001e300000000a00 */
        /* <DEDUP_REMOVED lines=36> */
.L_x_681:
        /* <DEDUP_REMOVED lines=39> */
.L_x_679:
        /* <DEDUP_REMOVED lines=20> */
.L_x_682:
        /* <DEDUP_REMOVED lines=54> */
.L_x_680:
[----:B------:R-:W-:Y:S01]  /*23c90*/  IMAD.U32 R2, RZ, RZ, UR6 ;  /* 0x00000006ff027e24 */ /* 0x000fe2000f8e00ff */
[----:B------:R0:W-:Y:S04]  /*23ca0*/  STL [R1+0x4], RZ ;  /* 0x000004ff01007387 */ /* 0x0001e80000100800 */
[----:B------:R0:W-:Y:S04]  /*23cb0*/  STL [R1+0x8], RZ ;  /* 0x000008ff01007387 */ /* 0x0001e80000100800 */
[----:B------:R0:W-:Y:S02]  /*23cc0*/  STL [R1], R2 ;  /* 0x0000000201007387 */ /* 0x0001e40000100800 */
.L_x_683:
        /* <DEDUP_REMOVED lines=10> */
.L_x_678:
[----:B-1----:R-:W3:Y:S01]  /*23d70*/  LDL R0, [R1+0xc] ;  /* 0x00000c0001007983 */ /* 0x002ee20000100800 */
[----:B------:R-:W-:Y:S01]  /*23d80*/  ULDC UR4, c[0x0][0xc3c] ;  /* 0x00030f0000047ab9 */ /* 0x000fe20000000800 */
[----:B------:R-:W-:Y:S01]  /*23d90*/  IMAD.MOV.U32 R19, RZ, RZ, RZ ;  /* 0x000000ffff137224 */ /* 0x000fe200078e00ff */
[----:B---3--:R-:W-:Y:S01]  /*23da0*/  ISETP.GE.AND P0, PT, R0, UR4, PT ;  /* 0x0000000400007c0c */ /* 0x008fe2000bf06270 */
[----:B------:R-:W-:-:S05]  /*23db0*/  IMAD.MOV.U32 R0, RZ, RZ, 0x1 ;  /* 0x00000001ff007424 */ /* 0x000fca00078e00ff */
[----:B------:R1:W-:Y:S04]  /*23dc0*/  STL [R1+0x18], R0 ;  /* 0x0000180001007387 */ /* 0x0003e80000100800 */
[----:B------:R1:W-:Y:S03]  /*23dd0*/  STL [R1+0x64], RZ ;  /* 0x000064ff01007387 */ /* 0x0003e60000100800 */
[----:B------:R-:W-:Y:S05]  /*23de0*/  @P0 BRA `(.L_x_684) ;  /* 0x0000008000680947 */ /* 0x000fea0003800000 */
[----:B------:R-:W3:Y:S01]  /*23df0*/  S2UR UR5, SR_CgaCtaId ;  /* 0x00000000000579c3 */ /* 0x000ee20000008800 */
[C---:B-1----:R-:W-:Y:S01]  /*23e00*/  IMAD.SHL.U32 R0, R6.reuse, 0x8, RZ ;  /* 0x0000000806007824 */ /* 0x042fe200078e00ff */
[----:B------:R-:W-:Y:S01]  /*23e10*/  LOP3.LUT R4, R6, 0x7f, RZ, 0xc0, !PT ;  /* 0x0000007f06047812 */ /* 0x000fe200078ec0ff */
[----:B------:R-:W-:Y:S01]  /*23e20*/  UMOV UR4, 0x400 ;  /* 0x0000040000047882 */ /* 0x000fe20000000000 */
[----:B------:R-:W-:Y:S01]  /*23e30*/  BSSY B8, `(.L_x_684) ;  /* 0x0000815000087945 */ /* 0x000fe20003800000 */
[----:B------:R-:W-:Y:S01]  /*23e40*/  IMAD.MOV.U32 R19, RZ, RZ, RZ ;  /* 0x000000ffff137224 */ /* 0x000fe200078e00ff */
[----:B------:R-:W-:Y:S01]  /*23e50*/  LOP3.LUT R3, R0, 0x1f8, RZ, 0xc0, !PT ;  /* 0x000001f800037812 */ /* 0x000fe200078ec0ff */
[----:B0-----:R-:W-:Y:S01]  /*23e60*/  IMAD.SHL.U32 R2, R4, 0x8, RZ ;  /* 0x0000000804027824 */ /* 0x001fe200078e00ff */
[----:B------:R-:W-:Y:S01]  /*23e70*/  LOP3.LUT R0, R0, 0x38, RZ, 0xc0, !PT ;  /* 0x0000003800007812 */ /* 0x000fe200078ec0ff */
[----:B------:R-:W-:Y:S01]  /*23e80*/  ULDC.64 UR38, c[0x0][0x198] ;  /* 0x0000660000267ab9 */ /* 0x000fe20000000a00 */
[----:B------:R-:W-:Y:S01]  /*23e90*/  LOP3.LUT R3, R3, 0x38, R6, 0x78, !PT ;  /* 0x0000003803037812 */ /* 0x000fe200078e7806 */
[----:B------:R-:W-:Y:S01]  /*23ea0*/  IMAD.SHL.U32 R6, R6, 0x10, RZ ;  /* 0x0000001006067824 */ /* 0x000fe200078e00ff */
[----:B------:R-:W-:-:S02]  /*23eb0*/  ULDC UR36, c[0x0][0xc] ;  /* 0x0000030000247ab9 */ /* 0x000fc40000000800 */
[----:B------:R-:W-:Y:S02]  /*23ec0*/  LOP3.LUT R3, R3, 0x200, R2, 0xf8, !PT ;  /* 0x0000020003037812 */ /* 0x000fe400078ef802 */
[----:B------:R-:W-:-:S04]  /*23ed0*/  SHF.R.U32.HI R2, RZ, 0x3, R4 ;  /* 0x00000003ff027819 */ /* 0x000fc80000011604 */
[----:B------:R-:W-:Y:S01]  /*23ee0*/  LOP3.LUT R4, R2, 0x70, R6, 0xf8, !PT ;  /* 0x0000007002047812 */ /* 0x000fe200078ef806 */
[----:B------:R-:W-:Y:S02]  /*23ef0*/  IMAD.MOV.U32 R2, RZ, RZ, 0x1 ;  /* 0x00000001ff027424 */ /* 0x000fe400078e00ff */
[----:B------:R-:W-:Y:S01]  /*23f00*/  IMAD.MOV.U32 R4, RZ, RZ, 0x1 ;  /* 0x00000001ff047424 */ /* 0x000fe200078e00ff */
[----:B---3--:R-:W-:-:S06]  /*23f10*/  ULEA UR4, UR5, UR4, 0x18 ;  /* 0x0000000405047291 */ /* 0x008fcc000f8ec03f */
[----:B------:R-:W-:-:S04]  /*23f20*/  IMAD.U32 R18, RZ, RZ, UR4 ;  /* 0x00000004ff127e24 */ /* 0x000fc8000f8e00ff */
[----:B------:R-:W-:-:S05]  /*23f30*/  IMAD R3, R3, 0x2, R18 ;  /* 0x0000000203037824 */ /* 0x000fca00078e0212 */
[----:B------:R0:W-:Y:S04]  /*23f40*/  STL [R1+0x2c], R3 ;  /* 0x00002c0301007387 */ /* 0x0001e80000100800 */
[----:B------:R-:W-:Y:S04]  /*23f50*/  STL [R1+0x64], RZ ;  /* 0x000064ff01007387 */ /* 0x000fe80000100800 */
[----:B------:R1:W-:Y:S01]  /*23f60*/  STL [R1+0x24], R2 ;  /* 0x0000240201007387 */ /* 0x0003e20000100800 */
[----:B0-----:R-:W-:-:S03]  /*23f70*/  LOP3.LUT R3, R0, 0x40, RZ, 0xfc, !PT ;  /* 0x0000004000037812 */ /* 0x001fc600078efcff */
[----:B------:R0:W-:Y:S04]  /*23f80*/  STL [R1+0x20], RZ ;  /* 0x000020ff01007387 */ /* 0x0001e80000100800 */
[----:B------:R0:W-:Y:S01]  /*23f90*/  STL [R1+0x18], R4 ;  /* 0x0000180401007387 */ /* 0x0001e20000100800 */
[C---:B-1----:R-:W-:Y:S02]  /*23fa0*/  LOP3.LUT R2, R0.reuse, 0x80, RZ, 0xfc, !PT ;  /* 0x0000008000027812 */ /* 0x042fe400078efcff */
[----:B------:R-:W-:-:S07]  /*23fb0*/  LOP3.LUT R0, R0, 0xc0, RZ, 0xfc, !PT ;  /* 0x000000c000007812 */ /* 0x000fce00078efcff */
.L_x_843:
[----:B------:R-:W3:Y:S01]  /*23fc0*/  LDL R0, [R1+0xc] ;  /* 0x00000c0001007983 */ /* 0x000ee20000100800 */
[----:B------:R-:W3:Y:S01]  /*23fd0*/  LDC.64 R2, c[0x0][0xc88] ;  /* 0x00032200ff027b82 */ /* 0x000ee20000000a00 */
[----:B------:R-:W-:Y:S01]  /*23fe0*/  ULDC.64 UR4, c[0x0][0x208] ;  /* 0x0000820000047ab9 */ /* 0x000fe20000000a00 */
[----:B---3--:R-:W-:-:S05]  /*23ff0*/  IMAD.WIDE R2, R0, 0x4, R2 ;  /* 0x0000000400027825 */ /* 0x008fca00078e0202 */
[----:B0-----:R-:W0:Y:S01]  /*24000*/  LDG.E R15, desc[UR4][R2.64] ;  /* 0x00000004020f7981 */ /* 0x001e22000c1e1900 */
[----:B------:R-:W-:Y:S05]  /*24010*/  YIELD ;  /* 0x0000000000007946 */ /* 0x000fea0003800000 */
[----:B------:R-:W-:Y:S01]  /*24020*/  ULDC.64 UR4, c[0x0][0xa28] ;  /* 0x00028a0000047ab9 */ /* 0x000fe20000000a00 */
[----:B------:R-:W-:Y:S01]  /*24030*/  IMAD.MOV.U32 R0, RZ, RZ, RZ ;  /* 0x000000ffff007224 */ /* 0x000fe200078e00ff */
[----:B------:R-:W-:Y:S01]  /*24040*/  ISETP.NE.U32.AND P0, PT, RZ, UR4, PT ;  /* 0x00000004ff007c0c */ /* 0x000fe2000bf05070 */
[----:B------:R-:W-:Y:S01]  /*24050*/  ULDC.64 UR12, c[0x0][0x208] ;  /* 0x00008200000c7ab9 */ /* 0x000fe20000000a00 */
[----:B--2---:R-:W-:Y:S01]  /*24060*/  IMAD.MOV.U32 R8, RZ, RZ, RZ ;  /* 0x000000ffff087224 */ /* 0x004fe200078e00ff */
[----:B------:R-:W-:Y:S01]  /*24070*/  ULDC.64 UR10, c[0x0][0xa18] ;  /* 0x00028600000a7ab9 */ /* 0x000fe20000000a00 */
[----:B------:R-:W-:Y:S01]  /*24080*/  ISETP.NE.AND.EX P0, PT, RZ, UR5, PT, P0 ;  /* 0x00000005ff007c0c */ /* 0x000fe2000bf05300 */
[----:B------:R-:W-:Y:S01]  /*24090*/  ULDC.64 UR8, c[0x0][0xa10] ;  /* 0x0002840000087ab9 */ /* 0x000fe20000000a00 */
[----:B------:R-:W-:Y:S01]  /*240a0*/  ULDC.64 UR6, c[0x0][0xa08] ;  /* 0x0002820000067ab9 */ /* 0x000fe20000000a00 */
[----:B01----:R-:W-:Y:S01]  /*240b0*/  SHF.R.S32.HI R4, RZ, 0x1f, R15 ;  /* 0x0000001fff047819 */ /* 0x003fe2000001140f */
[----:B------:R-:W-:-:S09]  /*240c0*/  IMAD.SHL.U32 R14, R15, 0x4, RZ ;  /* 0x000000040f0e7824 */ /* 0x000fd200078e00ff */
[C---:B------:R-:W-:Y:S01]  /*240d0*/  @P0 LEA R2, P1, R15.reuse, UR4, 0x2 ;  /* 0x000000040f020c11 */ /* 0x040fe2000f8210ff */
[----:B------:R-:W-:Y:S03]  /*240e0*/  STL [R1+0x34], R15 ;  /* 0x0000340f01007387 */ /* 0x000fe60000100800 */
[C-C-:B------:R-:W-:Y:S01]  /*240f0*/  @P0 LEA.HI.X R3, R15.reuse, UR5, R4.reuse, 0x2, P1 ;  /* 0x000000050f030c11 */ /* 0x140fe200088f1404 */
[----:B------:R-:W-:Y:S01]  /*24100*/  ULDC.64 UR4, c[0x0][0xa00] ;  /* 0x0002800000047ab9 */ /* 0x000fe20000000a00 */
[----:B------:R-:W-:Y:S01]  /*24110*/  SHF.L.U64.HI R13, R15, 0x2, R4 ;  /* 0x000000020f0d7819 */ /* 0x000fe20000010204 */
[----:B------:R0:W-:Y:S01]  /*24120*/  STL [R1+0x58], R4 ;  /* 0x0000580401007387 */ /* 0x0001e20000100800 */
[----:B------:R-:W-:-:S03]  /*24130*/  ISETP.NE.U32.AND P1, PT, RZ, UR4, PT ;  /* 0x00000004ff007c0c */ /* 0x000fc6000bf25070 */
[----:B------:R1:W5:Y:S01]  /*24140*/  @P0 LDG.E R0, desc[UR12][R2.64] ;  /* 0x0000000c02000981 */ /* 0x000362000c1e1900 */
[----:B------:R-:W-:Y:S02]  /*24150*/  ISETP.NE.AND.EX P1, PT, RZ, UR5, PT, P1 ;  /* 0x00000005ff007c0c */ /* 0x000fe4000bf25310 */
[----:B------:R-:W-:Y:S02]  /*24160*/  CS2R R10, SRZ ;  /* 0x00000000000a7805 */ /* 0x000fe4000001ff00 */
[----:B------:R-:W-:Y:S01]  /*24170*/  ISETP.NE.U32.AND P3, PT, RZ, UR10, PT ;  /* 0x0000000aff007c0c */ /* 0x000fe2000bf65070 */
[----:B------:R-:W-:Y:S01]  /*24180*/  STL [R1+0x28], R14 ;  /* 0x0000280e01007387 */ /* 0x000fe20000100800 */
[----:B------:R-:W-:Y:S02]  /*24190*/  ISETP.NE.U32.AND P0, PT, RZ, UR6, PT ;  /* 0x00000006ff007c0c */ /* 0x000fe4000bf05070 */
[----:B------:R-:W-:Y:S01]  /*241a0*/  ISETP.NE.U32.AND P2, PT, RZ, UR8, PT ;  /* 0x00000008ff007c0c */ /* 0x000fe2000bf45070 */
[----:B------:R-:W-:Y:S01]  /*241b0*/  STL [R1+0x38], R13 ;  /* 0x0000380d01007387 */ /* 0x000fe20000100800 */
[----:B------:R-:W-:-:S02]  /*241c0*/  IADD3 R6, P5, R14, UR6, RZ ;  /* 0x000000060e067c10 */ /* 0x000fc4000ffbe0ff */
[C---:B-1----:R-:W-:Y:S02]  /*241d0*/  IADD3 R2, P4, R14.reuse, UR4, RZ ;  /* 0x000000040e027c10 */ /* 0x042fe4000ff9e0ff */
[----:B------:R-:W-:Y:S02]  /*241e0*/  ISETP.NE.AND.EX P3, PT, RZ, UR11, PT, P3 ;  /* 0x0000000bff007c0c */ /* 0x000fe4000bf65330 */
[C---:B------:R-:W-:Y:S02]  /*241f0*/  IADD3.X R3, R13.reuse, UR5, RZ, P4, !PT ;  /* 0x000000050d037c10 */ /* 0x040fe4000a7fe4ff */
[----:B0-----:R-:W-:Y:S02]  /*24200*/  IADD3 R4, P4, R14, UR8, RZ ;  /* 0x000000080e047c10 */ /* 0x001fe4000ff9e0ff */
[----:B------:R-:W-:Y:S01]  /*24210*/  ISETP.NE.AND.EX P0, PT, RZ, UR7, PT, P0 ;  /* 0x00000007ff007c0c */ /* 0x000fe2000bf05300 */
[----:B------:R-:W2:Y:S01]  /*24220*/  @P1 LDG.E R8, desc[UR12][R2.64] ;  /* 0x0000000c02081981 */ /* 0x000ea2000c1e1900 */
[C---:B------:R-:W-:Y:S01]  /*24230*/  IADD3.X R5, R13.reuse, UR9, RZ, P4, !PT ;  /* 0x000000090d057c10 */ /* 0x040fe2000a7fe4ff */
[----:B------:R-:W-:Y:S01]  /*24240*/  ULDC UR4, c[0x0][0x288] ;  /* 0x0000a20000047ab9 */ /* 0x000fe20000000800 */
[----:B------:R-:W-:Y:S01]  /*24250*/  ISETP.NE.AND.EX P2, PT, RZ, UR9, PT, P2 ;  /* 0x00000009ff007c0c */ /* 0x000fe2000bf45320 */
[----:B------:R-:W-:Y:S01]  /*24260*/  IMAD.U32 R12, RZ, RZ, UR4 ;  /* 0x00000004ff0c7e24 */ /* 0x000fe2000f8e00ff */
[----:B------:R-:W-:Y:S01]  /*24270*/  ULDC.64 UR4, c[0x0][0x418] ;  /* 0x0001060000047ab9 */ /* 0x000fe20000000a00 */
[----:B------:R-:W-:Y:S01]  /*24280*/  IADD3.X R7, R13, UR7, RZ, P5, !PT ;  /* 0x000000070d077c10 */ /* 0x000fe2000affe4ff */
[----:B--2---:R0:W-:Y:S01]  /*24290*/  STL [R1+0x4c], R8 ;  /* 0x00004c0801007387 */ /* 0x0041e20000100800 */
[----:B------:R-:W-:-:S03]  /*242a0*/  UISETP.NE.U32.AND UP0, UPT, UR4, URZ, UPT ;  /* 0x0000003f0400728c */ /* 0x000fc6000bf05070 */
[----:B------:R-:W-:Y:S01]  /*242b0*/  ULDC UR4, c[0x0][0x424] ;  /* 0x0001090000047ab9 */ /* 0x000fe20000000800 */
[----:B------:R-:W5:Y:S04]  /*242c0*/  @P0 LDG.E R11, desc[UR12][R6.64] ;  /* 0x0000000c060b0981 */ /* 0x000f68000c1e1900 */
[----:B------:R-:W5:Y:S01]  /*242d0*/  @P2 LDG.E R10, desc[UR12][R4.64] ;  /* 0x0000000c040a2981 */ /* 0x000f62000c1e1900 */
[----:B0-----:R-:W-:-:S04]  /*242e0*/  @P3 IADD3 R8, P4, R14, UR10, RZ ;  /* 0x0000000a0e083c10 */ /* 0x001fc8000ff9e0ff */
[----:B------:R-:W-:-:S05]  /*242f0*/  @P3 IADD3.X R9, R13, UR11, RZ, P4, !PT ;  /* 0x0000000b0d093c10 */ /* 0x000fca000a7fe4ff */
[----:B------:R0:W2:Y:S01]  /*24300*/  @P3 LDG.E R12, desc[UR12][R8.64] ;  /* 0x0000000c080c3981 */ /* 0x0000a2000c1e1900 */
[----:B------:R-:W-:-:S03]  /*24310*/  UISETP.NE.AND.EX UP0, UPT, UR5, URZ, UPT, UP0 ;  /* 0x0000003f0500728c */ /* 0x000fc6000bf05300 */
[----:B------:R-:W-:Y:S01]  /*24320*/  ULDC UR5, c[0x0][0x2f0] ;  /* 0x0000bc0000057ab9 */ /* 0x000fe20000000800 */
[----:B------:R-:W-:-:S04]  /*24330*/  USEL UR4, UR4, 0x1, UP0 ;  /* 0x0000000104047887 */ /* 0x000fc80008000000 */
[----:B------:R-:W-:-:S03]  /*24340*/  UIMAD UR4, UR4, UR5, URZ ;  /* 0x00000005040472a4 */ /* 0x000fc6000f8e023f */
[----:B------:R-:W-:Y:S02]  /*24350*/  ULDC UR5, c[0x0][0x348] ;  /* 0x0000d20000057ab9 */ /* 0x000fe40000000800 */
[----:B0-----:R-:W-:Y:S02]  /*24360*/  IMAD.U32 R9, RZ, RZ, UR5 ;  /* 0x00000005ff097e24 */ /* 0x001fe4000f8e00ff */
[----:B------:R-:W-:Y:S01]  /*24370*/  IMAD.U32 R8, RZ, RZ, UR4 ;  /* 0x00000004ff087e24 */ /* 0x000fe2000f8e00ff */
[----:B--2---:R0:W-:Y:S01]  /*24380*/  STL [R1+0x5c], R12 ;  /* 0x00005c0c01007387 */ /* 0x0041e20000100800 */
[----:B------:R-:W-:Y:S05]  /*24390*/  @P3 BRA `(.L_x_685) ;  /* 0x0000000000183947 */ /* 0x000fea0003800000 */
[----:B------:R-:W-:Y:S05]  /*243a0*/  @!P1 BRA `(.L_x_685) ;  /* 0x0000000000149947 */ /* 0x000fea0003800000 */
[----:B------:R-:W-:Y:S02]  /*243b0*/  ULDC.64 UR4, c[0x0][0x208] ;  /* 0x0000820000047ab9 */ /* 0x000fe40000000a00 */
[----:B0-----:R-:W2:Y:S04]  /*243c0*/  LDG.E R12, desc[UR4][R2.64] ;  /* 0x00000004020c7981 */ /* 0x001ea8000c1e1900 */
[----:B------:R-:W2:Y:S02]  /*243d0*/  LDG.E R2, desc[UR4][R2.64+0x4] ;  /* 0x0000040402027981 */ /* 0x000ea4000c1e1900 */
[----:B--2---:R-:W-:-:S05]  /*243e0*/  IMAD.IADD R2, R2, 0x1, -R12 ;  /* 0x0000000102027824 */ /* 0x004fca00078e0a0c */
[----:B------:R1:W-:Y:S02]  /*243f0*/  STL [R1+0x5c], R2 ;  /* 0x00005c0201007387 */ /* 0x0003e40000100800 */
.L_x_685:
[----:B------:R-:W2:Y:S01]  /*24400*/  LDL.LU R3, [R1+0x8] ;  /* 0x0000080001037983 */ /* 0x000ea20000300800 */
[----:B0-----:R-:W-:Y:S01]  /*24410*/  IMAD.MOV.U32 R12, RZ, RZ, R15 ;  /* 0x000000ffff0c7224 */ /* 0x001fe200078e000f */
[----:B------:R-:W-:Y:S02]  /*24420*/  ULDC.64 UR4, c[0x0][0xa20] ;  /* 0x0002880000047ab9 */ /* 0x000fe40000000a00 */
[----:B------:R-:W-:Y:S02]  /*24430*/  ISETP.NE.U32.AND P1, PT, RZ, UR4, PT ;  /* 0x00000004ff007c0c */ /* 0x000fe4000bf25070 */
[----:B------:R0:W-:Y:S02]  /*24440*/  STL [R1+0x14], R12 ;  /* 0x0000140c01007387 */ /* 0x0001e40000100800 */
[----:B------:R-:W-:Y:S02]  /*24450*/  ISETP.NE.AND.EX P1, PT, RZ, UR5, PT, P1 ;  /* 0x00000005ff007c0c */ /* 0x000fe4000bf25310 */
[----:B--2---:R-:W-:-:S02]  /*24460*/  LOP3.LUT R17, R3, 0xff000000, RZ, 0xc0, !PT ;  /* 0xff00000003117812 */ /* 0x004fc400078ec0ff */
[C---:B-1----:R-:W-:Y:S02]  /*24470*/  LOP3.LUT R2, R3.reuse, 0xff0000, RZ, 0xc0, !PT ;  /* 0x00ff000003027812 */ /* 0x042fe400078ec0ff */
[----:B------:R-:W-:Y:S02]  /*24480*/  SHF.R.U32.HI R17, RZ, 0x8, R17 ;  /* 0x00000008ff117819 */ /* 0x000fe40000011611 */
[----:B------:R-:W-:Y:S02]  /*24490*/  LOP3.LUT R16, R3, 0xffff, RZ, 0xc0, !PT ;  /* 0x0000ffff03107812 */ /* 0x000fe400078ec0ff */
[----:B------:R-:W-:Y:S01]  /*244a0*/  LEA.HI R17, R2, R17, RZ, 0x10 ;  /* 0x0000001102117211 */ /* 0x000fe200078f80ff */
[----:B-----5:R-:W-:-:S05]  /*244b0*/  IMAD.IADD R2, R11, 0x1, R0 ;  /* 0x000000010b027824 */ /* 0x020fca00078e0200 */
[----:B------:R0:W-:Y:S01]  /*244c0*/  STL [R1+0x1c], R2 ;  /* 0x00001c0201007387 */ /* 0x0001e20000100800 */
[----:B------:R-:W-:Y:S05]  /*244d0*/  @!P1 BRA `(.L_x_686) ;  /* 0x0000000000149947 */ /* 0x000fea0003800000 */
[----:B0-----:R-:W-:Y:S01]  /*244e0*/  IADD3 R2, P0, R14, UR4, RZ ;  /* 0x000000040e027c10 */ /* 0x001fe2000ff1e0ff */
[----:B------:R-:W-:-:S03]  /*244f0*/  ULDC.64 UR6, c[0x0][0x208] ;  /* 0x0000820000067ab9 */ /* 0x000fc60000000a00 */
[----:B------:R-:W-:-:S05]  /*24500*/  IADD3.X R3, R13, UR5, RZ, P0, !PT ;  /* 0x000000050d037c10 */ /* 0x000fca00087fe4ff */
[----:B------:R1:W5:Y:S01]  /*24510*/  LDG.E R8, desc[UR6][R2.64] ;  /* 0x0000000602087981 */ /* 0x000362000c1e1900 */
[----:B------:R-:W-:Y:S05]  /*24520*/  BRA `(.L_x_687) ;  /* 0x0000000000147947 */ /* 0x000fea0003800000 */
.L_x_686:
[----:B------:R-:W-:Y:S05]  /*24530*/  @!P0 BRA `(.L_x_687) ;  /* 0x0000000000108947 */ /* 0x000fea0003800000 */
[----:B------:R-:W-:Y:S02]  /*24540*/  ULDC.64 UR4, c[0x0][0x208] ;  /* 0x0000820000047ab9 */ /* 0x000fe40000000a00 */
[----:B------:R-:W2:Y:S04]  /*24550*/  LDG.E R8, desc[UR4][R6.64] ;  /* 0x0000000406087981 */ /* 0x000ea8000c1e1900 */
[----:B------:R-:W2:Y:S02]  /*24560*/  LDG.E R6, desc[UR4][R6.64+0x4] ;  /* 0x0000040406067981 */ /* 0x000ea4000c1e1900 */
[----:B--2---:R-:W-:-:S07]  /*24570*/  IMAD.IADD R8, R6, 0x1, -R8 ;  /* 0x0000000106087824 */ /* 0x004fce00078e0a08 */
.L_x_687:
[----:B------:R-:W-:Y:S01]  /*24580*/  ULDC.64 UR4, c[0x0][0x208] ;  /* 0x0000820000047ab9 */ /* 0x000fe20000000a00 */
[----:B-----5:R-:W-:Y:S02]  /*24590*/  IMAD.IADD R6, R8, 0x1, -R0 ;  /* 0x0000000108067824 */ /* 0x020fe400078e0a00 */
[----:B------:R-:W2:Y:S04]  /*245a0*/  @P2 LDG.E R0, desc[UR4][R4.64] ;  /* 0x0000000404002981 */ /* 0x000ea8000c1e1900 */
[----:B------:R-:W2:Y:S01]  /*245b0*/  @P2 LDG.E R4, desc[UR4][R4.64+0x4] ;  /* 0x0000040404042981 */ /* 0x000ea2000c1e1900 */
[----:B------:R-:W-:Y:S01]  /*245c0*/  LOP3.LUT R13, R17, 0xff, RZ, 0xc0, !PT ;  /* 0x000000ff110d7812 */ /* 0x000fe200078ec0ff */
[----:B------:R-:W-:Y:S01]  /*245d0*/  BSSY B0, `(.L_x_688) ;  /* 0x000002a000007945 */ /* 0x000fe20003800000 */
[----:B------:R-:W-:Y:S01]  /*245e0*/  SHF.R.U32.HI R17, RZ, 0x10, R17 ;  /* 0x00000010ff117819 */ /* 0x000fe20000011611 */
[----:B-1----:R-:W-:-:S02]  /*245f0*/  IMAD.MOV.U32 R3, RZ, RZ, RZ ;  /* 0x000000ffff037224 */ /* 0x002fc400078e00ff */
[----:B--2---:R-:W-:-:S04]  /*24600*/  @P2 IMAD.IADD R9, R4, 0x1, -R0 ;  /* 0x0000000104092824 */ /* 0x004fc800078e0a00 */
[----:B0-----:R-:W-:-:S04]  /*24610*/  IMAD.IADD R2, R6, 0x1, R9 ;  /* 0x0000000106027824 */ /* 0x001fc800078e0209 */
[C---:B------:R-:W-:Y:S01]  /*24620*/  VIADD R0, R2.reuse, 0x4f ;  /* 0x0000004f02007836 */ /* 0x040fe20000000000 */
[----:B------:R-:W-:-:S03]  /*24630*/  ISETP.GE.AND P1, PT, R2, 0x1, PT ;  /* 0x000000010200780c */ /* 0x000fc60003f26270 */
[----:B------:R-:W-:-:S05]  /*24640*/  IMAD.HI R0, R0, 0x66666667, RZ ;  /* 0x6666666700007827 */ /* 0x000fca00078e02ff */
[----:B------:R-:W-:-:S04]  /*24650*/  SHF.R.U32.HI R2, RZ, 0x1f, R0 ;  /* 0x0000001fff027819 */ /* 0x000fc80000011600 */
[----:B------:R-:W-:-:S05]  /*24660*/  LEA.HI.SX32 R11, R0, R2, 0x1b ;  /* 0x00000002000b7211 */ /* 0x000fca00078fdaff */
[----:B------:R0:W-:Y:S04]  /*24670*/  STL [R1+0x40], R11 ;  /* 0x0000400b01007387 */ /* 0x0001e80000100800 */
[----:B------:R0:W-:Y:S01]  /*24680*/  STL [R1+0x60], R13 ;  /* 0x0000600d01007387 */ /* 0x0001e20000100800 */
[----:B------:R-:W-:Y:S05]  /*24690*/  @!P1 BRA `(.L_x_689) ;  /* 0x0000000000749947 */ /* 0x000fea0003800000 */
[----:B------:R-:W-:Y:S01]  /*246a0*/  ISETP.NE.AND P0, PT, R17, RZ, PT ;  /* 0x000000ff1100720c */ /* 0x000fe20003f05270 */
[----:B------:R-:W-:-:S03]  /*246b0*/  ULDC UR4, c[0x0][0x9f0] ;  /* 0x00027c0000047ab9 */ /* 0x000fc60000000800 */
[----:B------:R-:W-:-:S04]  /*246c0*/  SEL R0, R17, UR4, P0 ;  /* 0x0000000411007c07 */ /* 0x000fc80008000000 */
[----:B------:R-:W-:Y:S02]  /*246d0*/  IABS R2, R0 ;  /* 0x0000000000027213 */ /* 0x000fe40000000000 */
[----:B------:R-:W-:Y:S02]  /*246e0*/  IADD3 R3, R0, -0x1, R11 ;  /* 0xffffffff00037810 */ /* 0x000fe40007ffe00b */
[----:B------:R-:W1:Y:S08]  /*246f0*/  I2F.RP R4, R2 ;  /* 0x0000000200047306 */ /* 0x000e700000209400 */
[----:B-1----:R-:W1:Y:S02]  /*24700*/  MUFU.RCP R4, R4 ;  /* 0x0000000400047308 */ /* 0x002e640000001000 */
[----:B-1----:R-:W-:-:S06]  /*24710*/  VIADD R4, R4, 0xffffffe ;  /* 0x0ffffffe04047836 */ /* 0x002fcc0000000000 */
[----:B------:R1:W2:Y:S02]  /*24720*/  F2I.FTZ.U32.TRUNC.NTZ R5, R4 ;  /* 0x0000000400057305 */ /* 0x0002a4000021f000 */
[----:B-1----:R-:W-:-:S04]  /*24730*/  LOP3.LUT R4, R3, R0, RZ, 0x3c, !PT ;  /* 0x0000000003047212 */ /* 0x002fc800078e3cff */
[----:B------:R-:W-:Y:S01]  /*24740*/  ISETP.GE.AND P4, PT, R4, RZ, PT ;  /* 0x000000ff0400720c */ /* 0x000fe20003f86270 */
[----:B--2---:R-:W-:-:S04]  /*24750*/  IMAD.MOV R4, RZ, RZ, -R5 ;  /* 0x000000ffff047224 */ /* 0x004fc800078e0a05 */
[----:B------:R-:W-:Y:S02]  /*24760*/  IMAD R7, R4, R2, RZ ;  /* 0x0000000204077224 */ /* 0x000fe400078e02ff */
[----:B------:R-:W-:-:S04]  /*24770*/  IMAD.MOV.U32 R4, RZ, RZ, RZ ;  /* 0x000000ffff047224 */ /* 0x000fc800078e00ff */
[----:B------:R-:W-:Y:S01]  /*24780*/  IMAD.HI.U32 R7, R5, R7, R4 ;  /* 0x0000000705077227 */ /* 0x000fe200078e0004 */
[----:B------:R-:W-:Y:S02]  /*24790*/  IABS R4, R3 ;  /* 0x0000000300047213 */ /* 0x000fe40000000000 */
[----:B------:R-:W-:-:S05]  /*247a0*/  IABS R3, R0 ;  /* 0x0000000000037213 */ /* 0x000fca0000000000 */
[----:B------:R-:W-:-:S04]  /*247b0*/  IMAD.MOV R3, RZ, RZ, -R3 ;  /* 0x000000ffff037224 */ /* 0x000fc800078e0a03 */
        /* <DEDUP_REMOVED lines=11> */
.L_x_689:
[----:B------:R-:W-:Y:S05]  /*24870*/  BSYNC B0 ;  /* 0x0000000000007941 */ /* 0x000fea0003800000 */
.L_x_688:
[-C--:B------:R-:W-:Y:S01]  /*24880*/  IMAD R0, R13, R3.reuse, RZ ;  /* 0x000000030d007224 */ /* 0x080fe200078e02ff */
[----:B------:R-:W-:Y:S04]  /*24890*/  BSSY B0, `(.L_x_690) ;  /* 0x000019d000007945 */ /* 0x000fe80003800000 */
[C---:B------:R-:W-:Y:S01]  /*248a0*/  VIADDMNMX R3, R0.reuse, R3, R11, PT ;  /* 0x0000000300037246 */ /* 0x040fe2000380010b */
[----:B------:R-:W-:-:S04]  /*248b0*/  IMAD R0, R0, 0x50, -R6 ;  /* 0x0000005000007824 */ /* 0x000fc800078e0a06 */
[----:B------:R-:W-:Y:S01]  /*248c0*/  IMAD R6, R3, 0x50, -R6 ;  /* 0x0000005003067824 */ /* 0x000fe200078e0a06 */
[----:B------:R-:W-:-:S04]  /*248d0*/  VIMNMX R0, RZ, R0, !PT ;  /* 0x00000000ff007248 */ /* 0x000fc80007fe0100 */
[----:B------:R-:W-:Y:S01]  /*248e0*/  VIMNMX R9, R6, R9, PT ;  /* 0x0000000906097248 */ /* 0x000fe20003fe0100 */
[----:B------:R-:W-:-:S03]  /*248f0*/  IMAD.WIDE.U32 R2, R0, -0x33333333, RZ ;  /* 0xcccccccd00027825 */ /* 0x000fc600078e00ff */
[----:B------:R-:W-:-:S13]  /*24900*/  ISETP.GT.AND P0, PT, R9, R0, PT ;  /* 0x000000000900720c */ /* 0x000fda0003f04270 */
[----:B------:R-:W-:Y:S01]  /*24910*/  @P0 VIADD R4, R9, 0x4f ;  /* 0x0000004f09040836 */ /* 0x000fe20000000000 */
[----:B------:R-:W-:-:S03]  /*24920*/  SHF.R.U32.HI R9, RZ, 0x6, R3 ;  /* 0x00000006ff097819 */ /* 0x000fc60000011603 */
[----:B------:R-:W-:-:S04]  /*24930*/  @P0 IMAD.HI R0, R4, 0x66666667, RZ ;  /* 0x6666666704000827 */ /* 0x000fc800078e02ff */
[----:B------:R-:W-:Y:S01]  /*24940*/  IMAD.MOV.U32 R7, RZ, RZ, R9 ;  /* 0x000000ffff077224 */ /* 0x000fe200078e0009 */
[----:B------:R-:W-:-:S04]  /*24950*/  @P0 SHF.R.U32.HI R2, RZ, 0x1f, R0 ;  /* 0x0000001fff020819 */ /* 0x000fc80000011600 */
[----:B------:R-:W-:Y:S02]  /*24960*/  @P0 LEA.HI.SX32 R7, R0, R2, 0x1b ;  /* 0x0000000200070211 */ /* 0x000fe400078fdaff */
[----:B------:R-:W-:Y:S02]  /*24970*/  PLOP3.LUT P0, PT, PT, PT, PT, 0x80, 0x0 ;  /* 0x000000000000781c */ /* 0x000fe40003f0f070 */
[----:B------:R-:W-:-:S13]  /*24980*/  ISETP.GT.AND P3, PT, R7, R9, PT ;  /* 0x000000090700720c */ /* 0x000fda0003f64270 */
[----:B------:R-:W-:Y:S05]  /*24990*/  @!P3 BRA `(.L_x_691) ;  /* 0x000000180030b947 */ /* 0x000fea0003800000 */
[----:B------:R-:W-:Y:S01]  /*249a0*/  UMOV UR4, 0xffffffff ;  /* 0xffffffff00047882 */ /* 0x000fe20000000000 */
[----:B------:R-:W-:Y:S02]  /*249b0*/  SEL R0, R12, RZ, !P2 ;  /* 0x000000ff0c007207 */ /* 0x000fe40005000000 */
[----:B------:R-:W-:Y:S05]  /*249c0*/  BRA.DIV UR4, `(.L_x_692) ;  /* 0x0000008204087947 */ /* 0x000fea000b800000 */
[----:B------:R-:W1:Y:S02]  /*249d0*/  S2R R2, SR_TID.X ;  /* 0x0000000000027919 */ /* 0x000e640000002100 */
[----:B-1----:R-:W-:-:S04]  /*249e0*/  SHF.R.U32.HI R2, RZ, 0x5, R2 ;  /* 0x00000005ff027819 */ /* 0x002fc80000011602 */
[----:B------:R-:W-:-:S05]  /*249f0*/  LOP3.LUT R2, R2, 0x3, RZ, 0xc0, !PT ;  /* 0x0000000302027812 */ /* 0x000fca00078ec0ff */
[----:B------:R1:W2:Y:S02]  /*24a00*/  SHFL.IDX PT, R14, R2, RZ, 0x1f ;  /* 0x00001fff020e7589 */ /* 0x0002a400000e0000 */
.L_x_874:
[----:B--2---:R-:W-:Y:S02]  /*24a10*/  ISETP.NE.AND P0, PT, R14, RZ, PT ;  /* 0x000000ff0e00720c */ /* 0x004fe40003f05270 */
[----:B------:R-:W-:-:S11]  /*24a20*/  PLOP3.LUT P6, PT, PT, PT, PT, 0x8, 0x0 ;  /* 0x000000000000781c */ /* 0x000fd60003fce170 */
[----:B------:R-:W-:Y:S05]  /*24a30*/  @P0 BRA `(.L_x_693) ;  /* 0x00000000000c0947 */ /* 0x000fea0003800000 */
[----:B------:R-:W-:-:S03]  /*24a40*/  UMOV UR4, 0xffffffff ;  /* 0xffffffff00047882 */ /* 0x000fc60000000000 */
[----:B------:R-:W-:Y:S05]  /*24a50*/  BRA.DIV UR4, `(.L_x_694) ;  /* 0x0000008204187947 */ /* 0x000fea000b800000 */
[----:B------:R-:W-:-:S13]  /*24a60*/  ELECT P6, URZ, PT ;  /* 0x00000000003f782f */ /* 0x000fda00038c0000 */
.L_x_693:
[----:B-1----:R-:W2:Y:S01]  /*24a70*/  LDL R2, [R1+0x64] ;  /* 0x0000640001027983 */ /* 0x002ea20000100800 */
[----:B------:R-:W-:Y:S01]  /*24a80*/  BSSY B1, `(.L_x_695) ;  /* 0x0000008000017945 */ /* 0x000fe20003800000 */
[----:B--2---:R-:W-:-:S05]  /*24a90*/  VIADD R2, R2, 0x1 ;  /* 0x0000000102027836 */ /* 0x004fca0000000000 */
[----:B------:R-:W-:-:S04]  /*24aa0*/  LEA.HI R3, R2, R2, RZ, 0x1 ;  /* 0x0000000202037211 */ /* 0x000fc800078f08ff */
[----:B------:R-:W-:-:S05]  /*24ab0*/  LOP3.LUT R3, R3, 0xfffffffe, RZ, 0xc0, !PT ;  /* 0xfffffffe03037812 */ /* 0x000fca00078ec0ff */
[----:B------:R-:W-:-:S05]  /*24ac0*/  IMAD.IADD R2, R2, 0x1, -R3 ;  /* 0x0000000102027824 */ /* 0x000fca00078e0a03 */
[----:B------:R-:W-:-:S04]  /*24ad0*/  SHF.L.U32 R2, R2, 0x1f, RZ ;  /* 0x0000001f02027819 */ /* 0x000fc800000006ff */
[----:B------:R-:W1:Y:S02]  /*24ae0*/  SYNCS.PHASECHK.TRANS64.TRYWAIT P0, [R18+URZ+0x38820], R2 ;  /* 0x03882002120075a7 */ /* 0x000e64000800017f */
[----:B-1----:R-:W-:Y:S05]  /*24af0*/  @!P0 BRA `(.L_x_696) ;  /* 0x0000008000108947 */ /* 0x002fea0003800000 */
.L_x_877:
[----:B------:R-:W-:Y:S05]  /*24b00*/  BSYNC B1 ;  /* 0x0000000000017941 */ /* 0x000fea0003800000 */
.L_x_695:
[----:B------:R-:W-:Y:S04]  /*24b10*/  BSSY B1, `(.L_x_697) ;  /* 0x00000ad000017945 */ /* 0x000fe80003800000 */
[----:B------:R-:W-:Y:S05]  /*24b20*/  @!P6 BRA `(.L_x_698) ;  /* 0x0000000800ace947 */ /* 0x000fea0003800000 */
[----:B------:R-:W2:Y:S04]  /*24b30*/  LDL R5, [R1+0x20] ;  /* 0x0000200001057983 */ /* 0x000ea80000100800 */
[----:B------:R-:W3:Y:S01]  /*24b40*/  LDL R4, [R1+0x24] ;  /* 0x0000240001047983 */ /* 0x000ee20000100800 */
[----:B------:R-:W-:Y:S01]  /*24b50*/  BSSY B2, `(.L_x_699) ;  /* 0x0000008000027945 */ /* 0x000fe20003800000 */
[----:B------:R-:W4:Y:S02]  /*24b60*/  S2R R3, SR_TID.X ;  /* 0x0000000000037919 */ /* 0x000f240000002100 */
[----:B----4-:R-:W-:-:S04]  /*24b70*/  LOP3.LUT R3, R3, 0x7f, RZ, 0xc0, !PT ;  /* 0x0000007f03037812 */ /* 0x010fc800078ec0ff */
[----:B------:R-:W-:Y:S01]  /*24b80*/  ISETP.NE.AND P2, PT, R3, RZ, PT ;  /* 0x000000ff0300720c */ /* 0x000fe20003f45270 */
[----:B--2---:R-:W-:Y:S01]  /*24b90*/  IMAD R6, R5, 0x8, R18 ;  /* 0x0000000805067824 */ /* 0x004fe200078e0212 */
[----:B---3--:R-:W-:-:S04]  /*24ba0*/  SHF.L.U32 R8, R4, 0x1f, RZ ;  /* 0x0000001f04087819 */ /* 0x008fc800000006ff */
[----:B------:R-:W2:Y:S02]  /*24bb0*/  SYNCS.PHASECHK.TRANS64.TRYWAIT P0, [R6+URZ+0x388a0], R8 ;  /* 0x0388a008060075a7 */ /* 0x000ea4000800017f */
[----:B--2---:R-:W-:Y:S05]  /*24bc0*/  @!P0 BRA `(.L_x_700) ;  /* 0x0000007c00f08947 */ /* 0x004fea0003800000 */
.L_x_878:
[----:B------:R-:W-:Y:S05]  /*24bd0*/  BSYNC B2 ;  /* 0x0000000000027941 */ /* 0x000fea0003800000 */
.L_x_699:
[----:B------:R-:W-:Y:S04]  /*24be0*/  BSSY B2, `(.L_x_701) ;  /* 0x0000009000027945 */ /* 0x000fe80003800000 */
[----:B------:R-:W-:Y:S05]  /*24bf0*/  @P2 BRA `(.L_x_702) ;  /* 0x00000000001c2947 */ /* 0x000fea0003800000 */
[----:B------:R-:W3:Y:S01]  /*24c00*/  S2R R3, SR_TID.X ;  /* 0x0000000000037919 */ /* 0x000ee20000002100 */
[----:B-1----:R-:W-:-:S04]  /*24c10*/  IMAD.MOV.U32 R2, RZ, RZ, 0xa000 ;  /* 0x0000a000ff027424 */ /* 0x002fc800078e00ff */
[----:B------:R4:W-:Y:S01]  /*24c20*/  SYNCS.ARRIVE.TRANS64 RZ, [R6+URZ+0x38890], R2 ;  /* 0x0388900206ff79a7 */ /* 0x0009e2000800003f */
[----:B---3--:R-:W-:-:S04]  /*24c30*/  LOP3.LUT R3, R3, 0x1f, RZ, 0xc0, !PT ;  /* 0x0000001f03037812 */ /* 0x008fc800078ec0ff */
[----:B------:R-:W-:-:S13]  /*24c40*/  ISETP.NE.AND P0, PT, R3, RZ, PT ;  /* 0x000000ff0300720c */ /* 0x000fda0003f05270 */
[----:B----4-:R-:W-:Y:S05]  /*24c50*/  @!P0 BRA `(.L_x_702) ;  /* 0x0000000000048947 */ /* 0x010fea0003800000 */
[----:B------:R-:W-:Y:S01]  /*24c60*/  BPT.TRAP 0x1 ;  /* 0x000000040000795c */ /* 0x000fe20000300000 */
.L_x_702:
[----:B------:R-:W-:Y:S05]  /*24c70*/  BSYNC B2 ;  /* 0x0000000000027941 */ /* 0x000fea0003800000 */
.L_x_701:
[----:B-1----:R-:W3:Y:S01]  /*24c80*/  LDL R2, [R1+0x20] ;  /* 0x0000200001027983 */ /* 0x002ee20000100800 */
[----:B------:R-:W-:Y:S01]  /*24c90*/  IMAD.MOV.U32 R20, RZ, RZ, RZ ;  /* 0x000000ffff147224 */ /* 0x000fe200078e00ff */
[----:B------:R-:W-:Y:S01]  /*24ca0*/  UIADD3 UR4, UP0, UR38, 0x570, URZ ;  /* 0x0000057026047890 */ /* 0x000fe2000ff1e03f */
[----:B------:R-:W-:Y:S01]  /*24cb0*/  IMAD R3, R7, 0x50, R10 ;  /* 0x0000005007037824 */ /* 0x000fe200078e020a */
[----:B------:R-:W-:Y:S01]  /*24cc0*/  PLOP3.LUT P0, PT, PT, PT, PT, 0x80, 0x0 ;  /* 0x000000000000781c */ /* 0x000fe20003f0f070 */
[----:B------:R-:W-:Y:S01]  /*24cd0*/  UMOV UR6, 0x0 ;  /* 0x0000000000067882 */ /* 0x000fe20000000000 */
[----:B------:R-:W-:Y:S01]  /*24ce0*/  R2UR UR10, R20 ;  /* 0x00000000140a72ca */ /* 0x000fe200000e0000 */
[----:B------:R-:W-:Y:S01]  /*24cf0*/  VIADD R3, R3, 0xffffffb0 ;  /* 0xffffffb003037836 */ /* 0x000fe20000000000 */
[----:B------:R-:W-:Y:S01]  /*24d00*/  UIADD3.X UR5, URZ, UR39, URZ, UP0, !UPT ;  /* 0x000000273f057290 */ /* 0x000fe200087fe43f */
[----:B------:R-:W-:Y:S01]  /*24d10*/  UMOV UR7, 0x12f00000 ;  /* 0x12f0000000077882 */ /* 0x000fe20000000000 */
[----:B---3--:R-:W-:-:S02]  /*24d20*/  IMAD R4, R2, 0xa000, R18 ;  /* 0x0000a00002047824 */ /* 0x008fc400078e0212 */
[----:B------:R-:W-:Y:S02]  /*24d30*/  VIADD R2, R6, 0x38890 ;  /* 0x0003889006027836 */ /* 0x000fe40000000000 */
[----:B------:R-:W-:-:S07]  /*24d40*/  VIADD R5, R4, 0x24400 ;  /* 0x0002440004057836 */ /* 0x000fce0000000000 */
.L_x_703:
        /* <DEDUP_REMOVED lines=9> */
[----:B-1----:R-:W-:Y:S05]  /*24de0*/  @P0 BRA.U.ANY `(.L_x_703) ;  /* 0xfffffffd00d80947 */ /* 0x002fea000393ffff */
[----:B------:R-:W-:Y:S01]  /*24df0*/  IMAD.MOV.U32 R15, RZ, RZ, 0x40 ;  /* 0x00000040ff0f7424 */ /* 0x000fe200078e00ff */
[----:B------:R-:W-:Y:S01]  /*24e00*/  PLOP3.LUT P0, PT, PT, PT, PT, 0x80, 0x0 ;  /* 0x000000000000781c */ /* 0x000fe20003f0f070 */
[----:B------:R-:W-:Y:S01]  /*24e10*/  VIADD R5, R4, 0x26c00 ;  /* 0x00026c0004057836 */ /* 0x000fe20000000000 */
[----:B------:R-:W-:Y:S01]  /*24e20*/  UMOV UR6, 0x0 ;  /* 0x0000000000067882 */ /* 0x000fe20000000000 */
[----:B------:R-:W-:Y:S01]  /*24e30*/  UMOV UR7, 0x12f00000 ;  /* 0x12f0000000077882 */ /* 0x000fe20000000000 */
[----:B------:R-:W-:-:S15]  /*24e40*/  R2UR UR10, R15 ;  /* 0x000000000f0a72ca */ /* 0x000fde00000e0000 */
.L_x_704:
        /* <DEDUP_REMOVED lines=16> */
.L_x_705:
        /* <DEDUP_REMOVED lines=10> */
[----:B0-----:R-:W-:Y:S01]  /*24ff0*/  IMAD.MOV.U32 R11, RZ, RZ, 0xc0 ;  /* 0x000000c0ff0b7424 */ /* 0x001fe200078e00ff */
[----:B------:R-:W-:Y:S01]  /*25000*/  PLOP3.LUT P0, PT, PT, PT, PT, 0x80, 0x0 ;  /* 0x000000000000781c */ /* 0x000fe20003f0f070 */
[----:B------:R-:W-:Y:S01]  /*25010*/  VIADD R5, R4, 0x2bc00 ;  /* 0x0002bc0004057836 */ /* 0x000fe20000000000 */
[----:B------:R-:W-:Y:S01]  /*25020*/  UMOV UR6, 0x0 ;  /* 0x0000000000067882 */ /* 0x000fe20000000000 */
[----:B------:R-:W-:Y:S01]  /*25030*/  UMOV UR7, 0x12f00000 ;  /* 0x12f0000000077882 */ /* 0x000fe20000000000 */
[----:B------:R-:W-:-:S15]  /*25040*/  R2UR UR10, R11 ;  /* 0x000000000b0a72ca */ /* 0x000fde00000e0000 */
.L_x_706:
        /* <DEDUP_REMOVED lines=10> */
[----:B------:R-:W0:Y:S01]  /*250f0*/  SYNCS.PHASECHK.TRANS64.TRYWAIT P0, [R6+URZ+0x388c0], R8 ;  /* 0x0388c008060075a7 */ /* 0x000e22000800017f */
[----:B------:R-:W-:Y:S04]  /*25100*/  BSSY B2, `(.L_x_707) ;  /* 0x0000002000027945 */ /* 0x000fe80003800000 */
[----:B0-----:R-:W-:Y:S05]  /*25110*/  @!P0 BRA `(.L_x_708) ;  /* 0x0000007800b08947 */ /* 0x001fea0003800000 */
.L_x_879:
[----:B------:R-:W-:Y:S05]  /*25120*/  BSYNC B2 ;  /* 0x0000000000027941 */ /* 0x000fea0003800000 */
.L_x_707:
[----:B------:R-:W-:Y:S01]  /*25130*/  BSSY B2, `(.L_x_709) ;  /* 0x000000b000027945 */ /* 0x000fe20003800000 */
[----:B------:R-:W-:Y:S02]  /*25140*/  IMAD.MOV.U32 R12, RZ, RZ, 0x0 ;  /* 0x00000000ff0c7424 */ /* 0x000fe400078e00ff */
[----:B------:R-:W-:Y:S01]  /*25150*/  IMAD.MOV.U32 R13, RZ, RZ, 0x12f00000 ;  /* 0x12f00000ff0d7424 */ /* 0x000fe200078e00ff */
[----:B------:R-:W-:Y:S06]  /*25160*/  @P2 BRA `(.L_x_710) ;  /* 0x00000000001c2947 */ /* 0x000fec0003800000 */
[----:B------:R-:W1:Y:S01]  /*25170*/  S2R R5, SR_TID.X ;  /* 0x0000000000057919 */ /* 0x000e620000002100 */
[----:B------:R-:W-:-:S04]  /*25180*/  IMAD.MOV.U32 R2, RZ, RZ, 0xa000 ;  /* 0x0000a000ff027424 */ /* 0x000fc800078e00ff */
[----:B------:R3:W-:Y:S01]  /*25190*/  SYNCS.ARRIVE.TRANS64 RZ, [R6+URZ+0x388b0], R2 ;  /* 0x0388b00206ff79a7 */ /* 0x0007e2000800003f */
[----:B-1----:R-:W-:-:S04]  /*251a0*/  LOP3.LUT R5, R5, 0x1f, RZ, 0xc0, !PT ;  /* 0x0000001f05057812 */ /* 0x002fc800078ec0ff */
[----:B------:R-:W-:-:S13]  /*251b0*/  ISETP.NE.AND P0, PT, R5, RZ, PT ;  /* 0x000000ff0500720c */ /* 0x000fda0003f05270 */
[----:B---3--:R-:W-:Y:S05]  /*251c0*/  @!P0 BRA `(.L_x_710) ;  /* 0x0000000000048947 */ /* 0x008fea0003800000 */
[----:B------:R-:W-:Y:S01]  /*251d0*/  BPT.TRAP 0x1 ;  /* 0x000000040000795c */ /* 0x000fe20000300000 */
.L_x_710:
[----:B------:R-:W-:Y:S05]  /*251e0*/  BSYNC B2 ;  /* 0x0000000000027941 */ /* 0x000fea0003800000 */
.L_x_709:
[----:B------:R-:W-:Y:S01]  /*251f0*/  R2UR UR10, R20 ;  /* 0x00000000140a72ca */ /* 0x000fe200000e0000 */
[----:B------:R-:W-:Y:S01]  /*25200*/  UIADD3 UR4, UP0, UR38, 0x670, URZ ;  /* 0x0000067026047890 */ /* 0x000fe2000ff1e03f */
[----:B------:R-:W-:Y:S01]  /*25210*/  R2UR UR6, R12 ;  /* 0x000000000c0672ca */ /* 0x000fe200000e0000 */
[----:B0-2---:R-:W-:Y:S01]  /*25220*/  VIADD R6, R6, 0x388b0 ;  /* 0x000388b006067836 */ /* 0x005fe20000000000 */
[----:B------:R-:W-:Y:S01]  /*25230*/  R2UR UR7, R13 ;  /* 0x000000000d0772ca */ /* 0x000fe200000e0000 */
[----:B------:R-:W-:Y:S01]  /*25240*/  VIADD R2, R4, 0x400 ;  /* 0x0000040004027836 */ /* 0x000fe20000000000 */
[----:B------:R-:W-:Y:S01]  /*25250*/  PLOP3.LUT P0, PT, PT, PT, PT, 0x80, 0x0 ;  /* 0x000000000000781c */ /* 0x000fe20003f0f070 */
[----:B------:R-:W-:-:S12]  /*25260*/  UIADD3.X UR5, URZ, UR39, URZ, UP0, !UPT ;  /* 0x000000273f057290 */ /* 0x000fd800087fe43f */
.L_x_711:
        /* <DEDUP_REMOVED lines=15> */
.L_x_712:
        /* <DEDUP_REMOVED lines=15> */
.L_x_713:
        /* <DEDUP_REMOVED lines=15> */
.L_x_714:
        /* <DEDUP_REMOVED lines=10> */
.L_x_698:
[----:B------:R-:W-:Y:S05]  /*255e0*/  BSYNC B1 ;  /* 0x0000000000017941 */ /* 0x000fea0003800000 */
.L_x_697:
[----:B-1----:R-:W2:Y:S04]  /*255f0*/  LDL.LU R2, [R1+0x20] ;  /* 0x0000200001027983 */ /* 0x002ea80000300800 */
[----:B------:R-:W3:Y:S01]  /*25600*/  LDL.LU R5, [R1+0x24] ;  /* 0x0000240001057983 */ /* 0x000ee20000300800 */
[----:B------:R-:W-:Y:S01]  /*25610*/  VIADD R7, R7, 0xfffffffe ;  /* 0xfffffffe07077836 */ /* 0x000fe20000000000 */
[----:B------:R-:W-:-:S04]  /*25620*/  PLOP3.LUT P0, PT, PT, PT, PT, 0x8, 0x0 ;  /* 0x000000000000781c */ /* 0x000fc80003f0e170 */
[----:B------:R-:W-:Y:S01]  /*25630*/  ISETP.GE.AND P3, PT, R7, R9, PT ;  /* 0x000000090700720c */ /* 0x000fe20003f66270 */
[----:B--2---:R-:W-:-:S05]  /*25640*/  VIADD R2, R2, 0x1 ;  /* 0x0000000102027836 */ /* 0x004fca0000000000 */
[----:B------:R-:W-:-:S04]  /*25650*/  ISETP.NE.AND P2, PT, R2, 0x2, PT ;  /* 0x000000020200780c */ /* 0x000fc80003f45270 */
[----:B------:R-:W-:Y:S02]  /*25660*/  SEL R3, RZ, 0x1, P2 ;  /* 0x00000001ff037807 */ /* 0x000fe40001000000 */
[----:B------:R-:W-:Y:S02]  /*25670*/  SEL R2, R2, RZ, P2 ;  /* 0x000000ff02027207 */ /* 0x000fe40001000000 */
[----:B---3--:R-:W-:-:S03]  /*25680*/  LOP3.LUT R5, R5, R3, RZ, 0x3c, !PT ;  /* 0x0000000305057212 */ /* 0x008fc600078e3cff */
[----:B------:R1:W-:Y:S04]  /*25690*/  STL [R1+0x20], R2 ;  /* 0x0000200201007387 */ /* 0x0003e80000100800 */
[----:B------:R1:W-:Y:S01]  /*256a0*/  STL [R1+0x24], R5 ;  /* 0x0000240501007387 */ /* 0x0003e20000100800 */
[----:B------:R-:W-:Y:S05]  /*256b0*/  @!P3 BRA `(.L_x_691) ;  /* 0x0000000800e8b947 */ /* 0x000fea0003800000 */
.L_x_733:
[----:B------:R-:W-:Y:S05]  /*256c0*/  YIELD ;  /* 0x0000000000007946 */ /* 0x000fea0003800000 */
[----:B------:R-:W-:Y:S04]  /*256d0*/  BSSY B1, `(.L_x_715) ;  /* 0x00000ac000017945 */ /* 0x000fe80003800000 */
[----:B--2---:R-:W-:Y:S05]  /*256e0*/  @!P6 BRA `(.L_x_716) ;  /* 0x0000000800a8e947 */ /* 0x004fea0003800000 */
[----:B------:R-:W2:Y:S04]  /*256f0*/  LDL R4, [R1+0x20] ;  /* 0x0000200001047983 */ /* 0x000ea80000100800 */
[----:B------:R-:W3:Y:S01]  /*25700*/  LDL R3, [R1+0x24] ;  /* 0x0000240001037983 */ /* 0x000ee20000100800 */
[----:B------:R-:W-:Y:S01]  /*25710*/  BSSY B2, `(.L_x_717) ;  /* 0x0000008000027945 */ /* 0x000fe20003800000 */
[----:B-1----:R-:W1:Y:S02]  /*25720*/  S2R R2, SR_TID.X ;  /* 0x0000000000027919 */ /* 0x002e640000002100 */
[----:B-1----:R-:W-:-:S04]  /*25730*/  LOP3.LUT R2, R2, 0x7f, RZ, 0xc0, !PT ;  /* 0x0000007f02027812 */ /* 0x002fc800078ec0ff */
[----:B------:R-:W-:Y:S01]  /*25740*/  ISETP.NE.AND P3, PT, R2, RZ, PT ;  /* 0x000000ff0200720c */ /* 0x000fe20003f65270 */
[----:B--2---:R-:W-:Y:S01]  /*25750*/  IMAD R6, R4, 0x8, R18 ;  /* 0x0000000804067824 */ /* 0x004fe200078e0212 */
[----:B---3--:R-:W-:-:S04]  /*25760*/  SHF.L.U32 R5, R3, 0x1f, RZ ;  /* 0x0000001f03057819 */ /* 0x008fc800000006ff */
[----:B------:R-:W1:Y:S02]  /*25770*/  SYNCS.PHASECHK.TRANS64.TRYWAIT P2, [R6+URZ+0x388a0], R5 ;  /* 0x0388a005060075a7 */ /* 0x000e64000804017f */
[----:B-1----:R-:W-:Y:S05]  /*25780*/  @!P2 BRA `(.L_x_718) ;  /* 0x000000740028a947 */ /* 0x002fea0003800000 */
.L_x_880:
[----:B------:R-:W-:Y:S05]  /*25790*/  BSYNC B2 ;  /* 0x0000000000027941 */ /* 0x000fea0003800000 */
.L_x_717:
[----:B------:R-:W-:Y:S04]  /*257a0*/  BSSY B2, `(.L_x_719) ;  /* 0x0000009000027945 */ /* 0x000fe80003800000 */
[----:B------:R-:W-:Y:S05]  /*257b0*/  @P3 BRA `(.L_x_720) ;  /* 0x00000000001c3947 */ /* 0x000fea0003800000 */
[----:B------:R-:W2:Y:S01]  /*257c0*/  S2R R3, SR_TID.X ;  /* 0x0000000000037919 */ /* 0x000ea20000002100 */
[----:B------:R-:W-:-:S04]  /*257d0*/  IMAD.MOV.U32 R2, RZ, RZ, 0xa000 ;  /* 0x0000a000ff027424 */ /* 0x000fc800078e00ff */
[----:B------:R3:W-:Y:S01]  /*257e0*/  SYNCS.ARRIVE.TRANS64 RZ, [R6+URZ+0x38890], R2 ;  /* 0x0388900206ff79a7 */ /* 0x0007e2000800003f */
[----:B--2---:R-:W-:-:S04]  /*257f0*/  LOP3.LUT R3, R3, 0x1f, RZ, 0xc0, !PT ;  /* 0x0000001f03037812 */ /* 0x004fc800078ec0ff */
[----:B------:R-:W-:-:S13]  /*25800*/  ISETP.NE.AND P2, PT, R3, RZ, PT ;  /* 0x000000ff0300720c */ /* 0x000fda0003f45270 */
[----:B---3--:R-:W-:Y:S05]  /*25810*/  @!P2 BRA `(.L_x_720) ;  /* 0x000000000004a947 */ /* 0x008fea0003800000 */
[----:B------:R-:W-:Y:S01]  /*25820*/  BPT.TRAP 0x1 ;  /* 0x000000040000795c */ /* 0x000fe20000300000 */
.L_x_720:
[----:B------:R-:W-:Y:S05]  /*25830*/  BSYNC B2 ;  /* 0x0000000000027941 */ /* 0x000fea0003800000 */
.L_x_719:
[----:B------:R-:W2:Y:S01]  /*25840*/  LDL R2, [R1+0x20] ;  /* 0x0000200001027983 */ /* 0x000ea20000100800 */
[----:B0-----:R-:W-:Y:S01]  /*25850*/  IMAD.MOV.U32 R11, RZ, RZ, RZ ;  /* 0x000000ffff0b7224 */ /* 0x001fe200078e00ff */
[----:B------:R-:W-:Y:S01]  /*25860*/  UIADD3 UR4, UP0, UR38, 0x570, URZ ;  /* 0x0000057026047890 */ /* 0x000fe2000ff1e03f */
[----:B------:R-:W-:Y:S01]  /*25870*/  PLOP3.LUT P2, PT, PT, PT, PT, 0x80, 0x0 ;  /* 0x000000000000781c */ /* 0x000fe20003f4f070 */
[----:B------:R-:W-:Y:S01]  /*25880*/  IMAD R3, R7, 0x50, R10 ;  /* 0x0000005007037824 */ /* 0x000fe200078e020a */
[----:B------:R-:W-:Y:S01]  /*25890*/  UMOV UR6, 0x0 ;  /* 0x0000000000067882 */ /* 0x000fe20000000000 */
[----:B------:R-:W-:Y:S01]  /*258a0*/  R2UR UR10, R11 ;  /* 0x000000000b0a72ca */ /* 0x000fe200000e0000 */
[----:B------:R-:W-:Y:S01]  /*258b0*/  UIADD3.X UR5, URZ, UR39, URZ, UP0, !UPT ;  /* 0x000000273f057290 */ /* 0x000fe200087fe43f */
[----:B------:R-:W-:Y:S01]  /*258c0*/  UMOV UR7, 0x12f00000 ;  /* 0x12f0000000077882 */ /* 0x000fe20000000000 */
[----:B--2---:R-:W-:Y:S02]  /*258d0*/  IMAD R4, R2, 0xa000, R18 ;  /* 0x0000a00002047824 */ /* 0x004fe400078e0212 */
[----:B------:R-:W-:-:S02]  /*258e0*/  VIADD R2, R6, 0x38890 ;  /* 0x0003889006027836 */ /* 0x000fc40000000000 */
[----:B------:R-:W-:-:S08]  /*258f0*/  VIADD R8, R4, 0x24400 ;  /* 0x0002440004087836 */ /* 0x000fd00000000000 */
.L_x_721:
        /* <DEDUP_REMOVED lines=16> */
.L_x_722:
        /* <DEDUP_REMOVED lines=16> */
.L_x_723:
        /* <DEDUP_REMOVED lines=16> */
.L_x_724:
        /* <DEDUP_REMOVED lines=13> */
.L_x_881:
[----:B------:R-:W-:Y:S05]  /*25cd0*/  BSYNC B2 ;  /* 0x0000000000027941 */ /* 0x000fea0003800000 */
.L_x_725:
[----:B------:R-:W-:Y:S01]  /*25ce0*/  BSSY B2, `(.L_x_727) ;  /* 0x000000b000027945 */ /* 0x000fe20003800000 */
[----:B------:R-:W-:Y:S02]  /*25cf0*/  IMAD.MOV.U32 R12, RZ, RZ, 0x0 ;  /* 0x00000000ff0c7424 */ /* 0x000fe400078e00ff */
[----:B------:R-:W-:Y:S01]  /*25d00*/  IMAD.MOV.U32 R13, RZ, RZ, 0x12f00000 ;  /* 0x12f00000ff0d7424 */ /* 0x000fe200078e00ff */
[----:B------:R-:W-:Y:S06]  /*25d10*/  @P3 BRA `(.L_x_728) ;  /* 0x00000000001c3947 */ /* 0x000fec0003800000 */
[----:B------:R-:W2:Y:S01]  /*25d20*/  S2R R8, SR_TID.X ;  /* 0x0000000000087919 */ /* 0x000ea20000002100 */
[----:B------:R-:W-:-:S04]  /*25d30*/  IMAD.MOV.U32 R2, RZ, RZ, 0xa000 ;  /* 0x0000a000ff027424 */ /* 0x000fc800078e00ff */
[----:B------:R3:W-:Y:S01]  /*25d40*/  SYNCS.ARRIVE.TRANS64 RZ, [R6+URZ+0x388b0], R2 ;  /* 0x0388b00206ff79a7 */ /* 0x0007e2000800003f */
[----:B--2---:R-:W-:-:S04]  /*25d50*/  LOP3.LUT R8, R8, 0x1f, RZ, 0xc0, !PT ;  /* 0x0000001f08087812 */ /* 0x004fc800078ec0ff */
[----:B------:R-:W-:-:S13]  /*25d60*/  ISETP.NE.AND P2, PT, R8, RZ, PT ;  /* 0x000000ff0800720c */ /* 0x000fda0003f45270 */
[----:B---3--:R-:W-:Y:S05]  /*25d70*/  @!P2 BRA `(.L_x_728) ;  /* 0x000000000004a947 */ /* 0x008fea0003800000 */
[----:B------:R-:W-:Y:S01]  /*25d80*/  BPT.TRAP 0x1 ;  /* 0x000000040000795c */ /* 0x000fe20000300000 */
.L_x_728:
[----:B------:R-:W-:Y:S05]  /*25d90*/  BSYNC B2 ;  /* 0x0000000000027941 */ /* 0x000fea0003800000 */
.L_x_727:
[----:B------:R-:W-:Y:S01]  /*25da0*/  R2UR UR10, R11 ;  /* 0x000000000b0a72ca */ /* 0x000fe200000e0000 */
[----:B------:R-:W-:Y:S01]  /*25db0*/  UIADD3 UR4, UP0, UR38, 0x670, URZ ;  /* 0x0000067026047890 */ /* 0x000fe2000ff1e03f */
[----:B------:R-:W-:Y:S01]  /*25dc0*/  R2UR UR6, R12 ;  /* 0x000000000c0672ca */ /* 0x000fe200000e0000 */
[----:B01----:R-:W-:Y:S01]  /*25dd0*/  VIADD R6, R6, 0x388b0 ;  /* 0x000388b006067836 */ /* 0x003fe20000000000 */
[----:B------:R-:W-:Y:S01]  /*25de0*/  R2UR UR7, R13 ;  /* 0x000000000d0772ca */ /* 0x000fe200000e0000 */
[----:B------:R-:W-:Y:S01]  /*25df0*/  VIADD R2, R4, 0x400 ;  /* 0x0000040004027836 */ /* 0x000fe20000000000 */
[----:B------:R-:W-:Y:S01]  /*25e00*/  PLOP3.LUT P2, PT, PT, PT, PT, 0x80, 0x0 ;  /* 0x000000000000781c */ /* 0x000fe20003f4f070 */
[----:B------:R-:W-:-:S12]  /*25e10*/  UIADD3.X UR5, URZ, UR39, URZ, UP0, !UPT ;  /* 0x000000273f057290 */ /* 0x000fd800087fe43f */
.L_x_729:
        /* <DEDUP_REMOVED lines=15> */
.L_x_730:
        /* <DEDUP_REMOVED lines=15> */
.L_x_731:
        /* <DEDUP_REMOVED lines=15> */
.L_x_732:
        /* <DEDUP_REMOVED lines=10> */
.L_x_716:
[----:B------:R-:W-:Y:S05]  /*26190*/  BSYNC B1 ;  /* 0x0000000000017941 */ /* 0x000fea0003800000 */
.L_x_715:
[----:B-1----:R-:W2:Y:S04]  /*261a0*/  LDL.LU R2, [R1+0x20] ;  /* 0x0000200001027983 */ /* 0x002ea80000300800 */
[----:B------:R-:W3:Y:S01]  /*261b0*/  LDL.LU R5, [R1+0x24] ;  /* 0x0000240001057983 */ /* 0x000ee20000300800 */
[C---:B------:R-:W-:Y:S01]  /*261c0*/  ISETP.GT.AND P3, PT, R7.reuse, R9, PT ;  /* 0x000000090700720c */ /* 0x040fe20003f64270 */
[----:B------:R-:W-:Y:S02]  /*261d0*/  VIADD R7, R7, 0xffffffff ;  /* 0xffffffff07077836 */ /* 0x000fe40000000000 */
[----:B--2---:R-:W-:-:S05]  /*261e0*/  VIADD R2, R2, 0x1 ;  /* 0x0000000102027836 */ /* 0x004fca0000000000 */
[----:B------:R-:W-:-:S04]  /*261f0*/  ISETP.NE.AND P2, PT, R2, 0x2, PT ;  /* 0x000000020200780c */ /* 0x000fc80003f45270 */
[----:B------:R-:W-:Y:S02]  /*26200*/  SEL R3, RZ, 0x1, P2 ;  /* 0x00000001ff037807 */ /* 0x000fe40001000000 */
[----:B------:R-:W-:Y:S02]  /*26210*/  SEL R2, R2, RZ, P2 ;  /* 0x000000ff02027207 */ /* 0x000fe40001000000 */
[----:B---3--:R-:W-:-:S05]  /*26220*/  LOP3.LUT R5, R5, R3, RZ, 0x3c, !PT ;  /* 0x0000000305057212 */ /* 0x008fca00078e3cff */
[----:B------:R2:W-:Y:S04]  /*26230*/  STL [R1+0x24], R5 ;  /* 0x0000240501007387 */ /* 0x0005e80000100800 */
[----:B------:R2:W-:Y:S01]  /*26240*/  STL [R1+0x20], R2 ;  /* 0x0000200201007387 */ /* 0x0005e20000100800 */
[----:B------:R-:W-:Y:S05]  /*26250*/  @P3 BRA `(.L_x_733) ;  /* 0xfffffff400183947 */ /* 0x000fea000383ffff */
.L_x_691:
[----:B------:R-:W-:Y:S05]  /*26260*/  BSYNC B0 ;  /* 0x0000000000007941 */ /* 0x000fea0003800000 */
.L_x_690:
[----:B------:R3:W5:Y:S01]  /*26270*/  LDL R8, [R1+0x40] ;  /* 0x0000400001087983 */ /* 0x0007620000100800 */
[----:B------:R-:W-:Y:S05]  /*26280*/  @!P0 WARPSYNC.ALL ;  /* 0x0000000000008948 */ /* 0x000fea0003800000 */
[----:B------:R3:W-:Y:S01]  /*26290*/  STL [R1+0x44], RZ ;  /* 0x000044ff01007387 */ /* 0x0007e20000100800 */
[----:B------:R-:W-:Y:S01]  /*262a0*/  BSSY B0, `(.L_x_734) ;  /* 0x0000020000007945 */ /* 0x000fe20003800000 */
[----:B------:R-:W-:Y:S06]  /*262b0*/  @!P0 BAR.SYNC.DEFER_BLOCKING 0xc, 0x180 ;  /* 0x0306000000008b1d */ /* 0x000fec0000010000 */
[----:B---3--:R-:W-:Y:S05]  /*262c0*/  @!P1 BRA `(.L_x_735) ;  /* 0x0000000000749947 */ /* 0x008fea0003800000 */
[----:B------:R-:W-:-:S13]  /*262d0*/  ISETP.NE.AND P0, PT, R17, RZ, PT ;  /* 0x000000ff1100720c */ /* 0x000fda0003f05270 */
[----:B------:R-:W3:Y:S02]  /*262e0*/  @!P0 LDC R17, c[0x0][0x9f0] ;  /* 0x00027c00ff118b82 */ /* 0x000ee40000000800 */
[----:B---3--:R-:W-:-:S04]  /*262f0*/  IABS R0, R17 ;  /* 0x0000001100007213 */ /* 0x008fc80000000000 */
[----:B-12---:R-:W1:Y:S08]  /*26300*/  I2F.RP R2, R0 ;  /* 0x0000000000027306 */ /* 0x006e700000209400 */
[----:B-1----:R-:W1:Y:S02]  /*26310*/  MUFU.RCP R2, R2 ;  /* 0x0000000200027308 */ /* 0x002e640000001000 */
[----:B-1----:R-:W-:-:S06]  /*26320*/  VIADD R2, R2, 0xffffffe ;  /* 0x0ffffffe02027836 */ /* 0x002fcc0000000000 */
[----:B------:R-:W1:Y:S02]  /*26330*/  F2I.FTZ.U32.TRUNC.NTZ R3, R2 ;  /* 0x0000000200037305 */ /* 0x000e64000021f000 */
[----:B-1----:R-:W-:-:S04]  /*26340*/  IMAD.MOV R2, RZ, RZ, -R3 ;  /* 0x000000ffff027224 */ /* 0x002fc800078e0a03 */
[----:B------:R-:W-:Y:S02]  /*26350*/  IMAD R4, R2, R0, RZ ;  /* 0x0000000002047224 */ /* 0x000fe400078e02ff */
[----:B------:R-:W-:-:S04]  /*26360*/  IMAD.MOV.U32 R2, RZ, RZ, RZ ;  /* 0x000000ffff027224 */ /* 0x000fc800078e00ff */
[----:B------:R-:W-:Y:S01]  /*26370*/  IMAD.HI.U32 R6, R3, R4, R2 ;  /* 0x0000000403067227 */ /* 0x000fe200078e0002 */
[----:B------:R-:W-:Y:S02]  /*26380*/  IABS R2, R17 ;  /* 0x0000001100027213 */ /* 0x000fe40000000000 */
[----:B-----5:R-:W-:-:S03]  /*26390*/  IADD3 R4, R8, -0x1, R17 ;  /* 0xffffffff08047810 */ /* 0x020fc60007ffe011 */
        /* <DEDUP_REMOVED lines=15> */
[----:B------:R3:W-:Y:S02]  /*26490*/  STL [R1+0x44], R2 ;  /* 0x0000440201007387 */ /* 0x0007e40000100800 */
.L_x_735:
[----:B------:R-:W-:Y:S05]  /*264a0*/  BSYNC B0 ;  /* 0x0000000000007941 */ /* 0x000fea0003800000 */
.L_x_734:
[----:B------:R-:W4:Y:S04]  /*264b0*/  LDL R0, [R1+0x44] ;  /* 0x0000440001007983 */ /* 0x000f280000100800 */
[----:B-123--:R-:W4:Y:S01]  /*264c0*/  LDL R2, [R1+0x60] ;  /* 0x0000600001027983 */ /* 0x00ef220000100800 */
[----:B------:R-:W-:Y:S01]  /*264d0*/  BSSY B7, `(.L_x_736) ;  /* 0x00004ce000077945 */ /* 0x000fe20003800000 */
[----:B----4-:R-:W-:-:S05]  /*264e0*/  IMAD R2, R2, R0, RZ ;  /* 0x0000000002027224 */ /* 0x010fca00078e02ff */
[----:B-----5:R-:W-:Y:S01]  /*264f0*/  VIADDMNMX R0, R2, R0, R8, PT ;  /* 0x0000000002007246 */ /* 0x020fe20003800108 */
[----:B------:R1:W-:Y:S03]  /*26500*/  STL [R1+0x30], R2 ;  /* 0x0000300201007387 */ /* 0x0003e60000100800 */
[----:B------:R-:W-:Y:S01]  /*26510*/  ISETP.GT.AND P0, PT, R0, R2, PT ;  /* 0x000000020000720c */ /* 0x000fe20003f04270 */
[----:B------:R1:W-:-:S12]  /*26520*/  STL [R1+0x48], R0 ;  /* 0x0000480001007387 */ /* 0x0003d80000100800 */
[----:B-1----:R-:W-:Y:S05]  /*26530*/  @P0 BRA `(.L_x_737) ;  /* 0x00000000004c0947 */ /* 0x002fea0003800000 */
[----:B------:R-:W1:Y:S02]  /*26540*/  S2R R0, SR_TID.X ;  /* 0x0000000000007919 */ /* 0x000e640000002100 */
[----:B-1----:R-:W-:-:S04]  /*26550*/  LOP3.LUT R0, R0, 0x7f, RZ, 0xc0, !PT ;  /* 0x0000007f00007812 */ /* 0x002fc800078ec0ff */
[----:B------:R-:W-:-:S13]  /*26560*/  ISETP.NE.AND P0, PT, R0, RZ, PT ;  /* 0x000000ff0000720c */ /* 0x000fda0003f05270 */
[----:B------:R-:W-:Y:S05]  /*26570*/  @P0 BRA `(.L_x_738) ;  /* 0x0000004c000c0947 */ /* 0x000fea0003800000 */
[----:B------:R-:W1:Y:S01]  /*26580*/  S2R R3, SR_LANEID ;  /* 0x0000000000037919 */ /* 0x000e620000000000 */
[----:B------:R-:W-:Y:S01]  /*26590*/  VOTEU.ANY UR4, UPT, PT ;  /* 0x0000000000047886 */ /* 0x000fe200038e0100 */
[----:B------:R-:W2:Y:S01]  /*265a0*/  LDC.64 R4, c[0x0][0xc60] ;  /* 0x00031800ff047b82 */ /* 0x000ea20000000a00 */
[----:B------:R-:W1:Y:S01]  /*265b0*/  FLO.U32 R0, UR4 ;  /* 0x0000000400007d00 */ /* 0x000e6200080e0000 */
[----:B------:R-:W-:-:S07]  /*265c0*/  ULDC.64 UR6, c[0x0][0x208] ;  /* 0x0000820000067ab9 */ /* 0x000fce0000000a00 */
[----:B------:R-:W2:Y:S01]  /*265d0*/  POPC R2, UR4 ;  /* 0x0000000400027d09 */ /* 0x000ea20008000000 */
[----:B-1----:R-:W-:-:S13]  /*265e0*/  ISETP.EQ.U32.AND P0, PT, R0, R3, PT ;  /* 0x000000030000720c */ /* 0x002fda0003f02070 */
[----:B--2---:R-:W2:Y:S01]  /*265f0*/  @P0 ATOMG.E.ADD.STRONG.GPU PT, R5, desc[UR6][R4.64], R2 ;  /* 0x00000002040509a8 */ /* 0x004ea200081ee1c6 */
[----:B------:R-:W1:Y:S02]  /*26600*/  S2R R3, SR_LTMASK ;  /* 0x0000000000037919 */ /* 0x000e640000003900 */
[----:B-1----:R-:W-:-:S06]  /*26610*/  LOP3.LUT R3, R3, UR4, RZ, 0xc0, !PT ;  /* 0x0000000403037c12 */ /* 0x002fcc000f8ec0ff */
[----:B------:R-:W1:Y:S01]  /*26620*/  POPC R3, R3 ;  /* 0x0000000300037309 */ /* 0x000e620000000000 */
[----:B--2---:R-:W1:Y:S02]  /*26630*/  SHFL.IDX PT, R0, R5, R0, 0x1f ;  /* 0x00001f0005007589 */ /* 0x004e6400000e0000 */
[----:B-1----:R-:W-:-:S05]  /*26640*/  IADD3 R0, R0, UR36, R3 ;  /* 0x0000002400007c10 */ /* 0x002fca000fffe003 */
[----:B------:R1:W-:Y:S01]  /*26650*/  STL [R1], R0 ;  /* 0x0000000001007387 */ /* 0x0003e20000100800 */
[----:B------:R-:W-:Y:S05]  /*26660*/  BRA `(.L_x_738) ;  /* 0x0000004800d07947 */ /* 0x000fea0003800000 */
.L_x_737:
        /* <DEDUP_REMOVED lines=8> */
[----:B------:R-:W-:Y:S02]  /*266f0*/  IMAD.U32 R4, RZ, RZ, UR6 ;  /* 0x00000006ff047e24 */ /* 0x000fe4000f8e00ff */
[----:B------:R-:W1:Y:S01]  /*26700*/  LDC.64 R2, c[0x4][R2] ;  /* 0x0100000002027b82 */ /* 0x000e620000000a00 */
[----:B------:R-:W-:Y:S02]  /*26710*/  IMAD.U32 R5, RZ, RZ, UR7 ;  /* 0x00000007ff057e24 */ /* 0x000fe4000f8e00ff */
[----:B------:R-:W-:Y:S02]  /*26720*/  IMAD.U32 R6, RZ, RZ, UR8 ;  /* 0x00000008ff067e24 */ /* 0x000fe4000f8e00ff */
[----:B------:R-:W-:-:S02]  /*26730*/  IMAD.U32 R7, RZ, RZ, UR9 ;  /* 0x00000009ff077e24 */ /* 0x000fc4000f8e00ff */
[----:B------:R-:W-:Y:S02]  /*26740*/  IMAD.U32 R10, RZ, RZ, UR4 ;  /* 0x00000004ff0a7e24 */ /* 0x000fe4000f8e00ff */
[----:B0-----:R-:W-:Y:S02]  /*26750*/  IMAD.U32 R11, RZ, RZ, UR5 ;  /* 0x00000005ff0b7e24 */ /* 0x001fe4000f8e00ff */
[----:B------:R-:W-:Y:S02]  /*26760*/  IMAD.MOV.U32 R8, RZ, RZ, 0x70 ;  /* 0x00000070ff087424 */ /* 0x000fe400078e00ff */
[----:B------:R-:W-:Y:S02]  /*26770*/  IMAD.MOV.U32 R12, RZ, RZ, 0x1 ;  /* 0x00000001ff0c7424 */ /* 0x000fe400078e00ff */
[----:B------:R-:W-:-:S07]  /*26780*/  IMAD.MOV.U32 R13, RZ, RZ, RZ ;  /* 0x000000ffff0d7224 */ /* 0x000fce00078e00ff */
[----:B------:R-:W-:-:S07]  /*26790*/  LEPC R20, `(.L_x_740) ;  /* 0x000000001014794e */ /* 0x000fce0000000000 */
[----:B-1----:R-:W-:Y:S05]  /*267a0*/  CALL.ABS.NOINC R2 ;  /* 0x0000000002007343 */ /* 0x002fea0003c00000 */
.L_x_740:
[----:B------:R-:W-:Y:S05]  /*267b0*/  BSYNC B6 ;  /* 0x0000000000067941 */ /* 0x000fea0003800000 */
.L_x_739:
        /* <DEDUP_REMOVED lines=8> */
[----:B------:R1:W2:Y:S01]  /*26840*/  LDC.64 R2, c[0x4][R17] ;  /* 0x0100000011027b82 */ /* 0x0002a20000000a00 */
[----:B------:R-:W-:Y:S02]  /*26850*/  IMAD.U32 R4, RZ, RZ, UR6 ;  /* 0x00000006ff047e24 */ /* 0x000fe4000f8e00ff */
[----:B------:R-:W-:Y:S02]  /*26860*/  IMAD.U32 R5, RZ, RZ, UR7 ;  /* 0x00000007ff057e24 */ /* 0x000fe4000f8e00ff */
[----:B------:R-:W-:Y:S02]  /*26870*/  IMAD.U32 R6, RZ, RZ, UR8 ;  /* 0x00000008ff067e24 */ /* 0x000fe4000f8e00ff */
[----:B------:R-:W-:-:S02]  /*26880*/  IMAD.U32 R7, RZ, RZ, UR9 ;  /* 0x00000009ff077e24 */ /* 0x000fc4000f8e00ff */
[----:B------:R-:W-:Y:S02]  /*26890*/  IMAD.U32 R10, RZ, RZ, UR4 ;  /* 0x00000004ff0a7e24 */ /* 0x000fe4000f8e00ff */
[----:B0-----:R-:W-:Y:S02]  /*268a0*/  IMAD.U32 R11, RZ, RZ, UR5 ;  /* 0x00000005ff0b7e24 */ /* 0x001fe4000f8e00ff */
[----:B------:R-:W-:Y:S02]  /*268b0*/  IMAD.MOV.U32 R8, RZ, RZ, 0x70 ;  /* 0x00000070ff087424 */ /* 0x000fe400078e00ff */
[----:B------:R-:W-:Y:S02]  /*268c0*/  IMAD.MOV.U32 R12, RZ, RZ, 0x1 ;  /* 0x00000001ff0c7424 */ /* 0x000fe400078e00ff */
[----:B-1----:R-:W-:-:S07]  /*268d0*/  IMAD.MOV.U32 R13, RZ, RZ, RZ ;  /* 0x000000ffff0d7224 */ /* 0x002fce00078e00ff */
[----:B------:R-:W-:-:S07]  /*268e0*/  LEPC R20, `(.L_x_743) ;  /* 0x000000001014794e */ /* 0x000fce0000000000 */
[----:B--2---:R-:W-:Y:S05]  /*268f0*/  CALL.ABS.NOINC R2 ;  /* 0x0000000002007343 */ /* 0x004fea0003c00000 */
.L_x_743:
[----:B------:R0:W1:Y:S01]  /*26900*/  LDC.64 R2, c[0x4][R17] ;  /* 0x0100000011027b82 */ /* 0x0000620000000a00 */
[----:B------:R-:W-:Y:S01]  /*26910*/  ULDC.64 UR4, c[0x4][0xa8] ;  /* 0x01002a0000047ab9 */ /* 0x000fe20000000a00 */
[----:B------:R-:W-:Y:S01]  /*26920*/  ULDC.64 UR6, c[0x4][0xb0] ;  /* 0x01002c0000067ab9 */ /* 0x000fe20000000a00 */
[----:B------:R-:W-:Y:S01]  /*26930*/  ULDC.64 UR8, c[0x4][0x18] ;  /* 0x0100060000087ab9 */ /* 0x000fe20000000a00 */
[----:B------:R-:W-:Y:S02]  /*26940*/  IMAD.U32 R4, RZ, RZ, UR4 ;  /* 0x00000004ff047e24 */ /* 0x000fe4000f8e00ff */
[----:B------:R-:W-:Y:S02]  /*26950*/  IMAD.U32 R5, RZ, RZ, UR5 ;  /* 0x00000005ff057e24 */ /* 0x000fe4000f8e00ff */
[----:B------:R-:W-:Y:S02]  /*26960*/  IMAD.U32 R6, RZ, RZ, UR6 ;  /* 0x00000006ff067e24 */ /* 0x000fe4000f8e00ff */
[----:B------:R-:W-:-:S02]  /*26970*/  IMAD.U32 R7, RZ, RZ, UR7 ;  /* 0x00000007ff077e24 */ /* 0x000fc4000f8e00ff */
[----:B------:R-:W-:Y:S02]  /*26980*/  IMAD.U32 R10, RZ, RZ, UR8 ;  /* 0x00000008ff0a7e24 */ /* 0x000fe4000f8e00ff */
[----:B------:R-:W-:Y:S02]  /*26990*/  IMAD.U32 R11, RZ, RZ, UR9 ;  /* 0x00000009ff0b7e24 */ /* 0x000fe4000f8e00ff */
[----:B------:R-:W-:Y:S02]  /*269a0*/  IMAD.MOV.U32 R8, RZ, RZ, 0x70 ;  /* 0x00000070ff087424 */ /* 0x000fe400078e00ff */
[----:B------:R-:W-:Y:S02]  /*269b0*/  IMAD.MOV.U32 R12, RZ, RZ, 0x1 ;  /* 0x00000001ff0c7424 */ /* 0x000fe400078e00ff */
[----:B0-----:R-:W-:-:S07]  /*269c0*/  IMAD.MOV.U32 R13, RZ, RZ, RZ ;  /* 0x000000ffff0d7224 */ /* 0x001fce00078e00ff */
[----:B------:R-:W-:-:S07]  /*269d0*/  LEPC R20, `(.L_x_742) ;  /* 0x000000001014794e */ /* 0x000fce0000000000 */
[----:B-1----:R-:W-:Y:S05]  /*269e0*/  CALL.ABS.NOINC R2 ;  /* 0x0000000002007343 */ /* 0x002fea0003c00000 */
.L_x_742:
[----:B------:R-:W-:Y:S05]  /*269f0*/  BSYNC B6 ;  /* 0x0000000000067941 */ /* 0x000fea0003800000 */
.L_x_741:
[----:B------:R-:W2:Y:S01]  /*26a00*/  LDL.LU R2, [R1+0x28] ;  /* 0x0000280001027983 */ /* 0x000ea20000300800 */
[----:B------:R-:W-:-:S03]  /*26a10*/  ULDC.64 UR4, c[0x0][0x9f8] ;  /* 0x00027e0000047ab9 */ /* 0x000fc60000000a00 */
[----:B------:R-:W3:Y:S04]  /*26a20*/  LDL.LU R0, [R1+0x38] ;  /* 0x0000380001007983 */ /* 0x000ee80000300800 */
[----:B------:R-:W4:Y:S01]  /*26a30*/  LDL R7, [R1+0x14] ;  /* 0x0000140001077983 */ /* 0x000f220000100800 */
[----:B------:R-:W-:Y:S01]  /*26a40*/  ISETP.NE.U32.AND P0, PT, RZ, UR4, PT ;  /* 0x00000004ff007c0c */ /* 0x000fe2000bf05070 */
[----:B------:R-:W-:Y:S02]  /*26a50*/  ULDC.64 UR6, c[0x0][0x208] ;  /* 0x0000820000067ab9 */ /* 0x000fe40000000a00 */
[----:B------:R-:W5:Y:S01]  /*26a60*/  LDL R17, [R1+0x48] ;  /* 0x0000480001117983 */ /* 0x000f620000100800 */
[----:B------:R-:W-:-:S13]  /*26a70*/  ISETP.NE.AND.EX P0, PT, RZ, UR5, PT, P0 ;  /* 0x00000005ff007c0c */ /* 0x000fda000bf05300 */
[----:B--2---:R-:W-:-:S04]  /*26a80*/  @P0 IADD3 R2, P1, R2, UR4, RZ ;  /* 0x0000000402020c10 */ /* 0x004fc8000ff3e0ff */
[----:B---3--:R-:W-:Y:S01]  /*26a90*/  @P0 IADD3.X R3, R0, UR5, RZ, P1, !PT ;  /* 0x0000000500030c10 */ /* 0x008fe20008ffe4ff */
[----:B------:R-:W-:-:S04]  /*26aa0*/  ULDC.64 UR4, c[0x0][0xa08] ;  /* 0x0002820000047ab9 */ /* 0x000fc80000000a00 */
[----:B----4-:R1:W2:Y:S02]  /*26ab0*/  @P0 LDG.E R7, desc[UR6][R2.64] ;  /* 0x0000000602070981 */ /* 0x0102a4000c1e1900 */
[----:B-1----:R-:W1:Y:S01]  /*26ac0*/  LDC.64 R2, c[0x0][0x418] ;  /* 0x00010600ff027b82 */ /* 0x002e620000000a00 */
[----:B-----5:R-:W-:Y:S01]  /*26ad0*/  VIADD R0, R17, 0xffffffff ;  /* 0xffffffff11007836 */ /* 0x020fe20000000000 */
[----:B--2---:R-:W-:Y:S01]  /*26ae0*/  SHF.R.S32.HI R8, RZ, 0x1f, R7 ;  /* 0x0000001fff087819 */ /* 0x004fe20000011407 */
[----:B------:R2:W-:Y:S04]  /*26af0*/  @P0 STL [R1+0x14], R7 ;  /* 0x0000140701000387 */ /* 0x0005e80000100800 */
[----:B------:R2:W-:Y:S01]  /*26b00*/  STL [R1+0x28], R8 ;  /* 0x0000280801007387 */ /* 0x0005e20000100800 */
[----:B-1----:R-:W-:Y:S01]  /*26b10*/  LOP3.LUT P0, RZ, R2, UR4, RZ, 0xfc, !PT ;  /* 0x0000000402ff7c12 */ /* 0x002fe2000f80fcff */
[----:B------:R-:W-:-:S03]  /*26b20*/  UMOV UR4, 0xffffffff ;  /* 0xffffffff00047882 */ /* 0x000fc60000000000 */
[----:B------:R-:W-:-:S04]  /*26b30*/  LOP3.LUT P0, RZ, R3, UR5, RZ, 0xfc, P0 ;  /* 0x0000000503ff7c12 */ /* 0x000fc8000800fcff */
[----:B------:R-:W-:Y:S01]  /*26b40*/  SEL R17, R7, RZ, !P0 ;  /* 0x000000ff07117207 */ /* 0x000fe20004000000 */
[----:B--2---:R-:W-:Y:S08]  /*26b50*/  BRA.DIV UR4, `(.L_x_744) ;  /* 0x00000062045c7947 */ /* 0x004ff0000b800000 */
[----:B------:R-:W1:Y:S02]  /*26b60*/  S2R R4, SR_TID.X ;  /* 0x0000000000047919 */ /* 0x000e640000002100 */
[----:B-1----:R-:W-:-:S04]  /*26b70*/  SHF.R.U32.HI R4, RZ, 0x5, R4 ;  /* 0x00000005ff047819 */ /* 0x002fc80000011604 */
[----:B------:R-:W-:-:S05]  /*26b80*/  LOP3.LUT R4, R4, 0x3, RZ, 0xc0, !PT ;  /* 0x0000000304047812 */ /* 0x000fca00078ec0ff */
[----:B------:R1:W2:Y:S02]  /*26b90*/  SHFL.IDX PT, R14, R4, RZ, 0x1f ;  /* 0x00001fff040e7589 */ /* 0x0002a400000e0000 */
.L_x_884:
[----:B-1----:R-:W3:Y:S01]  /*26ba0*/  LDL.LU R4, [R1+0x10] ;  /* 0x0000100001047983 */ /* 0x002ee20000300800 */
[----:B------:R-:W-:Y:S02]  /*26bb0*/  PLOP3.LUT P1, PT, PT, PT, PT, 0x8, 0x0 ;  /* 0x000000000000781c */ /* 0x000fe40003f2e170 */
[----:B--2---:R-:W-:Y:S01]  /*26bc0*/  ISETP.NE.AND P0, PT, R14, RZ, PT ;  /* 0x000000ff0e00720c */ /* 0x004fe20003f05270 */
[----:B------:R1:W-:Y:S01]  /*26bd0*/  STL [R1+0x8], R0 ;  /* 0x0000080001007387 */ /* 0x0003e20000100800 */
[----:B---3--:R-:W-:-:S09]  /*26be0*/  LOP3.LUT R4, R4, 0xfffffffe, RZ, 0xc0, !PT ;  /* 0xfffffffe04047812 */ /* 0x008fd200078ec0ff */
[----:B------:R-:W-:-:S05]  /*26bf0*/  @P1 LOP3.LUT R4, R4, 0x1, RZ, 0xfc, !PT ;  /* 0x0000000104041812 */ /* 0x000fca00078efcff */
[----:B------:R1:W-:Y:S01]  /*26c00*/  STL [R1+0x10], R4 ;  /* 0x0000100401007387 */ /* 0x0003e20000100800 */
[----:B------:R-:W-:Y:S05]  /*26c10*/  @P0 BRA `(.L_x_745) ;  /* 0x00000004004c0947 */ /* 0x000fea0003800000 */
[----:B------:R-:W-:-:S03]  /*26c20*/  UMOV UR4, 0xffffffff ;  /* 0xffffffff00047882 */ /* 0x000fc60000000000 */
[----:B------:R-:W-:Y:S05]  /*26c30*/  BRA.DIV UR4, `(.L_x_746) ;  /* 0x0000006204587947 */ /* 0x000fea000b800000 */
[----:B------:R-:W-:-:S13]  /*26c40*/  ELECT P6, URZ, PT ;  /* 0x00000000003f782f */ /* 0x000fda00038c0000 */
.L_x_887:
        /* <DEDUP_REMOVED lines=8> */
[----:B-1----:R-:W-:Y:S01]  /*26cd0*/  IMAD.MOV.U32 R0, RZ, RZ, R9 ;  /* 0x000000ffff007224 */ /* 0x002fe200078e0009 */
[----:B--2---:R-:W-:-:S13]  /*26ce0*/  ISETP.NE.AND P0, PT, R6, 0x1, PT ;  /* 0x000000010600780c */ /* 0x004fda0003f05270 */
[----:B------:R-:W1:Y:S02]  /*26cf0*/  @P0 LDC.64 R4, c[0x0][0x440] ;  /* 0x00011000ff040b82 */ /* 0x000e640000000a00 */
[----:B-1----:R-:W-:-:S05]  /*26d00*/  @P0 IMAD.HI.U32 R4, R9, R4, RZ ;  /* 0x0000000409040227 */ /* 0x002fca00078e00ff */
        /* <DEDUP_REMOVED lines=13> */
.L_x_747:
[----:B--2---:R-:W2:Y:S01]  /*26de0*/  LDL R2, [R1+0x18] ;  /* 0x0000180001027983 */ /* 0x004ea20000100800 */
[----:B-1----:R-:W-:Y:S01]  /*26df0*/  IMAD R0, R19, 0x8, R18 ;  /* 0x0000000813007824 */ /* 0x002fe200078e0212 */
[----:B--2---:R-:W-:-:S04]  /*26e00*/  SHF.L.U32 R2, R2, 0x1f, RZ ;  /* 0x0000001f02027819 */ /* 0x004fc800000006ff */
[----:B------:R-:W1:Y:S02]  /*26e10*/  SYNCS.PHASECHK.TRANS64.TRYWAIT P0, [R0+URZ+0x38840], R2 ;  /* 0x03884002000075a7 */ /* 0x000e64000800017f */
[----:B-1----:R-:W-:Y:S05]  /*26e20*/  @!P0 BRA `(.L_x_748) ;  /* 0x0000005c00fc8947 */ /* 0x002fea0003800000 */
.L_x_888:
[----:B------:R-:W2:Y:S02]  /*26e30*/  S2R R3, SR_TID.X ;  /* 0x0000000000037919 */ /* 0x000ea40000002100 */
[----:B--2---:R-:W-:-:S04]  /*26e40*/  LOP3.LUT R3, R3, 0x7f, RZ, 0xc0, !PT ;  /* 0x0000007f03037812 */ /* 0x004fc800078ec0ff */
[----:B------:R-:W-:-:S13]  /*26e50*/  ISETP.NE.AND P0, PT, R3, RZ, PT ;  /* 0x000000ff0300720c */ /* 0x000fda0003f05270 */
[----:B------:R-:W-:Y:S05]  /*26e60*/  @P0 BRA `(.L_x_749) ;  /* 0x00000000001c0947 */ /* 0x000fea0003800000 */
[----:B------:R-:W2:Y:S01]  /*26e70*/  S2R R3, SR_TID.X ;  /* 0x0000000000037919 */ /* 0x000ea20000002100 */
[----:B-1----:R-:W-:-:S04]  /*26e80*/  IMAD.MOV.U32 R2, RZ, RZ, 0xa000 ;  /* 0x0000a000ff027424 */ /* 0x002fc800078e00ff */
[----:B------:R3:W-:Y:S01]  /*26e90*/  SYNCS.ARRIVE.TRANS64 RZ, [R0+URZ+0x38830], R2 ;  /* 0x0388300200ff79a7 */ /* 0x0007e2000800003f */
[----:B--2---:R-:W-:-:S04]  /*26ea0*/  LOP3.LUT R3, R3, 0x1f, RZ, 0xc0, !PT ;  /* 0x0000001f03037812 */ /* 0x004fc800078ec0ff */
[----:B------:R-:W-:-:S13]  /*26eb0*/  ISETP.NE.AND P0, PT, R3, RZ, PT ;  /* 0x000000ff0300720c */ /* 0x000fda0003f05270 */
[----:B---3--:R-:W-:Y:S05]  /*26ec0*/  @!P0 BRA `(.L_x_749) ;  /* 0x0000000000048947 */ /* 0x008fea0003800000 */
[----:B------:R-:W-:Y:S01]  /*26ed0*/  BPT.TRAP 0x1 ;  /* 0x000000040000795c */ /* 0x000fe20000300000 */
.L_x_749:
[----:B-1----:R-:W2:Y:S04]  /*26ee0*/  LDL R2, [R1+0x1c] ;  /* 0x00001c0001027983 */ /* 0x002ea80000100800 */
[----:B------:R-:W3:Y:S01]  /*26ef0*/  LDL R3, [R1+0x8] ;  /* 0x0000080001037983 */ /* 0x000ee20000100800 */
[----:B------:R-:W-:Y:S01]  /*26f00*/  R2UR UR9, R0 ;  /* 0x00000000000972ca */ /* 0x000fe200000e0000 */
[----:B------:R-:W-:-:S05]  /*26f10*/  IMAD R0, R19, 0xa000, R18 ;  /* 0x0000a00013007824 */ /* 0x000fca00078e0212 */
[----:B------:R-:W-:Y:S01]  /*26f20*/  R2UR UR14, R0 ;  /* 0x00000000000e72ca */ /* 0x000fe200000e0000 */
[----:B------:R-:W-:Y:S01]  /*26f30*/  UIADD3 UR4, UP0, UR38, 0x370, URZ ;  /* 0x0000037026047890 */ /* 0x000fe2000ff1e03f */
[----:B--2---:R-:W-:Y:S02]  /*26f40*/  R2UR UR5, R2 ;  /* 0x00000000020572ca */ /* 0x004fe400000e0000 */
[----:B------:R-:W2:Y:S01]  /*26f50*/  LDL.LU R2, [R1+0x10] ;  /* 0x0000100001027983 */ /* 0x000ea20000300800 */
[----:B---3--:R-:W-:Y:S02]  /*26f60*/  R2UR UR11, R3 ;  /* 0x00000000030b72ca */ /* 0x008fe400000e0000 */
[----:B------:R-:W-:Y:S02]  /*26f70*/  R2UR UR12, R16 ;  /* 0x00000000100c72ca */ /* 0x000fe400000e0000 */
[----:B-----5:R-:W-:Y:S01]  /*26f80*/  R2UR UR13, R17 ;  /* 0x00000000110d72ca */ /* 0x020fe200000e0000 */
[----:B------:R-:W-:Y:S01]  /*26f90*/  UIADD3 UR9, UR9, 0x38830, URZ ;  /* 0x0003883009097890 */ /* 0x000fe2000fffe03f */
[----:B------:R-:W-:-:S02]  /*26fa0*/  PLOP3.LUT P0, PT, PT, PT, PT, 0x80, 0x0 ;  /* 0x000000000000781c */ /* 0x000fc40003f0f070 */
[----:B------:R-:W-:Y:S02]  /*26fb0*/  UIADD3 UR8, UR14, 0x24400, URZ ;  /* 0x000244000e087890 */ /* 0x000fe4000fffe03f */
[----:B------:R-:W-:-:S03]  /*26fc0*/  UIADD3 UR15, UR14, 0x26c00, URZ ;  /* 0x00026c000e0f7890 */ /* 0x000fc6000fffe03f */
[----:B------:R-:W-:Y:S02]  /*26fd0*/  UIMAD UR11, UR11, 0x50, UR5 ;  /* 0x000000500b0b78a4 */ /* 0x000fe4000f8e0205 */
[----:B------:R-:W-:Y:S02]  /*26fe0*/  UIADD3.X UR5, URZ, UR39, URZ, UP0, !UPT ;  /* 0x000000273f057290 */ /* 0x000fe400087fe43f */
[----:B------:R-:W-:Y:S01]  /*26ff0*/  UIADD3 UR16, UR14, 0x29400, URZ ;  /* 0x000294000e107890 */ /* 0x000fe2000fffe03f */
[----:B------:R-:W-:Y:S01]  /*27000*/  UMOV UR10, URZ ;  /* 0x0000003f000a7c82 */ /* 0x000fe20008000000 */
[----:B------:R-:W-:Y:S01]  /*27010*/  UMOV UR6, 0x0 ;  /* 0x0000000000067882 */ /* 0x000fe20000000000 */
[----:B------:R-:W-:Y:S01]  /*27020*/  UMOV UR7, 0x14f00000 ;  /* 0x14f0000000077882 */ /* 0x000fe20000000000 */
[----:B------:R-:W-:Y:S01]  /*27030*/  UMOV UR17, 0x40 ;  /* 0x0000004000117882 */ /* 0x000fe20000000000 */
[----:B------:R-:W-:Y:S02]  /*27040*/  UIADD3 UR14, UR14, 0x2bc00, URZ ;  /* 0x0002bc000e0e7890 */ /* 0x000fe4000fffe03f */
[----:B------:R1:W-:Y:S02]  /*27050*/  UTMALDG.4D [UR8], [UR4], desc[UR6] ;  /* 0x00000608040075b4 */ /* 0x0003e40008019000 */
[----:B-1----:R-:W-:Y:S01]  /*27060*/  UMOV UR8, UR15 ;  /* 0x0000000f00087c82 */ /* 0x002fe20008000000 */
[----:B------:R-:W-:Y:S01]  /*27070*/  UMOV UR10, UR17 ;  /* 0x00000011000a7c82 */ /* 0x000fe20008000000 */
[----:B------:R-:W-:Y:S01]  /*27080*/  UMOV UR15, 0x80 ;  /* 0x00000080000f7882 */ /* 0x000fe20000000000 */
[----:B------:R1:W-:Y:S02]  /*27090*/  UTMALDG.4D [UR8], [UR4], desc[UR6] ;  /* 0x00000608040075b4 */ /* 0x0003e40008019000 */
[----:B-1----:R-:W-:Y:S01]  /*270a0*/  UMOV UR8, UR16 ;  /* 0x0000001000087c82 */ /* 0x002fe20008000000 */
[----:B------:R-:W-:Y:S01]  /*270b0*/  UMOV UR10, UR15 ;  /* 0x0000000f000a7c82 */ /* 0x000fe20008000000 */
[----:B------:R-:W-:Y:S01]  /*270c0*/  UMOV UR15, 0xc0 ;  /* 0x000000c0000f7882 */ /* 0x000fe20000000000 */
[----:B------:R1:W-:Y:S02]  /*270d0*/  UTMALDG.4D [UR8], [UR4], desc[UR6] ;  /* 0x00000608040075b4 */ /* 0x0003e40008019000 */
[----:B-1----:R-:W-:Y:S01]  /*270e0*/  UMOV UR8, UR14 ;  /* 0x0000000e00087c82 */ /* 0x002fe20008000000 */
[----:B------:R-:W-:-:S02]  /*270f0*/  UMOV UR10, UR15 ;  /* 0x0000000f000a7c82 */ /* 0x000fc40008000000 */
[----:B------:R3:W-:Y:S01]  /*27100*/  UTMALDG.4D [UR8], [UR4], desc[UR6] ;  /* 0x00000608040075b4 */ /* 0x0007e20008019000 */
[----:B--2---:R-:W-:-:S04]  /*27110*/  LOP3.LUT R2, R2, 0xfffffffe, RZ, 0xc0, !PT ;  /* 0xfffffffe02027812 */ /* 0x004fc800078ec0ff */
[----:B------:R-:W-:-:S05]  /*27120*/  @P0 LOP3.LUT R2, R2, 0x1, RZ, 0xfc, !PT ;  /* 0x0000000102020812 */ /* 0x000fca00078efcff */
[----:B------:R3:W-:Y:S01]  /*27130*/  STL [R1+0x10], R2 ;  /* 0x0000100201007387 */ /* 0x0007e20000100800 */
[----:B------:R-:W-:Y:S01]  /*27140*/  NOP ;  /* 0x0000000000007918 */ /* 0x000fe20000000000 */
.L_x_745:
[----:B------:R-:W2:Y:S04]  /*27150*/  LDL.LU R3, [R1+0x4c] ;  /* 0x00004c0001037983 */ /* 0x000ea80000300800 */
[----:B------:R-:W4:Y:S04]  /*27160*/  LDL.LU R5, [R1+0x34] ;  /* 0x0000340001057983 */ /* 0x000f280000300800 */
[----:B-1----:R-:W5:Y:S01]  /*27170*/  LDL.LU R4, [R1+0x58] ;  /* 0x0000580001047983 */ /* 0x002f620000300800 */
[----:B------:R-:W-:Y:S05]  /*27180*/  WARPSYNC.ALL ;  /* 0x0000000000007948 */ /* 0x000fea0003800000 */
[----:B---3--:R-:W-:Y:S01]  /*27190*/  ULDC.64 UR6, c[0x0][0xa00] ;  /* 0x0002800000067ab9 */ /* 0x008fe20000000a00 */
        /* <DEDUP_REMOVED lines=8> */
[----:B----4-:R-:W-:-:S03]  /*27220*/  SEL R5, R5, RZ, !P0 ;  /* 0x000000ff05057207 */ /* 0x010fc60004000000 */
[----:B------:R-:W-:Y:S01]  /*27230*/  IMAD R0, R0, UR4, RZ ;  /* 0x0000000400007c24 */ /* 0x000fe2000f8e02ff */
[----:B-----5:R-:W-:-:S03]  /*27240*/  SEL R4, R4, RZ, !P0 ;  /* 0x000000ff04047207 */ /* 0x020fc60004000000 */
        /* <DEDUP_REMOVED lines=8> */
[----:B-1----:R-:W-:Y:S01]  /*272d0*/  MOV R2, 0x0 ;  /* 0x0000000000027802 */ /* 0x002fe20000000f00 */
        /* <DEDUP_REMOVED lines=15> */
.L_x_751:
[----:B------:R-:W-:Y:S05]  /*273d0*/  BSYNC B6 ;  /* 0x0000000000067941 */ /* 0x000fea0003800000 */
.L_x_750:
[----:B-1----:R-:W2:Y:S01]  /*273e0*/  LDL.LU R0, [R1+0x4c] ;  /* 0x00004c0001007983 */ /* 0x002ea20000300800 */
[----:B------:R-:W-:Y:S01]  /*273f0*/  ULDC.64 UR4, c[0x0][0x2d8] ;  /* 0x0000b60000047ab9 */ /* 0x000fe20000000a00 */
[----:B------:R-:W1:Y:S01]  /*27400*/  LDC R8, c[0x0][0x448] ;  /* 0x00011200ff087b82 */ /* 0x000e620000000800 */
[----:B------:R-:W-:Y:S01]  /*27410*/  ULDC.64 UR6, c[0x0][0x280] ;  /* 0x0000a00000067ab9 */ /* 0x000fe20000000a00 */
[----:B------:R-:W3:Y:S04]  /*27420*/  LDL.LU R5, [R1+0x38] ;  /* 0x0000380001057983 */ /* 0x000ee80000300800 */
[----:B------:R-:W3:Y:S04]  /*27430*/  LDL.LU.64 R2, [R1+0x50] ;  /* 0x0000500001027983 */ /* 0x000ee80000300a00 */
[----:B------:R-:W4:Y:S01]  /*27440*/  LDL.LU R4, [R1+0x34] ;  /* 0x0000340001047983 */ /* 0x000f220000300800 */
[----:B-1----:R-:W-:Y:S01]  /*27450*/  ISETP.NE.AND P0, PT, R8, 0x1, PT ;  /* 0x000000010800780c */ /* 0x002fe20003f05270 */
[----:B------:R-:W1:-:S12]  /*27460*/  S2R R9, SR_TID.X ;  /* 0x0000000000097919 */ /* 0x000e580000002100 */
[----:B------:R-:W0:Y:S01]  /*27470*/  @P0 LDC R7, c[0x0][0x450] ;  /* 0x00011400ff070b82 */ /* 0x000e220000000800 */
[----:B---3--:R-:W-:Y:S02]  /*27480*/  IMAD.MOV.U32 R3, RZ, RZ, R5 ;  /* 0x000000ffff037224 */ /* 0x008fe400078e0005 */
[----:B------:R-:W3:Y:S01]  /*27490*/  LDL.LU R5, [R1+0x4] ;  /* 0x0000040001057983 */ /* 0x000ee20000300800 */
[----:B-1----:R-:W-:Y:S02]  /*274a0*/  IMAD.SHL.U32 R9, R9, 0x8, RZ ;  /* 0x0000000809097824 */ /* 0x002fe400078e00ff */
[C---:B------:R-:W-:Y:S01]  /*274b0*/  IMAD.WIDE.U32 R2, R16.reuse, UR4, R2 ;  /* 0x0000000410027c25 */ /* 0x040fe2000f8e0002 */
[----:B------:R-:W1:Y:S02]  /*274c0*/  S2R R10, SR_TID.X ;  /* 0x00000000000a7919 */ /* 0x000e640000002100 */
[----:B------:R-:W-:Y:S01]  /*274d0*/  LOP3.LUT R9, R9, 0x38, RZ, 0xc0, !PT ;  /* 0x0000003809097812 */ /* 0x000fe200078ec0ff */
[----:B------:R-:W-:Y:S01]  /*274e0*/  IMAD R3, R16, UR5, R3 ;  /* 0x0000000510037c24 */ /* 0x000fe2000f8e0203 */
[----:B------:R-:W-:-:S02]  /*274f0*/  ULDC.64 UR4, c[0x0][0x2e0] ;  /* 0x0000b80000047ab9 */ /* 0x000fc40000000a00 */
[----:B--2---:R-:W-:Y:S01]  /*27500*/  IMAD R0, R0, UR4, RZ ;  /* 0x0000000400007c24 */ /* 0x004fe2000f8e02ff */
[C---:B------:R-:W-:Y:S01]  /*27510*/  LOP3.LUT R12, R9.reuse, 0x40, RZ, 0xfc, !PT ;  /* 0x00000040090c7812 */ /* 0x040fe200078efcff */
[C---:B----4-:R-:W-:Y:S01]  /*27520*/  IMAD.WIDE.U32 R2, R4.reuse, UR4, R2 ;  /* 0x0000000404027c25 */ /* 0x050fe2000f8e0002 */
        /* <DEDUP_REMOVED lines=14> */
[----:B---3--:R-:W-:-:S05]  /*27610*/  IMAD.SHL.U32 R5, R5, 0x80, RZ ;  /* 0x0000008005057824 */ /* 0x008fca00078e00ff */
        /* <DEDUP_REMOVED lines=121> */
.L_x_905:
        /* <DEDUP_REMOVED lines=14> */
.L_x_754:
[----:B------:R-:W-:Y:S05]  /*27e90*/  BSYNC B0 ;  /* 0x0000000000007941 */ /* 0x000fea0003800000 */
.L_x_753:
[----:B------:R-:W-:Y:S01]  /*27ea0*/  NOP ;  /* 0x0000000000007918 */ /* 0x000fe20000000000 */
[----:B------:R-:W-:Y:S01]  /*27eb0*/  PLOP3.LUT P0, PT, PT, PT, PT, 0x80, 0x0 ;  /* 0x000000000000781c */ /* 0x000fe20003f0f070 */
[----:B------:R-:W-:-:S12]  /*27ec0*/  VIADD R11, R18, 0x38800 ;  /* 0x00038800120b7836 */ /* 0x000fd80000000000 */
.L_x_755:
        /* <DEDUP_REMOVED lines=16> */
[----:B------:R-:W4:Y:S03]  /*27fd0*/  SYNCS.PHASECHK.TRANS64.TRYWAIT P0, [R18+URZ+0x38820], R0 ;  /* 0x03882000120075a7 */ /* 0x000f26000800017f */
[----:B---34-:R-:W-:Y:S05]  /*27fe0*/  @!P0 BRA `(.L_x_757) ;  /* 0x0000005800ac8947 */ /* 0x018fea0003800000 */
.L_x_906:
[----:B------:R-:W-:Y:S05]  /*27ff0*/  BSYNC B0 ;  /* 0x0000000000007941 */ /* 0x000fea0003800000 */
.L_x_756:
[----:B0-2---:R-:W3:Y:S04]  /*28000*/  LDL R3, [R1+0x48] ;  /* 0x0000480001037983 */ /* 0x005ee80000100800 */
[----:B------:R-:W2:Y:S01]  /*28010*/  LDL R2, [R1+0x30] ;  /* 0x0000300001027983 */ /* 0x000ea20000100800 */
[----:B------:R-:W-:Y:S01]  /*28020*/  BSSY B0, `(.L_x_758) ;  /* 0x00002a3000007945 */ /* 0x000fe20003800000 */
[----:B---3--:R-:W-:-:S05]  /*28030*/  VIADD R0, R3, 0xfffffffe ;  /* 0xfffffffe03007836 */ /* 0x008fca0000000000 */
[----:B--2---:R-:W-:-:S13]  /*28040*/  ISETP.GE.AND P0, PT, R0, R2, PT ;  /* 0x000000020000720c */ /* 0x004fda0003f06270 */
[----:B------:R-:W-:Y:S05]  /*28050*/  @!P0 BRA `(.L_x_759) ;  /* 0x00000028007c8947 */ /* 0x000fea0003800000 */
[----:B-1----:R-:W2:Y:S04]  /*28060*/  LDL.LU R5, [R1+0x60] ;  /* 0x0000600001057983 */ /* 0x002ea80000300800 */
[----:B------:R-:W3:Y:S04]  /*28070*/  LDL.LU R4, [R1+0x44] ;  /* 0x0000440001047983 */ /* 0x000ee80000300800 */
        /* <DEDUP_REMOVED lines=19> */
[----:B--2---:R-:W-:Y:S02]  /*281b0*/  LOP3.LUT P1, RZ, R4, 0x1, RZ, 0xc0, !PT ;  /* 0x0000000104ff7812 */ /* 0x004fe4000782c0ff */
        /* <DEDUP_REMOVED lines=25> */
[----:B------:R-:W-:-:S05]  /*28350*/  LEA.HI.X R5, R2, UR5, R3, 0x2, P0 ;  /* 0x0000000502057c11 */ /* 0x000fca00080f1403 */
[----:B------:R0:W5:Y:S04]  /*28360*/  LDG.E R4, desc[UR8][R4.64] ;  /* 0x0000000804047981 */ /* 0x000168000c1e1900 */
.L_x_764:
[----:B------:R-:W-:Y:S01]  /*28370*/  IMAD R3, R8, 0x8, R18 ;  /* 0x0000000808037824 */ /* 0x000fe200078e0212 */
[----:B------:R-:W-:Y:S01]  /*28380*/  SHF.L.U32 R2, R10, 0x1f, RZ ;  /* 0x0000001f0a027819 */ /* 0x000fe200000006ff */
[----:B------:R-:W-:Y:S03]  /*28390*/  BSSY B3, `(.L_x_765) ;  /* 0x0000003000037945 */ /* 0x000fe60003800000 */
[----:B------:R-:W1:Y:S02]  /*283a0*/  SYNCS.PHASECHK.TRANS64.TRYWAIT P0, [R3+URZ+0x38840], R2 ;  /* 0x03884002030075a7 */ /* 0x000e64000800017f */
[----:B-1----:R-:W-:Y:S05]  /*283b0*/  @!P0 BRA `(.L_x_766) ;  /* 0x0000005400cc8947 */ /* 0x002fea0003800000 */
.L_x_907:
[----:B------:R-:W-:Y:S05]  /*283c0*/  BSYNC B3 ;  /* 0x0000000000037941 */ /* 0x000fea0003800000 */
.L_x_765:
        /* <DEDUP_REMOVED lines=12> */
.L_x_768:
[----:B------:R-:W-:Y:S05]  /*28490*/  BSYNC B3 ;  /* 0x0000000000037941 */ /* 0x000fea0003800000 */
.L_x_767:
        /* <DEDUP_REMOVED lines=12> */
.L_x_769:
        /* <DEDUP_REMOVED lines=16> */
.L_x_770:
        /* <DEDUP_REMOVED lines=16> */
.L_x_771:
        /* <DEDUP_REMOVED lines=16> */
.L_x_772:
        /* <DEDUP_REMOVED lines=16> */
.L_x_908:
[----:B------:R-:W-:Y:S05]  /*28960*/  BSYNC B3 ;  /* 0x0000000000037941 */ /* 0x000fea0003800000 */
.L_x_773:
        /* <DEDUP_REMOVED lines=12> */
.L_x_776:
[----:B------:R-:W-:Y:S05]  /*28a30*/  BSYNC B3 ;  /* 0x0000000000037941 */ /* 0x000fea0003800000 */
.L_x_775:
        /* <DEDUP_REMOVED lines=13> */
.L_x_777:
        /* <DEDUP_REMOVED lines=15> */
.L_x_778:
        /* <DEDUP_REMOVED lines=15> */
.L_x_779:
        /* <DEDUP_REMOVED lines=15> */
.L_x_780:
        /* <DEDUP_REMOVED lines=12> */
.L_x_763:
[----:B------:R-:W-:Y:S05]  /*28ea0*/  BSYNC B1 ;  /* 0x0000000000017941 */ /* 0x000fea0003800000 */
.L_x_762:
[----:B0-----:R-:W2:Y:S01]  /*28eb0*/  LDL.LU R0, [R1+0x48] ;  /* 0x0000480001007983 */ /* 0x001ea20000300800 */
[----:B------:R-:W-:-:S03]  /*28ec0*/  IMAD.MOV.U32 R19, RZ, RZ, R8 ;  /* 0x000000ffff137224 */ /* 0x000fc600078e0008 */
[----:B------:R0:W-:Y:S02]  /*28ed0*/  STL [R1+0x18], R10 ;  /* 0x0000180a01007387 */ /* 0x0001e40000100800 */
[----:B0-2---:R-:W-:-:S07]  /*28ee0*/  VIADD R0, R0, 0xfffffffd ;  /* 0xfffffffd00007836 */ /* 0x005fce0000000000 */
.L_x_761:
[----:B------:R-:W-:Y:S05]  /*28ef0*/  BSYNC B2 ;  /* 0x0000000000027941 */ /* 0x000fea0003800000 */
.L_x_760:
[----:B------:R-:W-:Y:S01]  /*28f00*/  VIADD R9, R9, 0xfffffffe ;  /* 0xfffffffe09097836 */ /* 0x000fe20000000000 */
[----:B------:R-:W-:-:S04]  /*28f10*/  LOP3.LUT R7, RZ, R7, RZ, 0x33, !PT ;  /* 0x00000007ff077212 */ /* 0x000fc800078e33ff */
[----:B------:R-:W-:-:S13]  /*28f20*/  ISETP.NE.AND P0, PT, R9, R7, PT ;  /* 0x000000070900720c */ /* 0x000fda0003f05270 */
[----:B------:R-:W-:Y:S05]  /*28f30*/  @!P0 BRA `(.L_x_759) ;  /* 0x0000001800c48947 */ /* 0x000fea0003800000 */
[----:B------:R-:W-:-:S07]  /*28f40*/  IMAD.MOV.U32 R9, RZ, RZ, R17 ;  /* 0x000000ffff097224 */ /* 0x000fce00078e0011 */
.L_x_819:
        /* <DEDUP_REMOVED lines=8> */
[----:B--2---:R-:W-:Y:S02]  /*28fd0*/  LOP3.LUT P1, RZ, R3, 0x1, RZ, 0xc0, !PT ;  /* 0x0000000103ff7812 */ /* 0x004fe4000782c0ff */
        /* <DEDUP_REMOVED lines=27> */
.L_x_783:
[----:B------:R-:W-:Y:S01]  /*29190*/  IMAD R3, R4, 0x8, R18 ;  /* 0x0000000804037824 */ /* 0x000fe200078e0212 */
[----:B------:R-:W-:Y:S01]  /*291a0*/  SHF.L.U32 R2, R5, 0x1f, RZ ;  /* 0x0000001f05027819 */ /* 0x000fe200000006ff */
[----:B------:R-:W-:Y:S03]  /*291b0*/  BSSY B2, `(.L_x_784) ;  /* 0x0000003000027945 */ /* 0x000fe60003800000 */
[----:B------:R-:W1:Y:S02]  /*291c0*/  SYNCS.PHASECHK.TRANS64.TRYWAIT P0, [R3+URZ+0x38840], R2 ;  /* 0x03884002030075a7 */ /* 0x000e64000800017f */
[----:B-1----:R-:W-:Y:S05]  /*291d0*/  @!P0 BRA `(.L_x_785) ;  /* 0x00000048006c8947 */ /* 0x002fea0003800000 */
.L_x_909:
[----:B------:R-:W-:Y:S05]  /*291e0*/  BSYNC B2 ;  /* 0x0000000000027941 */ /* 0x000fea0003800000 */
.L_x_784:
[----:B------:R-:W2:Y:S01]  /*291f0*/  S2R R7, SR_TID.X ;  /* 0x0000000000077919 */ /* 0x000ea20000002100 */
[----:B------:R-:W-:Y:S01]  /*29200*/  BSSY B2, `(.L_x_786) ;  /* 0x000000b000027945 */ /* 0x000fe20003800000 */
        /* <DEDUP_REMOVED lines=10> */
.L_x_787:
[----:B------:R-:W-:Y:S05]  /*292b0*/  BSYNC B2 ;  /* 0x0000000000027941 */ /* 0x000fea0003800000 */
.L_x_786:
[----:B-1----:R-:W2:Y:S01]  /*292c0*/  LDL R2, [R1+0x1c] ;  /* 0x00001c0001027983 */ /* 0x002ea20000100800 */
[----:B------:R-:W-:Y:S01]  /*292d0*/  IMAD.MOV.U32 R10, RZ, RZ, RZ ;  /* 0x000000ffff0a7224 */ /* 0x000fe200078e00ff */
[----:B------:R-:W-:Y:S01]  /*292e0*/  UIADD3 UR4, UP0, UR38, 0x370, URZ ;  /* 0x0000037026047890 */ /* 0x000fe2000ff1e03f */
[----:B------:R-:W-:Y:S01]  /*292f0*/  IMAD R7, R4, 0xa000, R18 ;  /* 0x0000a00004077824 */ /* 0x000fe200078e0212 */
[----:B------:R-:W-:Y:S01]  /*29300*/  PLOP3.LUT P0, PT, PT, PT, PT, 0x80, 0x0 ;  /* 0x000000000000781c */ /* 0x000fe20003f0f070 */
[----:B------:R-:W-:Y:S01]  /*29310*/  VIADD R3, R3, 0x38830 ;  /* 0x0003883003037836 */ /* 0x000fe20000000000 */
[----:B------:R-:W-:Y:S01]  /*29320*/  R2UR UR10, R10 ;  /* 0x000000000a0a72ca */ /* 0x000fe200000e0000 */
[----:B0-----:R-:W-:Y:S01]  /*29330*/  VIADD R8, R7, 0x24400 ;  /* 0x0002440007087836 */ /* 0x001fe20000000000 */
[----:B------:R-:W-:Y:S01]  /*29340*/  UIADD3.X UR5, URZ, UR39, URZ, UP0, !UPT ;  /* 0x000000273f057290 */ /* 0x000fe200087fe43f */
[----:B------:R-:W-:Y:S01]  /*29350*/  UMOV UR6, 0x0 ;  /* 0x0000000000067882 */ /* 0x000fe20000000000 */
[----:B------:R-:W-:Y:S01]  /*29360*/  UMOV UR7, 0x14f00000 ;  /* 0x14f0000000077882 */ /* 0x000fe20000000000 */
[----:B--2---:R-:W-:-:S10]  /*29370*/  IMAD R2, R6, 0x50, R2 ;  /* 0x0000005006027824 */ /* 0x004fd400078e0202 */
.L_x_788:
        /* <DEDUP_REMOVED lines=16> */
.L_x_789:
        /* <DEDUP_REMOVED lines=16> */
.L_x_790:
        /* <DEDUP_REMOVED lines=16> */
.L_x_791:
        /* <DEDUP_REMOVED lines=16> */
.L_x_910:
[----:B------:R-:W-:Y:S05]  /*29780*/  BSYNC B2 ;  /* 0x0000000000027941 */ /* 0x000fea0003800000 */
.L_x_792:
        /* <DEDUP_REMOVED lines=11> */
.L_x_795:
[----:B------:R-:W-:Y:S05]  /*29840*/  BSYNC B2 ;  /* 0x0000000000027941 */ /* 0x000fea0003800000 */
.L_x_794:
        /* <DEDUP_REMOVED lines=12> */
.L_x_796:
        /* <DEDUP_REMOVED lines=15> */
.L_x_797:
        /* <DEDUP_REMOVED lines=15> */
.L_x_798:
        /* <DEDUP_REMOVED lines=15> */
.L_x_799:
        /* <DEDUP_REMOVED lines=12> */
.L_x_782:
[----:B------:R-:W-:Y:S05]  /*29ca0*/  BSYNC B1 ;  /* 0x0000000000017941 */ /* 0x000fea0003800000 */
.L_x_781:
[----:B------:R-:W2:Y:S01]  /*29cb0*/  LDL R2, [R1+0x10] ;  /* 0x0000100001027983 */ /* 0x000ea20000100800 */
[----:B------:R-:W-:Y:S01]  /*29cc0*/  VIADD R19, R4, 0x1 ;  /* 0x0000000104137836 */ /* 0x000fe20000000000 */
[----:B------:R-:W-:Y:S01]  /*29cd0*/  BSSY B1, `(.L_x_800) ;  /* 0x00000d3000017945 */ /* 0x000fe20003800000 */
[----:B0-----:R-:W-:-:S03]  /*29ce0*/  VIADD R6, R0, 0xffffffff ;  /* 0xffffffff00067836 */ /* 0x001fc60000000000 */
[----:B------:R-:W-:-:S04]  /*29cf0*/  ISETP.NE.AND P0, PT, R19, 0x2, PT ;  /* 0x000000021300780c */ /* 0x000fc80003f05270 */
[----:B------:R-:W-:Y:S02]  /*29d00*/  SEL R19, R19, RZ, P0 ;  /* 0x000000ff13137207 */ /* 0x000fe40000000000 */
[----:B--2---:R-:W-:Y:S02]  /*29d10*/  LOP3.LUT P1, RZ, R2, 0x1, RZ, 0xc0, !PT ;  /* 0x0000000102ff7812 */ /* 0x004fe4000782c0ff */
        /* <DEDUP_REMOVED lines=29> */
.L_x_802:
[----:B------:R-:W-:Y:S01]  /*29ef0*/  IMAD R2, R19, 0x8, R18 ;  /* 0x0000000813027824 */ /* 0x000fe200078e0212 */
[----:B------:R-:W-:Y:S01]  /*29f00*/  SHF.L.U32 R3, R10, 0x1f, RZ ;  /* 0x0000001f0a037819 */ /* 0x000fe200000006ff */
[----:B------:R-:W-:Y:S03]  /*29f10*/  BSSY B2, `(.L_x_803) ;  /* 0x0000003000027945 */ /* 0x000fe60003800000 */
[----:B------:R-:W2:Y:S02]  /*29f20*/  SYNCS.PHASECHK.TRANS64.TRYWAIT P0, [R2+URZ+0x38840], R3 ;  /* 0x03884003020075a7 */ /* 0x000ea4000800017f */
[----:B--2---:R-:W-:Y:S05]  /*29f30*/  @!P0 BRA `(.L_x_804) ;  /* 0x0000003c003c8947 */ /* 0x004fea0003800000 */
.L_x_911:
[----:B------:R-:W-:Y:S05]  /*29f40*/  BSYNC B2 ;  /* 0x0000000000027941 */ /* 0x000fea0003800000 */
.L_x_803:
        /* <DEDUP_REMOVED lines=12> */
.L_x_806:
[----:B------:R-:W-:Y:S05]  /*2a010*/  BSYNC B2 ;  /* 0x0000000000027941 */ /* 0x000fea0003800000 */
.L_x_805:
[----:B--2---:R-:W2:Y:S01]  /*2a020*/  LDL R2, [R1+0x1c] ;  /* 0x00001c0001027983 */ /* 0x004ea20000100800 */
[----:B------:R-:W-:Y:S01]  /*2a030*/  IMAD.MOV.U32 R14, RZ, RZ, RZ ;  /* 0x000000ffff0e7224 */ /* 0x000fe200078e00ff */
[----:B------:R-:W-:Y:S01]  /*2a040*/  UIADD3 UR4, UP0, UR38, 0x370, URZ ;  /* 0x0000037026047890 */ /* 0x000fe2000ff1e03f */
[C---:B------:R-:W-:Y:S01]  /*2a050*/  IMAD R3, R19.reuse, 0x8, R11 ;  /* 0x0000000813037824 */ /* 0x040fe200078e020b */
[----:B------:R-:W-:Y:S01]  /*2a060*/  PLOP3.LUT P0, PT, PT, PT, PT, 0x80, 0x0 ;  /* 0x000000000000781c */ /* 0x000fe20003f0f070 */
[----:B------:R-:W-:Y:S01]  /*2a070*/  IMAD R8, R19, 0xa000, R18 ;  /* 0x0000a00013087824 */ /* 0x000fe200078e0212 */
[----:B------:R-:W-:Y:S01]  /*2a080*/  R2UR UR10, R14 ;  /* 0x000000000e0a72ca */ /* 0x000fe200000e0000 */
[----:B------:R-:W-:Y:S01]  /*2a090*/  VIADD R3, R3, 0x30 ;  /* 0x0000003003037836 */ /* 0x000fe20000000000 */
[----:B------:R-:W-:Y:S01]  /*2a0a0*/  UIADD3.X UR5, URZ, UR39, URZ, UP0, !UPT ;  /* 0x000000273f057290 */ /* 0x000fe200087fe43f */
[----:B0-----:R-:W-:Y:S01]  /*2a0b0*/  VIADD R10, R8, 0x24400 ;  /* 0x00024400080a7836 */ /* 0x001fe20000000000 */
[----:B------:R-:W-:Y:S01]  /*2a0c0*/  UMOV UR6, 0x0 ;  /* 0x0000000000067882 */ /* 0x000fe20000000000 */
[----:B------:R-:W-:Y:S01]  /*2a0d0*/  UMOV UR7, 0x14f00000 ;  /* 0x14f0000000077882 */ /* 0x000fe20000000000 */
[----:B--2---:R-:W-:-:S09]  /*2a0e0*/  IMAD R2, R7, 0x50, R2 ;  /* 0x0000005007027824 */ /* 0x004fd200078e0202 */
.L_x_807:
        /* <DEDUP_REMOVED lines=16> */
.L_x_808:
        /* <DEDUP_REMOVED lines=16> */
.L_x_809:
        /* <DEDUP_REMOVED lines=16> */
.L_x_810:
        /* <DEDUP_REMOVED lines=15> */
.L_x_912:
[----:B------:R-:W-:Y:S05]  /*2a4e0*/  BSYNC B2 ;  /* 0x0000000000027941 */ /* 0x000fea0003800000 */
.L_x_811:
        /* <DEDUP_REMOVED lines=9> */
[----:B--2---:R-:W-:Y:S05]  /*2a580*/  @!P0 BRA `(.L_x_814) ;  /* 0x0000000000048947 */ /* 0x004fea0003800000 */
[----:B------:R-:W-:Y:S01]  /*2a590*/  BPT.TRAP 0x1 ;  /* 0x000000040000795c */ /* 0x000fe20000300000 */
.L_x_814:
[----:B------:R-:W-:Y:S05]  /*2a5a0*/  BSYNC B2 ;  /* 0x0000000000027941 */ /* 0x000fea0003800000 */
.L_x_813:
        /* <DEDUP_REMOVED lines=12> */
.L_x_815:
        /* <DEDUP_REMOVED lines=15> */
.L_x_816:
        /* <DEDUP_REMOVED lines=15> */
.L_x_817:
        /* <DEDUP_REMOVED lines=15> */
.L_x_818:
        /* <DEDUP_REMOVED lines=12> */
.L_x_801:
[----:B------:R-:W-:Y:S05]  /*2aa00*/  BSYNC B1 ;  /* 0x0000000000017941 */ /* 0x000fea0003800000 */
.L_x_800:
[----:B------:R-:W2:Y:S01]  /*2aa10*/  LDL R2, [R1+0x30] ;  /* 0x0000300001027983 */ /* 0x000ea20000100800 */
[----:B------:R-:W-:Y:S01]  /*2aa20*/  VIADD R0, R0, 0xfffffffe ;  /* 0xfffffffe00007836 */ /* 0x000fe20000000000 */
[----:B--2---:R-:W-:-:S13]  /*2aa30*/  ISETP.GT.AND P0, PT, R6, R2, PT ;  /* 0x000000020600720c */ /* 0x004fda0003f04270 */
[----:B------:R-:W-:Y:S05]  /*2aa40*/  @P0 BRA `(.L_x_819) ;  /* 0xffffffe400400947 */ /* 0x000fea000383ffff */
.L_x_759:
[----:B------:R-:W-:Y:S05]  /*2aa50*/  BSYNC B0 ;  /* 0x0000000000007941 */ /* 0x000fea0003800000 */
.L_x_758:
        /* <DEDUP_REMOVED lines=19> */
.L_x_821:
[----:B------:R-:W-:Y:S05]  /*2ab90*/  BSYNC B0 ;  /* 0x0000000000007941 */ /* 0x000fea0003800000 */
.L_x_820:
[----:B--2---:R-:W2:Y:S01]  /*2aba0*/  LDL R0, [R1+0x10] ;  /* 0x0000100001007983 */ /* 0x004ea20000100800 */
[----:B------:R-:W-:Y:S01]  /*2abb0*/  BSSY B0, `(.L_x_822) ;  /* 0x0000058000007945 */ /* 0x000fe20003800000 */
[----:B--2---:R-:W-:-:S13]  /*2abc0*/  LOP3.LUT P0, RZ, R0, 0x1, RZ, 0xc0, !PT ;  /* 0x0000000100ff7812 */ /* 0x004fda000780c0ff */
        /* <DEDUP_REMOVED lines=8> */
.L_x_913:
[----:B------:R-:W-:Y:S05]  /*2ac50*/  BSYNC B1 ;  /* 0x0000000000017941 */ /* 0x000fea0003800000 */
.L_x_824:
        /* <DEDUP_REMOVED lines=9> */
.L_x_827:
[----:B------:R-:W-:Y:S05]  /*2acf0*/  BSYNC B1 ;  /* 0x0000000000017941 */ /* 0x000fea0003800000 */
.L_x_826:
        /* <DEDUP_REMOVED lines=12> */
.L_x_828:
        /* <DEDUP_REMOVED lines=15> */
.L_x_829:
        /* <DEDUP_REMOVED lines=15> */
.L_x_830:
        /* <DEDUP_REMOVED lines=15> */
.L_x_831:
        /* <DEDUP_REMOVED lines=10> */
.L_x_823:
[----:B------:R-:W-:Y:S05]  /*2b130*/  BSYNC B0 ;  /* 0x0000000000007941 */ /* 0x000fea0003800000 */
.L_x_822:
[----:B------:R-:W2:Y:S01]  /*2b140*/  LDL.LU R4, [R1+0x18] ;  /* 0x0000180001047983 */ /* 0x000ea20000300800 */
[----:B------:R-:W-:-:S05]  /*2b150*/  VIADD R19, R19, 0x1 ;  /* 0x0000000113137836 */ /* 0x000fca0000000000 */
[----:B------:R-:W-:-:S04]  /*2b160*/  ISETP.NE.AND P0, PT, R19, 0x2, PT ;  /* 0x000000021300780c */ /* 0x000fc80003f05270 */
[----:B------:R-:W-:Y:S02]  /*2b170*/  SEL R0, RZ, 0x1, P0 ;  /* 0x00000001ff007807 */ /* 0x000fe40000000000 */
[----:B------:R-:W-:Y:S02]  /*2b180*/  SEL R19, R19, RZ, P0 ;  /* 0x000000ff13137207 */ /* 0x000fe40000000000 */
[----:B--2---:R-:W-:-:S05]  /*2b190*/  LOP3.LUT R4, R4, R0, RZ, 0x3c, !PT ;  /* 0x0000000004047212 */ /* 0x004fca00078e3cff */
[----:B------:R2:W-:Y:S02]  /*2b1a0*/  STL [R1+0x18], R4 ;  /* 0x0000180401007387 */ /* 0x0005e40000100800 */
.L_x_738:
[----:B------:R-:W-:Y:S05]  /*2b1b0*/  BSYNC B7 ;  /* 0x0000000000077941 */ /* 0x000fea0003800000 */
.L_x_736:
[----:B-1----:R-:W3:Y:S02]  /*2b1c0*/  LDL R0, [R1+0x10] ;  /* 0x0000100001007983 */ /* 0x002ee40000100800 */
[----:B---3--:R-:W-:-:S13]  /*2b1d0*/  LOP3.LUT P0, RZ, R0, 0x2, RZ, 0xc0, !PT ;  /* 0x0000000200ff7812 */ /* 0x008fda000780c0ff */
[----:B------:R-:W-:Y:S05]  /*2b1e0*/  @!P0 BRA `(.L_x_832) ;  /* 0x00000000002c8947 */ /* 0x000fea0003800000 */
[----:B------:R-:W-:Y:S05]  /*2b1f0*/  WARPSYNC.ALL ;  /* 0x0000000000007948 */ /* 0x000fea0003800000 */
[----:B------:R-:W1:Y:S08]  /*2b200*/  S2UR UR5, SR_CgaCtaId ;  /* 0x00000000000579c3 */ /* 0x000e700000008800 */
[----:B------:R-:W-:Y:S06]  /*2b210*/  BAR.SYNC.DEFER_BLOCKING 0x5, 0x180 ;  /* 0x0146000000007b1d */ /* 0x000fec0000010000 */
[----:B------:R-:W-:-:S02]  /*2b220*/  UMOV UR4, 0x400 ;  /* 0x0000040000047882 */ /* 0x000fc40000000000 */
[----:B-1----:R-:W-:-:S06]  /*2b230*/  ULEA UR4, UR5, UR4, 0x18 ;  /* 0x0000000405047291 */ /* 0x002fcc000f8ec03f */
[----:B------:R-:W-:-:S05]  /*2b240*/  IMAD.U32 R18, RZ, RZ, UR4 ;  /* 0x00000004ff127e24 */ /* 0x000fca000f8e00ff */
[----:B--2---:R-:W1:Y:S04]  /*2b250*/  LDS.128 R4, [R18+0x388d0] ;  /* 0x0388d00012047984 */ /* 0x004e680000000c00 */
[----:B-1----:R1:W-:Y:S04]  /*2b260*/  STL.64 [R1], R4 ;  /* 0x0000000401007387 */ /* 0x0023e80000100a00 */
[----:B------:R1:W-:Y:S01]  /*2b270*/  STL.64 [R1+0x8], R6 ;  /* 0x0000080601007387 */ /* 0x0003e20000100a00 */
[----:B------:R-:W-:Y:S06]  /*2b280*/  BAR.ARV 0x4, 0x180 ;  /* 0x0106000000007b1d */ /* 0x000fec0000002000 */
[----:B------:R-:W-:Y:S05]  /*2b290*/  BRA `(.L_x_833) ;  /* 0x0000000c00287947 */ /* 0x000fea0003800000 */
.L_x_832:
[----:B------:R-:W1:Y:S01]  /*2b2a0*/  S2R R16, SR_TID.X ;  /* 0x0000000000107919 */ /* 0x000e620000002100 */
[----:B------:R-:W-:Y:S01]  /*2b2b0*/  UMOV UR4, 0xffffffff ;  /* 0xffffffff00047882 */ /* 0x000fe20000000000 */
[----:B-1----:R-:W-:-:S04]  /*2b2c0*/  LOP3.LUT R16, R16, 0x1f, RZ, 0xc0, !PT ;  /* 0x0000001f10107812 */ /* 0x002fc800078ec0ff */
[----:B------:R-:W-:Y:S01]  /*2b2d0*/  ISETP.NE.AND P0, PT, R16, 0x1f, PT ;  /* 0x0000001f1000780c */ /* 0x000fe20003f05270 */
[----:B------:R-:W-:-:S12]  /*2b2e0*/  BRA.DIV UR4, `(.L_x_834) ;  /* 0x0000002a048c7947 */ /* 0x000fd8000b800000 */
[----:B------:R-:W0:Y:S01]  /*2b2f0*/  LDL.LU R2, [R1] ;  /* 0x0000000001027983 */ /* 0x000e220000300800 */
[----:B------:R-:W-:-:S03]  /*2b300*/  ULDC UR4, c[0x0][0xc3c] ;  /* 0x00030f0000047ab9 */ /* 0x000fc60000000800 */
[----:B------:R-:W3:Y:S01]  /*2b310*/  LDL R3, [R1+0xc] ;  /* 0x00000c0001037983 */ /* 0x000ee20000100800 */
[----:B------:R-:W-:Y:S01]  /*2b320*/  ULDC.64 UR6, c[0x0][0x208] ;  /* 0x0000820000067ab9 */ /* 0x000fe20000000a00 */
[----:B0-----:R-:W-:Y:S02]  /*2b330*/  IMAD.MOV.U32 R10, RZ, RZ, R2 ;  /* 0x000000ffff0a7224 */ /* 0x001fe400078e0002 */
[----:B---3--:R-:W-:-:S05]  /*2b340*/  IMAD.IADD R0, R3, 0x1, R16 ;  /* 0x0000000103007824 */ /* 0x008fca00078e0210 */
[----:B------:R-:W-:-:S13]  /*2b350*/  ISETP.GE.OR P1, PT, R0, UR4, !P0 ;  /* 0x0000000400007c0c */ /* 0x000fda000c726670 */
[----:B------:R-:W0:Y:S08]  /*2b360*/  @!P1 LDC.64 R2, c[0x0][0xc80] ;  /* 0x00032000ff029b82 */ /* 0x000e300000000a00 */
[----:B------:R-:W1:Y:S01]  /*2b370*/  @!P1 LDC.64 R6, c[0x0][0xc78] ;  /* 0x00031e00ff069b82 */ /* 0x000e620000000a00 */
[----:B0-----:R-:W-:-:S05]  /*2b380*/  @!P1 IMAD.WIDE R2, R0, 0x4, R2 ;  /* 0x0000000400029825 */ /* 0x001fca00078e0202 */
[----:B------:R1:W3:Y:S02]  /*2b390*/  @!P1 LDG.E R8, desc[UR6][R2.64] ;  /* 0x0000000602089981 */ /* 0x0002e4000c1e1900 */
[----:B-1----:R-:W-:-:S06]  /*2b3a0*/  @!P1 IMAD.WIDE R2, R0, 0x4, R6 ;  /* 0x0000000400029825 */ /* 0x002fcc00078e0206 */
[----:B------:R-:W4:Y:S01]  /*2b3b0*/  @!P1 LDG.E R2, desc[UR6][R2.64] ;  /* 0x0000000602029981 */ /* 0x000f22000c1e1900 */
[----:B--2---:R-:W-:Y:S01]  /*2b3c0*/  IMAD.MOV.U32 R4, RZ, RZ, RZ ;  /* 0x000000ffff047224 */ /* 0x004fe200078e00ff */
        /* <DEDUP_REMOVED lines=9> */
[----:B----4-:R-:W-:Y:S01]  /*2b460*/  @!P1 IMAD.MOV.U32 R6, RZ, RZ, R2 ;  /* 0x000000ffff069224 */ /* 0x010fe200078e0002 */
[----:B------:R-:W-:-:S03]  /*2b470*/  ISETP.NE.AND P1, PT, R16, RZ, PT ;  /* 0x000000ff1000720c */ /* 0x000fc60003f25270 */
[----:B------:R-:W-:-:S05]  /*2b480*/  IMAD R2, R6, R4, RZ ;  /* 0x0000000406027224 */ /* 0x000fca00078e02ff */
        /* <DEDUP_REMOVED lines=15> */
[----:B------:R0:W1:Y:S02]  /*2b580*/  SHFL.IDX PT, R9, R7, 0x1f, 0x1f ;  /* 0x03e01f0007097f89 */ /* 0x00006400000e0000 */
.L_x_923:
[----:B------:R-:W-:Y:S02]  /*2b590*/  ULDC UR4, c[0x0][0xc38] ;  /* 0x00030e0000047ab9 */ /* 0x000fe40000000800 */
[----:B------:R-:W-:-:S04]  /*2b5a0*/  IMAD.U32 R2, RZ, RZ, UR4 ;  /* 0x00000004ff027e24 */ /* 0x000fc8000f8e00ff */
[----:B-1----:R-:W-:-:S04]  /*2b5b0*/  IMAD R9, R9, R2, RZ ;  /* 0x0000000209097224 */ /* 0x002fc800078e02ff */
[----:B------:R-:W-:-:S05]  /*2b5c0*/  IMAD.IADD R0, R0, 0x1, R9 ;  /* 0x0000000100007824 */ /* 0x000fca00078e0209 */
[----:B------:R-:W-:-:S13]  /*2b5d0*/  ISETP.GT.AND P6, PT, R0, R5, PT ;  /* 0x000000050000720c */ /* 0x000fda0003fc4270 */
[----:B------:R-:W-:Y:S05]  /*2b5e0*/  @P6 BRA `(.L_x_835) ;  /* 0x0000000000b06947 */ /* 0x000fea0003800000 */
.L_x_838:
[----:B------:R-:W2:Y:S01]  /*2b5f0*/  LDL.LU R3, [R1+0xc] ;  /* 0x00000c0001037983 */ /* 0x000ea20000300800 */
[----:B------:R-:W1:Y:S01]  /*2b600*/  LDC R2, c[0x0][0xc3c] ;  /* 0x00030f00ff027b82 */ /* 0x000e620000000800 */
        /* <DEDUP_REMOVED lines=34> */
[----:B0-----:R-:W-:-:S05]  /*2b830*/  IMAD.IADD R7, R2, 0x1, R3 ;  /* 0x0000000102077824 */ /* 0x001fca00078e0203 */
[----:B------:R0:W1:Y:S02]  /*2b840*/  SHFL.IDX PT, R9, R7, 0x1f, 0x1f ;  /* 0x03e01f0007097f89 */ /* 0x00006400000e0000 */
.L_x_931:
[----:B------:R-:W-:Y:S02]  /*2b850*/  ULDC UR4, c[0x0][0xc38] ;  /* 0x00030e0000047ab9 */ /* 0x000fe40000000800 */
[----:B------:R-:W-:-:S04]  /*2b860*/  IMAD.U32 R2, RZ, RZ, UR4 ;  /* 0x00000004ff027e24 */ /* 0x000fc8000f8e00ff */
[----:B-1----:R-:W-:-:S04]  /*2b870*/  IMAD R9, R9, R2, RZ ;  /* 0x0000000209097224 */ /* 0x002fc800078e02ff */
[----:B------:R-:W-:-:S05]  /*2b880*/  IMAD.IADD R0, R9, 0x1, R0 ;  /* 0x0000000109007824 */ /* 0x000fca00078e0200 */
[----:B------:R-:W-:-:S13]  /*2b890*/  ISETP.GT.AND P6, PT, R0, R5, PT ;  /* 0x000000050000720c */ /* 0x000fda0003fc4270 */
[----:B------:R-:W-:Y:S05]  /*2b8a0*/  @!P6 BRA `(.L_x_838) ;  /* 0xfffffffc0050e947 */ /* 0x000fea000383ffff */
.L_x_835:
[----:B------:R-:W-:Y:S01]  /*2b8b0*/  IMAD.IADD R9, R0, 0x1, -R9 ;  /* 0x0000000100097824 */ /* 0x000fe200078e0a09 */
[----:B------:R-:W-:-:S03]  /*2b8c0*/  UMOV UR4, 0xffffffff ;  /* 0xffffffff00047882 */ /* 0x000fc60000000000 */
[----:B------:R-:W-:-:S05]  /*2b8d0*/  IMAD R0, R7, R2, R9 ;  /* 0x0000000207007224 */ /* 0x000fca00078e0209 */
[----:B------:R-:W-:Y:S01]  /*2b8e0*/  ISETP.GT.AND P6, PT, R0, R5, PT ;  /* 0x000000050000720c */ /* 0x000fe20003fc4270 */
[----:B------:R-:W-:-:S12]  /*2b8f0*/  BRA.DIV UR4, `(.L_x_839) ;  /* 0x0000002e04447947 */ /* 0x000fd8000b800000 */
[----:B------:R-:W-:-:S04]  /*2b900*/  VOTE.ANY R3, PT, !P6 ;  /* 0x0000000000037806 */ /* 0x000fc800070e0100 */
[----:B------:R-:W1:Y:S02]  /*2b910*/  POPC R0, R3 ;  /* 0x0000000300007309 */ /* 0x000e640000000000 */
[----:B-1----:R1:W2:Y:S04]  /*2b920*/  SHFL.IDX PT, R4, R4, R0, 0x1f ;  /* 0x00001f0004047589 */ /* 0x0022a800000e0000 */
[----:B------:R1:W3:Y:S02]  /*2b930*/  SHFL.IDX PT, R6, R6, R0, 0x1f ;  /* 0x00001f0006067589 */ /* 0x0002e400000e0000 */
.L_x_936:
[----:B------:R-:W-:-:S13]  /*2b940*/  ISETP.NE.AND P0, PT, R3, RZ, PT ;  /* 0x000000ff0300720c */ /* 0x000fda0003f05270 */
[----:B------:R-:W-:Y:S05]  /*2b950*/  @!P0 BRA `(.L_x_840) ;  /* 0x0000000000148947 */ /* 0x000fea0003800000 */
[----:B------:R-:W-:Y:S01]  /*2b960*/  UMOV UR4, 0xffffffff ;  /* 0xffffffff00047882 */ /* 0x000fe20000000000 */
[----:B------:R-:W-:Y:S02]  /*2b970*/  VIADD R12, R0, 0xffffffff ;  /* 0xffffffff000c7836 */ /* 0x000fe40000000000 */
[----:B------:R-:W-:Y:S05]  /*2b980*/  BRA.DIV UR4, `(.L_x_841) ;  /* 0x0000002e047c7947 */ /* 0x000fea000b800000 */
[----:B0-----:R0:W4:Y:S02]  /*2b990*/  SHFL.IDX PT, R7, R7, R12, 0x1f ;  /* 0x00001f0c07077589 */ /* 0x00112400000e0000 */
.L_x_939:
[----:B----4-:R-:W-:-:S07]  /*2b9a0*/  IMAD.MOV.U32 R8, RZ, RZ, R7 ;  /* 0x000000ffff087224 */ /* 0x010fce00078e0007 */
.L_x_840:
[----:B------:R-:W4:Y:S01]  /*2b9b0*/  LDL.LU R10, [R1+0xc] ;  /* 0x00000c00010a7983 */ /* 0x000f220000300800 */
[----:B0-2---:R-:W-:Y:S01]  /*2b9c0*/  IABS R7, R4 ;  /* 0x0000000400077213 */ /* 0x005fe20000000000 */
[----:B------:R-:W-:-:S03]  /*2b9d0*/  IMAD R9, R8, R2, R9 ;  /* 0x0000000208097224 */ /* 0x000fc600078e0209 */
[----:B------:R-:W0:Y:S01]  /*2b9e0*/  I2F.RP R2, R7 ;  /* 0x0000000700027306 */ /* 0x000e220000209400 */
[----:B------:R-:W-:Y:S01]  /*2b9f0*/  IMAD.IADD R5, R5, 0x1, -R9 ;  /* 0x0000000105057824 */ /* 0x000fe200078e0a09 */
[----:B------:R2:W-:Y:S02]  /*2ba00*/  STL [R1], R9 ;  /* 0x0000000901007387 */ /* 0x0005e40000100800 */
[----:B--2---:R-:W-:-:S04]  /*2ba10*/  IABS R9, R4 ;  /* 0x0000000400097213 */ /* 0x004fc80000000000 */
[----:B0-----:R-:W0:Y:S01]  /*2ba20*/  MUFU.RCP R2, R2 ;  /* 0x0000000200027308 */ /* 0x001e220000001000 */
[----:B------:R-:W-:Y:S02]  /*2ba30*/  IMAD.MOV R9, RZ, RZ, -R9 ;  /* 0x000000ffff097224 */ /* 0x000fe400078e0a09 */
[----:B0-----:R-:W-:-:S05]  /*2ba40*/  VIADD R2, R2, 0xffffffe ;  /* 0x0ffffffe02027836 */ /* 0x001fca0000000000 */
[----:B------:R-:W0:Y:S02]  /*2ba50*/  F2I.FTZ.U32.TRUNC.NTZ R3, R2 ;  /* 0x0000000200037305 */ /* 0x000e24000021f000 */
[----:B0-----:R-:W-:-:S04]  /*2ba60*/  IMAD.MOV R2, RZ, RZ, -R3 ;  /* 0x000000ffff027224 */ /* 0x001fc800078e0a03 */
        /* <DEDUP_REMOVED lines=11> */
[----:B---3--:R-:W-:-:S04]  /*2bb20*/  IABS R7, R6 ;  /* 0x0000000600077213 */ /* 0x008fc80000000000 */
[----:B------:R-:W0:Y:S07]  /*2bb30*/  I2F.RP R2, R7 ;  /* 0x0000000700027306 */ /* 0x000e2e0000209400 */
[----:B------:R-:W-:Y:S01]  /*2bb40*/  @P0 VIADD R8, R8, 0x1 ;  /* 0x0000000108080836 */ /* 0x000fe20000000000 */
[----:B0-----:R-:W0:Y:S02]  /*2bb50*/  MUFU.RCP R2, R2 ;  /* 0x0000000200027308 */ /* 0x001e240000001000 */
[----:B0-----:R-:W-:-:S06]  /*2bb60*/  VIADD R2, R2, 0xffffffe ;  /* 0x0ffffffe02027836 */ /* 0x001fcc0000000000 */
[----:B------:R-:W0:Y:S02]  /*2bb70*/  F2I.FTZ.U32.TRUNC.NTZ R3, R2 ;  /* 0x0000000200037305 */ /* 0x000e24000021f000 */
[----:B0-----:R-:W-:-:S04]  /*2bb80*/  IMAD.MOV R2, RZ, RZ, -R3 ;  /* 0x000000ffff027224 */ /* 0x001fc800078e0a03 */
        /* <DEDUP_REMOVED lines=12> */
[----:B------:R-:W-:Y:S02]  /*2bc50*/  IMAD R3, R2, R9, R3 ;  /* 0x0000000902037224 */ /* 0x000fe400078e0203 */
[----:B------:R-:W-:-:S03]  /*2bc60*/  IMAD.IADD R4, R5, 0x1, -R4 ;  /* 0x0000000105047824 */ /* 0x000fc600078e0a04 */
[----:B------:R-:W-:-:S13]  /*2bc70*/  ISETP.GT.U32.AND P1, PT, R7, R3, PT ;  /* 0x000000030700720c */ /* 0x000fda0003f24070 */
[----:B------:R-:W-:Y:S02]  /*2bc80*/  @!P1 IMAD.IADD R3, R3, 0x1, -R7 ;  /* 0x0000000103039824 */ /* 0x000fe400078e0a07 */
[----:B------:R-:W-:Y:S01]  /*2bc90*/  @!P1 VIADD R2, R2, 0x1 ;  /* 0x0000000102029836 */ /* 0x000fe20000000000 */
[----:B------:R-:W-:Y:S02]  /*2bca0*/  ISETP.NE.AND P1, PT, R6, RZ, PT ;  /* 0x000000ff0600720c */ /* 0x000fe40003f25270 */
[----:B------:R-:W-:Y:S02]  /*2bcb0*/  ISETP.GE.U32.AND P0, PT, R3, R7, PT ;  /* 0x000000070300720c */ /* 0x000fe40003f06070 */
[----:B------:R-:W-:-:S04]  /*2bcc0*/  LOP3.LUT R3, R8, R6, RZ, 0x3c, !PT ;  /* 0x0000000608037212 */ /* 0x000fc800078e3cff */
[----:B------:R-:W-:-:S07]  /*2bcd0*/  ISETP.GE.AND P2, PT, R3, RZ, PT ;  /* 0x000000ff0300720c */ /* 0x000fce0003f46270 */
[----:B------:R-:W-:-:S06]  /*2bce0*/  @P0 VIADD R2, R2, 0x1 ;  /* 0x0000000102020836 */ /* 0x000fcc0000000000 */
[----:B------:R-:W-:Y:S01]  /*2bcf0*/  @!P2 IMAD.MOV R2, RZ, RZ, -R2 ;  /* 0x000000ffff02a224 */ /* 0x000fe200078e0a02 */
[----:B------:R-:W-:-:S05]  /*2bd00*/  @!P1 LOP3.LUT R2, RZ, R6, RZ, 0x33, !PT ;  /* 0x00000006ff029212 */ /* 0x000fca00078e33ff */
[--C-:B------:R-:W-:Y:S02]  /*2bd10*/  IMAD.MOV R3, RZ, RZ, -R2.reuse ;  /* 0x000000ffff037224 */ /* 0x100fe400078e0a02 */
[C---:B------:R-:W-:Y:S02]  /*2bd20*/  IMAD R2, R6.reuse, 0x1000000, R2 ;  /* 0x0100000006027824 */ /* 0x040fe400078e0202 */
[----:B------:R-:W-:Y:S02]  /*2bd30*/  IMAD R3, R6, R3, R8 ;  /* 0x0000000306037224 */ /* 0x000fe400078e0208 */
[----:B----4-:R-:W-:Y:S02]  /*2bd40*/  IMAD.IADD R10, R0, 0x1, R10 ;  /* 0x00000001000a7824 */ /* 0x010fe400078e020a */
[----:B-1----:R-:W-:-:S05]  /*2bd50*/  IMAD R0, R3, 0x10000, R2 ;  /* 0x0001000003007824 */ /* 0x002fca00078e0202 */
[----:B------:R0:W-:Y:S04]  /*2bd60*/  STL [R1+0x8], R0 ;  /* 0x0000080001007387 */ /* 0x0001e80000100800 */
[----:B------:R0:W-:Y:S04]  /*2bd70*/  STL [R1+0xc], R10 ;  /* 0x00000c0a01007387 */ /* 0x0001e80000100800 */
[----:B------:R0:W-:Y:S01]  /*2bd80*/  STL [R1+0x4], R4 ;  /* 0x0000040401007387 */ /* 0x0001e20000100800 */
[----:B------:R-:W-:Y:S05]  /*2bd90*/  BRA `(.L_x_842) ;  /* 0x0000000000287947 */ /* 0x000fea0003800000 */
.L_x_836:
[----:B------:R-:W-:Y:S01]  /*2bda0*/  UMOV UR4, URZ ;  /* 0x0000003f00047c82 */ /* 0x000fe20008000000 */
[----:B------:R-:W-:Y:S01]  /*2bdb0*/  ULDC UR6, c[0x0][0xc3c] ;  /* 0x00030f0000067ab9 */ /* 0x000fe20000000800 */
[----:B------:R-:W-:Y:S01]  /*2bdc0*/  UMOV UR5, URZ ;  /* 0x0000003f00057c82 */ /* 0x000fe20008000000 */
[----:B------:R-:W-:Y:S01]  /*2bdd0*/  IMAD.U32 R3, RZ, RZ, UR4 ;  /* 0x00000004ff037e24 */ /* 0x000fe2000f8e00ff */
[----:B------:R1:W-:Y:S01]  /*2bde0*/  STL [R1], R5 ;  /* 0x0000000501007387 */ /* 0x0003e20000100800 */
[----:B------:R-:W-:Y:S02]  /*2bdf0*/  IMAD.U32 R0, RZ, RZ, UR6 ;  /* 0x00000006ff007e24 */ /* 0x000fe4000f8e00ff */
[----:B------:R-:W-:Y:S01]  /*2be00*/  IMAD.U32 R2, RZ, RZ, UR5 ;  /* 0x00000005ff027e24 */ /* 0x000fe2000f8e00ff */
[----:B------:R1:W-:Y:S04]  /*2be10*/  STL [R1+0x4], R3 ;  /* 0x0000040301007387 */ /* 0x0003e80000100800 */
[----:B------:R1:W-:Y:S04]  /*2be20*/  STL [R1+0xc], R0 ;  /* 0x00000c0001007387 */ /* 0x0003e80000100800 */
[----:B------:R1:W-:Y:S02]  /*2be30*/  STL [R1+0x8], R2 ;  /* 0x0000080201007387 */ /* 0x0003e40000100800 */
.L_x_842:
[----:B-1----:R-:W2:Y:S04]  /*2be40*/  LDL R2, [R1+0xc] ;  /* 0x00000c0001027983 */ /* 0x002ea80000100800 */
[----:B------:R-:W3:Y:S04]  /*2be50*/  LDL R3, [R1+0x8] ;  /* 0x0000080001037983 */ /* 0x000ee80000100800 */
[----:B------:R-:W4:Y:S04]  /*2be60*/  LDL R5, [R1+0x4] ;  /* 0x0000040001057983 */ /* 0x000f280000100800 */
[----:B0-----:R-:W4:Y:S01]  /*2be70*/  LDL R4, [R1] ;  /* 0x0000000001047983 */ /* 0x001f220000100800 */
[----:B------:R-:W0:Y:S01]  /*2be80*/  S2R R0, SR_TID.X ;  /* 0x0000000000007919 */ /* 0x000e220000002100 */
[----:B------:R-:W-:Y:S05]  /*2be90*/  WARPSYNC.ALL ;  /* 0x0000000000007948 */ /* 0x000fea0003800000 */
[----:B0-----:R-:W-:Y:S01]  /*2bea0*/  LOP3.LUT R0, R0, 0x1f, RZ, 0xc0, !PT ;  /* 0x0000001f00007812 */ /* 0x001fe200078ec0ff */
[----:B------:R-:W-:Y:S03]  /*2beb0*/  BAR.SYNC.DEFER_BLOCKING 0x4, 0x180 ;  /* 0x0106000000007b1d */ /* 0x000fe60000010000 */
[----:B------:R-:W-:-:S13]  /*2bec0*/  ISETP.NE.AND P0, PT, R0, RZ, PT ;  /* 0x000000ff0000720c */ /* 0x000fda0003f05270 */
[----:B------:R-:W0:Y:S01]  /*2bed0*/  @!P0 S2R R0, SR_CgaCtaId ;  /* 0x0000000000008919 */ /* 0x000e220000008800 */
[----:B--2---:R-:W-:Y:S01]  /*2bee0*/  IMAD.MOV.U32 R7, RZ, RZ, R2 ;  /* 0x000000ffff077224 */ /* 0x004fe200078e0002 */
[----:B------:R-:W-:Y:S01]  /*2bef0*/  @!P0 MOV R2, 0x400 ;  /* 0x0000040000028802 */ /* 0x000fe20000000f00 */
[----:B---3--:R-:W-:-:S03]  /*2bf00*/  IMAD.MOV.U32 R6, RZ, RZ, R3 ;  /* 0x000000ffff067224 */ /* 0x008fc600078e0003 */
[----:B0-----:R-:W-:-:S05]  /*2bf10*/  @!P0 LEA R18, R0, R2, 0x18 ;  /* 0x0000000200128211 */ /* 0x001fca00078ec0ff */
[----:B----4-:R0:W-:Y:S01]  /*2bf20*/  @!P0 STS.128 [R18+0x388d0], R4 ;  /* 0x0388d00412008388 */ /* 0x0101e20000000c00 */
[----:B------:R-:W-:Y:S06]  /*2bf30*/  BAR.ARV 0x5, 0x180 ;  /* 0x0146000000007b1d */ /* 0x000fec0000002000 */
.L_x_833:
[----:B------:R-:W2:Y:S01]  /*2bf40*/  LDL R0, [R1+0xc] ;  /* 0x00000c0001007983 */ /* 0x000ea20000100800 */
[----:B------:R-:W-:Y:S02]  /*2bf50*/  ULDC UR4, c[0x0][0xc3c] ;  /* 0x00030f0000047ab9 */ /* 0x000fe40000000800 */
[----:B--2---:R-:W-:-:S13]  /*2bf60*/  ISETP.GE.AND P0, PT, R0, UR4, PT ;  /* 0x0000000400007c0c */ /* 0x004fda000bf06270 */
[----:B------:R-:W-:Y:S05]  /*2bf70*/  @!P0 BRA `(.L_x_843) ;  /* 0xffffff8000108947 */ /* 0x000fea000383ffff */
[----:B------:R-:W-:Y:S05]  /*2bf80*/  BSYNC B8 ;  /* 0x0000000000087941 */ /* 0x000fea0003800000 */
.L_x_684:
[----:B-1----:R-:W3:Y:S01]  /*2bf90*/  LDL.LU R0, [R1+0x64] ;  /* 0x0000640001007983 */ /* 0x002ee20000300800 */
[----:B------:R-:W-:Y:S01]  /*2bfa0*/  BSSY B0, `(.L_x_844) ;  /* 0x000000b000007945 */ /* 0x000fe20003800000 */
[----:B0-----:R-:W0:Y:S01]  /*2bfb0*/  S2R R5, SR_CgaCtaId ;  /* 0x0000000000057919 */ /* 0x001e220000008800 */
        /* <DEDUP_REMOVED lines=9> */
.L_x_940:
[----:B------:R-:W-:Y:S05]  /*2c050*/  BSYNC B0 ;  /* 0x0000000000007941 */ /* 0x000fea0003800000 */
.L_x_844:
[----:B------:R-:W-:-:S03]  /*2c060*/  UMOV UR4, 0xffffffff ;  /* 0xffffffff00047882 */ /* 0x000fc60000000000 */
[----:B------:R-:W-:Y:S05]  /*2c070*/  BRA.DIV UR4, `(.L_x_846) ;  /* 0x0000002604fc7947 */ /* 0x000fea000b800000 */
[----:B------:R-:W1:Y:S02]  /*2c080*/  S2R R2, SR_TID.X ;  /* 0x0000000000027919 */ /* 0x000e640000002100 */
[----:B-1----:R-:W-:-:S04]  /*2c090*/  SHF.R.U32.HI R2, RZ, 0x5, R2 ;  /* 0x00000005ff027819 */ /* 0x002fc80000011602 */
[----:B------:R-:W-:-:S05]  /*2c0a0*/  LOP3.LUT R2, R2, 0x3, RZ, 0xc0, !PT ;  /* 0x0000000302027812 */ /* 0x000fca00078ec0ff */
[----:B------:R1:W3:Y:S02]  /*2c0b0*/  SHFL.IDX PT, R14, R2, RZ, 0x1f ;  /* 0x00001fff020e7589 */ /* 0x0002e400000e0000 */
.L_x_943:
[----:B---3--:R-:W-:-:S13]  /*2c0c0*/  ISETP.NE.AND P0, PT, R14, RZ, PT ;  /* 0x000000ff0e00720c */ /* 0x008fda0003f05270 */
[----:B------:R-:W-:Y:S05]  /*2c0d0*/  @P0 BRA `(.L_x_444) ;  /* 0x00000000008c0947 */ /* 0x000fea0003800000 */
[----:B------:R-:W-:-:S03]  /*2c0e0*/  UMOV UR4, 0xffffffff ;  /* 0xffffffff00047882 */ /* 0x000fc60000000000 */
[----:B------:R-:W-:Y:S05]  /*2c0f0*/  BRA.DIV UR4, `(.L_x_847) ;  /* 0x0000002a04107947 */ /* 0x000fea000b800000 */
[----:B------:R-:W-:-:S13]  /*2c100*/  ELECT P6, URZ, PT ;  /* 0x00000000003f782f */ /* 0x000fda00038c0000 */
.L_x_946:
[----:B------:R-:W-:Y:S05]  /*2c110*/  @!P6 BRA `(.L_x_444) ;  /* 0x00000000007ce947 */ /* 0x000fea0003800000 */
[----:B------:R-:W-:-:S06]  /*2c120*/  ULOP3.LUT UR4, UR60, 0x2, URZ, 0xfc, !UPT ;  /* 0x000000023c047892 */ /* 0x000fcc000f8efc3f */
[----:B-1----:R-:W-:-:S05]  /*2c130*/  IMAD.U32 R2, RZ, RZ, UR4 ;  /* 0x00000004ff027e24 */ /* 0x002fca000f8e00ff */
[----:B------:R-:W-:-:S13]  /*2c140*/  ISETP.NE.AND P2, PT, R2, 0x3, PT ;  /* 0x000000030200780c */ /* 0x000fda0003f45270 */
[----:B------:R-:W-:Y:S05]  /*2c150*/  @!P2 BRA `(.L_x_848) ;  /* 0x000000000004a947 */ /* 0x000fea0003800000 */
[----:B------:R-:W-:Y:S01]  /*2c160*/  BPT.TRAP 0x1 ;  /* 0x000000040000795c */ /* 0x000fe20000300000 */
.L_x_848:
[----:B------:R-:W3:Y:S01]  /*2c170*/  LDL.LU R7, [R1+0x18] ;  /* 0x0000180001077983 */ /* 0x000ee20000300800 */
[----:B------:R-:W-:Y:S02]  /*2c180*/  VIADD R2, R0, 0x38840 ;  /* 0x0003884000027836 */ /* 0x000fe40000000000 */
[C---:B0-----:R-:W-:Y:S02]  /*2c190*/  VIADD R3, R19.reuse, 0x1 ;  /* 0x0000000113037836 */ /* 0x041fe40000000000 */
[----:B------:R-:W-:-:S03]  /*2c1a0*/  IMAD R6, R19, 0x8, R2 ;  /* 0x0000000813067824 */ /* 0x000fc600078e0202 */
[----:B------:R-:W-:-:S04]  /*2c1b0*/  ISETP.NE.AND P1, PT, R3, 0x2, PT ;  /* 0x000000020300780c */ /* 0x000fc80003f25270 */
[----:B------:R-:W-:Y:S02]  /*2c1c0*/  SEL R4, RZ, 0x1, P1 ;  /* 0x00000001ff047807 */ /* 0x000fe40000800000 */
[----:B------:R-:W-:Y:S02]  /*2c1d0*/  SEL R3, R3, RZ, P1 ;  /* 0x000000ff03037207 */ /* 0x000fe40000800000 */
[C---:B---3--:R-:W-:Y:S02]  /*2c1e0*/  SHF.L.U32 R5, R7.reuse, 0x1f, RZ ;  /* 0x0000001f07057819 */ /* 0x048fe400000006ff */
[----:B------:R-:W-:Y:S01]  /*2c1f0*/  LOP3.LUT R4, R7, R4, RZ, 0x3c, !PT ;  /* 0x0000000407047212 */ /* 0x000fe200078e3cff */
[----:B------:R-:W-:Y:S01]  /*2c200*/  IMAD R7, R3, 0x8, R2 ;  /* 0x0000000803077824 */ /* 0x000fe200078e0202 */
[----:B------:R-:W0:Y:S02]  /*2c210*/  SYNCS.PHASECHK.TRANS64.TRYWAIT P0, [R6+URZ], R5 ;  /* 0x00000005060075a7 */ /* 0x000e24000800017f */
[----:B------:R-:W-:Y:S01]  /*2c220*/  SHF.L.U32 R2, R4, 0x1f, RZ ;  /* 0x0000001f04027819 */ /* 0x000fe200000006ff */
[----:B0-----:R-:W-:Y:S06]  /*2c230*/  @!P0 BRA `(.L_x_849) ;  /* 0x0000002400e08947 */ /* 0x001fec0003800000 */
.L_x_947:
[----:B------:R-:W1:Y:S02]  /*2c240*/  SYNCS.PHASECHK.TRANS64.TRYWAIT P0, [R7+URZ], R2 ;  /* 0x00000002070075a7 */ /* 0x000e64000800017f */
[----:B-1----:R-:W-:Y:S05]  /*2c250*/  @!P0 BRA `(.L_x_850) ;  /* 0x0000002400ec8947 */ /* 0x002fea0003800000 */
.L_x_948:
[----:B------:R-:W-:Y:S05]  /*2c260*/  @!P2 BRA `(.L_x_851) ;  /* 0x000000000004a947 */ /* 0x000fea0003800000 */
[----:B------:R-:W-:Y:S01]  /*2c270*/  BPT.TRAP 0x1 ;  /* 0x000000040000795c */ /* 0x000fe20000300000 */
.L_x_851:
[----:B------:R-:W-:-:S04]  /*2c280*/  VIADD R0, R0, 0x38860 ;  /* 0x0003886000007836 */ /* 0x000fc80000000000 */
[----:B------:R-:W-:-:S04]  /*2c290*/  IMAD R4, R19, 0x8, R0 ;  /* 0x0000000813047824 */ /* 0x000fc800078e0200 */
[----:B------:R-:W3:Y:S02]  /*2c2a0*/  SYNCS.PHASECHK.TRANS64.TRYWAIT P0, [R4+URZ], R5 ;  /* 0x00000005040075a7 */ /* 0x000ee4000800017f */
[----:B---3--:R-:W-:Y:S05]  /*2c2b0*/  @!P0 BRA `(.L_x_852) ;  /* 0x0000002400e88947 */ /* 0x008fea0003800000 */
.L_x_949:
[----:B------:R-:W-:-:S07]  /*2c2c0*/  IMAD R3, R3, 0x8, R0 ;  /* 0x0000000803037824 */ /* 0x000fce00078e0200 */
.L_x_853:
[----:B----4-:R4:W0:Y:S02]  /*2c2d0*/  SYNCS.PHASECHK.TRANS64.TRYWAIT P0, [R3+URZ], R2 ;  /* 0x00000002030075a7 */ /* 0x010824000800017f */
[----:B0-----:R-:W-:Y:S05]  /*2c2e0*/  @!P0 NANOSLEEP.SYNCS 0x989680 ;  /* 0x009896800000895d */ /* 0x001fea0003900000 */
[----:B------:R-:W0:Y:S02]  /*2c2f0*/  @!P0 SYNCS.PHASECHK.TRANS64 P0, [R3+URZ], R2 ;  /* 0x00000002030085a7 */ /* 0x000e24000800007f */
[----:B0-----:R-:W-:Y:S05]  /*2c300*/  @!P0 BRA `(.L_x_853) ;  /* 0xfffffffc00f08947 */ /* 0x001fea000383ffff */
.L_x_444:
[----:B------:R-:W-:Y:S05]  /*2c310*/  BSYNC B9 ;  /* 0x0000000000097941 */ /* 0x000fea0003800000 */
.L_x_441:
[----:B------:R-:W-:Y:S05]  /*2c320*/  EXIT ;  /* 0x000000000000794d */ /* 0x000fea0003800000 */
.L_x_466:
[----:B-1----:R1:W2:Y:S02]  /*2c330*/  SYNCS.PHASECHK.TRANS64.TRYWAIT P6, [R3+URZ+0x38890], R0 ;  /* 0x03889000030075a7 */ /* 0x0022a400080c017f */
[----:B--2---:R-:W-:Y:S05]  /*2c340*/  @!P6 NANOSLEEP.SYNCS 0x989680 ;  /* 0x009896800000e95d */ /* 0x004fea0003900000 */
[----:B------:R-:W2:Y:S02]  /*2c350*/  @!P6 SYNCS.PHASECHK.TRANS64 P6, [R3+URZ+0x38890], R0 ;  /* 0x038890000300e5a7 */ /* 0x000ea400080c007f */
[----:B--2---:R-:W-:Y:S05]  /*2c360*/  @!P6 BRA `(.L_x_466) ;  /* 0xfffffffc00f0e947 */ /* 0x004fea000383ffff */
[----:B------:R-:W-:Y:S05]  /*2c370*/  BRA `(.L_x_854) ;  /* 0xfffffd7c00287947 */ /* 0x000fea000383ffff */
.L_x_522:
[----:B--2---:R2:W3:Y:S02]  /*2c380*/  SYNCS.PHASECHK.TRANS64.TRYWAIT P5, [R3+URZ+0x38890], R0 ;  /* 0x03889000030075a7 */ /* 0x0044e400080a017f */
[----:B---3--:R-:W-:Y:S05]  /*2c390*/  @!P5 NANOSLEEP.SYNCS 0x989680 ;  /* 0x009896800000d95d */ /* 0x008fea0003900000 */
[----:B------:R-:W3:Y:S02]  /*2c3a0*/  @!P5 SYNCS.PHASECHK.TRANS64 P5, [R3+URZ+0x38890], R0 ;  /* 0x038890000300d5a7 */ /* 0x000ee400080a007f */
[----:B---3--:R-:W-:Y:S05]  /*2c3b0*/  @!P5 BRA `(.L_x_522) ;  /* 0xfffffffc00f0d947 */ /* 0x008fea000383ffff */
[----:B------:R-:W-:Y:S05]  /*2c3c0*/  BRA `(.L_x_855) ;  /* 0xfffffdb000fc7947 */ /* 0x000fea000383ffff */
.L_x_547:
[----:B-1----:R1:W2:Y:S02]  /*2c3d0*/  SYNCS.PHASECHK.TRANS64.TRYWAIT P4, [R3+URZ+0x38890], R0 ;  /* 0x03889000030075a7 */ /* 0x0022a4000808017f */
[----:B--2---:R-:W-:Y:S05]  /*2c3e0*/  @!P4 NANOSLEEP.SYNCS 0x989680 ;  /* 0x009896800000c95d */ /* 0x004fea0003900000 */
[----:B------:R-:W2:Y:S02]  /*2c3f0*/  @!P4 SYNCS.PHASECHK.TRANS64 P4, [R3+URZ+0x38890], R0 ;  /* 0x038890000300c5a7 */ /* 0x000ea4000808007f */
[----:B--2---:R-:W-:Y:S05]  /*2c400*/  @!P4 BRA `(.L_x_547) ;  /* 0xfffffffc00f0c947 */ /* 0x004fea000383ffff */
[----:B------:R-:W-:Y:S05]  /*2c410*/  BRA `(.L_x_856) ;  /* 0xfffffde400e87947 */ /* 0x000fea000383ffff */
.L_x_555:
[----:B--2---:R2:W3:Y:S02]  /*2c420*/  SYNCS.PHASECHK.TRANS64.TRYWAIT P4, [R3+URZ+0x388b0], R0 ;  /* 0x0388b000030075a7 */ /* 0x0044e4000808017f */
[----:B---3--:R-:W-:Y:S05]  /*2c430*/  @!P4 NANOSLEEP.SYNCS 0x989680 ;  /* 0x009896800000c95d */ /* 0x008fea0003900000 */
[----:B------:R-:W3:Y:S02]  /*2c440*/  @!P4 SYNCS.PHASECHK.TRANS64 P4, [R3+URZ+0x388b0], R0 ;  /* 0x0388b0000300c5a7 */ /* 0x000ee4000808007f */
[----:B---3--:R-:W-:Y:S05]  /*2c450*/  @!P4 BRA `(.L_x_555) ;  /* 0xfffffffc00f0c947 */ /* 0x008fea000383ffff */
[----:B------:R-:W-:Y:S05]  /*2c460*/  BRA `(.L_x_857) ;  /* 0xfffffdec00087947 */ /* 0x000fea000383ffff */
.L_x_577:
[----:B------:R-:W-:Y:S01]  /*2c470*/  BSSY B1, `(.L_x_858) ;  /* 0x0000008000017945 */ /* 0x000fe20003800000 */
[----:B------:R-:W-:Y:S02]  /*2c480*/  IMAD.MOV.U32 R13, RZ, RZ, R25 ;  /* 0x000000ffff0d7224 */ /* 0x000fe400078e0019 */
[----:B------:R-:W-:Y:S02]  /*2c490*/  IMAD.MOV.U32 R12, RZ, RZ, RZ ;  /* 0x000000ffff0c7224 */ /* 0x000fe400078e00ff */
[----:B------:R-:W-:Y:S02]  /*2c4a0*/  IMAD.MOV.U32 R11, RZ, RZ, 0x181f ;  /* 0x0000181fff0b7424 */ /* 0x000fe400078e00ff */
[----:B------:R-:W-:-:S07]  /*2c4b0*/  IMAD.MOV.U32 R15, RZ, RZ, -0x1 ;  /* 0xffffffffff0f7424 */ /* 0x000fce00078e00ff */
[----:B------:R-:W-:Y:S05]  /*2c4c0*/  WARPSYNC.COLLECTIVE R15, `(.L_x_859) ;  /* 0x000000000f087348 */ /* 0x000fea0003c00000 */
[----:B------:R0:W1:Y:S02]  /*2c4d0*/  SHFL.IDX P6, R14, R13, R12, R11 ;  /* 0x0000000c0d0e7389 */ /* 0x00006400000c000b */
[----:B01----:R-:W-:Y:S01]  /*2c4e0*/  ENDCOLLECTIVE ;  /* 0x000000000000791b */ /* 0x003fe20003800000 */
.L_x_859:
[----:B------:R-:W-:Y:S05]  /*2c4f0*/  BSYNC B1 ;  /* 0x0000000000017941 */ /* 0x000fea0003800000 */
.L_x_858:
[----:B------:R-:W-:Y:S02]  /*2c500*/  IMAD.MOV.U32 R13, RZ, RZ, R24 ;  /* 0x000000ffff0d7224 */ /* 0x000fe400078e0018 */
[----:B------:R-:W-:Y:S02]  /*2c510*/  IMAD.MOV.U32 R12, RZ, RZ, RZ ;  /* 0x000000ffff0c7224 */ /* 0x000fe400078e00ff */
[----:B------:R-:W-:Y:S02]  /*2c520*/  IMAD.MOV.U32 R11, RZ, RZ, 0x181f ;  /* 0x0000181fff0b7424 */ /* 0x000fe400078e00ff */
[----:B------:R-:W-:Y:S02]  /*2c530*/  IMAD.MOV.U32 R15, RZ, RZ, -0x1 ;  /* 0xffffffffff0f7424 */ /* 0x000fe400078e00ff */
[----:B------:R-:W-:-:S07]  /*2c540*/  IMAD.MOV.U32 R0, RZ, RZ, R14 ;  /* 0x000000ffff007224 */ /* 0x000fce00078e000e */
[----:B------:R-:W-:Y:S05]  /*2c550*/  WARPSYNC.COLLECTIVE R15, `(.L_x_860) ;  /* 0x000000000f087348 */ /* 0x000fea0003c00000 */
[----:B------:R0:W1:Y:S02]  /*2c560*/  SHFL.IDX P6, R14, R13, R12, R11 ;  /* 0x0000000c0d0e7389 */ /* 0x00006400000c000b */
[----:B01----:R-:W-:Y:S01]  /*2c570*/  ENDCOLLECTIVE ;  /* 0x000000000000791b */ /* 0x003fe20003800000 */
.L_x_860:
[----:B------:R-:W-:Y:S02]  /*2c580*/  IMAD.MOV.U32 R13, RZ, RZ, R27 ;  /* 0x000000ffff0d7224 */ /* 0x000fe400078e001b */
[----:B------:R-:W-:-:S07]  /*2c590*/  IMAD.MOV.U32 R3, RZ, RZ, R14 ;  /* 0x000000ffff037224 */ /* 0x000fce00078e000e */
[----:B------:R-:W-:Y:S05]  /*2c5a0*/  WARPSYNC.COLLECTIVE R15, `(.L_x_861) ;  /* 0x000000000f087348 */ /* 0x000fea0003c00000 */
[----:B------:R0:W1:Y:S02]  /*2c5b0*/  SHFL.IDX P6, R14, R13, R12, R11 ;  /* 0x0000000c0d0e7389 */ /* 0x00006400000c000b */
[----:B01----:R-:W-:Y:S01]  /*2c5c0*/  ENDCOLLECTIVE ;  /* 0x000000000000791b */ /* 0x003fe20003800000 */
.L_x_861:
[----:B------:R-:W-:Y:S02]  /*2c5d0*/  IMAD.MOV.U32 R13, RZ, RZ, R32 ;  /* 0x000000ffff0d7224 */ /* 0x000fe400078e0020 */
[----:B------:R-:W-:-:S07]  /*2c5e0*/  IMAD.MOV.U32 R27, RZ, RZ, R14 ;  /* 0x000000ffff1b7224 */ /* 0x000fce00078e000e */
[----:B------:R-:W-:Y:S05]  /*2c5f0*/  WARPSYNC.COLLECTIVE R15, `(.L_x_862) ;  /* 0x000000000f087348 */ /* 0x000fea0003c00000 */
[----:B------:R0:W1:Y:S02]  /*2c600*/  SHFL.IDX P6, R14, R13, R12, R11 ;  /* 0x0000000c0d0e7389 */ /* 0x00006400000c000b */
[----:B01----:R-:W-:Y:S01]  /*2c610*/  ENDCOLLECTIVE ;  /* 0x000000000000791b */ /* 0x003fe20003800000 */
.L_x_862:
[----:B------:R-:W-:Y:S01]  /*2c620*/  IMAD.MOV.U32 R32, RZ, RZ, R14 ;  /* 0x000000ffff207224 */ /* 0x000fe200078e000e */
[----:B------:R-:W-:Y:S06]  /*2c630*/  BRA `(.L_x_863) ;  /* 0xfffffdfc00707947 */ /* 0x000fec000383ffff */
.L_x_581:
[----:B0-----:R0:W1:Y:S02]  /*2c640*/  SYNCS.PHASECHK.TRANS64.TRYWAIT P0, [R18+URZ+0x38800], R35 ;  /* 0x03880023120075a7 */ /* 0x001064000800017f */
[----:B-1----:R-:W-:Y:S05]  /*2c650*/  @!P0 NANOSLEEP.SYNCS 0x989680 ;  /* 0x009896800000895d */ /* 0x002fea0003900000 */
[----:B------:R-:W1:Y:S02]  /*2c660*/  @!P0 SYNCS.PHASECHK.TRANS64 P0, [R18+URZ+0x38800], R35 ;  /* 0x03880023120085a7 */ /* 0x000e64000800007f */
[----:B-1----:R-:W-:Y:S05]  /*2c670*/  @!P0 BRA `(.L_x_581) ;  /* 0xfffffffc00f08947 */ /* 0x002fea000383ffff */
[----:B------:R-:W-:Y:S05]  /*2c680*/  BRA `(.L_x_864) ;  /* 0xfffffe0400307947 */ /* 0x000fea000383ffff */
.L_x_613:
        /* <DEDUP_REMOVED lines=8> */
.L_x_866:
[----:B------:R-:W-:Y:S05]  /*2c710*/  BSYNC B1 ;  /* 0x0000000000017941 */ /* 0x000fea0003800000 */
.L_x_865:
        /* <DEDUP_REMOVED lines=8> */
.L_x_867:
[----:B------:R-:W-:Y:S02]  /*2c7a0*/  IMAD.MOV.U32 R13, RZ, RZ, R27 ;  /* 0x000000ffff0d7224 */ /* 0x000fe400078e001b */
[----:B------:R-:W-:-:S07]  /*2c7b0*/  IMAD.MOV.U32 R3, RZ, RZ, R14 ;  /* 0x000000ffff037224 */ /* 0x000fce00078e000e */
[----:B------:R-:W-:Y:S05]  /*2c7c0*/  WARPSYNC.COLLECTIVE R15, `(.L_x_868) ;  /* 0x000000000f087348 */ /* 0x000fea0003c00000 */
[----:B------:R0:W1:Y:S02]  /*2c7d0*/  SHFL.IDX P6, R14, R13, R12, R11 ;  /* 0x0000000c0d0e7389 */ /* 0x00006400000c000b */
[----:B01----:R-:W-:Y:S01]  /*2c7e0*/  ENDCOLLECTIVE ;  /* 0x000000000000791b */ /* 0x003fe20003800000 */
.L_x_868:
[----:B------:R-:W-:Y:S02]  /*2c7f0*/  IMAD.MOV.U32 R13, RZ, RZ, R32 ;  /* 0x000000ffff0d7224 */ /* 0x000fe400078e0020 */
[----:B------:R-:W-:-:S07]  /*2c800*/  IMAD.MOV.U32 R33, RZ, RZ, R14 ;  /* 0x000000ffff217224 */ /* 0x000fce00078e000e */
[----:B------:R-:W-:Y:S05]  /*2c810*/  WARPSYNC.COLLECTIVE R15, `(.L_x_869) ;  /* 0x000000000f087348 */ /* 0x000fea0003c00000 */
[----:B------:R0:W1:Y:S02]  /*2c820*/  SHFL.IDX P6, R14, R13, R12, R11 ;  /* 0x0000000c0d0e7389 */ /* 0x00006400000c000b */
[----:B01----:R-:W-:Y:S01]  /*2c830*/  ENDCOLLECTIVE ;  /* 0x000000000000791b */ /* 0x003fe20003800000 */
.L_x_869:
[----:B------:R-:W-:Y:S01]  /*2c840*/  IMAD.MOV.U32 R32, RZ, RZ, R14 ;  /* 0x000000ffff207224 */ /* 0x000fe200078e000e */
[----:B------:R-:W-:Y:S06]  /*2c850*/  BRA `(.L_x_870) ;  /* 0xfffffe3000107947 */ /* 0x000fec000383ffff */
.L_x_617:
[----:B0-----:R0:W1:Y:S02]  /*2c860*/  SYNCS.PHASECHK.TRANS64.TRYWAIT P0, [R18+URZ+0x38800], R21 ;  /* 0x03880015120075a7 */ /* 0x001064000800017f */
[----:B-1----:R-:W-:Y:S05]  /*2c870*/  @!P0 NANOSLEEP.SYNCS 0x989680 ;  /* 0x009896800000895d */ /* 0x002fea0003900000 */
[----:B------:R-:W1:Y:S02]  /*2c880*/  @!P0 SYNCS.PHASECHK.TRANS64 P0, [R18+URZ+0x38800], R21 ;  /* 0x03880015120085a7 */ /* 0x000e64000800007f */
[----:B-1----:R-:W-:Y:S05]  /*2c890*/  @!P0 BRA `(.L_x_617) ;  /* 0xfffffffc00f08947 */ /* 0x002fea000383ffff */
[----:B------:R-:W-:Y:S05]  /*2c8a0*/  BRA `(.L_x_871) ;  /* 0xfffffe3400847947 */ /* 0x000fea000383ffff */
.L_x_635:
[----:B-1----:R1:W2:Y:S02]  /*2c8b0*/  SYNCS.PHASECHK.TRANS64.TRYWAIT P2, [R0+URZ+0x38830], R3 ;  /* 0x03883003000075a7 */ /* 0x0022a4000804017f */
[----:B--2---:R-:W-:Y:S05]  /*2c8c0*/  @!P2 NANOSLEEP.SYNCS 0x989680 ;  /* 0x009896800000a95d */ /* 0x004fea0003900000 */
[----:B------:R-:W2:Y:S02]  /*2c8d0*/  @!P2 SYNCS.PHASECHK.TRANS64 P2, [R0+URZ+0x38830], R3 ;  /* 0x038830030000a5a7 */ /* 0x000ea4000804007f */
[----:B--2---:R-:W-:Y:S05]  /*2c8e0*/  @!P2 BRA `(.L_x_635) ;  /* 0xfffffffc00f0a947 */ /* 0x004fea000383ffff */
[----:B------:R-:W-:Y:S05]  /*2c8f0*/  BRA `(.L_x_634) ;  /* 0xfffffe6800b47947 */ /* 0x000fea000383ffff */
.L_x_642:
[----:B-1----:R1:W2:Y:S02]  /*2c900*/  SYNCS.PHASECHK.TRANS64.TRYWAIT P2, [R11+URZ+0x38830], R4 ;  /* 0x038830040b0075a7 */ /* 0x0022a4000804017f */
[----:B--2---:R-:W-:Y:S05]  /*2c910*/  @!P2 NANOSLEEP.SYNCS 0x989680 ;  /* 0x009896800000a95d */ /* 0x004fea0003900000 */
[----:B------:R-:W2:Y:S02]  /*2c920*/  @!P2 SYNCS.PHASECHK.TRANS64 P2, [R11+URZ+0x38830], R4 ;  /* 0x038830040b00a5a7 */ /* 0x000ea4000804007f */
[----:B--2---:R-:W-:Y:S05]  /*2c930*/  @!P2 BRA `(.L_x_642) ;  /* 0xfffffffc00f0a947 */ /* 0x004fea000383ffff */
[----:B------:R-:W-:Y:S05]  /*2c940*/  BRA `(.L_x_641) ;  /* 0xfffffebc007c7947 */ /* 0x000fea000383ffff */
.L_x_647:
[----:B-1----:R1:W2:Y:S02]  /*2c950*/  SYNCS.PHASECHK.TRANS64.TRYWAIT P2, [R9+URZ+0x38850], R0 ;  /* 0x03885000090075a7 */ /* 0x0022a4000804017f */
[----:B--2---:R-:W-:Y:S05]  /*2c960*/  @!P2 NANOSLEEP.SYNCS 0x989680 ;  /* 0x009896800000a95d */ /* 0x004fea0003900000 */
[----:B------:R-:W2:Y:S02]  /*2c970*/  @!P2 SYNCS.PHASECHK.TRANS64 P2, [R9+URZ+0x38850], R0 ;  /* 0x038850000900a5a7 */ /* 0x000ea4000804007f */
[----:B--2---:R-:W-:Y:S05]  /*2c980*/  @!P2 BRA `(.L_x_647) ;  /* 0xfffffffc00f0a947 */ /* 0x004fea000383ffff */
[----:B------:R-:W-:Y:S05]  /*2c990*/  BRA `(.L_x_646) ;  /* 0xfffffef400447947 */ /* 0x000fea000383ffff */
.L_x_653:
[----:B-1----:R1:W2:Y:S02]  /*2c9a0*/  SYNCS.PHASECHK.TRANS64.TRYWAIT P0, [R0+URZ+0x38850], R3 ;  /* 0x03885003000075a7 */ /* 0x0022a4000800017f */
[----:B--2---:R-:W-:Y:S05]  /*2c9b0*/  @!P0 NANOSLEEP.SYNCS 0x989680 ;  /* 0x009896800000895d */ /* 0x004fea0003900000 */
[----:B------:R-:W2:Y:S02]  /*2c9c0*/  @!P0 SYNCS.PHASECHK.TRANS64 P0, [R0+URZ+0x38850], R3 ;  /* 0x03885003000085a7 */ /* 0x000ea4000800007f */
[----:B--2---:R-:W-:Y:S05]  /*2c9d0*/  @!P0 BRA `(.L_x_653) ;  /* 0xfffffffc00f08947 */ /* 0x004fea000383ffff */
[----:B------:R-:W-:Y:S05]  /*2c9e0*/  BRA `(.L_x_652) ;  /* 0xffffff1000907947 */ /* 0x000fea000383ffff */
.L_x_692:
[----:B------:R-:W1:Y:S01]  /*2c9f0*/  S2R R5, SR_TID.X ;  /* 0x0000000000057919 */ /* 0x000e620000002100 */
[----:B------:R-:W-:Y:S01]  /*2ca00*/  BSSY B1, `(.L_x_872) ;  /* 0x000000a000017945 */ /* 0x000fe20003800000 */
[----:B------:R-:W-:Y:S02]  /*2ca10*/  IMAD.MOV.U32 R12, RZ, RZ, RZ ;  /* 0x000000ffff0c7224 */ /* 0x000fe400078e00ff */
[----:B0-----:R-:W-:Y:S02]  /*2ca20*/  IMAD.MOV.U32 R11, RZ, RZ, 0x1f ;  /* 0x0000001fff0b7424 */ /* 0x001fe400078e00ff */
[----:B------:R-:W-:Y:S01]  /*2ca30*/  IMAD.MOV.U32 R15, RZ, RZ, -0x1 ;  /* 0xffffffffff0f7424 */ /* 0x000fe200078e00ff */
[----:B-1----:R-:W-:-:S04]  /*2ca40*/  SHF.R.U32.HI R5, RZ, 0x5, R5 ;  /* 0x00000005ff057819 */ /* 0x002fc80000011605 */
[----:B------:R-:W-:-:S05]  /*2ca50*/  LOP3.LUT R5, R5, 0x3, RZ, 0xc0, !PT ;  /* 0x0000000305057812 */ /* 0x000fca00078ec0ff */
[----:B------:R-:W-:-:S07]  /*2ca60*/  IMAD.MOV.U32 R13, RZ, RZ, R5 ;  /* 0x000000ffff0d7224 */ /* 0x000fce00078e0005 */
[----:B------:R-:W-:Y:S05]  /*2ca70*/  WARPSYNC.COLLECTIVE R15, `(.L_x_873) ;  /* 0x000000000f087348 */ /* 0x000fea0003c00000 */
[----:B------:R0:W1:Y:S02]  /*2ca80*/  SHFL.IDX P6, R14, R13, R12, R11 ;  /* 0x0000000c0d0e7389 */ /* 0x00006400000c000b */
[----:B01----:R-:W-:Y:S01]  /*2ca90*/  ENDCOLLECTIVE ;  /* 0x000000000000791b */ /* 0x003fe20003800000 */
.L_x_873:
[----:B------:R-:W-:Y:S05]  /*2caa0*/  BSYNC B1 ;  /* 0x0000000000017941 */ /* 0x000fea0003800000 */
.L_x_872:
[----:B------:R-:W-:Y:S05]  /*2cab0*/  BRA `(.L_x_874) ;  /* 0xffffff7c00d47947 */ /* 0x000fea000383ffff */
.L_x_694:
[----:B------:R-:W-:Y:S01]  /*2cac0*/  BSSY B1, `(.L_x_875) ;  /* 0x0000006000017945 */ /* 0x000fe20003800000 */
[----:B------:R-:W-:-:S07]  /*2cad0*/  IMAD.MOV.U32 R15, RZ, RZ, -0x1 ;  /* 0xffffffffff0f7424 */ /* 0x000fce00078e00ff */
[----:B01----:R-:W-:Y:S05]  /*2cae0*/  WARPSYNC.COLLECTIVE R15, `(.L_x_876) ;  /* 0x000000000f0c7348 */ /* 0x003fea0003c00000 */
[----:B------:R-:W-:Y:S02]  /*2caf0*/  ELECT P6, UR62, PT ;  /* 0x00000000003e782f */ /* 0x000fe400038c0000 */
[----:B------:R-:W-:Y:S01]  /*2cb00*/  MOV R14, UR62 ;  /* 0x0000003e000e7c02 */ /* 0x000fe20008000f00 */
[----:B01----:R-:W-:Y:S10]  /*2cb10*/  ENDCOLLECTIVE ;  /* 0x000000000000791b */ /* 0x003ff40003800000 */
.L_x_876:
[----:B------:R-:W-:Y:S05]  /*2cb20*/  BSYNC B1 ;  /* 0x0000000000017941 */ /* 0x000fea0003800000 */
.L_x_875:
[----:B------:R-:W-:Y:S05]  /*2cb30*/  BRA `(.L_x_693) ;  /* 0xffffff7c00cc7947 */ /* 0x000fea000383ffff */
.L_x_696:
[----:B-1----:R1:W2:Y:S02]  /*2cb40*/  SYNCS.PHASECHK.TRANS64.TRYWAIT P0, [R18+URZ+0x38820], R2 ;  /* 0x03882002120075a7 */ /* 0x0022a4000800017f */
[----:B--2---:R-:W-:Y:S05]  /*2cb50*/  @!P0 NANOSLEEP.SYNCS 0x989680 ;  /* 0x009896800000895d */ /* 0x004fea0003900000 */
[----:B------:R-:W2:Y:S02]  /*2cb60*/  @!P0 SYNCS.PHASECHK.TRANS64 P0, [R18+URZ+0x38820], R2 ;  /* 0x03882002120085a7 */ /* 0x000ea4000800007f */
[----:B--2---:R-:W-:Y:S05]  /*2cb70*/  @!P0 BRA `(.L_x_696) ;  /* 0xfffffffc00f08947 */ /* 0x004fea000383ffff */
[----:B------:R-:W-:Y:S05]  /*2cb80*/  BRA `(.L_x_877) ;  /* 0xffffff7c00dc7947 */ /* 0x000fea000383ffff */
.L_x_700:
[----:B--2---:R2:W3:Y:S02]  /*2cb90*/  SYNCS.PHASECHK.TRANS64.TRYWAIT P0, [R6+URZ+0x388a0], R8 ;  /* 0x0388a008060075a7 */ /* 0x0044e4000800017f */
[----:B---3--:R-:W-:Y:S05]  /*2cba0*/  @!P0 NANOSLEEP.SYNCS 0x989680 ;  /* 0x009896800000895d */ /* 0x008fea0003900000 */
[----:B------:R-:W3:Y:S02]  /*2cbb0*/  @!P0 SYNCS.PHASECHK.TRANS64 P0, [R6+URZ+0x388a0], R8 ;  /* 0x0388a008060085a7 */ /* 0x000ee4000800007f */
[----:B---3--:R-:W-:Y:S05]  /*2cbc0*/  @!P0 BRA `(.L_x_700) ;  /* 0xfffffffc00f08947 */ /* 0x008fea000383ffff */
[----:B------:R-:W-:Y:S05]  /*2cbd0*/  BRA `(.L_x_878) ;  /* 0xffffff7c00fc7947 */ /* 0x000fea000383ffff */
.L_x_708:
[----:B0-----:R0:W1:Y:S02]  /*2cbe0*/  SYNCS.PHASECHK.TRANS64.TRYWAIT P0, [R6+URZ+0x388c0], R8 ;  /* 0x0388c008060075a7 */ /* 0x001064000800017f */
[----:B-1----:R-:W-:Y:S05]  /*2cbf0*/  @!P0 NANOSLEEP.SYNCS 0x989680 ;  /* 0x009896800000895d */ /* 0x002fea0003900000 */
[----:B------:R-:W1:Y:S02]  /*2cc00*/  @!P0 SYNCS.PHASECHK.TRANS64 P0, [R6+URZ+0x388c0], R8 ;  /* 0x0388c008060085a7 */ /* 0x000e64000800007f */
[----:B-1----:R-:W-:Y:S05]  /*2cc10*/  @!P0 BRA `(.L_x_708) ;  /* 0xfffffffc00f08947 */ /* 0x002fea000383ffff */
[----:B------:R-:W-:Y:S05]  /*2cc20*/  BRA `(.L_x_879) ;  /* 0xffffff84003c7947 */ /* 0x000fea000383ffff */
.L_x_718:
[----:B-1----:R1:W2:Y:S02]  /*2cc30*/  SYNCS.PHASECHK.TRANS64.TRYWAIT P2, [R6+URZ+0x388a0], R5 ;  /* 0x0388a005060075a7 */ /* 0x0022a4000804017f */
[----:B--2---:R-:W-:Y:S05]  /*2cc40*/  @!P2 NANOSLEEP.SYNCS 0x989680 ;  /* 0x009896800000a95d */ /* 0x004fea0003900000 */
[----:B------:R-:W2:Y:S02]  /*2cc50*/  @!P2 SYNCS.PHASECHK.TRANS64 P2, [R6+URZ+0x388a0], R5 ;  /* 0x0388a0050600a5a7 */ /* 0x000ea4000804007f */
[----:B--2---:R-:W-:Y:S05]  /*2cc60*/  @!P2 BRA `(.L_x_718) ;  /* 0xfffffffc00f0a947 */ /* 0x004fea000383ffff */
[----:B------:R-:W-:Y:S05]  /*2cc70*/  BRA `(.L_x_880) ;  /* 0xffffff8800c47947 */ /* 0x000fea000383ffff */
.L_x_726:
[----:B0-----:R0:W2:Y:S02]  /*2cc80*/  SYNCS.PHASECHK.TRANS64.TRYWAIT P2, [R6+URZ+0x388c0], R5 ;  /* 0x0388c005060075a7 */ /* 0x0010a4000804017f */
[----:B--2---:R-:W-:Y:S05]  /*2cc90*/  @!P2 NANOSLEEP.SYNCS 0x989680 ;  /* 0x009896800000a95d */ /* 0x004fea0003900000 */
[----:B------:R-:W2:Y:S02]  /*2cca0*/  @!P2 SYNCS.PHASECHK.TRANS64 P2, [R6+URZ+0x388c0], R5 ;  /* 0x0388c0050600a5a7 */ /* 0x000ea4000804007f */
[----:B--2---:R-:W-:Y:S05]  /*2ccb0*/  @!P2 BRA `(.L_x_726) ;  /* 0xfffffffc00f0a947 */ /* 0x004fea000383ffff */
[----:B------:R-:W-:Y:S05]  /*2ccc0*/  BRA `(.L_x_881) ;  /* 0xffffff9000007947 */ /* 0x000fea000383ffff */
.L_x_744:
        /* <DEDUP_REMOVED lines=11> */
.L_x_883:
[----:B------:R-:W-:Y:S05]  /*2cd80*/  BSYNC B0 ;  /* 0x0000000000007941 */ /* 0x000fea0003800000 */
.L_x_882:
[----:B------:R-:W-:Y:S05]  /*2cd90*/  BRA `(.L_x_884) ;  /* 0xffffff9c00807947 */ /* 0x000fea000383ffff */
.L_x_746:
[----:B------:R-:W-:Y:S01]  /*2cda0*/  BSSY B0, `(.L_x_885) ;  /* 0x0000006000007945 */ /* 0x000fe20003800000 */
[----:B------:R-:W-:-:S07]  /*2cdb0*/  IMAD.MOV.U32 R15, RZ, RZ, -0x1 ;  /* 0xffffffffff0f7424 */ /* 0x000fce00078e00ff */
[----:B01----:R-:W-:Y:S05]  /*2cdc0*/  WARPSYNC.COLLECTIVE R15, `(.L_x_886) ;  /* 0x000000000f0c7348 */ /* 0x003fea0003c00000 */
[----:B------:R-:W-:Y:S02]  /*2cdd0*/  ELECT P6, UR62, PT ;  /* 0x00000000003e782f */ /* 0x000fe400038c0000 */
[----:B------:R-:W-:Y:S01]  /*2cde0*/  MOV R14, UR62 ;  /* 0x0000003e000e7c02 */ /* 0x000fe20008000f00 */
[----:B01----:R-:W-:Y:S10]  /*2cdf0*/  ENDCOLLECTIVE ;  /* 0x000000000000791b */ /* 0x003ff40003800000 */
.L_x_886:
[----:B------:R-:W-:Y:S05]  /*2ce00*/  BSYNC B0 ;  /* 0x0000000000007941 */ /* 0x000fea0003800000 */
.L_x_885:
[----:B------:R-:W-:Y:S05]  /*2ce10*/  BRA `(.L_x_887) ;  /* 0xffffff9c008c7947 */ /* 0x000fea000383ffff */
.L_x_748:
[----:B-1----:R1:W2:Y:S02]  /*2ce20*/  SYNCS.PHASECHK.TRANS64.TRYWAIT P0, [R0+URZ+0x38840], R2 ;  /* 0x03884002000075a7 */ /* 0x0022a4000800017f */
[----:B--2---:R-:W-:Y:S05]  /*2ce30*/  @!P0 NANOSLEEP.SYNCS 0x989680 ;  /* 0x009896800000895d */ /* 0x004fea0003900000 */
[----:B------:R-:W2:Y:S02]  /*2ce40*/  @!P0 SYNCS.PHASECHK.TRANS64 P0, [R0+URZ+0x38840], R2 ;  /* 0x03884002000085a7 */ /* 0x000ea4000800007f */
[----:B--2---:R-:W-:Y:S05]  /*2ce50*/  @!P0 BRA `(.L_x_748) ;  /* 0xfffffffc00f08947 */ /* 0x004fea000383ffff */
[----:B------:R-:W-:Y:S05]  /*2ce60*/  BRA `(.L_x_888) ;  /* 0xffffff9c00f07947 */ /* 0x000fea000383ffff */
.L_x_752:
        /* <DEDUP_REMOVED lines=15> */
.L_x_889:
[----:B------:R-:W-:Y:S02]  /*2cf60*/  IMAD.MOV.U32 R13, RZ, RZ, R4 ;  /* 0x000000ffff0d7224 */ /* 0x000fe400078e0004 */
[----:B------:R-:W-:-:S07]  /*2cf70*/  IMAD.MOV.U32 R6, RZ, RZ, R14 ;  /* 0x000000ffff067224 */ /* 0x000fce00078e000e */
[----:B------:R-:W-:Y:S05]  /*2cf80*/  WARPSYNC.COLLECTIVE R15, `(.L_x_890) ;  /* 0x000000000f087348 */ /* 0x000fea0003c00000 */
[----:B------:R0:W1:Y:S02]  /*2cf90*/  SHFL.IDX P6, R14, R13, R12, R11 ;  /* 0x0000000c0d0e7389 */ /* 0x00006400000c000b */
[----:B01----:R-:W-:Y:S01]  /*2cfa0*/  ENDCOLLECTIVE ;  /* 0x000000000000791b */ /* 0x003fe20003800000 */
.L_x_890:
        /* <DEDUP_REMOVED lines=20> */
.L_x_891:
[----:B------:R-:W-:Y:S02]  /*2d0f0*/  IMAD.MOV.U32 R13, RZ, RZ, R4 ;  /* 0x000000ffff0d7224 */ /* 0x000fe400078e0004 */
[----:B------:R-:W-:-:S07]  /*2d100*/  IMAD.MOV.U32 R6, RZ, RZ, R14 ;  /* 0x000000ffff067224 */ /* 0x000fce00078e000e */
[----:B------:R-:W-:Y:S05]  /*2d110*/  WARPSYNC.COLLECTIVE R15, `(.L_x_892) ;  /* 0x000000000f087348 */ /* 0x000fea0003c00000 */
[----:B------:R0:W1:Y:S02]  /*2d120*/  SHFL.IDX P6, R14, R13, R12, R11 ;  /* 0x0000000c0d0e7389 */ /* 0x00006400000c000b */
[----:B01----:R-:W-:Y:S01]  /*2d130*/  ENDCOLLECTIVE ;  /* 0x000000000000791b */ /* 0x003fe20003800000 */
.L_x_892:
        /* <DEDUP_REMOVED lines=20> */
.L_x_893:
[----:B------:R-:W-:Y:S02]  /*2d280*/  IMAD.MOV.U32 R13, RZ, RZ, R4 ;  /* 0x000000ffff0d7224 */ /* 0x000fe400078e0004 */
[----:B------:R-:W-:-:S07]  /*2d290*/  IMAD.MOV.U32 R6, RZ, RZ, R14 ;  /* 0x000000ffff067224 */ /* 0x000fce00078e000e */
[----:B------:R-:W-:Y:S05]  /*2d2a0*/  WARPSYNC.COLLECTIVE R15, `(.L_x_894) ;  /* 0x000000000f087348 */ /* 0x000fea0003c00000 */
[----:B------:R0:W1:Y:S02]  /*2d2b0*/  SHFL.IDX P6, R14, R13, R12, R11 ;  /* 0x0000000c0d0e7389 */ /* 0x00006400000c000b */
[----:B01----:R-:W-:Y:S01]  /*2d2c0*/  ENDCOLLECTIVE ;  /* 0x000000000000791b */ /* 0x003fe20003800000 */
.L_x_894:
        /* <DEDUP_REMOVED lines=20> */
.L_x_895:
[----:B------:R-:W-:Y:S02]  /*2d410*/  IMAD.MOV.U32 R13, RZ, RZ, R4 ;  /* 0x000000ffff0d7224 */ /* 0x000fe400078e0004 */
[----:B------:R-:W-:-:S07]  /*2d420*/  IMAD.MOV.U32 R6, RZ, RZ, R14 ;  /* 0x000000ffff067224 */ /* 0x000fce00078e000e */
[----:B------:R-:W-:Y:S05]  /*2d430*/  WARPSYNC.COLLECTIVE R15, `(.L_x_896) ;  /* 0x000000000f087348 */ /* 0x000fea0003c00000 */
[----:B------:R0:W1:Y:S02]  /*2d440*/  SHFL.IDX P6, R14, R13, R12, R11 ;  /* 0x0000000c0d0e7389 */ /* 0x00006400000c000b */
[----:B01----:R-:W-:Y:S01]  /*2d450*/  ENDCOLLECTIVE ;  /* 0x000000000000791b */ /* 0x003fe20003800000 */
.L_x_896:
        /* <DEDUP_REMOVED lines=20> */
.L_x_897:
[----:B------:R-:W-:Y:S02]  /*2d5a0*/  IMAD.MOV.U32 R13, RZ, RZ, R4 ;  /* 0x000000ffff0d7224 */ /* 0x000fe400078e0004 */
[----:B------:R-:W-:-:S07]  /*2d5b0*/  IMAD.MOV.U32 R6, RZ, RZ, R14 ;  /* 0x000000ffff067224 */ /* 0x000fce00078e000e */
[----:B------:R-:W-:Y:S05]  /*2d5c0*/  WARPSYNC.COLLECTIVE R15, `(.L_x_898) ;  /* 0x000000000f087348 */ /* 0x000fea0003c00000 */
[----:B------:R0:W1:Y:S02]  /*2d5d0*/  SHFL.IDX P6, R14, R13, R12, R11 ;  /* 0x0000000c0d0e7389 */ /* 0x00006400000c000b */
[----:B01----:R-:W-:Y:S01]  /*2d5e0*/  ENDCOLLECTIVE ;  /* 0x000000000000791b */ /* 0x003fe20003800000 */
.L_x_898:
        /* <DEDUP_REMOVED lines=20> */
.L_x_899:
[----:B------:R-:W-:Y:S02]  /*2d730*/  IMAD.MOV.U32 R13, RZ, RZ, R4 ;  /* 0x000000ffff0d7224 */ /* 0x000fe400078e0004 */
[----:B------:R-:W-:-:S07]  /*2d740*/  IMAD.MOV.U32 R6, RZ, RZ, R14 ;  /* 0x000000ffff067224 */ /* 0x000fce00078e000e */
[----:B------:R-:W-:Y:S05]  /*2d750*/  WARPSYNC.COLLECTIVE R15, `(.L_x_900) ;  /* 0x000000000f087348 */ /* 0x000fea0003c00000 */
[----:B------:R0:W1:Y:S02]  /*2d760*/  SHFL.IDX P6, R14, R13, R12, R11 ;  /* 0x0000000c0d0e7389 */ /* 0x00006400000c000b */
[----:B01----:R-:W-:Y:S01]  /*2d770*/  ENDCOLLECTIVE ;  /* 0x000000000000791b */ /* 0x003fe20003800000 */
.L_x_900:
        /* <DEDUP_REMOVED lines=18> */
.L_x_901:
[----:B------:R-:W-:-:S05]  /*2d8a0*/  VIADD R7, R0, 0x60 ;  /* 0x0000006000077836 */ /* 0x000fca0000000000 */
[----:B------:R-:W-:Y:S01]  /*2d8b0*/  ISETP.GE.AND P5, PT, R7, R2, PT ;  /* 0x000000020700720c */ /* 0x000fe20003fa6270 */
[----:B------:R-:W-:Y:S02]  /*2d8c0*/  IMAD.MOV.U32 R13, RZ, RZ, R4 ;  /* 0x000000ffff0d7224 */ /* 0x000fe400078e0004 */
[----:B------:R-:W-:-:S10]  /*2d8d0*/  IMAD.MOV.U32 R8, RZ, RZ, R14 ;  /* 0x000000ffff087224 */ /* 0x000fd400078e000e */
[----:B------:R-:W-:Y:S05]  /*2d8e0*/  WARPSYNC.COLLECTIVE R15, `(.L_x_902) ;  /* 0x000000000f087348 */ /* 0x000fea0003c00000 */
[----:B------:R0:W1:Y:S02]  /*2d8f0*/  SHFL.IDX P6, R14, R13, R12, R11 ;  /* 0x0000000c0d0e7389 */ /* 0x00006400000c000b */
[----:B01----:R-:W-:Y:S01]  /*2d900*/  ENDCOLLECTIVE ;  /* 0x000000000000791b */ /* 0x003fe20003800000 */
.L_x_902:
        /* <DEDUP_REMOVED lines=18> */
.L_x_903:
[----:B------:R-:W-:Y:S02]  /*2da30*/  IMAD.MOV.U32 R13, RZ, RZ, R4 ;  /* 0x000000ffff0d7224 */ /* 0x000fe400078e0004 */
[----:B------:R-:W-:-:S07]  /*2da40*/  IMAD.MOV.U32 R5, RZ, RZ, R14 ;  /* 0x000000ffff057224 */ /* 0x000fce00078e000e */
[----:B------:R-:W-:Y:S05]  /*2da50*/  WARPSYNC.COLLECTIVE R15, `(.L_x_904) ;  /* 0x000000000f087348 */ /* 0x000fea0003c00000 */
[----:B------:R0:W1:Y:S02]  /*2da60*/  SHFL.IDX P6, R14, R13, R12, R11 ;  /* 0x0000000c0d0e7389 */ /* 0x00006400000c000b */
[----:B01----:R-:W-:Y:S01]  /*2da70*/  ENDCOLLECTIVE ;  /* 0x000000000000791b */ /* 0x003fe20003800000 */
.L_x_904:
[----:B------:R-:W-:Y:S01]  /*2da80*/  IMAD.MOV.U32 R3, RZ, RZ, R14 ;  /* 0x000000ffff037224 */ /* 0x000fe200078e000e */
[----:B------:R-:W-:Y:S06]  /*2da90*/  BRA `(.L_x_905) ;  /* 0xffffffa000c47947 */ /* 0x000fec000383ffff */
.L_x_757:
[----:B---3--:R3:W4:Y:S02]  /*2daa0*/  SYNCS.PHASECHK.TRANS64.TRYWAIT P0, [R18+URZ+0x38820], R0 ;  /* 0x03882000120075a7 */ /* 0x008724000800017f */
[----:B----4-:R-:W-:Y:S05]  /*2dab0*/  @!P0 NANOSLEEP.SYNCS 0x989680 ;  /* 0x009896800000895d */ /* 0x010fea0003900000 */
[----:B------:R-:W4:Y:S02]  /*2dac0*/  @!P0 SYNCS.PHASECHK.TRANS64 P0, [R18+URZ+0x38820], R0 ;  /* 0x03882000120085a7 */ /* 0x000f24000800007f */
[----:B----4-:R-:W-:Y:S05]  /*2dad0*/  @!P0 BRA `(.L_x_757) ;  /* 0xfffffffc00f08947 */ /* 0x010fea000383ffff */
[----:B------:R-:W-:Y:S05]  /*2dae0*/  BRA `(.L_x_906) ;  /* 0xffffffa400407947 */ /* 0x000fea000383ffff */
.L_x_766:
[----:B-1----:R1:W2:Y:S02]  /*2daf0*/  SYNCS.PHASECHK.TRANS64.TRYWAIT P0, [R3+URZ+0x38840], R2 ;  /* 0x03884002030075a7 */ /* 0x0022a4000800017f */
[----:B--2---:R-:W-:Y:S05]  /*2db00*/  @!P0 NANOSLEEP.SYNCS 0x989680 ;  /* 0x009896800000895d */ /* 0x004fea0003900000 */
[----:B------:R-:W2:Y:S02]  /*2db10*/  @!P0 SYNCS.PHASECHK.TRANS64 P0, [R3+URZ+0x38840], R2 ;  /* 0x03884002030085a7 */ /* 0x000ea4000800007f */
[----:B--2---:R-:W-:Y:S05]  /*2db20*/  @!P0 BRA `(.L_x_766) ;  /* 0xfffffffc00f08947 */ /* 0x004fea000383ffff */
[----:B------:R-:W-:Y:S05]  /*2db30*/  BRA `(.L_x_907) ;  /* 0xffffffa800207947 */ /* 0x000fea000383ffff */
.L_x_774:
[----:B0-----:R0:W1:Y:S02]  /*2db40*/  SYNCS.PHASECHK.TRANS64.TRYWAIT P0, [R3+URZ+0x60], R2 ;  /* 0x00006002030075a7 */ /* 0x001064000800017f */
[----:B-1----:R-:W-:Y:S05]  /*2db50*/  @!P0 NANOSLEEP.SYNCS 0x989680 ;  /* 0x009896800000895d */ /* 0x002fea0003900000 */
[----:B------:R-:W1:Y:S02]  /*2db60*/  @!P0 SYNCS.PHASECHK.TRANS64 P0, [R3+URZ+0x60], R2 ;  /* 0x00006002030085a7 */ /* 0x000e64000800007f */
[----:B-1----:R-:W-:Y:S05]  /*2db70*/  @!P0 BRA `(.L_x_774) ;  /* 0xfffffffc00f08947 */ /* 0x002fea000383ffff */
[----:B------:R-:W-:Y:S05]  /*2db80*/  BRA `(.L_x_908) ;  /* 0xffffffac00747947 */ /* 0x000fea000383ffff */
.L_x_785:
[----:B-1----:R1:W2:Y:S02]  /*2db90*/  SYNCS.PHASECHK.TRANS64.TRYWAIT P0, [R3+URZ+0x38840], R2 ;  /* 0x03884002030075a7 */ /* 0x0022a4000800017f */
[----:B--2---:R-:W-:Y:S05]  /*2dba0*/  @!P0 NANOSLEEP.SYNCS 0x989680 ;  /* 0x009896800000895d */ /* 0x004fea0003900000 */
[----:B------:R-:W2:Y:S02]  /*2dbb0*/  @!P0 SYNCS.PHASECHK.TRANS64 P0, [R3+URZ+0x38840], R2 ;  /* 0x03884002030085a7 */ /* 0x000ea4000800007f */
[----:B--2---:R-:W-:Y:S05]  /*2dbc0*/  @!P0 BRA `(.L_x_785) ;  /* 0xfffffffc00f08947 */ /* 0x004fea000383ffff */
[----:B------:R-:W-:Y:S05]  /*2dbd0*/  BRA `(.L_x_909) ;  /* 0xffffffb400807947 */ /* 0x000fea000383ffff */
.L_x_793:
[----:B0-----:R0:W1:Y:S02]  /*2dbe0*/  SYNCS.PHASECHK.TRANS64.TRYWAIT P0, [R2+URZ+0x60], R3 ;  /* 0x00006003020075a7 */ /* 0x001064000800017f */
[----:B-1----:R-:W-:Y:S05]  /*2dbf0*/  @!P0 NANOSLEEP.SYNCS 0x989680 ;  /* 0x009896800000895d */ /* 0x002fea0003900000 */
[----:B------:R-:W1:Y:S02]  /*2dc00*/  @!P0 SYNCS.PHASECHK.TRANS64 P0, [R2+URZ+0x60], R3 ;  /* 0x00006003020085a7 */ /* 0x000e64000800007f */
[----:B-1----:R-:W-:Y:S05]  /*2dc10*/  @!P0 BRA `(.L_x_793) ;  /* 0xfffffffc00f08947 */ /* 0x002fea000383ffff */
[----:B------:R-:W-:Y:S05]  /*2dc20*/  BRA `(.L_x_910) ;  /* 0xffffffb800d47947 */ /* 0x000fea000383ffff */
.L_x_804:
[----:B--2---:R2:W3:Y:S02]  /*2dc30*/  SYNCS.PHASECHK.TRANS64.TRYWAIT P0, [R2+URZ+0x38840], R3 ;  /* 0x03884003020075a7 */ /* 0x0044e4000800017f */
[----:B---3--:R-:W-:Y:S05]  /*2dc40*/  @!P0 NANOSLEEP.SYNCS 0x989680 ;  /* 0x009896800000895d */ /* 0x008fea0003900000 */
[----:B------:R-:W3:Y:S02]  /*2dc50*/  @!P0 SYNCS.PHASECHK.TRANS64 P0, [R2+URZ+0x38840], R3 ;  /* 0x03884003020085a7 */ /* 0x000ee4000800007f */
[----:B---3--:R-:W-:Y:S05]  /*2dc60*/  @!P0 BRA `(.L_x_804) ;  /* 0xfffffffc00f08947 */ /* 0x008fea000383ffff */
[----:B------:R-:W-:Y:S05]  /*2dc70*/  BRA `(.L_x_911) ;  /* 0xffffffc000b07947 */ /* 0x000fea000383ffff */
.L_x_812:
[----:B0-----:R0:W1:Y:S02]  /*2dc80*/  SYNCS.PHASECHK.TRANS64.TRYWAIT P0, [R2+URZ+0x60], R5 ;  /* 0x00006005020075a7 */ /* 0x001064000800017f */
[----:B-1----:R-:W-:Y:S05]  /*2dc90*/  @!P0 NANOSLEEP.SYNCS 0x989680 ;  /* 0x009896800000895d */ /* 0x002fea0003900000 */
[----:B------:R-:W1:Y:S02]  /*2dca0*/  @!P0 SYNCS.PHASECHK.TRANS64 P0, [R2+URZ+0x60], R5 ;  /* 0x00006005020085a7 */ /* 0x000e64000800007f */
[----:B-1----:R-:W-:Y:S05]  /*2dcb0*/  @!P0 BRA `(.L_x_812) ;  /* 0xfffffffc00f08947 */ /* 0x002fea000383ffff */
[----:B------:R-:W-:Y:S05]  /*2dcc0*/  BRA `(.L_x_912) ;  /* 0xffffffc800047947 */ /* 0x000fea000383ffff */
.L_x_825:
[----:B--2---:R2:W3:Y:S02]  /*2dcd0*/  SYNCS.PHASECHK.TRANS64.TRYWAIT P0, [R0+URZ+0x38860], R2 ;  /* 0x03886002000075a7 */ /* 0x0044e4000800017f */
[----:B---3--:R-:W-:Y:S05]  /*2dce0*/  @!P0 NANOSLEEP.SYNCS 0x989680 ;  /* 0x009896800000895d */ /* 0x008fea0003900000 */
[----:B------:R-:W3:Y:S02]  /*2dcf0*/  @!P0 SYNCS.PHASECHK.TRANS64 P0, [R0+URZ+0x38860], R2 ;  /* 0x03886002000085a7 */ /* 0x000ee4000800007f */
[----:B---3--:R-:W-:Y:S05]  /*2dd00*/  @!P0 BRA `(.L_x_825) ;  /* 0xfffffffc00f08947 */ /* 0x008fea000383ffff */
[----:B------:R-:W-:Y:S05]  /*2dd10*/  BRA `(.L_x_913) ;  /* 0xffffffcc00cc7947 */ /* 0x000fea000383ffff */
.L_x_834:
[----:B------:R-:W3:Y:S01]  /*2dd20*/  LDL R0, [R1] ;  /* 0x0000000001007983 */ /* 0x000ee20000100800 */
[----:B------:R-:W-:Y:S01]  /*2dd30*/  BSSY B0, `(.L_x_914) ;  /* 0x0000008000007945 */ /* 0x000fe20003800000 */
[----:B------:R-:W-:Y:S02]  /*2dd40*/  IMAD.MOV.U32 R12, RZ, RZ, RZ ;  /* 0x000000ffff0c7224 */ /* 0x000fe400078e00ff */
[----:B0-----:R-:W-:Y:S02]  /*2dd50*/  IMAD.MOV.U32 R11, RZ, RZ, 0x1f ;  /* 0x0000001fff0b7424 */ /* 0x001fe400078e00ff */
[----:B------:R-:W-:Y:S02]  /*2dd60*/  IMAD.MOV.U32 R15, RZ, RZ, -0x1 ;  /* 0xffffffffff0f7424 */ /* 0x000fe400078e00ff */
[----:B---3--:R-:W-:-:S07]  /*2dd70*/  IMAD.MOV.U32 R13, RZ, RZ, R0 ;  /* 0x000000ffff0d7224 */ /* 0x008fce00078e0000 */
[----:B--2---:R-:W-:Y:S05]  /*2dd80*/  WARPSYNC.COLLECTIVE R15, `(.L_x_915) ;  /* 0x000000000f087348 */ /* 0x004fea0003c00000 */
[----:B------:R0:W1:Y:S02]  /*2dd90*/  SHFL.IDX P6, R14, R13, R12, R11 ;  /* 0x0000000c0d0e7389 */ /* 0x00006400000c000b */
[----:B012---:R-:W-:Y:S01]  /*2dda0*/  ENDCOLLECTIVE ;  /* 0x000000000000791b */ /* 0x007fe20003800000 */
.L_x_915:
[----:B------:R-:W-:Y:S05]  /*2ddb0*/  BSYNC B0 ;  /* 0x0000000000007941 */ /* 0x000fea0003800000 */
.L_x_914:
        /* <DEDUP_REMOVED lines=9> */
.L_x_916:
        /* <DEDUP_REMOVED lines=27> */
.L_x_917:
        /* <DEDUP_REMOVED lines=8> */
.L_x_918:
        /* <DEDUP_REMOVED lines=8> */
.L_x_919:
        /* <DEDUP_REMOVED lines=8> */
.L_x_920:
        /* <DEDUP_REMOVED lines=8> */
.L_x_921:
        /* <DEDUP_REMOVED lines=9> */
.L_x_922:
[----:B------:R-:W-:Y:S01]  /*2e290*/  IMAD.MOV.U32 R9, RZ, RZ, R14 ;  /* 0x000000ffff097224 */ /* 0x000fe200078e000e */
[----:B------:R-:W-:Y:S06]  /*2e2a0*/  BRA `(.L_x_923) ;  /* 0xffffffd000b87947 */ /* 0x000fec000383ffff */
.L_x_837:
[----:B------:R-:W-:Y:S01]  /*2e2b0*/  BSSY B0, `(.L_x_924) ;  /* 0x0000008000007945 */ /* 0x000fe20003800000 */
[----:B------:R-:W-:Y:S02]  /*2e2c0*/  IMAD.MOV.U32 R13, RZ, RZ, R2 ;  /* 0x000000ffff0d7224 */ /* 0x000fe400078e0002 */
[----:B------:R-:W-:Y:S02]  /*2e2d0*/  IMAD.MOV.U32 R12, RZ, RZ, 0x1 ;  /* 0x00000001ff0c7424 */ /* 0x000fe400078e00ff */
[----:B------:R-:W-:Y:S02]  /*2e2e0*/  IMAD.MOV.U32 R11, RZ, RZ, RZ ;  /* 0x000000ffff0b7224 */ /* 0x000fe400078e00ff */
[----:B------:R-:W-:-:S07]  /*2e2f0*/  IMAD.MOV.U32 R15, RZ, RZ, -0x1 ;  /* 0xffffffffff0f7424 */ /* 0x000fce00078e00ff */
[----:B0-----:R-:W-:Y:S05]  /*2e300*/  WARPSYNC.COLLECTIVE R15, `(.L_x_925) ;  /* 0x000000000f087348 */ /* 0x001fea0003c00000 */
[----:B------:R1:W2:Y:S02]  /*2e310*/  SHFL.UP P6, R14, R13, R12, R11 ;  /* 0x0400000c0d0e7389 */ /* 0x0002a400000c000b */
[----:B012---:R-:W-:Y:S01]  /*2e320*/  ENDCOLLECTIVE ;  /* 0x000000000000791b */ /* 0x007fe20003800000 */
.L_x_925:
[----:B------:R-:W-:Y:S05]  /*2e330*/  BSYNC B0 ;  /* 0x0000000000007941 */ /* 0x000fea0003800000 */
.L_x_924:
        /* <DEDUP_REMOVED lines=10> */
.L_x_926:
        /* <DEDUP_REMOVED lines=8> */
.L_x_927:
        /* <DEDUP_REMOVED lines=8> */
.L_x_928:
        /* <DEDUP_REMOVED lines=8> */
.L_x_929:
        /* <DEDUP_REMOVED lines=9> */
.L_x_930:
[----:B------:R-:W-:Y:S01]  /*2e5f0*/  IMAD.MOV.U32 R9, RZ, RZ, R14 ;  /* 0x000000ffff097224 */ /* 0x000fe200078e000e */
[----:B------:R-:W-:Y:S06]  /*2e600*/  BRA `(.L_x_931) ;  /* 0xffffffd000907947 */ /* 0x000fec000383ffff */
.L_x_839:
[----:B------:R-:W-:Y:S01]  /*2e610*/  BSSY B0, `(.L_x_932) ;  /* 0x0000006000007945 */ /* 0x000fe20003800000 */
[----:B------:R-:W-:Y:S01]  /*2e620*/  PLOP3.LUT P6, PT, P6, PT, PT, 0x8, 0x0 ;  /* 0x000000000000781c */ /* 0x000fe200037ce170 */
[----:B------:R-:W-:-:S12]  /*2e630*/  IMAD.MOV.U32 R15, RZ, RZ, -0x1 ;  /* 0xffffffffff0f7424 */ /* 0x000fd800078e00ff */
[----:B0-----:R-:W-:Y:S05]  /*2e640*/  WARPSYNC.COLLECTIVE R15, `(.L_x_933) ;  /* 0x000000000f087348 */ /* 0x001fea0003c00000 */
[----:B------:R-:W-:Y:S01]  /*2e650*/  VOTE.ANY R14, PT, P6 ;  /* 0x00000000000e7806 */ /* 0x000fe200030e0100 */
[----:B0-----:R-:W-:Y:S06]  /*2e660*/  ENDCOLLECTIVE ;  /* 0x000000000000791b */ /* 0x001fec0003800000 */
.L_x_933:
[----:B------:R-:W-:Y:S05]  /*2e670*/  BSYNC B0 ;  /* 0x0000000000007941 */ /* 0x000fea0003800000 */
.L_x_932:
        /* <DEDUP_REMOVED lines=9> */
.L_x_934:
[----:B------:R-:W-:Y:S02]  /*2e710*/  IMAD.MOV.U32 R13, RZ, RZ, R6 ;  /* 0x000000ffff0d7224 */ /* 0x000fe400078e0006 */
[----:B------:R-:W-:-:S07]  /*2e720*/  IMAD.MOV.U32 R4, RZ, RZ, R14 ;  /* 0x000000ffff047224 */ /* 0x000fce00078e000e */
[----:B------:R-:W-:Y:S05]  /*2e730*/  WARPSYNC.COLLECTIVE R15, `(.L_x_935) ;  /* 0x000000000f087348 */ /* 0x000fea0003c00000 */
[----:B------:R0:W1:Y:S02]  /*2e740*/  SHFL.IDX P6, R14, R13, R12, R11 ;  /* 0x0000000c0d0e7389 */ /* 0x00006400000c000b */
[----:B01----:R-:W-:Y:S01]  /*2e750*/  ENDCOLLECTIVE ;  /* 0x000000000000791b */ /* 0x003fe20003800000 */
.L_x_935:
[----:B------:R-:W-:Y:S01]  /*2e760*/  IMAD.MOV.U32 R6, RZ, RZ, R14 ;  /* 0x000000ffff067224 */ /* 0x000fe200078e000e */
[----:B------:R-:W-:Y:S06]  /*2e770*/  BRA `(.L_x_936) ;  /* 0xffffffd000707947 */ /* 0x000fec000383ffff */
.L_x_841:
[----:B------:R-:W-:Y:S01]  /*2e780*/  BSSY B0, `(.L_x_937) ;  /* 0x0000007000007945 */ /* 0x000fe20003800000 */
[----:B------:R-:W-:Y:S02]  /*2e790*/  IMAD.MOV.U32 R13, RZ, RZ, R7 ;  /* 0x000000ffff0d7224 */ /* 0x000fe400078e0007 */
[----:B------:R-:W-:Y:S02]  /*2e7a0*/  IMAD.MOV.U32 R11, RZ, RZ, 0x1f ;  /* 0x0000001fff0b7424 */ /* 0x000fe400078e00ff */
[----:B------:R-:W-:-:S07]  /*2e7b0*/  IMAD.MOV.U32 R15, RZ, RZ, -0x1 ;  /* 0xffffffffff0f7424 */ /* 0x000fce00078e00ff */
[----:B0123--:R-:W-:Y:S05]  /*2e7c0*/  WARPSYNC.COLLECTIVE R15, `(.L_x_938) ;  /* 0x000000000f087348 */ /* 0x00ffea0003c00000 */
[----:B------:R4:W0:Y:S02]  /*2e7d0*/  SHFL.IDX P6, R14, R13, R12, R11 ;  /* 0x0000000c0d0e7389 */ /* 0x00082400000c000b */
[----:B01234-:R-:W-:Y:S01]  /*2e7e0*/  ENDCOLLECTIVE ;  /* 0x000000000000791b */ /* 0x01ffe20003800000 */
.L_x_938:
[----:B------:R-:W-:Y:S05]  /*2e7f0*/  BSYNC B0 ;  /* 0x0000000000007941 */ /* 0x000fea0003800000 */
.L_x_937:
[----:B------:R-:W-:Y:S01]  /*2e800*/  IMAD.MOV.U32 R7, RZ, RZ, R14 ;  /* 0x000000ffff077224 */ /* 0x000fe200078e000e */
[----:B------:R-:W-:Y:S06]  /*2e810*/  BRA `(.L_x_939) ;  /* 0xffffffd000607947 */ /* 0x000fec000383ffff */
.L_x_845:
[----:B0-----:R0:W1:Y:S02]  /*2e820*/  SYNCS.PHASECHK.TRANS64.TRYWAIT P0, [R0+URZ+0x38820], R3 ;  /* 0x03882003000075a7 */ /* 0x001064000800017f */
[----:B-1----:R-:W-:Y:S05]  /*2e830*/  @!P0 NANOSLEEP.SYNCS 0x989680 ;  /* 0x009896800000895d */ /* 0x002fea0003900000 */
[----:B------:R-:W1:Y:S02]  /*2e840*/  @!P0 SYNCS.PHASECHK.TRANS64 P0, [R0+URZ+0x38820], R3 ;  /* 0x03882003000085a7 */ /* 0x000e64000800007f */
[----:B-1----:R-:W-:Y:S05]  /*2e850*/  @!P0 BRA `(.L_x_845) ;  /* 0xfffffffc00f08947 */ /* 0x002fea000383ffff */
[----:B------:R-:W-:Y:S05]  /*2e860*/  BRA `(.L_x_940) ;  /* 0xffffffd400f87947 */ /* 0x000fea000383ffff */
.L_x_846:
[----:B------:R-:W1:Y:S01]  /*2e870*/  S2R R2, SR_TID.X ;  /* 0x0000000000027919 */ /* 0x000e620000002100 */
[----:B------:R-:W-:Y:S01]  /*2e880*/  BSSY B0, `(.L_x_941) ;  /* 0x000000a000007945 */ /* 0x000fe20003800000 */
[----:B------:R-:W-:Y:S02]  /*2e890*/  IMAD.MOV.U32 R12, RZ, RZ, RZ ;  /* 0x000000ffff0c7224 */ /* 0x000fe400078e00ff */
[----:B--2---:R-:W-:Y:S02]  /*2e8a0*/  IMAD.MOV.U32 R11, RZ, RZ, 0x1f ;  /* 0x0000001fff0b7424 */ /* 0x004fe400078e00ff */
[----:B------:R-:W-:Y:S01]  /*2e8b0*/  IMAD.MOV.U32 R15, RZ, RZ, -0x1 ;  /* 0xffffffffff0f7424 */ /* 0x000fe200078e00ff */
[----:B-1----:R-:W-:-:S04]  /*2e8c0*/  SHF.R.U32.HI R2, RZ, 0x5, R2 ;  /* 0x00000005ff027819 */ /* 0x002fc80000011602 */
[----:B------:R-:W-:-:S05]  /*2e8d0*/  LOP3.LUT R2, R2, 0x3, RZ, 0xc0, !PT ;  /* 0x0000000302027812 */ /* 0x000fca00078ec0ff */
[----:B------:R-:W-:-:S07]  /*2e8e0*/  IMAD.MOV.U32 R13, RZ, RZ, R2 ;  /* 0x000000ffff0d7224 */ /* 0x000fce00078e0002 */
[----:B0-----:R-:W-:Y:S05]  /*2e8f0*/  WARPSYNC.COLLECTIVE R15, `(.L_x_942) ;  /* 0x000000000f087348 */ /* 0x001fea0003c00000 */
[----:B------:R1:W2:Y:S02]  /*2e900*/  SHFL.IDX P6, R14, R13, R12, R11 ;  /* 0x0000000c0d0e7389 */ /* 0x0002a400000c000b */
[----:B012---:R-:W-:Y:S01]  /*2e910*/  ENDCOLLECTIVE ;  /* 0x000000000000791b */ /* 0x007fe20003800000 */
.L_x_942:
[----:B------:R-:W-:Y:S05]  /*2e920*/  BSYNC B0 ;  /* 0x0000000000007941 */ /* 0x000fea0003800000 */
.L_x_941:
[----:B------:R-:W-:Y:S05]  /*2e930*/  BRA `(.L_x_943) ;  /* 0xffffffd400e07947 */ /* 0x000fea000383ffff */
.L_x_847:
[----:B------:R-:W-:Y:S01]  /*2e940*/  BSSY B0, `(.L_x_944) ;  /* 0x0000006000007945 */ /* 0x000fe20003800000 */
[----:B------:R-:W-:-:S07]  /*2e950*/  IMAD.MOV.U32 R15, RZ, RZ, -0x1 ;  /* 0xffffffffff0f7424 */ /* 0x000fce00078e00ff */
[----:B012---:R-:W-:Y:S05]  /*2e960*/  WARPSYNC.COLLECTIVE R15, `(.L_x_945) ;  /* 0x000000000f0c7348 */ /* 0x007fea0003c00000 */
[----:B------:R-:W-:Y:S02]  /*2e970*/  ELECT P6, UR62, PT ;  /* 0x00000000003e782f */ /* 0x000fe400038c0000 */
[----:B------:R-:W-:Y:S01]  /*2e980*/  MOV R14, UR62 ;  /* 0x0000003e000e7c02 */ /* 0x000fe20008000f00 */
[----:B012---:R-:W-:Y:S10]  /*2e990*/  ENDCOLLECTIVE ;  /* 0x000000000000791b */ /* 0x007ff40003800000 */
.L_x_945:
[----:B------:R-:W-:Y:S05]  /*2e9a0*/  BSYNC B0 ;  /* 0x0000000000007941 */ /* 0x000fea0003800000 */
.L_x_944:
[----:B------:R-:W-:Y:S05]  /*2e9b0*/  BRA `(.L_x_946) ;  /* 0xffffffd400d47947 */ /* 0x000fea000383ffff */
.L_x_849:
[----:B0-----:R0:W1:Y:S02]  /*2e9c0*/  SYNCS.PHASECHK.TRANS64.TRYWAIT P0, [R6+URZ], R5 ;  /* 0x00000005060075a7 */ /* 0x001064000800017f */
[----:B-1----:R-:W-:Y:S05]  /*2e9d0*/  @!P0 NANOSLEEP.SYNCS 0x989680 ;  /* 0x009896800000895d */ /* 0x002fea0003900000 */
[----:B------:R-:W1:Y:S02]  /*2e9e0*/  @!P0 SYNCS.PHASECHK.TRANS64 P0, [R6+URZ], R5 ;  /* 0x00000005060085a7 */ /* 0x000e64000800007f */
[----:B-1----:R-:W-:Y:S05]  /*2e9f0*/  @!P0 BRA `(.L_x_849) ;  /* 0xfffffffc00f08947 */ /* 0x002fea000383ffff */
[----:B------:R-:W-:Y:S05]  /*2ea00*/  BRA `(.L_x_947) ;  /* 0xffffffd8000c7947 */ /* 0x000fea000383ffff */
.L_x_850:
[----:B-1----:R1:W3:Y:S02]  /*2ea10*/  SYNCS.PHASECHK.TRANS64.TRYWAIT P0, [R7+URZ], R2 ;  /* 0x00000002070075a7 */ /* 0x0022e4000800017f */
[----:B---3--:R-:W-:Y:S05]  /*2ea20*/  @!P0 NANOSLEEP.SYNCS 0x989680 ;  /* 0x009896800000895d */ /* 0x008fea0003900000 */
[----:B------:R-:W3:Y:S02]  /*2ea30*/  @!P0 SYNCS.PHASECHK.TRANS64 P0, [R7+URZ], R2 ;  /* 0x00000002070085a7 */ /* 0x000ee4000800007f */
[----:B---3--:R-:W-:Y:S05]  /*2ea40*/  @!P0 BRA `(.L_x_850) ;  /* 0xfffffffc00f08947 */ /* 0x008fea000383ffff */
[----:B------:R-:W-:Y:S05]  /*2ea50*/  BRA `(.L_x_948) ;  /* 0xffffffd800007947 */ /* 0x000fea000383ffff */
.L_x_852:
[----:B---3--:R3:W4:Y:S02]  /*2ea60*/  SYNCS.PHASECHK.TRANS64.TRYWAIT P0, [R4+URZ], R5 ;  /* 0x00000005040075a7 */ /* 0x008724000800017f */
[----:B----4-:R-:W-:Y:S05]  /*2ea70*/  @!P0 NANOSLEEP.SYNCS 0x989680 ;  /* 0x009896800000895d */ /* 0x010fea0003900000 */
[----:B------:R-:W4:Y:S02]  /*2ea80*/  @!P0 SYNCS.PHASECHK.TRANS64 P0, [R4+URZ], R5 ;  /* 0x00000005040085a7 */ /* 0x000f24000800007f */
[----:B----4-:R-:W-:Y:S05]  /*2ea90*/  @!P0 BRA `(.L_x_852) ;  /* 0xfffffffc00f08947 */ /* 0x010fea000383ffff */
[----:B------:R-:W-:Y:S05]  /*2eaa0*/  BRA `(.L_x_949) ;  /* 0xffffffd800047947 */ /* 0x000fea000383ffff */
.L_x_950:
        /* <DEDUP_REMOVED lines=13> */
.L_x_3202:


//--------------------- .text._ZN7cutlass13device_kernelIN5flash11enable_sm90INS1_16FlashAttnFwdSm90INS1_25CollectiveMainloopFwdSm90ILi2EN4cute5tupleIJNS5_1CILi1EEES8_S8_EEENS6_IJNS7_ILi128EEENS7_ILi64EEENS7_ILi256EEEEEELi256ENS_10bfloat16_tEfNS_4arch4Sm90ELb0ELb1ELb1ELb0ELb0ELb0ELb0ELb1ELb1ELb1ELb1ELb0EEENS1_21CollectiveEpilogueFwdINS6_IJSA_SC_SB_EEES9_SE_SG_Li256ELb0ELb1ELb1ELb0EEENS1_19SingleTileSchedulerILb0ELb1ELb1ELi128EEEEEEEEEvNT_6ParamsE --------------------------
	.section	.text._ZN7cutlass13device_kernelIN5flash11enable_sm90INS1_16FlashAttnFwdSm90INS1_25CollectiveMainloopFwdSm90ILi2EN4cute5tupleIJNS5_1CILi1EEES8_S8_EEENS6_IJNS7_ILi128EEENS7_ILi64EEENS7_ILi256EEEEEELi256ENS_10bfloat16_tEfNS_4arch4Sm90ELb0ELb1ELb1ELb0ELb0ELb0ELb0ELb1ELb1ELb1ELb1ELb0EEENS1_21CollectiveEpilogueFwdINS6_IJSA_SC_SB_EEES9_SE_SG_Li256ELb0ELb1ELb1ELb0EEENS1_19SingleTileSchedulerILb0ELb1ELb1ELi128EEEEEEEEEvNT_6ParamsE,"ax",@progbits
	.align	128
.text._ZN7cutlass13device_kernelIN5flash11enable_sm90INS1_16FlashAttnFwdSm90INS1_25CollectiveMainloopFwdSm90ILi2EN4cute5tupleIJNS5_1CILi1EEES8_S8_EEENS6_IJNS7_ILi128EEENS7_ILi64EEENS7_ILi256EEEEEELi256ENS_10bfloat16_tEfNS_4arch4Sm90ELb0ELb1ELb1ELb0ELb0ELb0ELb0ELb1ELb1ELb1ELb1ELb0EEENS1_21CollectiveEpilogueFwdINS6_IJSA_SC_SB_EEES9_SE_SG_Li256ELb0ELb1ELb1ELb0EEENS1_19SingleTileSchedulerILb0ELb1ELb1ELi128EEEEEEEEEvNT_6ParamsE:
        .type           _ZN7cutlass13device_kernelIN5flash11enable_sm90INS1_16FlashAttnFwdSm90INS1_25CollectiveMainloopFwdSm90ILi2EN4cute5tupleIJNS5_1CILi1EEES8_S8_EEENS6_IJNS7_ILi128EEENS7_ILi64EEENS7_ILi256EEEEEELi256ENS_10bfloat16_tEfNS_4arch4Sm90ELb0ELb1ELb1ELb0ELb0ELb0ELb0ELb1ELb1ELb1ELb1ELb0EEENS1_21CollectiveEpilogueFwdINS6_IJSA_SC_SB_EEES9_SE_SG_Li256ELb0ELb1ELb1ELb0EEENS1_19SingleTileSchedulerILb0ELb1ELb1ELi128EEEEEEEEEvNT_6ParamsE,@function
        .size           _ZN7cutlass13device_kernelIN5flash11enable_sm90INS1_16FlashAttnFwdSm90INS1_25CollectiveMainloopFwdSm90ILi2EN4cute5tupleIJNS5_1CILi1EEES8_S8_EEENS6_IJNS7_ILi128EEENS7_ILi64EEENS7_ILi256EEEEEELi256ENS_10bfloat16_tEfNS_4arch4Sm90ELb0ELb1ELb1ELb0ELb0ELb0ELb0ELb1ELb1ELb1ELb1ELb0EEENS1_21CollectiveEpilogueFwdINS6_IJSA_SC_SB_EEES9_SE_SG_Li256ELb0ELb1ELb1ELb0EEENS1_19SingleTileSchedulerILb0ELb1ELb1ELi128EEEEEEEEEvNT_6ParamsE,(.L_x_3203 - _ZN7cutlass13device_kernelIN5flash11enable_sm90INS1_16FlashAttnFwdSm90INS1_25CollectiveMainloopFwdSm90ILi2EN4cute5tupleIJNS5_1CILi1EEES8_S8_EEENS6_IJNS7_ILi128EEENS7_ILi64EEENS7_ILi256EEEEEELi256ENS_10bfloat16_tEfNS_4arch4Sm90ELb0ELb1ELb1ELb0ELb0ELb0ELb0ELb1ELb1ELb1ELb1ELb0EEENS1_21CollectiveEpilogueFwdINS6_IJSA_SC_SB_EEES9_SE_SG_Li256ELb0ELb1ELb1ELb0EEENS1_19SingleTileSchedulerILb0ELb1ELb1ELi128EEEEEEEEEvNT_6ParamsE)
        .other          _ZN7cutlass13device_kernelIN5flash11enable_sm90INS1_16FlashAttnFwdSm90INS1_25CollectiveMainloopFwdSm90ILi2EN4cute5tupleIJNS5_1CILi1EEES8_S8_EEENS6_IJNS7_ILi128EEENS7_ILi64EEENS7_ILi256EEEEEELi256ENS_10bfloat16_tEfNS_4arch4Sm90ELb0ELb1ELb1ELb0ELb0ELb0ELb0ELb1ELb1ELb1ELb1ELb0EEENS1_21CollectiveEpilogueFwdINS6_IJSA_SC_SB_EEES9_SE_SG_Li256ELb0ELb1ELb1ELb0EEENS1_19SingleTileSchedulerILb0ELb1ELb1ELi128EEEEEEEEEvNT_6ParamsE,@"STO_CUDA_ENTRY STV_DEFAULT"
_ZN7cutlass13device_kernelIN5flash11enable_sm90INS1_16FlashAttnFwdSm90INS1_25CollectiveMainloopFwdSm90ILi2EN4cute5tupleIJNS5_1CILi1EEES8_S8_EEENS6_IJNS7_ILi128EEENS7_ILi64EEENS7_ILi256EEEEEELi256ENS_10bfloat16_tEfNS_4arch4Sm90ELb0ELb1ELb1ELb0ELb0ELb0ELb0ELb1ELb1ELb1ELb1ELb0EEENS1_21CollectiveEpilogueFwdINS6_IJSA_SC_SB_EEES9_SE_SG_Li256ELb0ELb1ELb1ELb0EEENS1_19SingleTileSchedulerILb0ELb1ELb1ELi128EEEEEEEEEvNT_6ParamsE:
        /* <DEDUP_REMOVED lines=18> */
.L_x_952:
[----:B------:R-:W-:Y:S05]  /*0120*/  BSYNC B0 ;  /* 0x0000000000007941 */ /* 0x000fea0003800000 */
.L_x_951:
        /* <DEDUP_REMOVED lines=41> */
.L_x_953:
        /* <DEDUP_REMOVED lines=22> */
.L_x_954:
        /* <DEDUP_REMOVED lines=18> */
.L_x_955:
        /* <DEDUP_REMOVED lines=22> */
.L_x_956:
        /* <DEDUP_REMOVED lines=22> */
.L_x_957:
[----:B0-----:R-:W-:Y:S01]  /*0900*/  UMOV UR4, 0x1 ;  /* 0x0000000100047882 */ /* 0x001fe20000000000 */
[----:B------:R-:W-:Y:S01]  /*0910*/  PLOP3.LUT P0, PT, PT, PT, UP0, 0x80, 0x0 ;  /* 0x000000000000781c */ /* 0x000fe20003f0f008 */
[----:B------:R-:W-:Y:S01]  /*0920*/  USEL UR4, UR4, 0x2, !UP0 ;  /* 0x0000000204047887 */ /* 0x000fe2000c000000 */
[----:B------:R-:W-:Y:S01]  /*0930*/  NOP ;  /* 0x0000000000007918 */ /* 0x000fe20000000000 */
[----:B------:R-:W-:Y:S04]  /*0940*/  BSSY B6, `(.L_x_958) ;  /* 0x0001474000067945 */ /* 0x000fe80003800000 */
[----:B------:R-:W-:-:S05]  /*0950*/  IMAD.U32 R2, RZ, RZ, UR4 ;  /* 0x00000004ff027e24 */ /* 0x000fca000f8e00ff */
[----:B------:R0:W-:Y:S01]  /*0960*/  STL [R1+0xc], R2 ;  /* 0x00000c0201007387 */ /* 0x0001e20000100800 */
[----:B-12-4-:R-:W-:Y:S06]  /*0970*/  BAR.SYNC.DEFER_BLOCKING 0x0 ;  /* 0x0000000000007b1d */ /* 0x016fec0000010000 */
[----:B------:R-:W-:Y:S05]  /*0980*/  @!P0 BRA `(.L_x_959) ;  /* 0x000000f800908947 */ /* 0x000fea0003800000 */
.L_x_960:
[----:B------:R-:W-:-:S08]  /*0990*/  NOP ;  /* 0x0000000000007918 */ /* 0x000fd00000000000 */
[----:B------:R-:W1:Y:S02]  /*09a0*/  USETMAXREG.TRY_ALLOC.CTAPOOL UP0, 0xf0 ;  /* 0x000000f0000079c8 */ /* 0x000e640008000600 */
[----:B-1----:R-:W-:-:S13]  /*09b0*/  PLOP3.LUT P0, PT, PT, PT, UP0, 0x80, 0x0 ;  /* 0x000000000000781c */ /* 0x002fda0003f0f008 */
[----:B------:R-:W-:Y:S05]  /*09c0*/  @!P0 BRA `(.L_x_960) ;  /* 0xfffffffc00f08947 */ /* 0x000fea000383ffff */
[----:B------:R-:W1:Y:S01]  /*09d0*/  S2UR UR6, SR_CTAID.Y ;  /* 0x00000000000679c3 */ /* 0x000e620000002600 */
[----:B------:R-:W-:Y:S02]  /*09e0*/  ULDC UR7, c[0x0][0xc50] ;  /* 0x0003140000077ab9 */ /* 0x000fe40000000800 */
[----:B------:R-:W-:-:S05]  /*09f0*/  UISETP.NE.AND UP0, UPT, UR7, 0x1, UPT ;  /* 0x000000010700788c */ /* 0x000fca000bf05270 */
[----:B------:R-:W2:Y:S06]  /*0a00*/  S2UR UR8, SR_CTAID.Z ;  /* 0x00000000000879c3 */ /* 0x000eac0000002700 */
[----:B------:R-:W-:Y:S01]  /*0a10*/  @UP0 ULDC UR4, c[0x0][0xc54] ;  /* 0x0003150000040ab9 */ /* 0x000fe20000000800 */
[----:B------:R-:W-:Y:S01]  /*0a20*/  @UP0 ULDC UR9, c[0x0][0xc58] ;  /* 0x0003160000090ab9 */ /* 0x000fe20000000800 */
[----:B-1----:R-:W-:Y:S02]  /*0a30*/  UIMAD.WIDE.U32 UR4, UR6, UR4, URZ ;  /* 0x00000004060472a5 */ /* 0x002fe4000f8e003f */
[----:B------:R-:W-:-:S02]  /*0a40*/  UMOV UR10, UR6 ;  /* 0x00000006000a7c82 */ /* 0x000fc40008000000 */
[----:B------:R-:W-:Y:S01]  /*0a50*/  @UP0 USHF.R.U32.HI UR10, URZ, UR9, UR5 ;  /* 0x000000093f0a0299 */ /* 0x000fe20008011605 */
[----:B------:R-:W-:Y:S06]  /*0a60*/  BAR.ARV 0x8, 0x180 ;  /* 0x0206000000007b1d */ /* 0x000fec0000002000 */
[----:B------:R-:W-:Y:S01]  /*0a70*/  IMAD.U32 R0, RZ, RZ, UR10 ;  /* 0x0000000aff007e24 */ /* 0x000fe2000f8e00ff */
[----:B--2---:R-:W-:Y:S01]  /*0a80*/  ISETP.LE.AND P0, PT, RZ, UR8, PT ;  /* 0x00000008ff007c0c */ /* 0x004fe2000bf03270 */
[----:B------:R-:W-:-:S03]  /*0a90*/  UIADD3 UR4, -UR10, URZ, URZ ;  /* 0x0000003f0a047290 */ /* 0x000fc6000fffe13f */
[----:B------:R3:W-:Y:S01]  /*0aa0*/  STL [R1], R0 ;  /* 0x0000000001007387 */ /* 0x0007e20000100800 */
[----:B------:R-:W-:-:S08]  /*0ab0*/  UIMAD UR6, UR7, UR4, UR6 ;  /* 0x00000004070672a4 */ /* 0x000fd0000f8e0206 */
[----:B------:R-:W-:Y:S05]  /*0ac0*/  @!P0 BRA `(.L_x_961) ;  /* 0x00000144006c8947 */ /* 0x000fea0003800000 */
[----:B------:R-:W1:Y:S01]  /*0ad0*/  S2UR UR38, SR_CTAID.X ;  /* 0x00000000002679c3 */ /* 0x000e620000002500 */
[----:B------:R-:W-:Y:S01]  /*0ae0*/  ULDC UR7, c[0x0][0x448] ;  /* 0x0001120000077ab9 */ /* 0x000fe20000000800 */
[----:B------:R-:W-:Y:S01]  /*0af0*/  ULDC.64 UR4, c[0x0][0x418] ;  /* 0x0001060000047ab9 */ /* 0x000fe20000000a00 */
[----:B---3--:R-:W2:Y:S01]  /*0b00*/  S2R R0, SR_TID.X ;  /* 0x0000000000007919 */ /* 0x008ea20000002100 */
[----:B------:R-:W-:Y:S02]  /*0b10*/  UISETP.NE.AND UP1, UPT, UR7, 0x1, UPT ;  /* 0x000000010700788c */ /* 0x000fe4000bf25270 */
[----:B------:R-:W-:Y:S01]  /*0b20*/  UISETP.NE.U32.AND UP0, UPT, UR4, URZ, UPT ;  /* 0x0000003f0400728c */ /* 0x000fe2000bf05070 */
[----:B------:R-:W-:Y:S01]  /*0b30*/  ULDC UR7, c[0x0][0x424] ;  /* 0x0001090000077ab9 */ /* 0x000fe20000000800 */
[----:B------:R-:W-:Y:S02]  /*0b40*/  ULDC UR42, c[0x0][0x288] ;  /* 0x0000a200002a7ab9 */ /* 0x000fe40000000800 */
[----:B------:R-:W-:-:S02]  /*0b50*/  UISETP.NE.AND.EX UP0, UPT, UR5, URZ, UPT, UP0 ;  /* 0x0000003f0500728c */ /* 0x000fc4000bf05300 */
[----:B------:R-:W-:Y:S01]  /*0b60*/  UIADD3 UR10, -UR42, 0x1, URZ ;  /* 0x000000012a0a7890 */ /* 0x000fe2000fffe13f */
[----:B------:R-:W-:Y:S01]  /*0b70*/  ULDC.64 UR4, c[0x0][0x9e0] ;  /* 0x0002780000047ab9 */ /* 0x000fe20000000a00 */
[----:B------:R-:W-:Y:S02]  /*0b80*/  USEL UR12, UR7, 0x1, UP0 ;  /* 0x00000001070c7887 */ /* 0x000fe40008000000 */
[----:B------:R-:W-:Y:S01]  /*0b90*/  UISETP.GE.AND UP0, UPT, UR5, 0x1, UPT ;  /* 0x000000010500788c */ /* 0x000fe2000bf06270 */
[----:B------:R-:W-:Y:S01]  /*0ba0*/  @UP1 ULDC UR9, c[0x0][0x44c] ;  /* 0x0001130000091ab9 */ /* 0x000fe20000000800 */
[----:B------:R-:W-:Y:S01]  /*0bb0*/  ULDC UR13, c[0x0][0x2f0] ;  /* 0x0000bc00000d7ab9 */ /* 0x000fe20000000800 */
[----:B------:R-:W-:Y:S01]  /*0bc0*/  @UP1 ULDC UR11, c[0x0][0x450] ;  /* 0x00011400000b1ab9 */ /* 0x000fe20000000800 */
[----:B------:R-:W-:Y:S02]  /*0bd0*/  UIMAD UR10, UR12, UR13, UR10 ;  /* 0x0000000d0c0a72a4 */ /* 0x000fe4000f8e020a */
[----:B------:R-:W-:Y:S01]  /*0be0*/  PLOP3.LUT P1, PT, PT, PT, UP0, 0x80, 0x0 ;  /* 0x000000000000781c */ /* 0x000fe20003f2f008 */
[----:B-1----:R-:W-:Y:S01]  /*0bf0*/  USHF.L.U32 UR38, UR38, 0x7, URZ ;  /* 0x0000000726267899 */ /* 0x002fe2000800063f */
[----:B------:R-:W-:-:S03]  /*0c00*/  IMAD.U32 R17, RZ, RZ, UR12 ;  /* 0x0000000cff117e24 */ /* 0x000fc6000f8e00ff */
[----:B------:R-:W-:Y:S02]  /*0c10*/  @UP1 UIADD3 UR8, UR38, 0x7f, URZ ;  /* 0x0000007f26081890 */ /* 0x000fe4000fffe03f */
[----:B------:R-:W-:Y:S02]  /*0c20*/  UIADD3 UR7, UR38, 0x7f, URZ ;  /* 0x0000007f26077890 */ /* 0x000fe4000fffe03f */
[----:B------:R-:W-:Y:S01]  /*0c30*/  UIMAD.WIDE.U32 UR8, UR8, UR9, URZ ;  /* 0x00000009080872a5 */ /* 0x000fe2000f8e003f */
[----:B--2---:R-:W-:-:S03]  /*0c40*/  VIADD R18, R0, 0xffffff80 ;  /* 0xffffff8000127836 */ /* 0x004fc60000000000 */
[----:B------:R-:W-:-:S04]  /*0c50*/  @UP1 USHF.R.U32.HI UR7, URZ, UR11, UR9 ;  /* 0x0000000b3f071299 */ /* 0x000fc80008011609 */
[----:B------:R-:W-:-:S04]  /*0c60*/  UIADD3 UR10, UR10, UR7, URZ ;  /* 0x000000070a0a7290 */ /* 0x000fc8000fffe03f */
[----:B------:R-:W-:Y:S01]  /*0c70*/  UIADD3 UR4, UR10, UR4, URZ ;  /* 0x000000040a047290 */ /* 0x000fe2000fffe03f */
[----:B------:R-:W-:Y:S11]  /*0c80*/  @!P1 BRA `(.L_x_962) ;  /* 0x0000000000449947 */ /* 0x000ff60003800000 */
[----:B------:R-:W-:Y:S01]  /*0c90*/  ISETP.LT.AND P0, PT, RZ, UR10, PT ;  /* 0x0000000aff007c0c */ /* 0x000fe2000bf01270 */
[----:B------:R-:W-:-:S12]  /*0ca0*/  UIADD3 UR7, UR10, -0x1, URZ ;  /* 0xffffffff0a077890 */ /* 0x000fd8000fffe03f */
[----:B------:R-:W-:Y:S05]  /*0cb0*/  @P0 BRA `(.L_x_963) ;  /* 0x00000000001c0947 */ /* 0x000fea0003800000 */
[----:B------:R-:W-:Y:S02]  /*0cc0*/  UISETP.NE.AND UP0, UPT, UR5, 0x1, UPT ;  /* 0x000000010500788c */ /* 0x000fe4000bf05270 */
[----:B------:R-:W-:-:S09]  /*0cd0*/  UIADD3 UR7, -UR10, URZ, URZ ;  /* 0x0000003f0a077290 */ /* 0x000fd2000fffe13f */
[----:B------:R-:W-:Y:S02]  /*0ce0*/  @UP0 ULDC.64 UR10, c[0x0][0x9e8] ;  /* 0x00027a00000a0ab9 */ /* 0x000fe40000000a00 */
[----:B------:R-:W-:-:S04]  /*0cf0*/  UIMAD.WIDE.U32 UR8, UR7, UR10, URZ ;  /* 0x0000000a070872a5 */ /* 0x000fc8000f8e003f */
[----:B------:R-:W-:-:S04]  /*0d00*/  @UP0 USHF.R.U32.HI UR7, URZ, UR11, UR9 ;  /* 0x0000000b3f070299 */ /* 0x000fc80008011609 */
[----:B------:R-:W-:Y:S01]  /*0d10*/  ULOP3.LUT UR7, URZ, UR7, URZ, 0x33, !UPT ;  /* 0x000000073f077292 */ /* 0x000fe2000f8e333f */
[----:B------:R-:W-:Y:S11]  /*0d20*/  BRA `(.L_x_964) ;  /* 0x0000000000107947 */ /* 0x000ff60003800000 */
.L_x_963:
[----:B------:R-:W-:-:S11]  /*0d30*/  UISETP.NE.AND UP0, UPT, UR5, 0x1, UPT ;  /* 0x000000010500788c */ /* 0x000fd6000bf05270 */
[----:B------:R-:W-:Y:S02]  /*0d40*/  @UP0 ULDC.64 UR10, c[0x0][0x9e8] ;  /* 0x00027a00000a0ab9 */ /* 0x000fe40000000a00 */
[----:B------:R-:W-:-:S04]  /*0d50*/  UIMAD.WIDE.U32 UR8, UR7, UR10, URZ ;  /* 0x0000000a070872a5 */ /* 0x000fc8000f8e003f */
[----:B------:R-:W-:-:S12]  /*0d60*/  @UP0 USHF.R.U32.HI UR7, URZ, UR11, UR9 ;  /* 0x0000000b3f070299 */ /* 0x000fd80008011609 */
.L_x_964:
[----:B------:R-:W-:-:S04]  /*0d70*/  UIMAD UR7, UR7, UR5, UR5 ;  /* 0x00000005070772a4 */ /* 0x000fc8000f8e0205 */
[----:B------:R-:W-:-:S04]  /*0d80*/  UISETP.LT.AND UP0, UPT, UR4, UR7, UPT ;  /* 0x000000070400728c */ /* 0x000fc8000bf01270 */
[----:B------:R-:W-:-:S12]  /*0d90*/  USEL UR4, UR4, UR7, UP0 ;  /* 0x0000000704047287 */ /* 0x000fd80008000000 */
.L_x_962:
[----:B------:R-:W-:Y:S01]  /*0da0*/  R2UR UR15, R17 ;  /* 0x00000000110f72ca */ /* 0x000fe200000e0000 */
[----:B------:R-:W-:Y:S01]  /*0db0*/  UIADD3 UR10, UR4, 0x3f, URZ ;  /* 0x0000003f040a7890 */ /* 0x000fe2000fffe03f */
[----:B------:R-:W-:Y:S01]  /*0dc0*/  @UP1 ULDC UR8, c[0x0][0x44c] ;  /* 0x0001130000081ab9 */ /* 0x000fe20000000800 */
[----:B------:R-:W-:Y:S02]  /*0dd0*/  @UP1 ULDC UR14, c[0x0][0x450] ;  /* 0x00011400000e1ab9 */ /* 0x000fe40000000800 */
[----:B------:R-:W-:Y:S02]  /*0de0*/  USHF.R.S32.HI UR11, URZ, 0x1f, UR10 ;  /* 0x0000001f3f0b7899 */ /* 0x000fe4000801140a */
[----:B------:R-:W-:Y:S02]  /*0df0*/  UIMAD.WIDE.U32 UR8, UR38, UR8, URZ ;  /* 0x00000008260872a5 */ /* 0x000fe4000f8e003f */
[----:B------:R-:W-:Y:S01]  /*0e00*/  ULEA.HI UR11, UR11, UR10, URZ, 0x6 ;  /* 0x0000000a0b0b7291 */ /* 0x000fe2000f8f303f */
[----:B------:R-:W-:Y:S01]  /*0e10*/  UMOV UR12, UR38 ;  /* 0x00000026000c7c82 */ /* 0x000fe20008000000 */
[----:B------:R-:W-:-:S02]  /*0e20*/  @UP1 USHF.R.U32.HI UR12, URZ, UR14, UR9 ;  /* 0x0000000e3f0c1299 */ /* 0x000fc40008011609 */
[----:B------:R-:W-:Y:S02]  /*0e30*/  UIMAD UR7, UR15, UR13, 0x3f ;  /* 0x0000003f0f0774a4 */ /* 0x000fe4000f8e020d */
[----:B------:R-:W-:Y:S02]  /*0e40*/  USHF.R.S32.HI UR11, URZ, 0x6, UR11 ;  /* 0x000000063f0b7899 */ /* 0x000fe4000801140b */
[----:B------:R-:W-:Y:S02]  /*0e50*/  USHF.R.S32.HI UR4, URZ, 0x1f, UR7 ;  /* 0x0000001f3f047899 */ /* 0x000fe40008011407 */
[----:B------:R-:W-:Y:S02]  /*0e60*/  UIMAD UR42, UR15, UR13, -UR42 ;  /* 0x0000000d0f2a72a4 */ /* 0x000fe4000f8e0a2a */
[----:B------:R-:W-:Y:S02]  /*0e70*/  ULEA.HI UR4, UR4, UR7, URZ, 0x6 ;  /* 0x0000000704047291 */ /* 0x000fe4000f8f303f */
[----:B------:R-:W-:-:S02]  /*0e80*/  UIADD3 UR7, UR42, UR12, URZ ;  /* 0x0000000c2a077290 */ /* 0x000fc4000fffe03f */
[----:B------:R-:W-:Y:S01]  /*0e90*/  USHF.R.S32.HI UR4, URZ, 0x6, UR4 ;  /* 0x000000063f047899 */ /* 0x000fe20008011404 */
[----:B------:R-:W-:-:S03]  /*0ea0*/  ULDC UR8, c[0x0][0x9dc] ;  /* 0x0002770000087ab9 */ /* 0x000fc60000000800 */
[----:B------:R-:W-:-:S04]  /*0eb0*/  UISETP.LT.AND UP0, UPT, UR4, UR11, UPT ;  /* 0x0000000b0400728c */ /* 0x000fc8000bf01270 */
[----:B------:R-:W-:Y:S02]  /*0ec0*/  USEL UR11, UR4, UR11, UP0 ;  /* 0x0000000b040b7287 */ /* 0x000fe40008000000 */
[----:B------:R-:W-:Y:S01]  /*0ed0*/  UIADD3 UR4, UR7, -UR8, URZ ;  /* 0x8000000807047290 */ /* 0x000fe2000fffe03f */
[----:B------:R-:W-:Y:S11]  /*0ee0*/  @!P1 BRA `(.L_x_965) ;  /* 0x0000000000449947 */ /* 0x000ff60003800000 */
[----:B------:R-:W-:-:S06]  /*0ef0*/  UISETP.GT.AND UP0, UPT, UR7, -0x1, UPT ;  /* 0xffffffff0700788c */ /* 0x000fcc000bf04270 */
[----:B------:R-:W-:-:S13]  /*0f00*/  PLOP3.LUT P0, PT, PT, PT, UP0, 0x80, 0x0 ;  /* 0x000000000000781c */ /* 0x000fda0003f0f008 */
[----:B------:R-:W-:Y:S05]  /*0f10*/  @P0 BRA `(.L_x_966) ;  /* 0x00000000001c0947 */ /* 0x000fea0003800000 */
[----:B------:R-:W-:Y:S02]  /*0f20*/  UISETP.NE.AND UP0, UPT, UR5, 0x1, UPT ;  /* 0x000000010500788c */ /* 0x000fe4000bf05270 */
[----:B------:R-:W-:-:S09]  /*0f30*/  ULOP3.LUT UR7, URZ, UR7, URZ, 0x33, !UPT ;  /* 0x000000073f077292 */ /* 0x000fd2000f8e333f */
[----:B------:R-:W-:Y:S02]  /*0f40*/  @UP0 ULDC.64 UR12, c[0x0][0x9e8] ;  /* 0x00027a00000c0ab9 */ /* 0x000fe40000000a00 */
[----:B------:R-:W-:-:S04]  /*0f50*/  UIMAD.WIDE.U32 UR8, UR7, UR12, URZ ;  /* 0x0000000c070872a5 */ /* 0x000fc8000f8e003f */
[----:B------:R-:W-:-:S04]  /*0f60*/  @UP0 USHF.R.U32.HI UR7, URZ, UR13, UR9 ;  /* 0x0000000d3f070299 */ /* 0x000fc80008011609 */
[----:B------:R-:W-:Y:S01]  /*0f70*/  ULOP3.LUT UR7, URZ, UR7, URZ, 0x33, !UPT ;  /* 0x000000073f077292 */ /* 0x000fe2000f8e333f */
[----:B------:R-:W-:Y:S11]  /*0f80*/  BRA `(.L_x_967) ;  /* 0x0000000000107947 */ /* 0x000ff60003800000 */
.L_x_966:
[----:B------:R-:W-:-:S11]  /*0f90*/  UISETP.NE.AND UP0, UPT, UR5, 0x1, UPT ;  /* 0x000000010500788c */ /* 0x000fd6000bf05270 */
[----:B------:R-:W-:Y:S02]  /*0fa0*/  @UP0 ULDC.64 UR12, c[0x0][0x9e8] ;  /* 0x00027a00000c0ab9 */ /* 0x000fe40000000a00 */
[----:B------:R-:W-:-:S04]  /*0fb0*/  UIMAD.WIDE.U32 UR8, UR7, UR12, URZ ;  /* 0x0000000c070872a5 */ /* 0x000fc8000f8e003f */
[----:B------:R-:W-:-:S12]  /*0fc0*/  @UP0 USHF.R.U32.HI UR7, URZ, UR13, UR9 ;  /* 0x0000000d3f070299 */ /* 0x000fd80008011609 */
.L_x_967:
[----:B------:R-:W-:-:S04]  /*0fd0*/  UIMAD UR5, UR7, UR5, URZ ;  /* 0x00000005070572a4 */ /* 0x000fc8000f8e023f */
[----:B------:R-:W-:-:S04]  /*0fe0*/  UISETP.LT.AND UP0, UPT, UR4, UR5, UPT ;  /* 0x000000050400728c */ /* 0x000fc8000bf01270 */
[----:B------:R-:W-:-:S12]  /*0ff0*/  USEL UR4, UR4, UR5, !UP0 ;  /* 0x0000000504047287 */ /* 0x000fd8000c000000 */
.L_x_965:
[----:B------:R-:W-:Y:S02]  /*1000*/  USHF.R.S32.HI UR5, URZ, 0x1f, UR4 ;  /* 0x0000001f3f057899 */ /* 0x000fe40008011404 */
[----:B------:R-:W-:Y:S02]  /*1010*/  USHF.R.U32.HI UR12, URZ, 0x10, UR6 ;  /* 0x000000103f0c7899 */ /* 0x000fe40008011606 */
[----:B------:R-:W-:Y:S02]  /*1020*/  ULEA.HI UR5, UR5, UR4, URZ, 0x6 ;  /* 0x0000000405057291 */ /* 0x000fe4000f8f303f */
[----:B------:R-:W-:Y:S02]  /*1030*/  ULOP3.LUT UR7, UR6, 0xffff, URZ, 0xc0, !UPT ;  /* 0x0000ffff06077892 */ /* 0x000fe4000f8ec03f */
[----:B------:R-:W-:Y:S01]  /*1040*/  USHF.R.S32.HI UR5, URZ, 0x6, UR5 ;  /* 0x000000063f057899 */ /* 0x000fe20008011405 */
[----:B------:R-:W-:-:S03]  /*1050*/  UMOV UR4, URZ ;  /* 0x0000003f00047c82 */ /* 0x000fc60008000000 */
[----:B------:R-:W-:-:S04]  /*1060*/  UISETP.LT.AND UP0, UPT, URZ, UR5, UPT ;  /* 0x000000053f00728c */ /* 0x000fc8000bf01270 */
[----:B------:R-:W-:Y:S02]  /*1070*/  USEL UR10, URZ, UR5, !UP0 ;  /* 0x000000053f0a7287 */ /* 0x000fe4000c000000 */
[----:B------:R-:W-:Y:S02]  /*1080*/  UISETP.NE.AND UP0, UPT, UR12, URZ, UPT ;  /* 0x0000003f0c00728c */ /* 0x000fe4000bf05270 */
[----:B------:R-:W-:-:S06]  /*1090*/  UISETP.GT.AND UP1, UPT, UR11, UR10, UPT ;  /* 0x0000000a0b00728c */ /* 0x000fcc000bf24270 */
[----:B------:R-:W-:-:S03]  /*10a0*/  PLOP3.LUT P0, PT, PT, PT, UP1, 0x80, 0x0 ;  /* 0x000000000000781c */ /* 0x000fc60003f0f018 */
[----:B------:R-:W-:-:S10]  /*10b0*/  @!UP0 ULDC UR12, c[0x0][0x9f0] ;  /* 0x00027c00000c8ab9 */ /* 0x000fd40000000800 */
[----:B------:R-:W-:Y:S05]  /*10c0*/  @!P0 BRA `(.L_x_968) ;  /* 0x0000000000888947 */ /* 0x000fea0003800000 */
[----:B------:R-:W-:Y:S01]  /*10d0*/  MOV R3, UR12 ;  /* 0x0000000c00037c02 */ /* 0x000fe20008000f00 */
[----:B------:R-:W-:-:S03]  /*10e0*/  UIADD3 UR4, UR12, -0x1, UR11 ;  /* 0xffffffff0c047890 */ /* 0x000fc6000fffe00b */
[-C--:B------:R-:W-:Y:S01]  /*10f0*/  IABS R0, R3.reuse ;  /* 0x0000000300007213 */ /* 0x080fe20000000000 */
[----:B------:R-:W-:Y:S01]  /*1100*/  UIADD3 UR6, -UR10, UR4, URZ ;  /* 0x000000040a067290 */ /* 0x000fe2000fffe13f */
[----:B------:R-:W-:Y:S02]  /*1110*/  IABS R5, R3 ;  /* 0x0000000300057213 */ /* 0x000fe40000000000 */
[----:B------:R-:W-:Y:S01]  /*1120*/  R2UR UR13, R0 ;  /* 0x00000000000d72ca */ /* 0x000fe200000e0000 */
[----:B------:R-:W-:Y:S02]  /*1130*/  UMOV UR4, URZ ;  /* 0x0000003f00047c82 */ /* 0x000fe40008000000 */
[----:B------:R-:W-:Y:S01]  /*1140*/  IMAD.U32 R4, RZ, RZ, UR6 ;  /* 0x00000006ff047e24 */ /* 0x000fe2000f8e00ff */
[----:B------:R-:W-:-:S04]  /*1150*/  ULOP3.LUT UR6, UR6, UR12, URZ, 0x3c, !UPT ;  /* 0x0000000c06067292 */ /* 0x000fc8000f8e3c3f */
[----:B------:R-:W-:-:S05]  /*1160*/  IABS R4, R4 ;  /* 0x0000000400047213 */ /* 0x000fca0000000000 */
[----:B------:R-:W1:Y:S01]  /*1170*/  I2F.RP R0, UR13 ;  /* 0x0000000d00007d06 */ /* 0x000e620008209400 */
[----:B------:R-:W-:-:S05]  /*1180*/  IMAD.MOV.U32 R3, RZ, RZ, R4 ;  /* 0x000000ffff037224 */ /* 0x000fca00078e0004 */
[----:B------:R-:W-:Y:S02]  /*1190*/  R2UR UR9, R3 ;  /* 0x00000000030972ca */ /* 0x000fe400000e0000 */
[----:B-1----:R-:W0:Y:S02]  /*11a0*/  MUFU.RCP R0, R0 ;  /* 0x0000000000007308 */ /* 0x002e240000001000 */
[----:B0-----:R-:W-:Y:S02]  /*11b0*/  VIADD R2, R0, 0xffffffe ;  /* 0x0ffffffe00027836 */ /* 0x001fe40000000000 */
        /* <DEDUP_REMOVED lines=19> */
.L_x_968:
[----:B------:R-:W-:Y:S01]  /*12f0*/  UIMAD UR5, UR7, UR4, UR10 ;  /* 0x00000004070572a4 */ /* 0x000fe2000f8e020a */
[----:B------:R-:W-:Y:S01]  /*1300*/  IMAD.U32 R0, RZ, RZ, UR11 ;  /* 0x0000000bff007e24 */ /* 0x000fe2000f8e00ff */
[----:B------:R-:W-:Y:S01]  /*1310*/  MOV R3, UR4 ;  /* 0x0000000400037c02 */ /* 0x000fe20008000f00 */
[----:B0-----:R-:W-:Y:S01]  /*1320*/  IMAD.MOV.U32 R2, RZ, RZ, RZ ;  /* 0x000000ffff027224 */ /* 0x001fe200078e00ff */
[----:B------:R-:W-:Y:S02]  /*1330*/  PLOP3.LUT P0, PT, PT, PT, PT, 0x80, 0x0 ;  /* 0x000000000000781c */ /* 0x000fe40003f0f070 */
[----:B------:R-:W-:Y:S02]  /*1340*/  CS2R R150, SRZ ;  /* 0x0000000000967805 */ /* 0x000fe4000001ff00 */
[----:B------:R-:W-:Y:S01]  /*1350*/  VIADDMNMX R0, R3, UR5, R0, PT ;  /* 0x0000000503007c46 */ /* 0x000fe2000b800100 */
[----:B------:R-:W-:Y:S01]  /*1360*/  IMAD.U32 R22, RZ, RZ, UR5 ;  /* 0x00000005ff167e24 */ /* 0x000fe2000f8e00ff */
[----:B------:R-:W-:-:S02]  /*1370*/  CS2R R148, SRZ ;  /* 0x0000000000947805 */ /* 0x000fc4000001ff00 */
[----:B------:R-:W-:Y:S02]  /*1380*/  CS2R R146, SRZ ;  /* 0x0000000000927805 */ /* 0x000fe4000001ff00 */
[----:B------:R-:W-:Y:S01]  /*1390*/  R2UR UR39, R0 ;  /* 0x00000000002772ca */ /* 0x000fe200000e0000 */
[----:B------:R-:W-:Y:S01]  /*13a0*/  IMAD.MOV.U32 R0, RZ, RZ, RZ ;  /* 0x000000ffff007224 */ /* 0x000fe200078e00ff */
        /* <DEDUP_REMOVED lines=10> */
[----:B------:R-:W-:Y:S01]  /*1450*/  CS2R R124, SRZ ;  /* 0x00000000007c7805 */ /* 0x000fe2000001ff00 */
[----:B------:R-:W-:Y:S01]  /*1460*/  UISETP.GT.AND UP0, UPT, UR39, UR5, UPT ;  /* 0x000000052700728c */ /* 0x000fe2000bf04270 */
[----:B------:R-:W-:Y:S02]  /*1470*/  CS2R R122, SRZ ;  /* 0x00000000007a7805 */ /* 0x000fe4000001ff00 */
[----:B------:R-:W-:Y:S02]  /*1480*/  CS2R R120, SRZ ;  /* 0x0000000000787805 */ /* 0x000fe4000001ff00 */
[----:B------:R-:W-:Y:S02]  /*1490*/  CS2R R118, SRZ ;  /* 0x0000000000767805 */ /* 0x000fe4000001ff00 */
[----:B------:R-:W-:Y:S02]  /*14a0*/  CS2R R116, SRZ ;  /* 0x0000000000747805 */ /* 0x000fe4000001ff00 */
[----:B------:R-:W-:-:S02]  /*14b0*/  CS2R R114, SRZ ;  /* 0x0000000000727805 */ /* 0x000fc4000001ff00 */
[----:B------:R-:W-:Y:S02]  /*14c0*/  PLOP3.LUT P1, PT, PT, PT, UP0, 0x80, 0x0 ;  /* 0x000000000000781c */ /* 0x000fe40003f2f008 */
        /* <DEDUP_REMOVED lines=45> */
[----:B------:R-:W-:Y:S06]  /*17a0*/  @!P1 BRA `(.L_x_969) ;  /* 0x000000c400a49947 */ /* 0x000fec0003800000 */
[----:B------:R-:W-:Y:S01]  /*17b0*/  SHF.R.S32.HI R19, RZ, 0x1f, R18 ;  /* 0x0000001fff137819 */ /* 0x000fe20000011412 */
[----:B------:R-:W0:Y:S01]  /*17c0*/  S2UR UR7, SR_CgaCtaId ;  /* 0x00000000000779c3 */ /* 0x000e220000008800 */
[----:B------:R-:W-:Y:S02]  /*17d0*/  UMOV UR6, 0x400 ;  /* 0x0000040000067882 */ /* 0x000fe40000000000 */
[----:B------:R-:W-:-:S04]  /*17e0*/  LEA.HI R23, R19, R18, RZ, 0x7 ;  /* 0x0000001213177211 */ /* 0x000fc800078f38ff */
[----:B------:R-:W-:-:S05]  /*17f0*/  SHF.R.S32.HI R56, RZ, 0x7, R23 ;  /* 0x00000007ff387819 */ /* 0x000fca0000011417 */
[----:B------:R-:W1:Y:S01]  /*1800*/  SHFL.IDX PT, R0, R56, RZ, 0x1f ;  /* 0x00001fff38007589 */ /* 0x000e6200000e0000 */
[----:B0-----:R-:W-:-:S04]  /*1810*/  ULEA UR8, UR7, UR6, 0x18 ;  /* 0x0000000607087291 */ /* 0x001fc8000f8ec03f */
[----:B------:R-:W-:Y:S02]  /*1820*/  UIADD3 UR6, UR8, 0x10400, URZ ;  /* 0x0001040008067890 */ /* 0x000fe4000fffe03f */
[----:B------:R-:W-:Y:S02]  /*1830*/  IMAD.U32 R16, RZ, RZ, UR8 ;  /* 0x00000008ff107e24 */ /* 0x000fe4000f8e00ff */
        /* <DEDUP_REMOVED lines=15> */
[----:B------:R-:W-:Y:S01]  /*1930*/  MOV R5, UR5 ;  /* 0x0000000500057c02 */ /* 0x000fe20008000f00 */
[----:B------:R-:W-:Y:S01]  /*1940*/  ULDC.64 UR4, c[0x4][0xb0] ;  /* 0x01002c0000047ab9 */ /* 0x000fe20000000a00 */
        /* <DEDUP_REMOVED lines=9> */
.L_x_970:
[----:B------:R-:W-:Y:S02]  /*19e0*/  R2UR UR4, R16 ;  /* 0x00000000100472ca */ /* 0x000fe400000e0000 */
[----:B------:R-:W-:-:S11]  /*19f0*/  SHF.L.U32 R0, RZ, 0x1f, RZ ;  /* 0x0000001fff007819 */ /* 0x000fd600000006ff */
[----:B------:R-:W0:Y:S02]  /*1a00*/  SYNCS.PHASECHK.TRANS64.TRYWAIT P0, [UR4+0x30800], R0 ;  /* 0x03080000ff0075a7 */ /* 0x000e240008000144 */
[----:B0-----:R-:W-:Y:S05]  /*1a10*/  @!P0 BRA `(.L_x_971) ;  /* 0x0000013400a08947 */ /* 0x001fea0003800000 */
.L_x_1145:
[----:B------:R-:W2:Y:S02]  /*1a20*/  LDL R2, [R1+0xc] ;  /* 0x00000c0001027983 */ /* 0x000ea40000100800 */
[----:B--2---:R-:W-:-:S13]  /*1a30*/  R2UR UR4, R2 ;  /* 0x00000000020472ca */ /* 0x004fda00000e0000 */
[----:B------:R-:W-:-:S06]  /*1a40*/  ULOP3.LUT UR4, UR4, 0x1, URZ, 0xfc, !UPT ;  /* 0x0000000104047892 */ /* 0x000fcc000f8efc3f */
[----:B------:R-:W-:-:S05]  /*1a50*/  IMAD.U32 R2, RZ, RZ, UR4 ;  /* 0x00000004ff027e24 */ /* 0x000fca000f8e00ff */
[----:B------:R-:W-:-:S13]  /*1a60*/  ISETP.NE.AND P4, PT, R2, 0x3, PT ;  /* 0x000000030200780c */ /* 0x000fda0003f85270 */
[----:B------:R-:W-:Y:S05]  /*1a70*/  @!P4 BRA `(.L_x_972) ;  /* 0x000000000004c947 */ /* 0x000fea0003800000 */
[----:B------:R-:W-:Y:S01]  /*1a80*/  BPT.TRAP 0x1 ;  /* 0x000000040000795c */ /* 0x000fe20000300000 */
.L_x_972:
[----:B------:R-:W-:-:S13]  /*1a90*/  R2UR UR4, R16 ;  /* 0x00000000100472ca */ /* 0x000fda00000e0000 */
[----:B------:R1:W2:Y:S01]  /*1aa0*/  SYNCS.PHASECHK.TRANS64.TRYWAIT P0, [UR4+0x30830], R0 ;  /* 0x03083000ff0075a7 */ /* 0x0002a20008000144 */
[----:B------:R-:W-:Y:S05]  /*1ab0*/  @!P4 BRA `(.L_x_973) ;  /* 0x000000000004c947 */ /* 0x000fea0003800000 */
[----:B------:R-:W-:Y:S01]  /*1ac0*/  BPT.TRAP 0x1 ;  /* 0x000000040000795c */ /* 0x000fe20000300000 */
.L_x_973:
[----:B------:R-:W3:Y:S01]  /*1ad0*/  S2R R2, SR_TID.X ;  /* 0x0000000000027919 */ /* 0x000ee20000002100 */
[----:B------:R-:W-:-:S05]  /*1ae0*/  IMAD.U32 R6, RZ, RZ, UR36 ;  /* 0x00000024ff067e24 */ /* 0x000fca000f8e00ff */
[----:B------:R-:W-:Y:S02]  /*1af0*/  LOP3.LUT R6, R6, 0x10000, RZ, 0xfc, !PT ;  /* 0x0001000006067812 */ /* 0x000fe400078efcff */
[----:B---3--:R-:W-:-:S04]  /*1b00*/  LOP3.LUT R2, R2, 0x7f, RZ, 0xc0, !PT ;  /* 0x0000007f02027812 */ /* 0x008fc800078ec0ff */
[----:B------:R-:W-:Y:S01]  /*1b10*/  ISETP.NE.AND P5, PT, R2, RZ, PT ;  /* 0x000000ff0200720c */ /* 0x000fe20003fa5270 */
[----:B--2---:R-:W-:-:S12]  /*1b20*/  @P0 BRA `(.L_x_974) ;  /* 0x00000000000c0947 */ /* 0x004fd80003800000 */
[----:B------:R-:W-:-:S13]  /*1b30*/  R2UR UR4, R16 ;  /* 0x00000000100472ca */ /* 0x000fda00000e0000 */
[----:B------:R-:W2:Y:S02]  /*1b40*/  SYNCS.PHASECHK.TRANS64.TRYWAIT P0, [UR4+0x30830], R0 ;  /* 0x03083000ff0075a7 */ /* 0x000ea40008000144 */
[----:B--2---:R-:W-:Y:S05]  /*1b50*/  @!P0 BRA `(.L_x_975) ;  /* 0x00000134006c8947 */ /* 0x004fea0003800000 */
.L_x_974:
[----:B------:R-:W-:Y:S05]  /*1b60*/  WARPSYNC.ALL ;  /* 0x0000000000007948 */ /* 0x000fea0003800000 */
[----:B------:R-:W-:Y:S01]  /*1b70*/  IMAD.MOV.U32 R7, RZ, RZ, 0x40000040 ;  /* 0x40000040ff077424 */ /* 0x000fe200078e00ff */
[----:B------:R-:W-:Y:S01]  /*1b80*/  R2UR UR14, R16 ;  /* 0x00000000100e72ca */ /* 0x000fe200000e0000 */
[----:B------:R-:W-:Y:S01]  /*1b90*/  WARPGROUP.ARRIVE ;  /* 0x00000000000079c5 */ /* 0x000fe20000000000 */
[----:B------:R-:W-:Y:S01]  /*1ba0*/  R2UR UR8, R6 ;  /* 0x00000000060872ca */ /* 0x000fe200000e0000 */
[----:B------:R-:W-:Y:S01]  /*1bb0*/  UMOV UR11, 0x40000040 ;  /* 0x40000040000b7882 */ /* 0x000fe20000000000 */
[----:B------:R-:W-:Y:S01]  /*1bc0*/  R2UR UR9, R7 ;  /* 0x00000000070972ca */ /* 0x000fe200000e0000 */
[----:B------:R-:W-:Y:S01]  /*1bd0*/  UMOV UR13, 0x40000040 ;  /* 0x40000040000d7882 */ /* 0x000fe20000000000 */
[----:B------:R-:W-:Y:S01]  /*1be0*/  UMOV UR7, 0x40000040 ;  /* 0x4000004000077882 */ /* 0x000fe20000000000 */
[----:B------:R-:W-:Y:S01]  /*1bf0*/  UMOV UR5, UR13 ;  /* 0x0000000d00057c82 */ /* 0x000fe20008000000 */
[----:B------:R-:W-:Y:S01]  /*1c00*/  IMAD.U32 R11, RZ, RZ, UR13 ;  /* 0x0000000dff0b7e24 */ /* 0x000fe2000f8e00ff */
[----:B------:R-:W-:Y:S01]  /*1c10*/  UMOV UR13, 0x40000040 ;  /* 0x40000040000d7882 */ /* 0x000fe20000000000 */
[----:B------:R-:W-:Y:S01]  /*1c20*/  UMOV UR17, 0x40000040 ;  /* 0x4000004000117882 */ /* 0x000fe20000000000 */
[----:B------:R-:W-:Y:S01]  /*1c30*/  UMOV UR21, 0x40000040 ;  /* 0x4000004000157882 */ /* 0x000fe20000000000 */
[----:B------:R-:W-:Y:S01]  /*1c40*/  UMOV UR25, 0x40000040 ;  /* 0x4000004000197882 */ /* 0x000fe20000000000 */
[----:B------:R-:W-:Y:S01]  /*1c50*/  UIADD3 UR4, UR14, 0x20400, URZ ;  /* 0x000204000e047890 */ /* 0x000fe2000fffe03f */
[----:B------:R-:W-:Y:S01]  /*1c60*/  LOP3.LUT R23, R23, 0xffffff80, RZ, 0xc0, !PT ;  /* 0xffffff8017177812 */ /* 0x000fe200078ec0ff */
[----:B------:R-:W-:Y:S01]  /*1c70*/  UMOV UR29, 0x40000040 ;  /* 0x40000040001d7882 */ /* 0x000fe20000000000 */
[----:B------:R-:W-:Y:S01]  /*1c80*/  UMOV UR33, 0x40000040 ;  /* 0x4000004000217882 */ /* 0x000fe20000000000 */
[----:B------:R-:W-:Y:S01]  /*1c90*/  USHF.R.U32.HI UR4, URZ, 0x4, UR4 ;  /* 0x000000043f047899 */ /* 0x000fe20008011604 */
[----:B------:R-:W-:Y:S01]  /*1ca0*/  IADD3 R23, R18, -R23, RZ ;  /* 0x8000001712177210 */ /* 0x000fe20007ffe0ff */
[----:B------:R-:W-:Y:S01]  /*1cb0*/  UMOV UR37, 0x40000040 ;  /* 0x4000004000257882 */ /* 0x000fe20000000000 */
[----:B------:R-:W-:Y:S01]  /*1cc0*/  UMOV UR41, 0x40000040 ;  /* 0x4000004000297882 */ /* 0x000fe20000000000 */
[----:B------:R-:W-:Y:S01]  /*1cd0*/  ULOP3.LUT UR4, UR4, 0x3fff, URZ, 0xc0, !UPT ;  /* 0x00003fff04047892 */ /* 0x000fe2000f8ec03f */
[----:B01----:R-:W-:Y:S01]  /*1ce0*/  SHF.R.S32.HI R0, RZ, 0x1f, R23 ;  /* 0x0000001fff007819 */ /* 0x003fe20000011417 */
[----:B------:R-:W-:Y:S01]  /*1cf0*/  UMOV UR45, 0x40000040 ;  /* 0x40000040002d7882 */ /* 0x000fe20000000000 */
[----:B------:R-:W-:Y:S01]  /*1d00*/  UMOV UR49, 0x40000040 ;  /* 0x4000004000317882 */ /* 0x000fe20000000000 */
[----:B------:R-:W-:Y:S01]  /*1d10*/  ULOP3.LUT UR15, UR4, 0x10000, URZ, 0xfc, !UPT ;  /* 0x00010000040f7892 */ /* 0x000fe2000f8efc3f */
[----:B------:R-:W-:Y:S01]  /*1d20*/  LEA.HI R19, R19, R18, RZ, 0x2 ;  /* 0x0000001213137211 */ /* 0x000fe200078f10ff */
[----:B------:R-:W-:Y:S01]  /*1d30*/  UMOV UR53, 0x40000040 ;  /* 0x4000004000357882 */ /* 0x000fe20000000000 */
[----:B------:R-:W-:Y:S01]  /*1d40*/  LEA.HI R3, R56, R56, RZ, 0x1 ;  /* 0x0000003838037211 */ /* 0x000fe200078f08ff */
[----:B------:R-:W-:Y:S01]  /*1d50*/  UIADD3 UR6, UR15, 0x2, URZ ;  /* 0x000000020f067890 */ /* 0x000fe2000fffe03f */
[-C--:B------:R-:W-:Y:S01]  /*1d60*/  LEA.HI R2, R0, R23.reuse, RZ, 0x2 ;  /* 0x0000001700027211 */ /* 0x080fe200078f10ff */
[----:B------:R-:W-:Y:S01]  /*1d70*/  IMAD.U32 R20, RZ, RZ, UR15 ;  /* 0x0000000fff147e24 */ /* 0x000fe2000f8e00ff */
[----:B------:R-:W-:Y:S01]  /*1d80*/  UMOV UR10, UR15 ;  /* 0x0000000f000a7c82 */ /* 0x000fe20008000000 */
[----:B------:R-:W-:Y:S01]  /*1d90*/  LOP3.LUT R19, R19, 0xfffffffc, RZ, 0xc0, !PT ;  /* 0xfffffffc13137812 */ /* 0x000fe200078ec0ff */
[----:B------:R-:W-:Y:S01]  /*1da0*/  HGMMA.64x64x16.F32.BF16 R24, gdesc[UR8], RZ, !UPT, gsb0 ;  /* 0x00e00000081879f0 */ /* 0x000fe2000c0018ff */
[----:B------:R-:W-:Y:S01]  /*1db0*/  R2UR UR10, R6 ;  /* 0x00000000060a72ca */ /* 0x000fe200000e0000 */
[----:B------:R-:W-:Y:S01]  /*1dc0*/  UMOV UR9, 0x40000040 ;  /* 0x4000004000097882 */ /* 0x000fe20000000000 */
[----:B------:R-:W-:Y:S01]  /*1dd0*/  LOP3.LUT R9, R3, 0x3fffffe, RZ, 0xc0, !PT ;  /* 0x03fffffe03097812 */ /* 0x000fe200078ec0ff */
[----:B------:R-:W-:Y:S01]  /*1de0*/  IMAD.U32 R15, RZ, RZ, UR9 ;  /* 0x00000009ff0f7e24 */ /* 0x000fe2000f8e00ff */
[----:B------:R-:W-:Y:S01]  /*1df0*/  LEA.HI R3, R0, R23, RZ, 0x5 ;  /* 0x0000001700037211 */ /* 0x000fe200078f28ff */
[----:B------:R-:W-:Y:S01]  /*1e00*/  IMAD.IADD R19, R18, 0x1, -R19 ;  /* 0x0000000112137824 */ /* 0x000fe200078e0a13 */
[--C-:B------:R-:W-:Y:S01]  /*1e10*/  SHF.R.S32.HI R0, RZ, 0x2, R2.reuse ;  /* 0x00000002ff007819 */ /* 0x100fe20000011402 */
[----:B------:R-:W-:Y:S01]  /*1e20*/  IMAD.IADD R9, R56, 0x1, -R9 ;  /* 0x0000000138097824 */ /* 0x000fe200078e0a09 */
[----:B------:R-:W-:Y:S01]  /*1e30*/  SHF.R.S32.HI R5, RZ, 0x1f, R2 ;  /* 0x0000001fff057819 */ /* 0x000fe20000011402 */
[----:B------:R-:W-:Y:S01]  /*1e40*/  ULEA UR27, UR39, 0xffffffc0, 0x6 ;  /* 0xffffffc0271b7891 */ /* 0x000fe2000f8e303f */
[----:B------:R-:W-:-:S02]  /*1e50*/  SHF.R.S32.HI R3, RZ, 0x5, R3 ;  /* 0x00000005ff037819 */ /* 0x000fc40000011403 */
[-C--:B------:R-:W-:Y:S01]  /*1e60*/  LEA.HI R5, R5, R0.reuse, RZ, 0x3 ;  /* 0x0000000005057211 */ /* 0x080fe200078f18ff */
[----:B------:R-:W-:Y:S01]  /*1e70*/  UIADD3 UR4, UR10, 0x2, URZ ;  /* 0x000000020a047890 */ /* 0x000fe2000fffe03f */
[----:B------:R-:W-:Y:S01]  /*1e80*/  LEA.HI R4, R19, R19, RZ, 0x1 ;  /* 0x0000001313047211 */ /* 0x000fe200078f08ff */
[----:B------:R-:W-:Y:S01]  /*1e90*/  UIADD3 UR16, UR10, 0x402, URZ ;  /* 0x000004020a107890 */ /* 0x000fe2000fffe03f */
[----:B------:R-:W-:Y:S01]  /*1ea0*/  LEA R3, R3, UR38, 0x4 ;  /* 0x0000002603037c11 */ /* 0x000fe2000f8e20ff */
[----:B------:R-:W-:Y:S01]  /*1eb0*/  UIADD3 UR20, UR10, 0x404, URZ ;  /* 0x000004040a147890 */ /* 0x000fe2000fffe03f */
[----:B------:R-:W-:Y:S01]  /*1ec0*/  LOP3.LUT R5, R5, 0xfffffff8, RZ, 0xc0, !PT ;  /* 0xfffffff805057812 */ /* 0x000fe200078ec0ff */
[----:B------:R-:W-:Y:S01]  /*1ed0*/  UIADD3 UR24, UR10, 0x406, URZ ;  /* 0x000004060a187890 */ /* 0x000fe2000fffe03f */
[----:B------:R-:W-:Y:S01]  /*1ee0*/  LOP3.LUT R4, R4, 0x1ffffffe, RZ, 0xc0, !PT ;  /* 0x1ffffffe04047812 */ /* 0x000fe200078ec0ff */
[----:B------:R-:W-:Y:S01]  /*1ef0*/  UMOV UR12, UR4 ;  /* 0x00000004000c7c82 */ /* 0x000fe20008000000 */
[----:B------:R-:W-:Y:S01]  /*1f00*/  UIADD3 UR28, UR10, 0x800, URZ ;  /* 0x000008000a1c7890 */ /* 0x000fe2000fffe03f */
[----:B------:R-:W-:Y:S01]  /*1f10*/  MOV R10, UR12 ;  /* 0x0000000c000a7c02 */ /* 0x000fe20008000f00 */
[----:B------:R-:W-:Y:S01]  /*1f20*/  UMOV UR4, UR12 ;  /* 0x0000000c00047c82 */ /* 0x000fe20008000000 */
[----:B------:R-:W-:Y:S01]  /*1f30*/  UIADD3 UR12, UR10, 0x400, URZ ;  /* 0x000004000a0c7890 */ /* 0x000fe2000fffe03f */
[----:B------:R-:W-:Y:S01]  /*1f40*/  IADD3 R0, R3, R0, -R5 ;  /* 0x0000000003007210 */ /* 0x000fe20007ffe805 */
[----:B------:R-:W-:Y:S01]  /*1f50*/  UIADD3 UR32, UR10, 0x802, URZ ;  /* 0x000008020a207890 */ /* 0x000fe2000fffe03f */
[----:B------:R-:W-:Y:S01]  /*1f60*/  IMAD.IADD R19, R19, 0x1, -R4 ;  /* 0x0000000113137824 */ /* 0x000fe200078e0a04 */
[----:B------:R-:W-:Y:S01]  /*1f70*/  UIADD3 UR36, UR10, 0x804, URZ ;  /* 0x000008040a247890 */ /* 0x000fe2000fffe03f */
[----:B------:R-:W-:Y:S01]  /*1f80*/  R2UR UR11, R17 ;  /* 0x00000000110b72ca */ /* 0x000fe200000e0000 */
[----:B------:R-:W-:Y:S01]  /*1f90*/  UIADD3 UR40, UR10, 0x806, URZ ;  /* 0x000008060a287890 */ /* 0x000fe2000fffe03f */
[----:B------:R-:W-:Y:S01]  /*1fa0*/  IMAD R0, R9, 0x40, R0 ;  /* 0x0000004009007824 */ /* 0x000fe200078e0200 */
[----:B------:R-:W-:Y:S01]  /*1fb0*/  UIADD3 UR44, UR10, 0xc00, URZ ;  /* 0x00000c000a2c7890 */ /* 0x000fe2000fffe03f */
[----:B------:R-:W-:Y:S01]  /*1fc0*/  LOP3.LUT R2, R2, 0x7ffffffc, RZ, 0xc0, !PT ;  /* 0x7ffffffc02027812 */ /* 0x000fe200078ec0ff */
[----:B------:R-:W-:Y:S01]  /*1fd0*/  UIADD3 UR48, UR10, 0xc02, URZ ;  /* 0x00000c020a307890 */ /* 0x000fe2000fffe03f */
[----:B------:R-:W-:Y:S01]  /*1fe0*/  IMAD R19, R19, 0x8, R0 ;  /* 0x0000000813137824 */ /* 0x000fe200078e0200 */
[----:B------:R-:W-:-:S02]  /*1ff0*/  UIADD3 UR52, UR10, 0xc04, URZ ;  /* 0x00000c040a347890 */ /* 0x000fc4000fffe03f */
[----:B------:R-:W-:Y:S02]  /*2000*/  IMAD.IADD R5, R23, 0x1, -R2 ;  /* 0x0000000117057824 */ /* 0x000fe400078e0a02 */
[----:B------:R-:W-:Y:S01]  /*2010*/  MOV R3, R19 ;  /* 0x0000001300037202 */ /* 0x000fe20000000f00 */
[----:B------:R-:W-:Y:S02]  /*2020*/  WARPGROUP.DEPBAR.LE gsb0, 0x0 ;  /* 0x00008000000079c5 */ /* 0x000fe40000010000 */
[----:B------:R-:W-:-:S06]  /*2030*/  WARPGROUP.ARRIVE ;  /* 0x00000000000079c5 */ /* 0x000fcc0000000000 */
[----:B------:R-:W-:Y:S01]  /*2040*/  HGMMA.64x64x16.F32.BF16 R24, gdesc[UR4], R24, gsb0 ;  /* 0x00e00000041879f0 */ /* 0x000fe20008001818 */
[----:B------:R-:W-:Y:S02]  /*2050*/  UIADD3 UR4, UR10, 0x4, URZ ;  /* 0x000000040a047890 */ /* 0x000fe4000fffe03f */
[----:B------:R-:W-:Y:S01]  /*2060*/  UIADD3 UR6, UR15, 0x4, URZ ;  /* 0x000000040f067890 */ /* 0x000fe2000fffe03f */
[----:B------:R-:W-:Y:S01]  /*2070*/  UMOV UR5, UR9 ;  /* 0x0000000900057c82 */ /* 0x000fe20008000000 */
[----:B------:R-:W-:Y:S01]  /*2080*/  UMOV UR7, 0x40000040 ;  /* 0x4000004000077882 */ /* 0x000fe20000000000 */
[----:B------:R-:W-:Y:S02]  /*2090*/  UMOV UR9, 0x40000040 ;  /* 0x4000004000097882 */ /* 0x000fe40000000000 */
[----:B------:R-:W-:Y:S02]  /*20a0*/  UMOV UR8, UR4 ;  /* 0x0000000400087c82 */ /* 0x000fe40008000000 */
[----:B------:R-:W-:Y:S01]  /*20b0*/  UMOV UR4, UR8 ;  /* 0x0000000800047c82 */ /* 0x000fe20008000000 */
[----:B------:R-:W-:Y:S01]  /*20c0*/  IMAD.U32 R14, RZ, RZ, UR8 ;  /* 0x00000008ff0e7e24 */ /* 0x000fe2000f8e00ff */
[----:B------:R-:W-:-:S02]  /*20d0*/  UIADD3 UR8, UR10, 0x6, URZ ;  /* 0x000000060a087890 */ /* 0x000fc4000fffe03f */
[----:B------:R-:W-:Y:S01]  /*20e0*/  UIADD3 UR10, UR10, 0xc06, URZ ;  /* 0x00000c060a0a7890 */ /* 0x000fe2000fffe03f */
[----:B------:R-:W-:Y:S02]  /*20f0*/  WARPGROUP.DEPBAR.LE gsb0, 0x0 ;  /* 0x00008000000079c5 */ /* 0x000fe40000010000 */
[----:B------:R-:W-:-:S06]  /*2100*/  WARPGROUP.ARRIVE ;  /* 0x00000000000079c5 */ /* 0x000fcc0000000000 */
[----:B------:R-:W-:Y:S01]  /*2110*/  HGMMA.64x64x16.F32.BF16 R24, gdesc[UR4], R24, gsb0 ;  /* 0x00e00000041879f0 */ /* 0x000fe20008001818 */
[----:B------:R-:W-:Y:S01]  /*2120*/  UIADD3 UR6, UR15, 0x6, URZ ;  /* 0x000000060f067890 */ /* 0x000fe2000fffe03f */
[----:B------:R-:W-:Y:S01]  /*2130*/  UMOV UR4, UR8 ;  /* 0x0000000800047c82 */ /* 0x000fe20008000000 */
[----:B------:R-:W-:Y:S01]  /*2140*/  UMOV UR5, UR9 ;  /* 0x0000000900057c82 */ /* 0x000fe20008000000 */
[----:B------:R-:W-:Y:S01]  /*2150*/  UMOV UR7, 0x40000040 ;  /* 0x4000004000077882 */ /* 0x000fe20000000000 */
        /* <DEDUP_REMOVED lines=82> */
[----:B------:R-:W-:Y:S01]  /*2680*/  UMOV UR5, 0x40000040 ;  /* 0x4000004000057882 */ /* 0x000fe20000000000 */
[----:B------:R-:W-:Y:S01]  /*2690*/  UMOV UR7, 0x40000040 ;  /* 0x4000004000077882 */ /* 0x000fe20000000000 */
[----:B------:R-:W-:Y:S01]  /*26a0*/  IMAD.U32 R12, RZ, RZ, UR4 ;  /* 0x00000004ff0c7e24 */ /* 0x000fe2000f8e00ff */
[----:B------:R-:W-:Y:S01]  /*26b0*/  ULDC UR10, c[0x0][0x2f0] ;  /* 0x0000bc00000a7ab9 */ /* 0x000fe20000000800 */
[----:B------:R-:W-:Y:S02]  /*26c0*/  IMAD.U32 R13, RZ, RZ, UR5 ;  /* 0x00000005ff0d7e24 */ /* 0x000fe4000f8e00ff */
[----:B------:R-:W-:Y:S01]  /*26d0*/  IMAD.U32 R9, RZ, RZ, UR10 ;  /* 0x0000000aff097e24 */ /* 0x000fe2000f8e00ff */
[----:B------:R-:W-:-:S02]  /*26e0*/  WARPGROUP.DEPBAR.LE gsb0, 0x0 ;  /* 0x00008000000079c5 */ /* 0x000fc40000010000 */
[----:B------:R-:W-:-:S06]  /*26f0*/  WARPGROUP.ARRIVE ;  /* 0x00000000000079c5 */ /* 0x000fcc0000000000 */
[----:B------:R-:W-:Y:S01]  /*2700*/  HGMMA.64x64x16.F32.BF16 R24, gdesc[UR4], R24, gsb0 ;  /* 0x00e00000041879f0 */ /* 0x000fe20008001818 */
[----:B------:R-:W-:Y:S01]  /*2710*/  ULDC UR4, c[0x0][0x448] ;  /* 0x0001120000047ab9 */ /* 0x000fe20000000800 */
[----:B------:R-:W-:Y:S01]  /*2720*/  ULDC UR7, c[0x0][0x9d8] ;  /* 0x0002760000077ab9 */ /* 0x000fe20000000800 */
[----:B------:R-:W-:-:S03]  /*2730*/  UISETP.NE.AND UP0, UPT, UR4, 0x1, UPT ;  /* 0x000000010400788c */ /* 0x000fc6000bf05270 */
[----:B------:R-:W-:Y:S02]  /*2740*/  UMOV UR4, 0xffffffc0 ;  /* 0xffffffc000047882 */ /* 0x000fe40000000000 */
[----:B------:R-:W-:Y:S01]  /*2750*/  UIMAD UR4, UR39, UR4, 0x40 ;  /* 0x00000040270474a4 */ /* 0x000fe2000f8e0204 */
[----:B------:R-:W-:Y:S02]  /*2760*/  PLOP3.LUT P0, PT, PT, PT, UP0, 0x80, 0x0 ;  /* 0x000000000000781c */ /* 0x000fe40003f0f008 */
[----:B------:R-:W-:Y:S01]  /*2770*/  PLOP3.LUT P1, PT, PT, PT, UP0, 0x80, 0x0 ;  /* 0x000000000000781c */ /* 0x000fe20003f2f008 */
[----:B------:R-:W-:Y:S02]  /*2780*/  UIMAD UR6, UR11, UR10, UR4 ;  /* 0x0000000a0b0672a4 */ /* 0x000fe4000f8e0204 */
[----:B------:R-:W-:-:S04]  /*2790*/  @UP0 ULDC UR5, c[0x0][0x44c] ;  /* 0x0001130000050ab9 */ /* 0x000fc80000000800 */
[----:B------:R-:W-:-:S04]  /*27a0*/  MOV R18, UR6 ;  /* 0x0000000600127c02 */ /* 0x000fc80008000f00 */
[----:B------:R-:W-:Y:S01]  /*27b0*/  @P0 IMAD.HI.U32 R0, R19, UR5, RZ ;  /* 0x0000000513000c27 */ /* 0x000fe2000f8e00ff */
[----:B------:R-:W-:-:S03]  /*27c0*/  @UP0 ULDC UR5, c[0x0][0x450] ;  /* 0x0001140000050ab9 */ /* 0x000fc60000000800 */
[----:B------:R-:W-:Y:S01]  /*27d0*/  IMAD R18, R5, -0x2, R18 ;  /* 0xfffffffe05127824 */ /* 0x000fe200078e0212 */
[----:B------:R-:W-:Y:S01]  /*27e0*/  @P1 SHF.R.U32.HI R3, RZ, UR5, R0 ;  /* 0x00000005ff031c19 */ /* 0x000fe20008011600 */
[----:B------:R-:W-:Y:S01]  /*27f0*/  UIADD3 UR5, UR4, 0x1, URZ ;  /* 0x0000000104057890 */ /* 0x000fe2000fffe03f */
[----:B------:R-:W-:-:S03]  /*2800*/  IMAD.U32 R0, RZ, RZ, UR14 ;  /* 0x0000000eff007e24 */ /* 0x000fc6000f8e00ff */
[----:B------:R-:W0:Y:S01]  /*2810*/  SHFL.IDX PT, R61, R3, RZ, 0x1c1f ;  /* 0x001c1fff033d7589 */ /* 0x000e2200000e0000 */
[----:B------:R-:W-:Y:S02]  /*2820*/  @!P5 VIADD R0, R0, 0x30840 ;  /* 0x000308400000d836 */ /* 0x000fe40000000000 */
[----:B------:R-:W-:Y:S01]  /*2830*/  IMAD.U32 R2, RZ, RZ, UR5 ;  /* 0x00000005ff027e24 */ /* 0x000fe2000f8e00ff */
[----:B------:R-:W-:Y:S02]  /*2840*/  ULDC UR5, c[0x0][0x9dc] ;  /* 0x0002770000057ab9 */ /* 0x000fe40000000800 */
[----:B------:R-:W-:Y:S01]  /*2850*/  ULOP3.LUT UR14, URZ, UR5, URZ, 0x33, !UPT ;  /* 0x000000053f0e7292 */ /* 0x000fe2000f8e333f */
[----:B------:R-:W-:Y:S01]  /*2860*/  IMAD R2, R5, -0x2, R2 ;  /* 0xfffffffe05027824 */ /* 0x000fe200078e0202 */
[----:B------:R-:W-:-:S03]  /*2870*/  @!P5 PRMT R0, RZ, 0x654, R0 ;  /* 0x00000654ff00d816 */ /* 0x000fc60000000000 */
[----:B------:R-:W-:Y:S01]  /*2880*/  IMAD R2, R9, UR11, R2 ;  /* 0x0000000b09027c24 */ /* 0x000fe2000f8e0202 */
[----:B------:R-:W-:Y:S01]  /*2890*/  ULDC UR11, c[0x0][0x288] ;  /* 0x0000a200000b7ab9 */ /* 0x000fe20000000800 */
[----:B------:R-:W-:Y:S02]  /*28a0*/  IMAD.U32 R21, RZ, RZ, UR14 ;  /* 0x0000000eff157e24 */ /* 0x000fe4000f8e00ff */
[----:B------:R-:W-:Y:S01]  /*28b0*/  VIADD R9, R2, -UR11 ;  /* 0x8000000b02097c36 */ /* 0x000fe20008000000 */
[----:B------:R-:W-:Y:S02]  /*28c0*/  WARPGROUP.DEPBAR.LE gsb0, 0x0 ;  /* 0x00008000000079c5 */ /* 0x000fe40000010000 */
[----:B------:R-:W-:Y:S01]  /*28d0*/  FMUL.FTZ R24, R24, UR7 ;  /* 0x0000000718187c20 */ /* 0x000fe20008410000 */
[----:B------:R-:W-:Y:S01]  /*28e0*/  FMUL.FTZ R25, R25, UR7 ;  /* 0x0000000719197c20 */ /* 0x000fe20008410000 */
[----:B------:R-:W-:Y:S01]  /*28f0*/  FMUL.FTZ R26, R26, UR7 ;  /* 0x000000071a1a7c20 */ /* 0x000fe20008410000 */
[----:B------:R-:W-:Y:S01]  /*2900*/  FMUL.FTZ R27, R27, UR7 ;  /* 0x000000071b1b7c20 */ /* 0x000fe20008410000 */
[----:B------:R-:W1:Y:S01]  /*2910*/  MUFU.TANH R57, R24 ;  /* 0x0000001800397308 */ /* 0x000e620000002400 */
[----:B------:R-:W-:Y:S01]  /*2920*/  FMUL.FTZ R28, R28, UR7 ;  /* 0x000000071c1c7c20 */ /* 0x000fe20008410000 */
[----:B------:R-:W-:Y:S01]  /*2930*/  FMUL.FTZ R29, R29, UR7 ;  /* 0x000000071d1d7c20 */ /* 0x000fe20008410000 */
[----:B------:R-:W-:Y:S01]  /*2940*/  FMUL.FTZ R30, R30, UR7 ;  /* 0x000000071e1e7c20 */ /* 0x000fe20008410000 */
[----:B------:R-:W-:Y:S01]  /*2950*/  FMUL.FTZ R31, R31, UR7 ;  /* 0x000000071f1f7c20 */ /* 0x000fe20008410000 */
[----:B------:R-:W-:Y:S01]  /*2960*/  FMUL.FTZ R32, R32, UR7 ;  /* 0x0000000720207c20 */ /* 0x000fe20008410000 */
[----:B------:R-:W-:Y:S01]  /*2970*/  FMUL.FTZ R33, R33, UR7 ;  /* 0x0000000721217c20 */ /* 0x000fe20008410000 */
[----:B------:R-:W-:Y:S01]  /*2980*/  FMUL.FTZ R34, R34, UR7 ;  /* 0x0000000722227c20 */ /* 0x000fe20008410000 */
[----:B------:R2:W3:Y:S01]  /*2990*/  MUFU.TANH R58, R25 ;  /* 0x00000019003a7308 */ /* 0x0004e20000002400 */
[----:B------:R-:W-:Y:S01]  /*29a0*/  FMUL.FTZ R35, R35, UR7 ;  /* 0x0000000723237c20 */ /* 0x000fe20008410000 */
[----:B------:R-:W-:Y:S01]  /*29b0*/  FMUL.FTZ R36, R36, UR7 ;  /* 0x0000000724247c20 */ /* 0x000fe20008410000 */
[----:B------:R-:W-:Y:S01]  /*29c0*/  FMUL.FTZ R37, R37, UR7 ;  /* 0x0000000725257c20 */ /* 0x000fe20008410000 */
[----:B------:R-:W-:Y:S01]  /*29d0*/  FMUL.FTZ R39, R39, UR7 ;  /* 0x0000000727277c20 */ /* 0x000fe20008410000 */
[----:B------:R-:W-:Y:S01]  /*29e0*/  FMUL.FTZ R40, R40, UR7 ;  /* 0x0000000728287c20 */ /* 0x000fe20008410000 */
[----:B------:R-:W-:Y:S01]  /*29f0*/  FMUL.FTZ R41, R41, UR7 ;  /* 0x0000000729297c20 */ /* 0x000fe20008410000 */
[----:B------:R-:W-:Y:S01]  /*2a00*/  FMUL.FTZ R42, R42, UR7 ;  /* 0x000000072a2a7c20 */ /* 0x000fe20008410000 */
[----:B------:R-:W-:Y:S01]  /*2a10*/  FMUL.FTZ R43, R43, UR7 ;  /* 0x000000072b2b7c20 */ /* 0x000fe20008410000 */
[----:B--2---:R-:W2:Y:S01]  /*2a20*/  LDC.64 R24, c[0x0][0x9e0] ;  /* 0x00027800ff187b82 */ /* 0x004ea20000000a00 */
        /* <DEDUP_REMOVED lines=12> */
[----:B------:R-:W4:Y:S01]  /*2af0*/  MUFU.TANH R26, R26 ;  /* 0x0000001a001a7308 */ /* 0x000f220000002400 */
[----:B------:R-:W-:Y:S01]  /*2b00*/  FMUL.FTZ R38, R38, UR7 ;  /* 0x0000000726267c20 */ /* 0x000fe20008410000 */
[----:B------:R0:W-:Y:S06]  /*2b10*/  @!P5 SYNCS.ARRIVE.TRANS64.RED.A1T0 RZ, [R0+URZ], RZ ;  /* 0x000000ff00ffd9a7 */ /* 0x0001ec000810043f */
[----:B------:R-:W0:Y:S01]  /*2b20*/  MUFU.TANH R27, R27 ;  /* 0x0000001b001b7308 */ /* 0x000e220000002400 */
[----:B--2---:R-:W-:Y:S01]  /*2b30*/  ISETP.GE.AND P6, PT, R25, 0x1, PT ;  /* 0x000000011900780c */ /* 0x004fe20003fc6270 */
[----:B------:R-:W-:-:S06]  /*2b40*/  IMAD.IADD R23, R9, 0x1, R24 ;  /* 0x0000000109177824 */ /* 0x000fcc00078e0218 */
[----:B------:R-:W2:Y:S01]  /*2b50*/  MUFU.TANH R28, R28 ;  /* 0x0000001c001c7308 */ /* 0x000ea20000002400 */
[----:B0-----:R-:W-:-:S07]  /*2b60*/  VIADDMNMX R0, R61, R23, R18, PT ;  /* 0x000000173d007246 */ /* 0x001fce0003800112 */
[----:B------:R-:W0:Y:S08]  /*2b70*/  MUFU.TANH R29, R29 ;  /* 0x0000001d001d7308 */ /* 0x000e300000002400 */
        /* <DEDUP_REMOVED lines=25> */
[----:B------:R5:W0:Y:S02]  /*2d10*/  MUFU.TANH R59, R38 ;  /* 0x00000026003b7308 */ /* 0x000a240000002400 */
[----:B-----5:R-:W-:-:S04]  /*2d20*/  VIADD R38, R9, UR14 ;  /* 0x0000000e09267c36 */ /* 0x020fc80008000000 */
[----:B------:R-:W-:Y:S01]  /*2d30*/  IMAD.IADD R2, R38, 0x1, R61 ;  /* 0x0000000126027824 */ /* 0x000fe200078e023d */
[----:B-1234-:R-:W-:Y:S06]  /*2d40*/  @!P6 BRA `(.L_x_976) ;  /* 0x00000000005ce947 */ /* 0x01efec0003800000 */
[----:B------:R-:W-:Y:S01]  /*2d50*/  R2UR UR5, R17 ;  /* 0x00000000110572ca */ /* 0x000fe200000e0000 */
[----:B------:R-:W-:Y:S01]  /*2d60*/  BSSY B0, `(.L_x_977) ;  /* 0x0000011000007945 */ /* 0x000fe20003800000 */
[----:B------:R-:W-:-:S11]  /*2d70*/  MOV R4, UR10 ;  /* 0x0000000a00047c02 */ /* 0x000fd60008000f00 */
[----:B------:R-:W-:-:S04]  /*2d80*/  IMAD R4, R4, UR5, R61 ;  /* 0x0000000504047c24 */ /* 0x000fc8000f8e023d */
[----:B------:R-:W-:-:S05]  /*2d90*/  VIADD R4, R4, -UR11 ;  /* 0x8000000b04047c36 */ /* 0x000fca0008000000 */
[----:B------:R-:W-:-:S13]  /*2da0*/  ISETP.GT.AND P0, PT, R4, -0x1, PT ;  /* 0xffffffff0400780c */ /* 0x000fda0003f04270 */
[----:B------:R-:W-:Y:S05]  /*2db0*/  @P0 BRA `(.L_x_978) ;  /* 0x00000000001c0947 */ /* 0x000fea0003800000 */
[----:B------:R-:W-:Y:S02]  /*2dc0*/  ISETP.NE.AND P0, PT, R25, 0x1, PT ;  /* 0x000000011900780c */ /* 0x000fe40003f05270 */
[----:B------:R-:W-:-:S11]  /*2dd0*/  LOP3.LUT R9, RZ, R4, RZ, 0x33, !PT ;  /* 0x00000004ff097212 */ /* 0x000fd600078e33ff */
[----:B------:R-:W1:Y:S02]  /*2de0*/  @P0 LDC.64 R60, c[0x0][0x9e8] ;  /* 0x00027a00ff3c0b82 */ /* 0x000e640000000a00 */
[----:B-1----:R-:W-:-:S05]  /*2df0*/  @P0 IMAD.HI.U32 R4, R9, R60, RZ ;  /* 0x0000003c09040227 */ /* 0x002fca00078e00ff */
[----:B------:R-:W-:-:S04]  /*2e00*/  @P0 SHF.R.U32.HI R9, RZ, R61, R4 ;  /* 0x0000003dff090219 */ /* 0x000fc80000011604 */
[----:B------:R-:W-:Y:S01]  /*2e10*/  LOP3.LUT R4, RZ, R9, RZ, 0x33, !PT ;  /* 0x00000009ff047212 */ /* 0x000fe200078e33ff */
[----:B------:R-:W-:Y:S06]  /*2e20*/  BRA `(.L_x_979) ;  /* 0x0000000000107947 */ /* 0x000fec0003800000 */
.L_x_978:
[----:B------:R-:W-:-:S13]  /*2e30*/  ISETP.NE.AND P0, PT, R25, 0x1, PT ;  /* 0x000000011900780c */ /* 0x000fda0003f05270 */
[----:B------:R-:W1:Y:S02]  /*2e40*/  @P0 LDC.64 R8, c[0x0][0x9e8] ;  /* 0x00027a00ff080b82 */ /* 0x000e640000000a00 */
[----:B-1----:R-:W-:-:S05]  /*2e50*/  @P0 IMAD.HI.U32 R8, R4, R8, RZ ;  /* 0x0000000804080227 */ /* 0x002fca00078e00ff */
[----:B------:R-:W-:-:S07]  /*2e60*/  @P0 SHF.R.U32.HI R4, RZ, R9, R8 ;  /* 0x00000009ff040219 */ /* 0x000fce0000011608 */
.L_x_979:
[----:B------:R-:W-:Y:S05]  /*2e70*/  BSYNC B0 ;  /* 0x0000000000007941 */ /* 0x000fea0003800000 */
.L_x_977:
[----:B------:R-:W-:-:S04]  /*2e80*/  IMAD R4, R4, R25, -UR27 ;  /* 0x8000001b04047e24 */ /* 0x000fc8000f8e0219 */
[----:B------:R-:W-:-:S05]  /*2e90*/  IMAD R9, R5, -0x2, R4 ;  /* 0xfffffffe05097824 */ /* 0x000fca00078e0204 */
[----:B------:R-:W-:Y:S02]  /*2ea0*/  VIMNMX R2, R2, R9, !PT ;  /* 0x0000000902027248 */ /* 0x000fe40007fe0100 */
[----:B------:R-:W-:-:S07]  /*2eb0*/  VIADDMNMX R0, R9, R25, R0, PT ;  /* 0x0000001909007246 */ /* 0x000fce0003800100 */
.L_x_976:
[----:B------:R-:W-:Y:S01]  /*2ec0*/  UISETP.GE.AND UP1, UPT, UR4, 0x2, UPT ;  /* 0x000000020400788c */ /* 0x000fe2000bf26270 */
[----:B------:R-:W1:Y:S01]  /*2ed0*/  SHFL.IDX PT, R3, R3, 0x1, 0x1c1f ;  /* 0x003c1f0003037f89 */ /* 0x000e6200000e0000 */
[----:B------:R-:W-:Y:S02]  /*2ee0*/  UISETP.GE.AND UP4, UPT, UR4, 0x9, UPT ;  /* 0x000000090400788c */ /* 0x000fe4000bf86270 */
[----:B------:R-:W-:Y:S02]  /*2ef0*/  UISETP.GE.AND UP2, UPT, UR4, 0x1, UPT ;  /* 0x000000010400788c */ /* 0x000fe4000bf46270 */
[----:B------:R-:W-:Y:S01]  /*2f00*/  PLOP3.LUT P1, PT, PT, PT, UP1, 0x40, 0x0 ;  /* 0x000000000000781c */ /* 0x000fe20003f2e818 */
[----:B------:R-:W-:Y:S01]  /*2f10*/  UP2UR UR26, UPR, URZ, 0x2 ;  /* 0x000000023f1a7883 */ /* 0x000fe20008000000 */
[----:B------:R-:W-:Y:S01]  /*2f20*/  PLOP3.LUT P0, PT, PT, PT, UP4, 0x40, 0x0 ;  /* 0x000000000000781c */ /* 0x000fe20003f0e848 */
[----:B------:R-:W-:Y:S01]  /*2f30*/  UISETP.GE.AND UP1, UPT, UR4, 0x12, UPT ;  /* 0x000000120400788c */ /* 0x000fe2000bf26270 */
[----:B------:R-:W-:Y:S01]  /*2f40*/  ISETP.GT.AND P1, PT, R2, 0x1, P1 ;  /* 0x000000010200780c */ /* 0x000fe20000f24270 */
[----:B------:R-:W-:Y:S01]  /*2f50*/  UISETP.GE.AND UP3, UPT, UR4, 0xa, UPT ;  /* 0x0000000a0400788c */ /* 0x000fe2000bf66270 */
[----:B------:R-:W-:Y:S01]  /*2f60*/  PLOP3.LUT P2, PT, PT, PT, UP2, 0x40, 0x0 ;  /* 0x000000000000781c */ /* 0x000fe20003f4e828 */
[----:B------:R-:W-:Y:S01]  /*2f70*/  UP2UR UR18, UPR, URZ, 0x2 ;  /* 0x000000023f127883 */ /* 0x000fe20008000000 */
[----:B------:R-:W-:Y:S01]  /*2f80*/  ISETP.LT.OR P1, PT, R0, 0x2, P1 ;  /* 0x000000020000780c */ /* 0x000fe20000f21670 */
[----:B------:R-:W-:Y:S01]  /*2f90*/  UP2UR UR23, UPR, URZ, 0x4 ;  /* 0x000000043f177883 */ /* 0x000fe20008000000 */
[C---:B------:R-:W-:Y:S01]  /*2fa0*/  ISETP.GT.AND P0, PT, R2.reuse, 0x8, P0 ;  /* 0x000000080200780c */ /* 0x040fe20000704270 */
[----:B------:R-:W-:Y:S01]  /*2fb0*/  UISETP.GE.AND UP2, UPT, UR4, 0x11, UPT ;  /* 0x000000110400788c */ /* 0x000fe2000bf46270 */
[----:B------:R-:W-:Y:S01]  /*2fc0*/  ISETP.GT.AND P2, PT, R2, RZ, P2 ;  /* 0x000000ff0200720c */ /* 0x000fe20001744270 */
[----:B------:R-:W-:Y:S01]  /*2fd0*/  UP2UR UR22, UPR, URZ, 0x10 ;  /* 0x000000103f167883 */ /* 0x000fe20008000000 */
[----:B------:R-:W-:Y:S01]  /*2fe0*/  FSEL R61, R58, -INF , !P1 ;  /* 0xff8000003a3d7808 */ /* 0x000fe20004800000 */
[----:B------:R-:W-:Y:S01]  /*2ff0*/  UP2UR UR15, UPR, URZ, 0x4 ;  /* 0x000000043f0f7883 */ /* 0x000fe20008000000 */
[----:B------:R-:W-:Y:S01]  /*3000*/  PLOP3.LUT P1, PT, PT, PT, UP1, 0x40, 0x0 ;  /* 0x000000000000781c */ /* 0x000fe20003f2e818 */
[----:B------:R-:W-:Y:S01]  /*3010*/  UISETP.GE.AND UP1, UPT, UR4, 0x19, UPT ;  /* 0x000000190400788c */ /* 0x000fe2000bf26270 */
[----:B------:R-:W-:Y:S01]  /*3020*/  PLOP3.LUT P3, PT, PT, PT, UP3, 0x40, 0x0 ;  /* 0x000000000000781c */ /* 0x000fe20003f6e838 */
[----:B------:R-:W-:Y:S01]  /*3030*/  UP2UR UR5, UPR, URZ, 0x8 ;  /* 0x000000083f057883 */ /* 0x000fe20008000000 */
[C---:B------:R-:W-:Y:S01]  /*3040*/  ISETP.LT.OR P0, PT, R0.reuse, 0x9, P0 ;  /* 0x000000090000780c */ /* 0x040fe20000701670 */
[----:B------:R-:W-:Y:S01]  /*3050*/  UP2UR UR19, UPR, URZ, 0x2 ;  /* 0x000000023f137883 */ /* 0x000fe20008000000 */
[----:B------:R-:W-:Y:S01]  /*3060*/  ISETP.LT.OR P2, PT, R0, 0x1, P2 ;  /* 0x000000010000780c */ /* 0x000fe20001741670 */
[----:B------:R-:W-:Y:S01]  /*3070*/  UISETP.GE.AND UP3, UPT, UR4, 0x31, UPT ;  /* 0x000000310400788c */ /* 0x000fe2000bf66270 */
[----:B------:R-:W-:Y:S01]  /*3080*/  ISETP.GT.AND P3, PT, R2, 0x9, P3 ;  /* 0x000000090200780c */ /* 0x000fe20001f64270 */
[----:B------:R-:W-:Y:S01]  /*3090*/  UISETP.GE.AND UP4, UPT, UR4, 0x32, UPT ;  /* 0x000000320400788c */ /* 0x000fe2000bf86270 */
[----:B------:R-:W-:Y:S01]  /*30a0*/  FSEL R63, R28, -INF , !P0 ;  /* 0xff8000001c3f7808 */ /* 0x000fe20004000000 */
[----:B------:R-:W-:Y:S01]  /*30b0*/  UISETP.GE.AND UP5, UPT, UR4, 0x39, UPT ;  /* 0x000000390400788c */ /* 0x000fe2000bfa6270 */
[----:B------:R-:W-:Y:S01]  /*30c0*/  FSEL R57, R57, -INF , !P2 ;  /* 0xff80000039397808 */ /* 0x000fe20005000000 */
[----:B------:R-:W-:Y:S01]  /*30d0*/  UISETP.GE.AND UP6, UPT, UR4, 0x3a, UPT ;  /* 0x0000003a0400788c */ /* 0x000fe2000bfc6270 */
[----:B------:R-:W-:Y:S01]  /*30e0*/  PLOP3.LUT P0, PT, PT, PT, UP1, 0x40, 0x0 ;  /* 0x000000000000781c */ /* 0x000fe20003f0e818 */
[----:B------:R-:W-:Y:S01]  /*30f0*/  UISETP.GE.AND UP1, UPT, UR4, 0x1a, UPT ;  /* 0x0000001a0400788c */ /* 0x000fe2000bf26270 */
[----:B------:R-:W-:Y:S01]  /*3100*/  PLOP3.LUT P2, PT, PT, PT, UP2, 0x40, 0x0 ;  /* 0x000000000000781c */ /* 0x000fe20003f4e828 */
[----:B------:R-:W-:Y:S01]  /*3110*/  UISETP.GE.AND UP2, UPT, UR4, 0x2a, UPT ;  /* 0x0000002a0400788c */ /* 0x000fe2000bf46270 */
[----:B------:R-:W-:Y:S01]  /*3120*/  ISETP.LT.OR P3, PT, R0, 0xa, P3 ;  /* 0x0000000a0000780c */ /* 0x000fe20001f61670 */
[----:B------:R-:W-:Y:S01]  /*3130*/  UP2UR UR6, UPR, URZ, 0x2 ;  /* 0x000000023f067883 */ /* 0x000fe20008000000 */
[----:B------:R-:W-:-:S02]  /*3140*/  ISETP.GT.AND P2, PT, R2, 0x10, P2 ;  /* 0x000000100200780c */ /* 0x000fc40001744270 */
[----:B0-----:R-:W-:Y:S02]  /*3150*/  FSEL R65, R29, -INF , !P3 ;  /* 0xff8000001d417808 */ /* 0x001fe40005800000 */
[----:B------:R-:W-:Y:S01]  /*3160*/  PLOP3.LUT P3, PT, PT, PT, UP1, 0x40, 0x0 ;  /* 0x000000000000781c */ /* 0x000fe20003f6e818 */
[----:B------:R-:W-:Y:S01]  /*3170*/  UISETP.GE.AND UP1, UPT, UR4, 0x21, UPT ;  /* 0x000000210400788c */ /* 0x000fe2000bf26270 */
[----:B------:R-:W-:Y:S02]  /*3180*/  ISETP.LT.OR P2, PT, R0, 0x11, P2 ;  /* 0x000000110000780c */ /* 0x000fe40001741670 */
[----:B------:R-:W-:Y:S01]  /*3190*/  ISETP.GT.AND P1, PT, R2, 0x11, P1 ;  /* 0x000000110200780c */ /* 0x000fe20000f24270 */
[----:B------:R-:W-:Y:S01]  /*31a0*/  UP2UR UR14, UPR, URZ, 0x2 ;  /* 0x000000023f0e7883 */ /* 0x000fe20008000000 */
[----:B------:R-:W-:Y:S02]  /*31b0*/  FSEL R67, R32, -INF , !P2 ;  /* 0xff80000020437808 */ /* 0x000fe40005000000 */
[----:B------:R-:W-:Y:S01]  /*31c0*/  PLOP3.LUT P2, PT, PT, PT, UP1, 0x40, 0x0 ;  /* 0x000000000000781c */ /* 0x000fe20003f4e818 */
[----:B------:R-:W-:Y:S01]  /*31d0*/  UISETP.GE.AND UP1, UPT, UR4, 0x22, UPT ;  /* 0x000000220400788c */ /* 0x000fe2000bf26270 */
[----:B------:R-:W-:-:S02]  /*31e0*/  ISETP.LT.OR P1, PT, R0, 0x12, P1 ;  /* 0x000000120000780c */ /* 0x000fc40000f21670 */
[C---:B------:R-:W-:Y:S01]  /*31f0*/  ISETP.GT.AND P0, PT, R2.reuse, 0x18, P0 ;  /* 0x000000180200780c */ /* 0x040fe20000704270 */
[----:B------:R-:W-:Y:S01]  /*3200*/  UP2UR UR7, UPR, URZ, 0x2 ;  /* 0x000000023f077883 */ /* 0x000fe20008000000 */
[----:B------:R-:W-:Y:S02]  /*3210*/  ISETP.GT.AND P3, PT, R2, 0x19, P3 ;  /* 0x000000190200780c */ /* 0x000fe40001f64270 */
[----:B------:R-:W-:Y:S02]  /*3220*/  FSEL R69, R33, -INF , !P1 ;  /* 0xff80000021457808 */ /* 0x000fe40004800000 */
[----:B------:R-:W-:Y:S01]  /*3230*/  PLOP3.LUT P1, PT, PT, PT, UP1, 0x40, 0x0 ;  /* 0x000000000000781c */ /* 0x000fe20003f2e818 */
[----:B------:R-:W-:Y:S01]  /*3240*/  UISETP.GE.AND UP1, UPT, UR4, 0x29, UPT ;  /* 0x000000290400788c */ /* 0x000fe2000bf26270 */
[C---:B------:R-:W-:Y:S02]  /*3250*/  ISETP.LT.OR P0, PT, R0.reuse, 0x19, P0 ;  /* 0x000000190000780c */ /* 0x040fe40000701670 */
[----:B------:R-:W-:-:S02]  /*3260*/  ISETP.LT.OR P3, PT, R0, 0x1a, P3 ;  /* 0x0000001a0000780c */ /* 0x000fc40001f61670 */
[----:B------:R-:W-:Y:S02]  /*3270*/  FSEL R71, R36, -INF , !P0 ;  /* 0xff80000024477808 */ /* 0x000fe40004000000 */
[----:B------:R-:W-:Y:S02]  /*3280*/  FSEL R73, R37, -INF , !P3 ;  /* 0xff80000025497808 */ /* 0x000fe40005800000 */
[----:B------:R-:W-:Y:S02]  /*3290*/  PLOP3.LUT P0, PT, PT, PT, UP1, 0x40, 0x0 ;  /* 0x000000000000781c */ /* 0x000fe40003f0e818 */
[----:B------:R-:W-:Y:S02]  /*32a0*/  PLOP3.LUT P3, PT, PT, PT, UP2, 0x40, 0x0 ;  /* 0x000000000000781c */ /* 0x000fe40003f6e828 */
[C---:B------:R-:W-:Y:S02]  /*32b0*/  ISETP.GT.AND P2, PT, R2.reuse, 0x20, P2 ;  /* 0x000000200200780c */ /* 0x040fe40001744270 */
[----:B------:R-:W-:-:S02]  /*32c0*/  ISETP.GT.AND P1, PT, R2, 0x21, P1 ;  /* 0x000000210200780c */ /* 0x000fc40000f24270 */
[C---:B------:R-:W-:Y:S02]  /*32d0*/  ISETP.GT.AND P0, PT, R2.reuse, 0x28, P0 ;  /* 0x000000280200780c */ /* 0x040fe40000704270 */
[----:B------:R-:W-:Y:S02]  /*32e0*/  ISETP.GT.AND P3, PT, R2, 0x29, P3 ;  /* 0x000000290200780c */ /* 0x000fe40001f64270 */
[C---:B------:R-:W-:Y:S02]  /*32f0*/  ISETP.LT.OR P2, PT, R0.reuse, 0x21, P2 ;  /* 0x000000210000780c */ /* 0x040fe40001741670 */
[C---:B------:R-:W-:Y:S02]  /*3300*/  ISETP.LT.OR P1, PT, R0.reuse, 0x22, P1 ;  /* 0x000000220000780c */ /* 0x040fe40000f21670 */
[C---:B------:R-:W-:Y:S02]  /*3310*/  ISETP.LT.OR P0, PT, R0.reuse, 0x29, P0 ;  /* 0x000000290000780c */ /* 0x040fe40000701670 */
[----:B------:R-:W-:-:S02]  /*3320*/  ISETP.LT.OR P3, PT, R0, 0x2a, P3 ;  /* 0x0000002a0000780c */ /* 0x000fc40001f61670 */
[----:B------:R-:W-:Y:S02]  /*3330*/  FSEL R75, R40, -INF , !P2 ;  /* 0xff800000284b7808 */ /* 0x000fe40005000000 */
[----:B------:R-:W-:Y:S02]  /*3340*/  FSEL R77, R41, -INF , !P1 ;  /* 0xff800000294d7808 */ /* 0x000fe40004800000 */
[----:B------:R-:W-:Y:S02]  /*3350*/  FSEL R79, R44, -INF , !P0 ;  /* 0xff8000002c4f7808 */ /* 0x000fe40004000000 */
[----:B------:R-:W-:Y:S02]  /*3360*/  FSEL R81, R45, -INF , !P3 ;  /* 0xff8000002d517808 */ /* 0x000fe40005800000 */
[----:B------:R-:W-:Y:S02]  /*3370*/  PLOP3.LUT P2, PT, PT, PT, UP3, 0x40, 0x0 ;  /* 0x000000000000781c */ /* 0x000fe40003f4e838 */
[----:B------:R-:W-:-:S02]  /*3380*/  PLOP3.LUT P1, PT, PT, PT, UP4, 0x40, 0x0 ;  /* 0x000000000000781c */ /* 0x000fc40003f2e848 */
[----:B------:R-:W-:Y:S02]  /*3390*/  PLOP3.LUT P0, PT, PT, PT, UP5, 0x40, 0x0 ;  /* 0x000000000000781c */ /* 0x000fe40003f0e858 */
[----:B------:R-:W-:Y:S02]  /*33a0*/  PLOP3.LUT P3, PT, PT, PT, UP6, 0x40, 0x0 ;  /* 0x000000000000781c */ /* 0x000fe40003f6e868 */
[C---:B------:R-:W-:Y:S02]  /*33b0*/  ISETP.GT.AND P2, PT, R2.reuse, 0x30, P2 ;  /* 0x000000300200780c */ /* 0x040fe40001744270 */
[C---:B------:R-:W-:Y:S02]  /*33c0*/  ISETP.GT.AND P1, PT, R2.reuse, 0x31, P1 ;  /* 0x000000310200780c */ /* 0x040fe40000f24270 */
[C---:B------:R-:W-:Y:S02]  /*33d0*/  ISETP.GT.AND P0, PT, R2.reuse, 0x38, P0 ;  /* 0x000000380200780c */ /* 0x040fe40000704270 */
[----:B------:R-:W-:Y:S01]  /*33e0*/  ISETP.GT.AND P3, PT, R2, 0x39, P3 ;  /* 0x000000390200780c */ /* 0x000fe20001f64270 */
[----:B-1----:R-:W-:Y:S01]  /*33f0*/  IMAD.IADD R2, R38, 0x1, R3 ;  /* 0x0000000126027824 */ /* 0x002fe200078e0203 */
[----:B------:R-:W-:-:S02]  /*3400*/  ISETP.LT.OR P2, PT, R0, 0x31, P2 ;  /* 0x000000310000780c */ /* 0x000fc40001741670 */
[C---:B------:R-:W-:Y:S02]  /*3410*/  ISETP.LT.OR P1, PT, R0.reuse, 0x32, P1 ;  /* 0x000000320000780c */ /* 0x040fe40000f21670 */
[C---:B------:R-:W-:Y:S02]  /*3420*/  ISETP.LT.OR P0, PT, R0.reuse, 0x39, P0 ;  /* 0x000000390000780c */ /* 0x040fe40000701670 */
[----:B------:R-:W-:Y:S02]  /*3430*/  ISETP.LT.OR P3, PT, R0, 0x3a, P3 ;  /* 0x0000003a0000780c */ /* 0x000fe40001f61670 */
[----:B------:R-:W-:Y:S02]  /*3440*/  VIADDMNMX R0, R3, R23, R18, PT ;  /* 0x0000001703007246 */ /* 0x000fe40003800112 */
[----:B------:R-:W-:Y:S02]  /*3450*/  FSEL R83, R48, -INF , !P2 ;  /* 0xff80000030537808 */ /* 0x000fe40005000000 */
[----:B------:R-:W-:-:S02]  /*3460*/  FSEL R85, R49, -INF , !P1 ;  /* 0xff80000031557808 */ /* 0x000fc40004800000 */
[----:B------:R-:W-:Y:S02]  /*3470*/  FSEL R87, R52, -INF , !P0 ;  /* 0xff80000034577808 */ /* 0x000fe40004000000 */
[----:B------:R-:W-:Y:S01]  /*3480*/  FSEL R53, R53, -INF , !P3 ;  /* 0xff80000035357808 */ /* 0x000fe20005800000 */
[----:B------:R-:W-:Y:S06]  /*3490*/  @!P6 BRA `(.L_x_980) ;  /* 0x00000000005ce947 */ /* 0x000fec0003800000 */
[----:B------:R-:W-:Y:S01]  /*34a0*/  R2UR UR4, R17 ;  /* 0x00000000110472ca */ /* 0x000fe200000e0000 */
[----:B------:R-:W-:Y:S01]  /*34b0*/  IMAD.U32 R4, RZ, RZ, UR10 ;  /* 0x0000000aff047e24 */ /* 0x000fe2000f8e00ff */
[----:B------:R-:W-:Y:S11]  /*34c0*/  BSSY B0, `(.L_x_981) ;  /* 0x0000010000007945 */ /* 0x000ff60003800000 */
[----:B------:R-:W-:-:S04]  /*34d0*/  IMAD R3, R4, UR4, R3 ;  /* 0x0000000404037c24 */ /* 0x000fc8000f8e0203 */
[----:B------:R-:W-:-:S05]  /*34e0*/  VIADD R3, R3, -UR11 ;  /* 0x8000000b03037c36 */ /* 0x000fca0008000000 */
[----:B------:R-:W-:-:S13]  /*34f0*/  ISETP.GT.AND P0, PT, R3, -0x1, PT ;  /* 0xffffffff0300780c */ /* 0x000fda0003f04270 */
[----:B------:R-:W-:Y:S05]  /*3500*/  @P0 BRA `(.L_x_982) ;  /* 0x00000000001c0947 */ /* 0x000fea0003800000 */
[----:B------:R-:W-:Y:S02]  /*3510*/  ISETP.NE.AND P0, PT, R25, 0x1, PT ;  /* 0x000000011900780c */ /* 0x000fe40003f05270 */
[----:B------:R-:W-:-:S11]  /*3520*/  LOP3.LUT R3, RZ, R3, RZ, 0x33, !PT ;  /* 0x00000003ff037212 */ /* 0x000fd600078e33ff */
[----:B------:R-:W0:Y:S02]  /*3530*/  @P0 LDC.64 R8, c[0x0][0x9e8] ;  /* 0x00027a00ff080b82 */ /* 0x000e240000000a00 */
[----:B0-----:R-:W-:-:S05]  /*3540*/  @P0 IMAD.HI.U32 R4, R3, R8, RZ ;  /* 0x0000000803040227 */ /* 0x001fca00078e00ff */
[----:B------:R-:W-:-:S04]  /*3550*/  @P0 SHF.R.U32.HI R3, RZ, R9, R4 ;  /* 0x00000009ff030219 */ /* 0x000fc80000011604 */
[----:B------:R-:W-:Y:S01]  /*3560*/  LOP3.LUT R3, RZ, R3, RZ, 0x33, !PT ;  /* 0x00000003ff037212 */ /* 0x000fe200078e33ff */
[----:B------:R-:W-:Y:S06]  /*3570*/  BRA `(.L_x_983) ;  /* 0x0000000000107947 */ /* 0x000fec0003800000 */
.L_x_982:
[----:B------:R-:W-:-:S13]  /*3580*/  ISETP.NE.AND P0, PT, R25, 0x1, PT ;  /* 0x000000011900780c */ /* 0x000fda0003f05270 */
[----:B------:R-:W0:Y:S02]  /*3590*/  @P0 LDC.64 R8, c[0x0][0x9e8] ;  /* 0x00027a00ff080b82 */ /* 0x000e240000000a00 */
[----:B0-----:R-:W-:-:S05]  /*35a0*/  @P0 IMAD.HI.U32 R4, R3, R8, RZ ;  /* 0x0000000803040227 */ /* 0x001fca00078e00ff */
[----:B------:R-:W-:-:S07]  /*35b0*/  @P0 SHF.R.U32.HI R3, RZ, R9, R4 ;  /* 0x00000009ff030219 */ /* 0x000fce0000011604 */
.L_x_983:
[----:B------:R-:W-:Y:S05]  /*35c0*/  BSYNC B0 ;  /* 0x0000000000007941 */ /* 0x000fea0003800000 */
.L_x_981:
[----:B------:R-:W-:-:S04]  /*35d0*/  IMAD R4, R3, R25, -UR27 ;  /* 0x8000001b03047e24 */ /* 0x000fc8000f8e0219 */
[----:B------:R-:W-:-:S05]  /*35e0*/  IMAD R3, R5, -0x2, R4 ;  /* 0xfffffffe05037824 */ /* 0x000fca00078e0204 */
[----:B------:R-:W-:Y:S02]  /*35f0*/  VIMNMX R2, R2, R3, !PT ;  /* 0x0000000302027248 */ /* 0x000fe40007fe0100 */
[----:B------:R-:W-:-:S07]  /*3600*/  VIADDMNMX R0, R3, R25, R0, PT ;  /* 0x0000001903007246 */ /* 0x000fce0003800100 */
.L_x_980:
[----:B------:R-:W-:Y:S01]  /*3610*/  FMNMX.FTZ R3, R57, R61, !PT ;  /* 0x0000003d39037209 */ /* 0x000fe20007810000 */
[----:B------:R-:W-:Y:S02]  /*3620*/  UP2UR UR4, UPR, URZ, 0x8 ;  /* 0x000000083f047883 */ /* 0x000fe40008000000 */
[----:B------:R-:W-:Y:S01]  /*3630*/  UISETP.NE.AND UP3, UPT, UR22, URZ, UPT ;  /* 0x0000003f1600728c */ /* 0x000fe2000bf65270 */
[----:B------:R-:W-:Y:S01]  /*3640*/  FMNMX.FTZ R3, R63, R3, !PT ;  /* 0x000000033f037209 */ /* 0x000fe20007810000 */
[----:B------:R-:W-:Y:S02]  /*3650*/  UP2UR UR22, UPR, URZ, 0x10 ;  /* 0x000000103f167883 */ /* 0x000fe40008000000 */
[----:B------:R-:W-:Y:S01]  /*3660*/  UISETP.NE.AND UP4, UPT, UR26, URZ, UPT ;  /* 0x0000003f1a00728c */ /* 0x000fe2000bf85270 */
[----:B------:R-:W-:Y:S01]  /*3670*/  FMNMX.FTZ R3, R65, R3, !PT ;  /* 0x0000000341037209 */ /* 0x000fe20007810000 */
[----:B------:R-:W-:Y:S01]  /*3680*/  UP2UR UR26, UPR, URZ, 0x20 ;  /* 0x000000203f1a7883 */ /* 0x000fe20008000000 */
[----:B------:R-:W-:Y:S01]  /*3690*/  PLOP3.LUT P2, PT, PT, PT, UP3, 0x40, 0x0 ;  /* 0x000000000000781c */ /* 0x000fe20003f4e838 */
[----:B------:R-:W-:Y:S01]  /*36a0*/  UISETP.NE.AND UP5, UPT, UR23, URZ, UPT ;  /* 0x0000003f1700728c */ /* 0x000fe2000bfa5270 */
[----:B------:R-:W-:Y:S01]  /*36b0*/  FMNMX.FTZ R3, R67, R3, !PT ;  /* 0x0000000343037209 */ /* 0x000fe20007810000 */
[----:B------:R-:W-:Y:S01]  /*36c0*/  UP2UR UR27, UPR, URZ, 0x1 ;  /* 0x000000013f1b7883 */ /* 0x000fe20008000000 */
[----:B------:R-:W-:Y:S01]  /*36d0*/  PLOP3.LUT P1, PT, PT, PT, UP4, 0x40, 0x0 ;  /* 0x000000000000781c */ /* 0x000fe20003f2e848 */
[----:B------:R-:W-:Y:S01]  /*36e0*/  UISETP.NE.AND UP0, UPT, UR15, URZ, UPT ;  /* 0x0000003f0f00728c */ /* 0x000fe2000bf05270 */
[----:B------:R-:W-:Y:S01]  /*36f0*/  FMNMX.FTZ R3, R69, R3, !PT ;  /* 0x0000000345037209 */ /* 0x000fe20007810000 */
[----:B------:R-:W-:Y:S01]  /*3700*/  UISETP.NE.AND UP3, UPT, UR18, URZ, UPT ;  /* 0x0000003f1200728c */ /* 0x000fe2000bf65270 */
[----:B------:R-:W-:Y:S01]  /*3710*/  PLOP3.LUT P3, PT, PT, PT, UP5, 0x40, 0x0 ;  /* 0x000000000000781c */ /* 0x000fe20003f6e858 */
[----:B------:R-:W-:Y:S01]  /*3720*/  UISETP.NE.AND UP5, UPT, UR5, URZ, UPT ;  /* 0x0000003f0500728c */ /* 0x000fe2000bfa5270 */
[----:B------:R-:W-:Y:S01]  /*3730*/  FMNMX.FTZ R3, R71, R3, !PT ;  /* 0x0000000347037209 */ /* 0x000fe20007810000 */
[----:B------:R-:W-:Y:S01]  /*3740*/  UISETP.NE.AND UP4, UPT, UR19, URZ, UPT ;  /* 0x0000003f1300728c */ /* 0x000fe2000bf85270 */
[C---:B------:R-:W-:Y:S01]  /*3750*/  ISETP.GT.AND P3, PT, R2.reuse, RZ, P3 ;  /* 0x000000ff0200720c */ /* 0x040fe20001f64270 */
[----:B------:R-:W-:Y:S01]  /*3760*/  ULDC UR5, c[0x0][0x988] ;  /* 0x0002620000057ab9 */ /* 0x000fe20000000800 */
[----:B------:R-:W-:Y:S01]  /*3770*/  FMNMX.FTZ R3, R73, R3, !PT ;  /* 0x0000000349037209 */ /* 0x000fe20007810000 */
[----:B------:R-:W-:Y:S01]  /*3780*/  UP2UR UR23, UPR, URZ, 0x40 ;  /* 0x000000403f177883 */ /* 0x000fe20008000000 */
[----:B------:R-:W-:Y:S01]  /*3790*/  ISETP.GT.AND P1, PT, R2, 0x1, P1 ;  /* 0x000000010200780c */ /* 0x000fe20000f24270 */
[----:B------:R-:W-:Y:S01]  /*37a0*/  UISETP.NE.AND UP6, UPT, UR14, URZ, UPT ;  /* 0x0000003f0e00728c */ /* 0x000fe2000bfc5270 */
[----:B------:R-:W-:-:S02]  /*37b0*/  FMNMX.FTZ R3, R75, R3, !PT ;  /* 0x000000034b037209 */ /* 0x000fc40007810000 */
[C---:B------:R-:W-:Y:S02]  /*37c0*/  ISETP.LT.OR P3, PT, R0.reuse, 0x1, P3 ;  /* 0x000000010000780c */ /* 0x040fe40001f61670 */
[----:B------:R-:W-:Y:S02]  /*37d0*/  FMNMX.FTZ R3, R77, R3, !PT ;  /* 0x000000034d037209 */ /* 0x000fe40007810000 */
[----:B------:R-:W-:Y:S02]  /*37e0*/  ISETP.LT.OR P1, PT, R0, 0x2, P1 ;  /* 0x000000020000780c */ /* 0x000fe40000f21670 */
[----:B------:R-:W-:Y:S02]  /*37f0*/  FMNMX.FTZ R3, R79, R3, !PT ;  /* 0x000000034f037209 */ /* 0x000fe40007810000 */
[----:B------:R-:W-:Y:S02]  /*3800*/  ISETP.GT.AND P2, PT, R2, 0x8, P2 ;  /* 0x000000080200780c */ /* 0x000fe40001744270 */
[----:B------:R-:W-:-:S02]  /*3810*/  FMNMX.FTZ R3, R81, R3, !PT ;  /* 0x0000000351037209 */ /* 0x000fc40007810000 */
[----:B------:R-:W-:Y:S02]  /*3820*/  ISETP.LT.OR P2, PT, R0, 0x9, P2 ;  /* 0x000000090000780c */ /* 0x000fe40001741670 */
[----:B------:R-:W-:Y:S02]  /*3830*/  FMNMX.FTZ R3, R83, R3, !PT ;  /* 0x0000000353037209 */ /* 0x000fe40007810000 */
[----:B------:R-:W-:Y:S02]  /*3840*/  FSEL R18, R30, -INF , !P2 ;  /* 0xff8000001e127808 */ /* 0x000fe40005000000 */
[----:B------:R-:W-:Y:S02]  /*3850*/  FMNMX.FTZ R3, R85, R3, !PT ;  /* 0x0000000355037209 */ /* 0x000fe40007810000 */
[----:B------:R-:W-:Y:S01]  /*3860*/  PLOP3.LUT P2, PT, PT, PT, UP4, 0x40, 0x0 ;  /* 0x000000000000781c */ /* 0x000fe20003f4e848 */
[----:B------:R-:W-:Y:S01]  /*3870*/  UISETP.NE.AND UP4, UPT, UR22, URZ, UPT ;  /* 0x0000003f1600728c */ /* 0x000fe2000bf85270 */
[----:B------:R-:W-:-:S02]  /*3880*/  FMNMX.FTZ R3, R87, R3, !PT ;  /* 0x0000000357037209 */ /* 0x000fc40007810000 */
[----:B------:R-:W-:Y:S02]  /*3890*/  ISETP.GT.AND P2, PT, R2, 0x18, P2 ;  /* 0x000000180200780c */ /* 0x000fe40001744270 */
[----:B------:R-:W-:Y:S02]  /*38a0*/  FMNMX.FTZ R3, R53, R3, !PT ;  /* 0x0000000335037209 */ /* 0x000fe40007810000 */
[----:B------:R-:W-:-:S03]  /*38b0*/  ISETP.LT.OR P2, PT, R0, 0x19, P2 ;  /* 0x000000190000780c */ /* 0x000fc60001741670 */
[----:B------:R-:W0:Y:S01]  /*38c0*/  SHFL.BFLY PT, R4, R3, 0x2, 0x1f ;  /* 0x0c401f0003047f89 */ /* 0x000e2200000e0000 */
[----:B------:R-:W-:Y:S02]  /*38d0*/  FSEL R28, R59, -INF , !P2 ;  /* 0xff8000003b1c7808 */ /* 0x000fe40005000000 */
[----:B------:R-:W-:-:S04]  /*38e0*/  PLOP3.LUT P2, PT, PT, PT, UP1, 0x40, 0x0 ;  /* 0x000000000000781c */ /* 0x000fc80003f4e818 */
[----:B------:R-:W-:-:S04]  /*38f0*/  ISETP.GT.AND P2, PT, R2, 0x28, P2 ;  /* 0x000000280200780c */ /* 0x000fc80001744270 */
[----:B------:R-:W-:Y:S02]  /*3900*/  ISETP.LT.OR P2, PT, R0, 0x29, P2 ;  /* 0x000000290000780c */ /* 0x000fe40001741670 */
[----:B0-----:R-:W-:-:S05]  /*3910*/  FMNMX.FTZ R9, R3, R4, !PT ;  /* 0x0000000403097209 */ /* 0x001fca0007810000 */
[----:B------:R-:W0:Y:S02]  /*3920*/  SHFL.BFLY PT, R4, R9, 0x1, 0x1f ;  /* 0x0c201f0009047f89 */ /* 0x000e2400000e0000 */
[----:B0-----:R-:W-:Y:S02]  /*3930*/  FMNMX.FTZ R4, R9, R4, !PT ;  /* 0x0000000409047209 */ /* 0x001fe40007810000 */
[----:B------:R-:W-:Y:S02]  /*3940*/  FSEL R9, R27, -INF , !P1 ;  /* 0xff8000001b097808 */ /* 0x000fe40004800000 */
[C---:B------:R-:W-:Y:S01]  /*3950*/  FSETP.NEU.FTZ.AND P0, PT, R4.reuse, -INF , PT ;  /* 0xff8000000400780b */ /* 0x040fe20003f1d000 */
[----:B------:R-:W-:Y:S01]  /*3960*/  FMUL.FTZ R8, R4, UR5 ;  /* 0x0000000504087c20 */ /* 0x000fe20008410000 */
[----:B------:R-:W-:Y:S01]  /*3970*/  PLOP3.LUT P1, PT, PT, PT, UP3, 0x40, 0x0 ;  /* 0x000000000000781c */ /* 0x000fe20003f2e838 */
[----:B------:R-:W-:-:S03]  /*3980*/  UISETP.NE.AND UP3, UPT, UR4, URZ, UPT ;  /* 0x0000003f0400728c */ /* 0x000fc6000bf65270 */
[----:B------:R-:W-:Y:S02]  /*3990*/  FSEL R38, R8, RZ, P0 ;  /* 0x000000ff08267208 */ /* 0x000fe40000000000 */
[----:B------:R-:W-:Y:S01]  /*39a0*/  PLOP3.LUT P0, PT, PT, PT, UP5, 0x40, 0x0 ;  /* 0x000000000000781c */ /* 0x000fe20003f0e858 */
[----:B------:R-:W-:Y:S01]  /*39b0*/  UISETP.NE.AND UP5, UPT, UR6, URZ, UPT ;  /* 0x0000003f0600728c */ /* 0x000fe2000bfa5270 */
[----:B------:R-:W-:Y:S01]  /*39c0*/  FSEL R8, R26, -INF , !P3 ;  /* 0xff8000001a087808 */ /* 0x000fe20005800000 */
[--C-:B------:R-:W-:Y:S01]  /*39d0*/  FFMA.FTZ R36, R57, UR5, -R38.reuse ;  /* 0x0000000539247c23 */ /* 0x100fe20008010826 */
[----:B------:R-:W-:Y:S01]  /*39e0*/  PLOP3.LUT P3, PT, PT, PT, UP0, 0x40, 0x0 ;  /* 0x000000000000781c */ /* 0x000fe20003f6e808 */
[----:B------:R-:W-:Y:S01]  /*39f0*/  UISETP.NE.AND UP0, UPT, UR7, URZ, UPT ;  /* 0x0000003f0700728c */ /* 0x000fe2000bf05270 */
[C---:B------:R-:W-:Y:S01]  /*3a00*/  ISETP.GT.AND P0, PT, R2.reuse, 0x9, P0 ;  /* 0x000000090200780c */ /* 0x040fe20000704270 */
[----:B------:R-:W-:Y:S01]  /*3a10*/  MUFU.EX2 R196, R36 ;  /* 0x0000002400c47308 */ /* 0x000fe20000000800 */
[----:B------:R-:W-:Y:S01]  /*3a20*/  ISETP.GT.AND P3, PT, R2, 0x10, P3 ;  /* 0x000000100200780c */ /* 0x000fe20001f64270 */
[--C-:B------:R-:W-:Y:S01]  /*3a30*/  FFMA.FTZ R37, R61, UR5, -R38.reuse ;  /* 0x000000053d257c23 */ /* 0x100fe20008010826 */
[----:B------:R-:W-:Y:S01]  /*3a40*/  ISETP.LT.OR P0, PT, R0, 0xa, P0 ;  /* 0x0000000a0000780c */ /* 0x000fe20000701670 */
[--C-:B------:R-:W-:Y:S01]  /*3a50*/  FFMA.FTZ R40, R63, UR5, -R38.reuse ;  /* 0x000000053f287c23 */ /* 0x100fe20008010826 */
[----:B------:R-:W-:Y:S01]  /*3a60*/  FMNMX.FTZ R3, R8, R9, !PT ;  /* 0x0000000908037209 */ /* 0x000fe20007810000 */
[--C-:B------:R-:W-:Y:S01]  /*3a70*/  FFMA.FTZ R41, R65, UR5, -R38.reuse ;  /* 0x0000000541297c23 */ /* 0x100fe20008010826 */
[----:B------:R-:W-:Y:S01]  /*3a80*/  FSEL R23, R31, -INF , !P0 ;  /* 0xff8000001f177808 */ /* 0x000fe20004000000 */
[--C-:B------:R-:W-:Y:S01]  /*3a90*/  FFMA.FTZ R44, R71, UR5, -R38.reuse ;  /* 0x00000005472c7c23 */ /* 0x100fe20008010826 */
[----:B------:R-:W-:Y:S01]  /*3aa0*/  ISETP.LT.OR P3, PT, R0, 0x11, P3 ;  /* 0x000000110000780c */ /* 0x000fe20001f61670 */
[----:B------:R-:W-:Y:S01]  /*3ab0*/  MUFU.EX2 R40, R40 ;  /* 0x0000002800287308 */ /* 0x000fe20000000800 */
[----:B------:R-:W-:Y:S01]  /*3ac0*/  ISETP.GT.AND P1, PT, R2, 0x11, P1 ;  /* 0x000000110200780c */ /* 0x000fe20000f24270 */
[--C-:B------:R-:W-:Y:S01]  /*3ad0*/  FFMA.FTZ R45, R73, UR5, -R38.reuse ;  /* 0x00000005492d7c23 */ /* 0x100fe20008010826 */
[----:B------:R-:W-:Y:S01]  /*3ae0*/  FMNMX.FTZ R30, R18, R3, !PT ;  /* 0x00000003121e7209 */ /* 0x000fe20007810000 */
[--C-:B------:R-:W-:Y:S01]  /*3af0*/  FFMA.FTZ R48, R79, UR5, -R38.reuse ;  /* 0x000000054f307c23 */ /* 0x100fe20008010826 */
[----:B------:R-:W-:Y:S01]  /*3b00*/  PLOP3.LUT P0, PT, PT, PT, UP5, 0x40, 0x0 ;  /* 0x000000000000781c */ /* 0x000fe20003f0e858 */
[----:B------:R-:W-:Y:S01]  /*3b10*/  UISETP.NE.AND UP5, UPT, UR26, URZ, UPT ;  /* 0x0000003f1a00728c */ /* 0x000fe2000bfa5270 */
[----:B------:R-:W-:Y:S01]  /*3b20*/  FSEL R26, R34, -INF , !P3 ;  /* 0xff800000221a7808 */ /* 0x000fe20005800000 */
[----:B------:R-:W-:Y:S01]  /*3b30*/  FFMA.FTZ R49, R81, UR5, -R38 ;  /* 0x0000000551317c23 */ /* 0x000fe20008010826 */
[----:B------:R-:W-:Y:S01]  /*3b40*/  ISETP.LT.OR P1, PT, R0, 0x12, P1 ;  /* 0x000000120000780c */ /* 0x000fe20000f21670 */
[----:B------:R-:W-:Y:S01]  /*3b50*/  MUFU.EX2 R41, R41 ;  /* 0x0000002900297308 */ /* 0x000fe20000000800 */
[----:B------:R-:W-:-:S02]  /*3b60*/  FMNMX.FTZ R3, R23, R30, !PT ;  /* 0x0000001e17037209 */ /* 0x000fc40007810000 */
[----:B------:R-:W-:Y:S01]  /*3b70*/  PLOP3.LUT P3, PT, PT, PT, UP6, 0x40, 0x0 ;  /* 0x000000000000781c */ /* 0x000fe20003f6e868 */
[----:B------:R-:W-:Y:S01]  /*3b80*/  UISETP.NE.AND UP6, UPT, UR23, URZ, UPT ;  /* 0x0000003f1700728c */ /* 0x000fe2000bfc5270 */
[----:B------:R-:W-:Y:S02]  /*3b90*/  FSEL R27, R35, -INF , !P1 ;  /* 0xff800000231b7808 */ /* 0x000fe40004800000 */
[----:B------:R-:W-:Y:S01]  /*3ba0*/  ISETP.GT.AND P0, PT, R2, 0x19, P0 ;  /* 0x000000190200780c */ /* 0x000fe20000704270 */
[----:B------:R-:W-:Y:S01]  /*3bb0*/  MUFU.EX2 R44, R44 ;  /* 0x0000002c002c7308 */ /* 0x000fe20000000800 */
[----:B------:R-:W-:Y:S02]  /*3bc0*/  FMNMX.FTZ R32, R26, R3, !PT ;  /* 0x000000031a207209 */ /* 0x000fe40007810000 */
[----:B------:R-:W-:Y:S01]  /*3bd0*/  PLOP3.LUT P1, PT, PT, PT, UP0, 0x40, 0x0 ;  /* 0x000000000000781c */ /* 0x000fe20003f2e808 */
[----:B------:R-:W-:Y:S01]  /*3be0*/  UISETP.NE.AND UP0, UPT, UR27, URZ, UPT ;  /* 0x0000003f1b00728c */ /* 0x000fe2000bf05270 */
[----:B------:R-:W-:-:S02]  /*3bf0*/  ISETP.GT.AND P3, PT, R2, 0x20, P3 ;  /* 0x000000200200780c */ /* 0x000fc40001f64270 */
[C---:B------:R-:W-:Y:S01]  /*3c00*/  ISETP.LT.OR P0, PT, R0.reuse, 0x1a, P0 ;  /* 0x0000001a0000780c */ /* 0x040fe20000701670 */
[----:B------:R-:W-:Y:S01]  /*3c10*/  MUFU.EX2 R45, R45 ;  /* 0x0000002d002d7308 */ /* 0x000fe20000000800 */
[----:B------:R-:W-:Y:S02]  /*3c20*/  FMNMX.FTZ R3, R27, R32, !PT ;  /* 0x000000201b037209 */ /* 0x000fe40007810000 */
[----:B------:R-:W-:Y:S02]  /*3c30*/  ISETP.LT.OR P3, PT, R0, 0x21, P3 ;  /* 0x000000210000780c */ /* 0x000fe40001f61670 */
[----:B------:R-:W-:Y:S02]  /*3c40*/  FSEL R29, R39, -INF , !P0 ;  /* 0xff800000271d7808 */ /* 0x000fe40004000000 */
[----:B------:R-:W-:Y:S01]  /*3c50*/  ISETP.GT.AND P1, PT, R2, 0x21, P1 ;  /* 0x000000210200780c */ /* 0x000fe20000f24270 */
[----:B------:R-:W0:Y:S01]  /*3c60*/  MUFU.EX2 R39, R37 ;  /* 0x0000002500277308 */ /* 0x000e220000000800 */
[----:B------:R-:W-:Y:S01]  /*3c70*/  FMNMX.FTZ R34, R28, R3, !PT ;  /* 0x000000031c227209 */ /* 0x000fe20007810000 */
[----:B------:R-:W-:Y:S01]  /*3c80*/  @UP0 ULDC UR6, c[0x0][0x44c] ;  /* 0x0001130000060ab9 */ /* 0x000fe20000000800 */
[----:B------:R-:W-:Y:S01]  /*3c90*/  PLOP3.LUT P0, PT, PT, PT, UP2, 0x40, 0x0 ;  /* 0x000000000000781c */ /* 0x000fe20003f0e828 */
[----:B------:R-:W-:Y:S01]  /*3ca0*/  UIMAD.WIDE.U32 UR6, UR38, UR6, URZ ;  /* 0x00000006260672a5 */ /* 0x000fe2000f8e003f */
[----:B------:R-:W-:Y:S01]  /*3cb0*/  FSEL R30, R42, -INF , !P3 ;  /* 0xff8000002a1e7808 */ /* 0x000fe20005800000 */
[--C-:B------:R-:W-:Y:S01]  /*3cc0*/  FFMA.FTZ R42, R67, UR5, -R38.reuse ;  /* 0x00000005432a7c23 */ /* 0x100fe20008010826 */
[----:B------:R-:W-:Y:S01]  /*3cd0*/  ISETP.LT.OR P1, PT, R0, 0x22, P1 ;  /* 0x000000220000780c */ /* 0x000fe20000f21670 */
[----:B------:R-:W-:Y:S01]  /*3ce0*/  MUFU.EX2 R48, R48 ;  /* 0x0000003000307308 */ /* 0x000fe20000000800 */
[----:B------:R-:W-:Y:S01]  /*3cf0*/  FMNMX.FTZ R3, R29, R34, !PT ;  /* 0x000000221d037209 */ /* 0x000fe20007810000 */
[----:B------:R-:W-:Y:S01]  /*3d00*/  @UP0 ULDC UR4, c[0x0][0x450] ;  /* 0x0001140000040ab9 */ /* 0x000fe20000000800 */
[----:B------:R-:W-:Y:S01]  /*3d10*/  ISETP.GT.AND P0, PT, R2, 0x29, P0 ;  /* 0x000000290200780c */ /* 0x000fe20000704270 */
[----:B------:R-:W-:Y:S01]  /*3d20*/  @UP0 USHF.R.U32.HI UR38, URZ, UR4, UR7 ;  /* 0x000000043f260299 */ /* 0x000fe20008011607 */
[----:B------:R-:W-:Y:S01]  /*3d30*/  PLOP3.LUT P3, PT, PT, PT, UP3, 0x40, 0x0 ;  /* 0x000000000000781c */ /* 0x000fe20003f6e838 */
[----:B------:R-:W-:Y:S01]  /*3d40*/  UIADD3 UR6, UR39, -0x2, URZ ;  /* 0xfffffffe27067890 */ /* 0x000fe2000fffe03f */
[----:B------:R-:W-:Y:S01]  /*3d50*/  FSEL R31, R43, -INF , !P1 ;  /* 0xff8000002b1f7808 */ /* 0x000fe20004800000 */
[----:B------:R-:W-:Y:S01]  /*3d60*/  FFMA.FTZ R43, R69, UR5, -R38 ;  /* 0x00000005452b7c23 */ /* 0x000fe20008010826 */
[----:B------:R-:W-:Y:S01]  /*3d70*/  FMNMX.FTZ R34, R30, R3, !PT ;  /* 0x000000031e227209 */ /* 0x000fe20007810000 */
[----:B------:R-:W-:Y:S01]  /*3d80*/  MUFU.EX2 R42, R42 ;  /* 0x0000002a002a7308 */ /* 0x000fe20000000800 */
[----:B------:R-:W-:Y:S01]  /*3d90*/  ISETP.LT.OR P0, PT, R0, 0x2a, P0 ;  /* 0x0000002a0000780c */ /* 0x000fe20000701670 */
[----:B------:R-:W-:Y:S01]  /*3da0*/  UIADD3 UR38, UR42, UR38, URZ ;  /* 0x000000262a267290 */ /* 0x000fe2000fffe03f */
[----:B------:R-:W-:-:S02]  /*3db0*/  PLOP3.LUT P1, PT, PT, PT, UP4, 0x40, 0x0 ;  /* 0x000000000000781c */ /* 0x000fc40003f2e848 */
[----:B------:R-:W-:Y:S01]  /*3dc0*/  FSEL R32, R46, -INF , !P2 ;  /* 0xff8000002e207808 */ /* 0x000fe20005000000 */
[--C-:B------:R-:W-:Y:S01]  /*3dd0*/  FFMA.FTZ R46, R75, UR5, -R38.reuse ;  /* 0x000000054b2e7c23 */ /* 0x100fe20008010826 */
[----:B------:R-:W-:Y:S01]  /*3de0*/  ISETP.GT.AND P3, PT, R2, 0x30, P3 ;  /* 0x000000300200780c */ /* 0x000fe20001f64270 */
[----:B------:R-:W1:Y:S01]  /*3df0*/  MUFU.EX2 R43, R43 ;  /* 0x0000002b002b7308 */ /* 0x000e620000000800 */
[----:B------:R-:W-:Y:S01]  /*3e00*/  FMNMX.FTZ R3, R31, R34, !PT ;  /* 0x000000221f037209 */ /* 0x000fe20007810000 */
[----:B------:R-:W-:Y:S01]  /*3e10*/  VIADD R24, R24, UR38 ;  /* 0x0000002618187c36 */ /* 0x000fe20008000000 */
[----:B------:R-:W-:Y:S01]  /*3e20*/  FSEL R33, R47, -INF , !P0 ;  /* 0xff8000002f217808 */ /* 0x000fe20004000000 */
[----:B------:R-:W-:Y:S01]  /*3e30*/  FFMA.FTZ R47, R77, UR5, -R38 ;  /* 0x000000054d2f7c23 */ /* 0x000fe20008010826 */
[----:B------:R-:W-:Y:S02]  /*3e40*/  PLOP3.LUT P2, PT, PT, PT, UP5, 0x40, 0x0 ;  /* 0x000000000000781c */ /* 0x000fe40003f4e858 */
[----:B------:R-:W-:Y:S01]  /*3e50*/  PLOP3.LUT P0, PT, PT, PT, UP6, 0x40, 0x0 ;  /* 0x000000000000781c */ /* 0x000fe20003f0e868 */
[----:B------:R-:W-:Y:S01]  /*3e60*/  MUFU.EX2 R46, R46 ;  /* 0x0000002e002e7308 */ /* 0x000fe20000000800 */
[----:B------:R-:W-:-:S02]  /*3e70*/  ISETP.GT.AND P1, PT, R2, 0x31, P1 ;  /* 0x000000310200780c */ /* 0x000fc40000f24270 */
[----:B------:R-:W-:Y:S02]  /*3e80*/  ISETP.LT.OR P3, PT, R0, 0x31, P3 ;  /* 0x000000310000780c */ /* 0x000fe40001f61670 */
[----:B------:R-:W-:Y:S02]  /*3e90*/  FMNMX.FTZ R34, R32, R3, !PT ;  /* 0x0000000320227209 */ /* 0x000fe40007810000 */
[C---:B------:R-:W-:Y:S01]  /*3ea0*/  ISETP.GT.AND P2, PT, R2.reuse, 0x38, P2 ;  /* 0x000000380200780c */ /* 0x040fe20001744270 */
[----:B------:R-:W2:Y:S01]  /*3eb0*/  MUFU.EX2 R47, R47 ;  /* 0x0000002f002f7308 */ /* 0x000ea20000000800 */
[----:B------:R-:W-:Y:S02]  /*3ec0*/  ISETP.GT.AND P0, PT, R2, 0x39, P0 ;  /* 0x000000390200780c */ /* 0x000fe40000704270 */
[----:B------:R-:W-:Y:S02]  /*3ed0*/  ISETP.LT.OR P1, PT, R0, 0x32, P1 ;  /* 0x000000320000780c */ /* 0x000fe40000f21670 */
[----:B------:R-:W-:Y:S01]  /*3ee0*/  FSEL R2, R50, -INF , !P3 ;  /* 0xff80000032027808 */ /* 0x000fe20005800000 */
[----:B------:R-:W-:Y:S01]  /*3ef0*/  FFMA.FTZ R50, R83, UR5, -R38 ;  /* 0x0000000553327c23 */ /* 0x000fe20008010826 */
[----:B------:R-:W-:Y:S01]  /*3f00*/  FMNMX.FTZ R3, R33, R34, !PT ;  /* 0x0000002221037209 */ /* 0x000fe20007810000 */
[----:B------:R-:W3:Y:S01]  /*3f10*/  MUFU.EX2 R49, R49 ;  /* 0x0000003100317308 */ /* 0x000ee20000000800 */
[----:B------:R-:W-:-:S02]  /*3f20*/  ISETP.LT.OR P2, PT, R0, 0x39, P2 ;  /* 0x000000390000780c */ /* 0x000fc40001741670 */
[----:B------:R-:W-:Y:S01]  /*3f30*/  FSEL R34, R51, -INF , !P1 ;  /* 0xff80000033227808 */ /* 0x000fe20004800000 */
[----:B------:R-:W-:Y:S01]  /*3f40*/  FFMA.FTZ R51, R85, UR5, -R38 ;  /* 0x0000000555337c23 */ /* 0x000fe20008010826 */
[----:B------:R-:W-:Y:S02]  /*3f50*/  FMNMX.FTZ R3, R2, R3, !PT ;  /* 0x0000000302037209 */ /* 0x000fe40007810000 */
[----:B------:R-:W-:Y:S01]  /*3f60*/  ISETP.LT.OR P0, PT, R0, 0x3a, P0 ;  /* 0x0000003a0000780c */ /* 0x000fe20000701670 */
[----:B------:R-:W-:Y:S01]  /*3f70*/  MUFU.EX2 R50, R50 ;  /* 0x0000003200327308 */ /* 0x000fe20000000800 */
[----:B------:R-:W-:Y:S02]  /*3f80*/  FSEL R0, R54, -INF , !P2 ;  /* 0xff80000036007808 */ /* 0x000fe40005000000 */
[----:B------:R-:W-:Y:S02]  /*3f90*/  FMNMX.FTZ R3, R34, R3, !PT ;  /* 0x0000000322037209 */ /* 0x000fe40007810000 */
[----:B------:R-:W-:Y:S01]  /*3fa0*/  FSEL R35, R55, -INF , !P0 ;  /* 0xff80000037237808 */ /* 0x000fe20004000000 */
[----:B0-----:R-:W-:Y:S01]  /*3fb0*/  FADD.FTZ R55, R196, R39 ;  /* 0x00000027c4377221 */ /* 0x001fe20000010000 */
[----:B------:R-:W-:Y:S01]  /*3fc0*/  FMNMX.FTZ R36, R0, R3, !PT ;  /* 0x0000000300247209 */ /* 0x000fe20007810000 */
[----:B------:R-:W0:Y:S01]  /*3fd0*/  MUFU.EX2 R51, R51 ;  /* 0x0000003300337308 */ /* 0x000e220000000800 */
[----:B------:R-:W-:-:S02]  /*3fe0*/  F2FP.BF16.F32.PACK_AB R196, R39, R196 ;  /* 0x000000c427c4723e */ /* 0x000fc400000010ff */
[----:B------:R-:W-:Y:S02]  /*3ff0*/  FMNMX.FTZ R36, R35, R36, !PT ;  /* 0x0000002423247209 */ /* 0x000fe40007810000 */
[----:B------:R-:W-:Y:S02]  /*4000*/  F2FP.BF16.F32.PACK_AB R198, R41, R40 ;  /* 0x0000002829c6723e */ /* 0x000fe400000010ff */
[----:B-1----:R-:W-:Y:S01]  /*4010*/  F2FP.BF16.F32.PACK_AB R192, R43, R42 ;  /* 0x0000002a2bc0723e */ /* 0x002fe200000010ff */
[----:B------:R-:W1:Y:S01]  /*4020*/  SHFL.BFLY PT, R3, R36, 0x2, 0x1f ;  /* 0x0c401f0024037f89 */ /* 0x000e6200000e0000 */
[----:B------:R-:W-:Y:S02]  /*4030*/  F2FP.BF16.F32.PACK_AB R194, R45, R44 ;  /* 0x0000002c2dc2723e */ /* 0x000fe400000010ff */
[----:B--2---:R-:W-:Y:S02]  /*4040*/  F2FP.BF16.F32.PACK_AB R188, R47, R46 ;  /* 0x0000002e2fbc723e */ /* 0x004fe400000010ff */
[----:B---3--:R-:W-:-:S02]  /*4050*/  F2FP.BF16.F32.PACK_AB R190, R49, R48 ;  /* 0x0000003031be723e */ /* 0x008fc400000010ff */
[----:B0-----:R-:W-:Y:S02]  /*4060*/  F2FP.BF16.F32.PACK_AB R184, R51, R50 ;  /* 0x0000003233b8723e */ /* 0x001fe400000010ff */
[----:B-1----:R-:W-:-:S05]  /*4070*/  FMNMX.FTZ R37, R36, R3, !PT ;  /* 0x0000000324257209 */ /* 0x002fca0007810000 */
[----:B------:R-:W0:Y:S02]  /*4080*/  SHFL.BFLY PT, R36, R37, 0x1, 0x1f ;  /* 0x0c201f0025247f89 */ /* 0x000e2400000e0000 */
[----:B0-----:R-:W-:Y:S01]  /*4090*/  FMNMX.FTZ R3, R37, R36, !PT ;  /* 0x0000002425037209 */ /* 0x001fe20007810000 */
[--C-:B------:R-:W-:Y:S01]  /*40a0*/  FFMA.FTZ R36, R87, UR5, -R38.reuse ;  /* 0x0000000557247c23 */ /* 0x100fe20008010826 */
[----:B------:R-:W-:Y:S02]  /*40b0*/  FFMA.FTZ R38, R53, UR5, -R38 ;  /* 0x0000000535267c23 */ /* 0x000fe40008010826 */
[C---:B------:R-:W-:Y:S01]  /*40c0*/  FSETP.NEU.FTZ.AND P0, PT, R3.reuse, -INF , PT ;  /* 0xff8000000300780b */ /* 0x040fe20003f1d000 */
[----:B------:R-:W-:Y:S02]  /*40d0*/  FMUL.FTZ R37, R3, UR5 ;  /* 0x0000000503257c20 */ /* 0x000fe40008410000 */
[----:B------:R-:W-:Y:S03]  /*40e0*/  MUFU.EX2 R36, R36 ;  /* 0x0000002400247308 */ /* 0x000fe60000000800 */
[----:B------:R-:W-:-:S05]  /*40f0*/  FSEL R53, R37, RZ, P0 ;  /* 0x000000ff25357208 */ /* 0x000fca0000000000 */
[--C-:B------:R-:W-:Y:S01]  /*4100*/  FFMA.FTZ R8, R8, UR5, -R53.reuse ;  /* 0x0000000508087c23 */ /* 0x100fe20008010835 */
[--C-:B------:R-:W-:Y:S01]  /*4110*/  FFMA.FTZ R9, R9, UR5, -R53.reuse ;  /* 0x0000000509097c23 */ /* 0x100fe20008010835 */
[--C-:B------:R-:W-:Y:S01]  /*4120*/  FFMA.FTZ R18, R18, UR5, -R53.reuse ;  /* 0x0000000512127c23 */ /* 0x100fe20008010835 */
[--C-:B------:R-:W-:Y:S01]  /*4130*/  FFMA.FTZ R23, R23, UR5, -R53.reuse ;  /* 0x0000000517177c23 */ /* 0x100fe20008010835 */
[--C-:B------:R-:W-:Y:S01]  /*4140*/  FFMA.FTZ R26, R26, UR5, -R53.reuse ;  /* 0x000000051a1a7c23 */ /* 0x100fe20008010835 */
[--C-:B------:R-:W-:Y:S01]  /*4150*/  FFMA.FTZ R27, R27, UR5, -R53.reuse ;  /* 0x000000051b1b7c23 */ /* 0x100fe20008010835 */
[----:B------:R-:W-:Y:S01]  /*4160*/  MUFU.EX2 R8, R8 ;  /* 0x0000000800087308 */ /* 0x000fe20000000800 */
[--C-:B------:R-:W-:Y:S01]  /*4170*/  FFMA.FTZ R28, R28, UR5, -R53.reuse ;  /* 0x000000051c1c7c23 */ /* 0x100fe20008010835 */
[--C-:B------:R-:W-:Y:S01]  /*4180*/  FFMA.FTZ R29, R29, UR5, -R53.reuse ;  /* 0x000000051d1d7c23 */ /* 0x100fe20008010835 */
[--C-:B------:R-:W-:Y:S01]  /*4190*/  FFMA.FTZ R30, R30, UR5, -R53.reuse ;  /* 0x000000051e1e7c23 */ /* 0x100fe20008010835 */
[--C-:B------:R-:W-:Y:S01]  /*41a0*/  FFMA.FTZ R31, R31, UR5, -R53.reuse ;  /* 0x000000051f1f7c23 */ /* 0x100fe20008010835 */
[--C-:B------:R-:W-:Y:S01]  /*41b0*/  FFMA.FTZ R32, R32, UR5, -R53.reuse ;  /* 0x0000000520207c23 */ /* 0x100fe20008010835 */
[--C-:B------:R-:W-:Y:S01]  /*41c0*/  FFMA.FTZ R33, R33, UR5, -R53.reuse ;  /* 0x0000000521217c23 */ /* 0x100fe20008010835 */
[--C-:B------:R-:W-:Y:S01]  /*41d0*/  FFMA.FTZ R2, R2, UR5, -R53.reuse ;  /* 0x0000000502027c23 */ /* 0x100fe20008010835 */
[----:B------:R-:W0:Y:S01]  /*41e0*/  MUFU.EX2 R9, R9 ;  /* 0x0000000900097308 */ /* 0x000e220000000800 */
[--C-:B------:R-:W-:Y:S01]  /*41f0*/  FFMA.FTZ R34, R34, UR5, -R53.reuse ;  /* 0x0000000522227c23 */ /* 0x100fe20008010835 */
[--C-:B------:R-:W-:Y:S01]  /*4200*/  FFMA.FTZ R0, R0, UR5, -R53.reuse ;  /* 0x0000000500007c23 */ /* 0x100fe20008010835 */
[----:B------:R-:W-:-:S05]  /*4210*/  FFMA.FTZ R35, R35, UR5, -R53 ;  /* 0x0000000523237c23 */ /* 0x000fca0008010835 */
[----:B------:R1:W2:Y:S08]  /*4220*/  MUFU.EX2 R199, R18 ;  /* 0x0000001200c77308 */ /* 0x0002b00000000800 */
[----:B------:R3:W4:Y:S01]  /*4230*/  MUFU.EX2 R52, R23 ;  /* 0x0000001700347308 */ /* 0x0007220000000800 */
[----:B-1----:R-:W-:Y:S01]  /*4240*/  FADD.FTZ R18, R40, R55 ;  /* 0x0000003728127221 */ /* 0x002fe20000010000 */
[----:B0-----:R-:W-:-:S06]  /*4250*/  F2FP.BF16.F32.PACK_AB R197, R9, R8 ;  /* 0x0000000809c5723e */ /* 0x001fcc00000010ff */
[----:B------:R-:W-:Y:S01]  /*4260*/  MUFU.EX2 R26, R26 ;  /* 0x0000001a001a7308 */ /* 0x000fe20000000800 */
[----:B---3--:R-:W-:-:S04]  /*4270*/  FADD.FTZ R23, R41, R18 ;  /* 0x0000001229177221 */ /* 0x008fc80000010000 */
[----:B------:R-:W-:-:S03]  /*4280*/  FADD.FTZ R18, R42, R23 ;  /* 0x000000172a127221 */ /* 0x000fc60000010000 */
[----:B------:R-:W0:Y:S01]  /*4290*/  MUFU.EX2 R27, R27 ;  /* 0x0000001b001b7308 */ /* 0x000e220000000800 */
[----:B------:R-:W-:Y:S01]  /*42a0*/  FADD.FTZ R23, R43, R18 ;  /* 0x000000122b177221 */ /* 0x000fe20000010000 */
[----:B------:R-:W-:-:S06]  /*42b0*/  FADD.FTZ R18, R8, R9 ;  /* 0x0000000908127221 */ /* 0x000fcc0000010000 */
[----:B------:R1:W3:Y:S08]  /*42c0*/  MUFU.EX2 R37, R38 ;  /* 0x0000002600257308 */ /* 0x0002f00000000800 */
[----:B------:R-:W5:Y:S01]  /*42d0*/  MUFU.EX2 R28, R28 ;  /* 0x0000001c001c7308 */ /* 0x000f620000000800 */
[----:B-1----:R-:W-:Y:S01]  /*42e0*/  FADD.FTZ R38, R44, R23 ;  /* 0x000000172c267221 */ /* 0x002fe20000010000 */
[----:B--2---:R-:W-:Y:S01]  /*42f0*/  FADD.FTZ R23, R199, R18 ;  /* 0x00000012c7177221 */ /* 0x004fe20000010000 */
[----:B----4-:R-:W-:-:S02]  /*4300*/  F2FP.BF16.F32.PACK_AB R199, R52, R199 ;  /* 0x000000c734c7723e */ /* 0x010fc400000010ff */
[----:B------:R-:W-:Y:S01]  /*4310*/  FADD.FTZ R55, R45, R38 ;  /* 0x000000262d377221 */ /* 0x000fe20000010000 */
[----:B------:R-:W-:Y:S01]  /*4320*/  FADD.FTZ R23, R52, R23 ;  /* 0x0000001734177221 */ /* 0x000fe20000010000 */
[----:B0-----:R-:W-:Y:S01]  /*4330*/  F2FP.BF16.F32.PACK_AB R193, R27, R26 ;  /* 0x0000001a1bc1723e */ /* 0x001fe200000010ff */
[----:B------:R-:W0:Y:S01]  /*4340*/  MUFU.EX2 R29, R29 ;  /* 0x0000001d001d7308 */ /* 0x000e220000000800 */
[----:B------:R-:W-:Y:S01]  /*4350*/  FADD.FTZ R38, R46, R55 ;  /* 0x000000372e267221 */ /* 0x000fe20000010000 */
[----:B------:R-:W-:Y:S01]  /*4360*/  FADD.FTZ R18, R26, R23 ;  /* 0x000000171a127221 */ /* 0x000fe20000010000 */
[----:B---3--:R-:W-:Y:S02]  /*4370*/  F2FP.BF16.F32.PACK_AB R186, R37, R36 ;  /* 0x0000002425ba723e */ /* 0x008fe400000010ff */
[----:B------:R-:W-:Y:S01]  /*4380*/  FADD.FTZ R55, R47, R38 ;  /* 0x000000262f377221 */ /* 0x000fe20000010000 */
[----:B------:R-:W-:Y:S02]  /*4390*/  FADD.FTZ R23, R27, R18 ;  /* 0x000000121b177221 */ /* 0x000fe40000010000 */
[----:B------:R-:W1:Y:S01]  /*43a0*/  MUFU.EX2 R30, R30 ;  /* 0x0000001e001e7308 */ /* 0x000e620000000800 */
[----:B------:R-:W-:Y:S01]  /*43b0*/  FADD.FTZ R38, R48, R55 ;  /* 0x0000003730267221 */ /* 0x000fe20000010000 */
[----:B-----5:R-:W-:-:S03]  /*43c0*/  FADD.FTZ R18, R28, R23 ;  /* 0x000000171c127221 */ /* 0x020fc60000010000 */
[----:B------:R-:W-:-:S03]  /*43d0*/  FADD.FTZ R39, R49, R38 ;  /* 0x0000002631277221 */ /* 0x000fc60000010000 */
[----:B------:R-:W2:Y:S01]  /*43e0*/  MUFU.EX2 R31, R31 ;  /* 0x0000001f001f7308 */ /* 0x000ea20000000800 */
[C---:B0-----:R-:W-:Y:S01]  /*43f0*/  FADD.FTZ R23, R29.reuse, R18 ;  /* 0x000000121d177221 */ /* 0x041fe20000010000 */
[----:B------:R-:W-:Y:S01]  /*4400*/  FADD.FTZ R38, R50, R39 ;  /* 0x0000002732267221 */ /* 0x000fe20000010000 */
[----:B------:R-:W-:-:S03]  /*4410*/  F2FP.BF16.F32.PACK_AB R195, R29, R28 ;  /* 0x0000001c1dc3723e */ /* 0x000fc600000010ff */
[----:B------:R-:W-:Y:S02]  /*4420*/  FADD.FTZ R39, R51, R38 ;  /* 0x0000002633277221 */ /* 0x000fe40000010000 */
[----:B------:R-:W-:Y:S01]  /*4430*/  MUFU.EX2 R32, R32 ;  /* 0x0000002000207308 */ /* 0x000fe20000000800 */
[----:B-1----:R-:W-:-:S07]  /*4440*/  FADD.FTZ R18, R30, R23 ;  /* 0x000000171e127221 */ /* 0x002fce0000010000 */
[----:B------:R-:W0:Y:S01]  /*4450*/  MUFU.EX2 R33, R33 ;  /* 0x0000002100217308 */ /* 0x000e220000000800 */
[C---:B--2---:R-:W-:Y:S01]  /*4460*/  FADD.FTZ R23, R31.reuse, R18 ;  /* 0x000000121f177221 */ /* 0x044fe20000010000 */
[----:B------:R-:W-:Y:S01]  /*4470*/  FADD.FTZ R18, R36, R39 ;  /* 0x0000002724127221 */ /* 0x000fe20000010000 */
[----:B------:R-:W-:-:S03]  /*4480*/  F2FP.BF16.F32.PACK_AB R189, R31, R30 ;  /* 0x0000001e1fbd723e */ /* 0x000fc600000010ff */
[----:B------:R-:W-:Y:S02]  /*4490*/  FADD.FTZ R18, R37, R18 ;  /* 0x0000001225127221 */ /* 0x000fe40000010000 */
[----:B------:R-:W1:Y:S08]  /*44a0*/  MUFU.EX2 R2, R2 ;  /* 0x0000000200027308 */ /* 0x000e700000000800 */
[----:B------:R2:W3:Y:S01]  /*44b0*/  MUFU.EX2 R185, R34 ;  /* 0x0000002200b97308 */ /* 0x0004e20000000800 */
[----:B0-----:R-:W-:-:S07]  /*44c0*/  F2FP.BF16.F32.PACK_AB R191, R33, R32 ;  /* 0x0000002021bf723e */ /* 0x001fce00000010ff */
[----:B------:R-:W0:Y:S01]  /*44d0*/  MUFU.EX2 R0, R0 ;  /* 0x0000000000007308 */ /* 0x000e220000000800 */
[----:B--2---:R-:W-:-:S04]  /*44e0*/  FADD.FTZ R34, R32, R23 ;  /* 0x0000001720227221 */ /* 0x004fc80000010000 */
[----:B------:R-:W-:-:S03]  /*44f0*/  FADD.FTZ R23, R33, R34 ;  /* 0x0000002221177221 */ /* 0x000fc60000010000 */
[----:B------:R-:W2:Y:S01]  /*4500*/  MUFU.EX2 R35, R35 ;  /* 0x0000002300237308 */ /* 0x000ea20000000800 */
[----:B-1----:R-:W-:-:S04]  /*4510*/  FADD.FTZ R8, R2, R23 ;  /* 0x0000001702087221 */ /* 0x002fc80000010000 */
[C---:B---3--:R-:W-:Y:S01]  /*4520*/  FADD.FTZ R9, R185.reuse, R8 ;  /* 0x00000008b9097221 */ /* 0x048fe20000010000 */
[----:B------:R-:W-:-:S03]  /*4530*/  F2FP.BF16.F32.PACK_AB R185, R185, R2 ;  /* 0x00000002b9b9723e */ /* 0x000fc600000010ff */
[----:B0-----:R-:W-:-:S04]  /*4540*/  FADD.FTZ R8, R0, R9 ;  /* 0x0000000900087221 */ /* 0x001fc80000010000 */
[C---:B--2---:R-:W-:Y:S01]  /*4550*/  FADD.FTZ R9, R35.reuse, R8 ;  /* 0x0000000823097221 */ /* 0x044fe20000010000 */
[----:B------:R-:W-:Y:S01]  /*4560*/  F2FP.BF16.F32.PACK_AB R187, R35, R0 ;  /* 0x0000000023bb723e */ /* 0x000fe200000010ff */
[----:B------:R-:W-:Y:S06]  /*4570*/  @!P6 BRA `(.L_x_984) ;  /* 0x000000000044e947 */ /* 0x000fec0003800000 */
[----:B------:R-:W-:Y:S01]  /*4580*/  ISETP.LT.AND P0, PT, RZ, UR38, PT ;  /* 0x00000026ff007c0c */ /* 0x000fe2000bf01270 */
[----:B------:R-:W-:-:S06]  /*4590*/  UIADD3 UR4, UR38, -0x1, URZ ;  /* 0xffffffff26047890 */ /* 0x000fcc000fffe03f */
[----:B------:R-:W-:-:S06]  /*45a0*/  MOV R0, UR4 ;  /* 0x0000000400007c02 */ /* 0x000fcc0008000f00 */
[----:B------:R-:W-:Y:S05]  /*45b0*/  @P0 BRA `(.L_x_985) ;  /* 0x00000000001c0947 */ /* 0x000fea0003800000 */
[----:B------:R-:W-:Y:S01]  /*45c0*/  ISETP.NE.AND P0, PT, R25, 0x1, PT ;  /* 0x000000011900780c */ /* 0x000fe20003f05270 */
[----:B------:R-:W-:-:S12]  /*45d0*/  IMAD R23, RZ, RZ, -UR38 ;  /* 0x80000026ff177e24 */ /* 0x000fd8000f8e02ff */
[----:B------:R-:W0:Y:S02]  /*45e0*/  @P0 LDC.64 R26, c[0x0][0x9e8] ;  /* 0x00027a00ff1a0b82 */ /* 0x000e240000000a00 */
[----:B0-----:R-:W-:-:S05]  /*45f0*/  @P0 IMAD.HI.U32 R0, R23, R26, RZ ;  /* 0x0000001a17000227 */ /* 0x001fca00078e00ff */
[----:B------:R-:W-:-:S04]  /*4600*/  @P0 SHF.R.U32.HI R23, RZ, R27, R0 ;  /* 0x0000001bff170219 */ /* 0x000fc80000011600 */
[----:B------:R-:W-:Y:S01]  /*4610*/  LOP3.LUT R0, RZ, R23, RZ, 0x33, !PT ;  /* 0x00000017ff007212 */ /* 0x000fe200078e33ff */
[----:B------:R-:W-:Y:S06]  /*4620*/  BRA `(.L_x_986) ;  /* 0x0000000000107947 */ /* 0x000fec0003800000 */
.L_x_985:
[----:B------:R-:W-:-:S13]  /*4630*/  ISETP.NE.AND P0, PT, R25, 0x1, PT ;  /* 0x000000011900780c */ /* 0x000fda0003f05270 */
[----:B------:R-:W0:Y:S02]  /*4640*/  @P0 LDC.64 R26, c[0x0][0x9e8] ;  /* 0x00027a00ff1a0b82 */ /* 0x000e240000000a00 */
[----:B0-----:R-:W-:-:S05]  /*4650*/  @P0 IMAD.HI.U32 R2, R0, R26, RZ ;  /* 0x0000001a00020227 */ /* 0x001fca00078e00ff */
[----:B------:R-:W-:-:S07]  /*4660*/  @P0 SHF.R.U32.HI R0, RZ, R27, R2 ;  /* 0x0000001bff000219 */ /* 0x000fce0000011602 */
.L_x_986:
[----:B------:R-:W-:-:S05]  /*4670*/  IMAD R25, R0, R25, R25 ;  /* 0x0000001900197224 */ /* 0x000fca00078e0219 */
[----:B------:R-:W-:-:S07]  /*4680*/  VIMNMX R24, R24, R25, PT ;  /* 0x0000001918187248 */ /* 0x000fce0003fe0100 */
.L_x_984:
[----:B------:R-:W-:Y:S01]  /*4690*/  R2UR UR4, R22 ;  /* 0x00000000160472ca */ /* 0x000fe200000e0000 */
[----:B------:R-:W-:Y:S01]  /*46a0*/  UMOV UR7, URZ ;  /* 0x0000003f00077c82 */ /* 0x000fe20008000000 */
[----:B------:R-:W-:Y:S01]  /*46b0*/  SHF.R.S32.HI R23, RZ, 0x1f, R24 ;  /* 0x0000001fff177819 */ /* 0x000fe20000011418 */
[----:B------:R-:W-:Y:S01]  /*46c0*/  IMAD.U32 R8, RZ, RZ, UR7 ;  /* 0x00000007ff087e24 */ /* 0x000fe2000f8e00ff */
[----:B------:R-:W-:Y:S01]  /*46d0*/  CS2R R150, SRZ ;  /* 0x0000000000967805 */ /* 0x000fe2000001ff00 */
[----:B------:R-:W-:Y:S01]  /*46e0*/  IMAD.MOV.U32 R0, RZ, RZ, 0x3f800000 ;  /* 0x3f800000ff007424 */ /* 0x000fe200078e00ff */
[----:B------:R-:W-:Y:S01]  /*46f0*/  LEA.HI R23, R23, R24, RZ, 0x6 ;  /* 0x0000001817177211 */ /* 0x000fe200078f30ff */
[----:B------:R-:W-:Y:S01]  /*4700*/  IMAD.MOV.U32 R2, RZ, RZ, 0x3f800000 ;  /* 0x3f800000ff027424 */ /* 0x000fe200078e00ff */
[----:B------:R-:W-:Y:S02]  /*4710*/  CS2R R148, SRZ ;  /* 0x0000000000947805 */ /* 0x000fe4000001ff00 */
[----:B------:R-:W-:-:S02]  /*4720*/  CS2R R146, SRZ ;  /* 0x0000000000927805 */ /* 0x000fc4000001ff00 */
[----:B------:R-:W-:Y:S02]  /*4730*/  SHF.R.S32.HI R23, RZ, 0x6, R23 ;  /* 0x00000006ff177819 */ /* 0x000fe40000011417 */
[----:B------:R-:W-:Y:S02]  /*4740*/  CS2R R144, SRZ ;  /* 0x0000000000907805 */ /* 0x000fe4000001ff00 */
[----:B------:R-:W-:Y:S02]  /*4750*/  CS2R R142, SRZ ;  /* 0x00000000008e7805 */ /* 0x000fe4000001ff00 */
[----:B------:R-:W-:Y:S02]  /*4760*/  CS2R R140, SRZ ;  /* 0x00000000008c7805 */ /* 0x000fe4000001ff00 */
[----:B------:R-:W-:Y:S01]  /*4770*/  VIMNMX R23, R23, UR4, !PT ;  /* 0x0000000417177c48 */ /* 0x000fe2000ffe0100 */
[----:B------:R-:W-:Y:S01]  /*4780*/  UMOV UR4, URZ ;  /* 0x0000003f00047c82 */ /* 0x000fe20008000000 */
[----:B------:R-:W-:-:S02]  /*4790*/  CS2R R138, SRZ ;  /* 0x00000000008a7805 */ /* 0x000fc4000001ff00 */
[----:B------:R-:W-:Y:S02]  /*47a0*/  CS2R R136, SRZ ;  /* 0x0000000000887805 */ /* 0x000fe4000001ff00 */
[----:B------:R-:W-:Y:S02]  /*47b0*/  ISETP.LE.AND P0, PT, R23, UR6, PT ;  /* 0x0000000617007c0c */ /* 0x000fe4000bf03270 */
        /* <DEDUP_REMOVED lines=57> */
[----:B------:R-:W-:Y:S01]  /*4b50*/  UMOV UR4, URZ ;  /* 0x0000003f00047c82 */ /* 0x000fe20008000000 */
[----:B------:R-:W-:Y:S01]  /*4b60*/  MOV R2, 0x3f800000 ;  /* 0x3f80000000027802 */ /* 0x000fe20000000f00 */
[----:B------:R-:W-:Y:S01]  /*4b70*/  IMAD.U32 R202, RZ, RZ, UR4 ;  /* 0x00000004ffca7e24 */ /* 0x000fe2000f8e00ff */
[----:B------:R-:W-:Y:S01]  /*4b80*/  UMOV UR60, URZ ;  /* 0x0000003f003c7c82 */ /* 0x000fe20008000000 */
[----:B------:R-:W-:Y:S01]  /*4b90*/  IMAD.MOV.U32 R0, RZ, RZ, 0x3f800000 ;  /* 0x3f800000ff007424 */ /* 0x000fe200078e00ff */
[----:B------:R-:W-:Y:S01]  /*4ba0*/  ULDC UR7, c[0x0][0x9d8] ;  /* 0x0002760000077ab9 */ /* 0x000fe20000000800 */
[----:B------:R-:W-:-:S07]  /*4bb0*/  IMAD.MOV.U32 R151, RZ, RZ, RZ ;  /* 0x000000ffff977224 */ /* 0x000fce00078e00ff */
.L_x_1004:
[----:B------:R-:W-:Y:S01]  /*4bc0*/  R2UR UR10, R202 ;  /* 0x00000000ca0a72ca */ /* 0x000fe200000e0000 */
[----:B------:R-:W-:-:S04]  /*4bd0*/  UIADD3 UR4, UR60, 0x1, URZ ;  /* 0x000000013c047890 */ /* 0x000fc8000fffe03f */
[----:B------:R-:W-:-:S04]  /*4be0*/  UISETP.NE.AND UP1, UPT, UR4, 0x2, UPT ;  /* 0x000000020400788c */ /* 0x000fc8000bf25270 */
[----:B------:R-:W-:Y:S02]  /*4bf0*/  USEL UR5, URZ, 0x1, UP1 ;  /* 0x000000013f057887 */ /* 0x000fe40008800000 */
[----:B------:R-:W-:Y:S02]  /*4c00*/  USEL UR4, UR4, URZ, UP1 ;  /* 0x0000003f04047287 */ /* 0x000fe40008800000 */
[----:B------:R-:W-:-:S06]  /*4c10*/  ULOP3.LUT UR5, UR10, UR5, URZ, 0x3c, !UPT ;  /* 0x000000050a057292 */ /* 0x000fcc000f8e3c3f */
[----:B------:R-:W-:Y:S01]  /*4c20*/  IMAD.U32 R8, RZ, RZ, UR5 ;  /* 0x00000005ff087e24 */ /* 0x000fe2000f8e00ff */
[----:B------:R-:W-:Y:S06]  /*4c30*/  @!P4 BRA `(.L_x_988) ;  /* 0x000000000004c947 */ /* 0x000fec0003800000 */
[----:B------:R-:W-:Y:S01]  /*4c40*/  BPT.TRAP 0x1 ;  /* 0x000000040000795c */ /* 0x000fe20000300000 */
.L_x_988:
[----:B------:R-:W-:Y:S02]  /*4c50*/  R2UR UR10, R16 ;  /* 0x00000000100a72ca */ /* 0x000fe400000e0000 */
[----:B------:R-:W-:-:S11]  /*4c60*/  R2UR UR5, R8 ;  /* 0x00000000080572ca */ /* 0x000fd600000e0000 */
[----:B------:R-:W-:Y:S02]  /*4c70*/  ULEA UR61, UR4, UR10, 0x3 ;  /* 0x0000000a043d7291 */ /* 0x000fe4000f8e183f */
[----:B------:R-:W-:-:S05]  /*4c80*/  IMAD.U32 R152, RZ, RZ, UR5 ;  /* 0x00000005ff987e24 */ /* 0x000fca000f8e00ff */
[----:B------:R-:W-:-:S04]  /*4c90*/  SHF.L.U32 R152, R152, 0x1f, RZ ;  /* 0x0000001f98987819 */ /* 0x000fc800000006ff */
[----:B------:R0:W1:Y:S01]  /*4ca0*/  SYNCS.PHASECHK.TRANS64.TRYWAIT P0, [UR61+0x30830], R152 ;  /* 0x03083098ff0075a7 */ /* 0x000062000800017d */
[----:B------:R-:W-:Y:S05]  /*4cb0*/  @!P4 BRA `(.L_x_989) ;  /* 0x000000000004c947 */ /* 0x000fea0003800000 */
[----:B------:R-:W-:Y:S01]  /*4cc0*/  BPT.TRAP 0x1 ;  /* 0x000000040000795c */ /* 0x000fe20000300000 */
.L_x_989:
[----:B-1----:R-:W-:Y:S05]  /*4cd0*/  @P0 BRA `(.L_x_990) ;  /* 0x0000000000080947 */ /* 0x002fea0003800000 */
[----:B------:R-:W1:Y:S02]  /*4ce0*/  SYNCS.PHASECHK.TRANS64.TRYWAIT P0, [UR61+0x30830], R152 ;  /* 0x03083098ff0075a7 */ /* 0x000e64000800017d */
[----:B-1----:R-:W-:Y:S05]  /*4cf0*/  @!P0 BRA `(.L_x_991) ;  /* 0x0000010400208947 */ /* 0x002fea0003800000 */
.L_x_990:
[----:B------:R-:W-:Y:S01]  /*4d00*/  R2UR UR5, R20 ;  /* 0x00000000140572ca */ /* 0x000fe200000e0000 */
[----:B01----:R-:W-:Y:S01]  /*4d10*/  WARPGROUP.ARRIVE ;  /* 0x00000000000079c5 */ /* 0x003fe20000000000 */
[----:B------:R-:W-:Y:S01]  /*4d20*/  R2UR UR56, R6 ;  /* 0x00000000063872ca */ /* 0x000fe200000e0000 */
[----:B------:R-:W-:Y:S01]  /*4d30*/  UMOV UR59, 0x40000040 ;  /* 0x40000040003b7882 */ /* 0x000fe20000000000 */
[----:B------:R-:W-:Y:S01]  /*4d40*/  R2UR UR57, R7 ;  /* 0x00000000073972ca */ /* 0x000fe200000e0000 */
[----:B------:R-:W-:Y:S01]  /*4d50*/  UMOV UR55, 0x40000040 ;  /* 0x4000004000377882 */ /* 0x000fe20000000000 */
[----:B------:R-:W-:Y:S01]  /*4d60*/  MOV R200, UR53 ;  /* 0x0000003500c87c02 */ /* 0x000fe20008000f00 */
[----:B------:R-:W-:Y:S01]  /*4d70*/  UMOV UR11, 0x40000040 ;  /* 0x40000040000b7882 */ /* 0x000fe20000000000 */
[----:B------:R-:W-:Y:S01]  /*4d80*/  MOV R201, UR52 ;  /* 0x0000003400c97c02 */ /* 0x000fe20008000f00 */
[----:B------:R-:W-:Y:S01]  /*4d90*/  UMOV UR15, 0x40000040 ;  /* 0x40000040000f7882 */ /* 0x000fe20000000000 */
[----:B------:R-:W-:Y:S01]  /*4da0*/  R2UR UR52, R10 ;  /* 0x000000000a3472ca */ /* 0x000fe200000e0000 */
[----:B------:R-:W-:Y:S01]  /*4db0*/  UMOV UR19, 0x40000040 ;  /* 0x4000004000137882 */ /* 0x000fe20000000000 */
[----:B------:R-:W-:Y:S01]  /*4dc0*/  R2UR UR53, R11 ;  /* 0x000000000b3572ca */ /* 0x000fe200000e0000 */
[----:B------:R-:W-:Y:S01]  /*4dd0*/  ULEA UR5, UR4, UR5, 0xb ;  /* 0x0000000504057291 */ /* 0x000fe2000f8e583f */
        /* <DEDUP_REMOVED lines=9> */
[----:B------:R-:W-:Y:S01]  /*4e70*/  HGMMA.64x64x16.F32.BF16 R152, gdesc[UR56], RZ, !UPT, gsb0 ;  /* 0x00e00000389879f0 */ /* 0x000fe2000c0018ff */
[----:B------:R-:W-:Y:S01]  /*4e80*/  UMOV UR54, UR10 ;  /* 0x0000000a00367c82 */ /* 0x000fe20008000000 */
[----:B------:R-:W-:Y:S01]  /*4e90*/  R2UR UR56, R14 ;  /* 0x000000000e3872ca */ /* 0x000fe200000e0000 */
[----:B------:R-:W-:Y:S01]  /*4ea0*/  UIADD3 UR10, UR5, 0x4, URZ ;  /* 0x00000004050a7890 */ /* 0x000fe2000fffe03f */
[----:B------:R-:W-:Y:S01]  /*4eb0*/  R2UR UR57, R15 ;  /* 0x000000000f3972ca */ /* 0x000fe200000e0000 */
[----:B------:R-:W-:Y:S01]  /*4ec0*/  UMOV UR59, 0x40000040 ;  /* 0x40000040003b7882 */ /* 0x000fe20000000000 */
[----:B------:R-:W-:Y:S01]  /*4ed0*/  UIADD3 UR22, UR5, 0x204, URZ ;  /* 0x0000020405167890 */ /* 0x000fe2000fffe03f */
[-C--:B------:R-:W-:Y:S01]  /*4ee0*/  FMUL.FTZ R29, R29, R0.reuse ;  /* 0x000000001d1d7220 */ /* 0x080fe20000410000 */
[----:B------:R-:W-:Y:S01]  /*4ef0*/  UIADD3 UR26, UR5, 0x206, URZ ;  /* 0x00000206051a7890 */ /* 0x000fe2000fffe03f */
[-C--:B------:R-:W-:Y:S01]  /*4f00*/  FMUL.FTZ R32, R32, R0.reuse ;  /* 0x0000000020207220 */ /* 0x080fe20000410000 */
[----:B------:R-:W-:Y:S01]  /*4f10*/  UMOV UR58, UR10 ;  /* 0x0000000a003a7c82 */ /* 0x000fe20008000000 */
        /* <DEDUP_REMOVED lines=72> */
[----:B------:R-:W-:Y:S01]  /*53a0*/  HGMMA.64x64x16.F32.BF16 R152, gdesc[UR52], R152, gsb0 ;  /* 0x00e00000349879f0 */ /* 0x000fe20008001898 */
[----:B------:R-:W-:Y:S01]  /*53b0*/  R2UR UR53, R200 ;  /* 0x00000000c83572ca */ /* 0x000fe200000e0000 */
[----:B------:R-:W-:Y:S01]  /*53c0*/  UIADD3 UR54, UR5, 0x604, URZ ;  /* 0x0000060405367890 */ /* 0x000fe2000fffe03f */
[----:B------:R-:W-:Y:S01]  /*53d0*/  R2UR UR52, R201 ;  /* 0x00000000c93472ca */ /* 0x000fe200000e0000 */
[----:B------:R-:W-:Y:S01]  /*53e0*/  UMOV UR55, 0x40000040 ;  /* 0x4000004000377882 */ /* 0x000fe20000000000 */
[----:B------:R-:W-:Y:S01]  /*53f0*/  UIADD3 UR5, UR5, 0x606, URZ ;  /* 0x0000060605057890 */ /* 0x000fe2000fffe03f */
        /* <DEDUP_REMOVED lines=68> */
[----:B------:R-:W-:Y:S01]  /*5840*/  HGMMA.64x64x16.F32.BF16 R152, gdesc[UR56], R152, gsb0 ;  /* 0x00e00000389879f0 */ /* 0x000fe20008001898 */
[----:B------:R-:W-:Y:S01]  /*5850*/  R2UR UR56, R12 ;  /* 0x000000000c3872ca */ /* 0x000fe200000e0000 */
[----:B------:R-:W-:Y:S01]  /*5860*/  UMOV UR58, UR5 ;  /* 0x00000005003a7c82 */ /* 0x000fe20008000000 */
[----:B------:R-:W-:Y:S01]  /*5870*/  R2UR UR57, R13 ;  /* 0x000000000d3972ca */ /* 0x000fe200000e0000 */
[----:B------:R-:W-:Y:S01]  /*5880*/  UMOV UR59, 0x40000040 ;  /* 0x40000040003b7882 */ /* 0x000fe20000000000 */
[----:B------:R-:W-:Y:S02]  /*5890*/  WARPGROUP.DEPBAR.LE gsb0, 0x0 ;  /* 0x00008000000079c5 */ /* 0x000fe40000010000 */
[----:B------:R-:W-:-:S06]  /*58a0*/  WARPGROUP.ARRIVE ;  /* 0x00000000000079c5 */ /* 0x000fcc0000000000 */
[----:B------:R-:W-:Y:S03]  /*58b0*/  HGMMA.64x64x16.F32.BF16 R152, gdesc[UR8], R152, gsb0 ;  /* 0x00e00000089879f0 */ /* 0x000fe60008001898 */
        /* <DEDUP_REMOVED lines=37> */
[----:B------:R-:W-:Y:S05]  /*5b10*/  @!P4 BRA `(.L_x_992) ;  /* 0x000000000004c947 */ /* 0x000fea0003800000 */
[----:B------:R-:W-:Y:S01]  /*5b20*/  BPT.TRAP 0x1 ;  /* 0x000000040000795c */ /* 0x000fe20000300000 */
.L_x_992:
        /* <DEDUP_REMOVED lines=8> */
.L_x_993:
[----:B-1----:R-:W-:Y:S05]  /*5bb0*/  @P0 BRA `(.L_x_994) ;  /* 0x0000000000080947 */ /* 0x002fea0003800000 */
[----:B------:R-:W1:Y:S02]  /*5bc0*/  SYNCS.PHASECHK.TRANS64.TRYWAIT P0, [UR14+0x30850], R0 ;  /* 0x03085000ff0075a7 */ /* 0x000e64000800014e */
[----:B-1----:R-:W-:Y:S05]  /*5bd0*/  @!P0 BRA `(.L_x_995) ;  /* 0x000000f400808947 */ /* 0x002fea0003800000 */
.L_x_994:
[----:B------:R-:W-:Y:S01]  /*5be0*/  R2UR UR5, R16 ;  /* 0x00000000100572ca */ /* 0x000fe200000e0000 */
[----:B------:R-:W-:Y:S01]  /*5bf0*/  WARPGROUP.ARRIVE ;  /* 0x00000000000079c5 */ /* 0x000fe20000000000 */
[----:B------:R-:W-:Y:S01]  /*5c00*/  UMOV UR11, 0x40000040 ;  /* 0x40000040000b7882 */ /* 0x000fe20000000000 */
[----:B------:R-:W-:Y:S01]  /*5c10*/  PLOP3.LUT P0, PT, PT, PT, UP0, 0x80, 0x0 ;  /* 0x000000000000781c */ /* 0x000fe20003f0f008 */
[----:B------:R-:W-:Y:S01]  /*5c20*/  FMUL.FTZ R157, R157, UR7 ;  /* 0x000000079d9d7c20 */ /* 0x000fe20008410000 */
[----:B------:R-:W-:Y:S01]  /*5c30*/  PLOP3.LUT P1, PT, PT, PT, UP0, 0x80, 0x0 ;  /* 0x000000000000781c */ /* 0x000fe20003f2f008 */
[----:B------:R-:W-:Y:S01]  /*5c40*/  FMUL.FTZ R2, R155, UR7 ;  /* 0x000000079b027c20 */ /* 0x000fe20008410000 */
[----:B------:R-:W-:Y:S01]  /*5c50*/  FMUL.FTZ R155, R162, UR7 ;  /* 0x00000007a29b7c20 */ /* 0x000fe20008410000 */
[----:B------:R-:W-:Y:S01]  /*5c60*/  FMUL.FTZ R162, R175, UR7 ;  /* 0x00000007afa27c20 */ /* 0x000fe20008410000 */
[----:B------:R-:W-:Y:S01]  /*5c70*/  MOV R175, R19 ;  /* 0x0000001300af7202 */ /* 0x000fe20000000f00 */
[----:B------:R-:W-:Y:S01]  /*5c80*/  USHF.L.U32 UR15, UR6, 0x6, URZ ;  /* 0x00000006060f7899 */ /* 0x000fe2000800063f */
[----:B------:R-:W-:Y:S01]  /*5c90*/  R2UR UR19, R17 ;  /* 0x00000000111372ca */ /* 0x000fe200000e0000 */
[----:B01----:R-:W-:Y:S01]  /*5ca0*/  FMUL.FTZ R0, R154, UR7 ;  /* 0x000000079a007c20 */ /* 0x003fe20008410000 */
[----:B------:R-:W-:Y:S01]  /*5cb0*/  UIADD3 UR5, UR5, 0x400, URZ ;  /* 0x0000040005057890 */ /* 0x000fe2000fffe03f */
[----:B------:R-:W-:Y:S01]  /*5cc0*/  FMUL.FTZ R154, R159, UR7 ;  /* 0x000000079f9a7c20 */ /* 0x000fe20008410000 */
[----:B------:R-:W-:Y:S01]  /*5cd0*/  ULDC UR22, c[0x0][0x2f0] ;  /* 0x0000bc0000167ab9 */ /* 0x000fe20000000800 */
[----:B------:R-:W-:Y:S01]  /*5ce0*/  FMUL.FTZ R159, R170, UR7 ;  /* 0x00000007aa9f7c20 */ /* 0x000fe20008410000 */
[----:B------:R-:W-:Y:S01]  /*5cf0*/  USHF.R.U32.HI UR5, URZ, 0x4, UR5 ;  /* 0x000000043f057899 */ /* 0x000fe20008011605 */
[----:B------:R-:W-:Y:S01]  /*5d00*/  FMUL.FTZ R170, R173, UR7 ;  /* 0x00000007adaa7c20 */ /* 0x000fe20008410000 */
[----:B------:R-:W-:Y:S01]  /*5d10*/  FMUL.FTZ R152, R152, UR7 ;  /* 0x0000000798987c20 */ /* 0x000fe20008410000 */
[----:B------:R-:W-:Y:S01]  /*5d20*/  FMUL.FTZ R165, R165, UR7 ;  /* 0x00000007a5a57c20 */ /* 0x000fe20008410000 */
[----:B------:R-:W-:Y:S01]  /*5d30*/  ULOP3.LUT UR5, UR5, 0x3fff, URZ, 0xc0, !UPT ;  /* 0x00003fff05057892 */ /* 0x000fe2000f8ec03f */
[----:B------:R-:W-:Y:S01]  /*5d40*/  FMUL.FTZ R172, R172, UR7 ;  /* 0x00000007acac7c20 */ /* 0x000fe20008410000 */
[----:B------:R-:W-:Y:S01]  /*5d50*/  FMUL.FTZ R180, R180, UR7 ;  /* 0x00000007b4b47c20 */ /* 0x000fe20008410000 */
[----:B------:R-:W-:Y:S01]  /*5d60*/  FMUL.FTZ R181, R181, UR7 ;  /* 0x00000007b5b57c20 */ /* 0x000fe20008410000 */
[----:B------:R-:W-:Y:S01]  /*5d70*/  ULOP3.LUT UR5, UR5, 0x2000000, URZ, 0xfc, !UPT ;  /* 0x0200000005057892 */ /* 0x000fe2000f8efc3f */
[----:B------:R-:W-:Y:S01]  /*5d80*/  R2UR UR18, R21 ;  /* 0x00000000151272ca */ /* 0x000fe200000e0000 */
[----:B------:R-:W-:Y:S01]  /*5d90*/  FMUL.FTZ R182, R182, UR7 ;  /* 0x00000007b6b67c20 */ /* 0x000fe20008410000 */
[----:B------:R-:W0:Y:S01]  /*5da0*/  MUFU.TANH R152, R152 ;  /* 0x0000009800987308 */ /* 0x000e220000002400 */
[----:B------:R-:W-:-:S07]  /*5db0*/  ULEA UR5, UR60, UR5, 0xb ;  /* 0x000000053c057291 */ /* 0x000fce000f8e583f */
[----:B------:R-:W-:Y:S01]  /*5dc0*/  UMOV UR10, UR5 ;  /* 0x00000005000a7c82 */ /* 0x000fe20008000000 */
[----:B------:R-:W1:Y:S01]  /*5dd0*/  MUFU.TANH R0, R0 ;  /* 0x0000000000007308 */ /* 0x000e620000002400 */
[----:B------:R-:W-:Y:S01]  /*5de0*/  HGMMA.64x256x16.F32.BF16 R24, R196, gdesc[UR8].tnspB, R24, gsb0 ;  /* 0x43e00008c4187df0 */ /* 0x000fe20008001818 */
[----:B------:R-:W-:Y:S01]  /*5df0*/  UIADD3 UR10, UR5, 0x80, URZ ;  /* 0x00000080050a7890 */ /* 0x000fe2000fffe03f */
[----:B------:R-:W-:-:S05]  /*5e00*/  UMOV UR11, 0x40000040 ;  /* 0x40000040000b7882 */ /* 0x000fca0000000000 */
[----:B------:R-:W2:Y:S08]  /*5e10*/  MUFU.TANH R2, R2 ;  /* 0x0000000200027308 */ /* 0x000eb00000002400 */
[----:B------:R-:W3:Y:S08]  /*5e20*/  MUFU.TANH R154, R154 ;  /* 0x0000009a009a7308 */ /* 0x000ef00000002400 */
[----:B------:R-:W4:Y:S08]  /*5e30*/  MUFU.TANH R155, R155 ;  /* 0x0000009b009b7308 */ /* 0x000f300000002400 */
[----:B------:R-:W0:Y:S08]  /*5e40*/  MUFU.TANH R165, R165 ;  /* 0x000000a500a57308 */ /* 0x000e300000002400 */
[----:B------:R-:W0:Y:S08]  /*5e50*/  MUFU.TANH R159, R159 ;  /* 0x0000009f009f7308 */ /* 0x000e300000002400 */
[----:B------:R-:W0:Y:S08]  /*5e60*/  MUFU.TANH R172, R172 ;  /* 0x000000ac00ac7308 */ /* 0x000e300000002400 */
[----:B------:R-:W0:Y:S08]  /*5e70*/  MUFU.TANH R170, R170 ;  /* 0x000000aa00aa7308 */ /* 0x000e300000002400 */
[----:B------:R-:W0:Y:S08]  /*5e80*/  MUFU.TANH R162, R162 ;  /* 0x000000a200a27308 */ /* 0x000e300000002400 */
[----:B------:R-:W0:Y:S08]  /*5e90*/  MUFU.TANH R180, R180 ;  /* 0x000000b400b47308 */ /* 0x000e300000002400 */
[----:B------:R-:W0:Y:S01]  /*5ea0*/  MUFU.TANH R181, R181 ;  /* 0x000000b500b57308 */ /* 0x000e220000002400 */
[----:B------:R-:W-:-:S02]  /*5eb0*/  WARPGROUP.DEPBAR.LE gsb0, 0x0 ;  /* 0x00008000000079c5 */ /* 0x000fc40000010000 */
        /* <DEDUP_REMOVED lines=9> */
[----:B------:R-:W-:Y:S02]  /*5f50*/  UMOV UR11, 0x40000040 ;  /* 0x40000040000b7882 */ /* 0x000fe40000000000 */
[----:B------:R-:W-:Y:S01]  /*5f60*/  @UP0 ULDC UR5, c[0x0][0x44c] ;  /* 0x0001130000050ab9 */ /* 0x000fe20000000800 */
[----:B------:R-:W-:Y:S02]  /*5f70*/  WARPGROUP.DEPBAR.LE gsb0, 0x0 ;  /* 0x00008000000079c5 */ /* 0x000fe40000010000 */
[----:B------:R-:W-:Y:S01]  /*5f80*/  WARPGROUP.ARRIVE ;  /* 0x00000000000079c5 */ /* 0x000fe20000000000 */
[----:B------:R-:W-:Y:S01]  /*5f90*/  FMUL.FTZ R188, R153, UR7 ;  /* 0x0000000799bc7c20 */ /* 0x000fe20008410000 */
[----:B------:R-:W-:Y:S01]  /*5fa0*/  FMUL.FTZ R153, R158, UR7 ;  /* 0x000000079e997c20 */ /* 0x000fe20008410000 */
[----:B------:R-:W-:Y:S01]  /*5fb0*/  FMUL.FTZ R191, R169, UR7 ;  /* 0x00000007a9bf7c20 */ /* 0x000fe20008410000 */
[----:B------:R-:W-:Y:S01]  /*5fc0*/  FMUL.FTZ R158, R167, UR7 ;  /* 0x00000007a79e7c20 */ /* 0x000fe20008410000 */
[----:B------:R-:W-:-:S15]  /*5fd0*/  FMUL.FTZ R190, R168, UR7 ;  /* 0x00000007a8be7c20 */ /* 0x000fde0008410000 */
[----:B------:R-:W-:-:S01]  /*5fe0*/  NOP ;  /* 0x0000000000007918 */ /* 0x000fc20000000000 */
[----:B------:R-:W-:Y:S01]  /*5ff0*/  HGMMA.64x256x16.F32.BF16 R24, R184, gdesc[UR8].tnspB, R24, gsb0 ;  /* 0x43e00008b8187df0 */ /* 0x000fe20008001818 */
[----:B------:R-:W-:Y:S01]  /*6000*/  FMUL.FTZ R189, R156, UR7 ;  /* 0x000000079cbd7c20 */ /* 0x000fe20008410000 */
[----:B------:R-:W-:Y:S01]  /*6010*/  UMOV UR10, UR22 ;  /* 0x00000016000a7c82 */ /* 0x000fe20008000000 */
[----:B------:R-:W-:Y:S01]  /*6020*/  FMUL.FTZ R156, R163, UR7 ;  /* 0x00000007a39c7c20 */ /* 0x000fe20008410000 */
[----:B------:R-:W-:Y:S01]  /*6030*/  FMUL.FTZ R163, R178, UR7 ;  /* 0x00000007b2a37c20 */ /* 0x000fe20008410000 */
[----:B------:R-:W-:Y:S01]  /*6040*/  IMAD.U32 R173, RZ, RZ, UR10 ;  /* 0x0000000affad7e24 */ /* 0x000fe2000f8e00ff */
[----:B------:R-:W-:Y:S01]  /*6050*/  ULDC UR22, c[0x0][0x288] ;  /* 0x0000a20000167ab9 */ /* 0x000fe20000000800 */
[----:B------:R-:W0:Y:S01]  /*6060*/  MUFU.TANH R188, R188 ;  /* 0x000000bc00bc7308 */ /* 0x000e220000002400 */
[----:B------:R-:W-:-:S07]  /*6070*/  UMOV UR11, UR22 ;  /* 0x00000016000b7c82 */ /* 0x000fce0008000000 */
[----:B------:R-:W0:Y:S08]  /*6080*/  MUFU.TANH R189, R189 ;  /* 0x000000bd00bd7308 */ /* 0x000e300000002400 */
[----:B------:R-:W0:Y:S08]  /*6090*/  MUFU.TANH R153, R153 ;  /* 0x0000009900997308 */ /* 0x000e300000002400 */
[----:B------:R-:W0:Y:S08]  /*60a0*/  MUFU.TANH R156, R156 ;  /* 0x0000009c009c7308 */ /* 0x000e300000002400 */
[----:B------:R-:W0:Y:S08]  /*60b0*/  MUFU.TANH R158, R158 ;  /* 0x0000009e009e7308 */ /* 0x000e300000002400 */
[----:B------:R-:W0:Y:S08]  /*60c0*/  MUFU.TANH R190, R190 ;  /* 0x000000be00be7308 */ /* 0x000e300000002400 */
[----:B------:R-:W0:Y:S08]  /*60d0*/  MUFU.TANH R191, R191 ;  /* 0x000000bf00bf7308 */ /* 0x000e300000002400 */
[----:B------:R-:W0:Y:S01]  /*60e0*/  MUFU.TANH R163, R163 ;  /* 0x000000a300a37308 */ /* 0x000e220000002400 */
[----:B------:R-:W-:-:S07]  /*60f0*/  WARPGROUP.DEPBAR.LE gsb0, 0x0 ;  /* 0x00008000000079c5 */ /* 0x000fce0000010000 */
[----:B------:R5:W0:Y:S01]  /*6100*/  MUFU.TANH R184, R157 ;  /* 0x0000009d00b87308 */ /* 0x000a220000002400 */
        /* <DEDUP_REMOVED lines=8> */
[----:B-----5:R-:W-:Y:S01]  /*6190*/  FMUL.FTZ R157, R166, UR7 ;  /* 0x00000007a69d7c20 */ /* 0x020fe20008410000 */
[----:B------:R-:W-:Y:S01]  /*61a0*/  @P0 IMAD.HI.U32 R166, R19, UR5, RZ ;  /* 0x0000000513a60c27 */ /* 0x000fe2000f8e00ff */
[----:B------:R-:W-:Y:S01]  /*61b0*/  @UP0 ULDC UR5, c[0x0][0x450] ;  /* 0x0001140000050ab9 */ /* 0x000fe20000000800 */
[----:B------:R-:W0:Y:S03]  /*61c0*/  MUFU.TANH R185, R185 ;  /* 0x000000b900b97308 */ /* 0x000e260000002400 */
[----:B------:R-:W-:Y:S01]  /*61d0*/  @P1 SHF.R.U32.HI R175, RZ, UR5, R166 ;  /* 0x00000005ffaf1c19 */ /* 0x000fe200080116a6 */
[----:B------:R-:W-:Y:S01]  /*61e0*/  IMAD.U32 R166, RZ, RZ, UR61 ;  /* 0x0000003dffa67e24 */ /* 0x000fe2000f8e00ff */
[----:B------:R-:W-:-:S03]  /*61f0*/  UIADD3 UR5, -UR15, 0x1, URZ ;  /* 0x000000010f057890 */ /* 0x000fc6000fffe13f */
[----:B------:R-:W-:Y:S01]  /*6200*/  @!P5 VIADD R166, R166, 0x30840 ;  /* 0x00030840a6a6d836 */ /* 0x000fe20000000000 */
[----:B------:R-:W5:Y:S01]  /*6210*/  SHFL.IDX PT, R169, R175, RZ, 0x1c1f ;  /* 0x001c1fffafa97589 */ /* 0x000f6200000e0000 */
[----:B------:R-:W0:Y:S01]  /*6220*/  MUFU.TANH R186, R186 ;  /* 0x000000ba00ba7308 */ /* 0x000e220000002400 */
[----:B------:R-:W-:Y:S02]  /*6230*/  IMAD.U32 R168, RZ, RZ, UR5 ;  /* 0x00000005ffa87e24 */ /* 0x000fe4000f8e00ff */
[----:B------:R-:W-:Y:S02]  /*6240*/  @!P5 PRMT R167, RZ, 0x654, R166 ;  /* 0x00000654ffa7d816 */ /* 0x000fe400000000a6 */
[----:B------:R-:W-:Y:S02]  /*6250*/  IMAD R168, R5, -0x2, R168 ;  /* 0xfffffffe05a87824 */ /* 0x000fe400078e02a8 */
[----:B------:R1:W-:Y:S01]  /*6260*/  @!P5 SYNCS.ARRIVE.TRANS64.RED.A1T0 RZ, [R167+URZ], RZ ;  /* 0x000000ffa7ffd9a7 */ /* 0x0003e2000810043f */
[----:B------:R-:W0:Y:S01]  /*6270*/  MUFU.TANH R187, R187 ;  /* 0x000000bb00bb7308 */ /* 0x000e220000002400 */
[----:B------:R-:W-:Y:S01]  /*6280*/  IMAD R168, R173, UR19, R168 ;  /* 0x00000013ada87c24 */ /* 0x000fe2000f8e02a8 */
[----:B------:R-:W-:-:S03]  /*6290*/  ULDC UR19, c[0x0][0x9e0] ;  /* 0x0002780000137ab9 */ /* 0x000fc60000000800 */
[----:B------:R-:W-:Y:S02]  /*62a0*/  VIADD R168, R168, -UR11 ;  /* 0x8000000ba8a87c36 */ /* 0x000fe40008000000 */
[----:B-1----:R-:W-:Y:S01]  /*62b0*/  FMUL.FTZ R167, R183, UR7 ;  /* 0x00000007b7a77c20 */ /* 0x002fe20008410000 */
[----:B------:R-:W1:Y:S01]  /*62c0*/  MUFU.TANH R157, R157 ;  /* 0x0000009d009d7308 */ /* 0x000e620000002400 */
[C---:B------:R-:W-:Y:S01]  /*62d0*/  VIADD R192, R168.reuse, UR18 ;  /* 0x00000012a8c07c36 */ /* 0x040fe20008000000 */
[----:B------:R-:W-:-:S05]  /*62e0*/  IADD3 R183, R168, UR19, RZ ;  /* 0x00000013a8b77c10 */ /* 0x000fca000fffe0ff */
[--C-:B-----5:R-:W-:Y:S01]  /*62f0*/  IMAD.IADD R178, R183, 0x1, R169.reuse ;  /* 0x00000001b7b27824 */ /* 0x120fe200078e02a9 */
[----:B------:R-:W0:Y:S01]  /*6300*/  MUFU.TANH R160, R160 ;  /* 0x000000a000a07308 */ /* 0x000e220000002400 */
[----:B------:R-:W-:-:S07]  /*6310*/  IMAD.IADD R179, R192, 0x1, R169 ;  /* 0x00000001c0b37824 */ /* 0x000fce00078e02a9 */
[----:B------:R-:W0:Y:S08]  /*6320*/  MUFU.TANH R161, R161 ;  /* 0x000000a100a17308 */ /* 0x000e300000002400 */
[----:B------:R-:W0:Y:S08]  /*6330*/  MUFU.TANH R171, R171 ;  /* 0x000000ab00ab7308 */ /* 0x000e300000002400 */
[----:B------:R-:W0:Y:S08]  /*6340*/  MUFU.TANH R176, R176 ;  /* 0x000000b000b07308 */ /* 0x000e300000002400 */
[----:B------:R-:W0:Y:S08]  /*6350*/  MUFU.TANH R164, R164 ;  /* 0x000000a400a47308 */ /* 0x000e300000002400 */
[----:B------:R0:W0:Y:S08]  /*6360*/  MUFU.TANH R166, R182 ;  /* 0x000000b600a67308 */ /* 0x0000300000002400 */
[----:B------:R-:W0:Y:S01]  /*6370*/  MUFU.TANH R167, R167 ;  /* 0x000000a700a77308 */ /* 0x000e220000002400 */
[----:B-1234-:R-:W-:Y:S05]  /*6380*/  @!P6 BRA `(.L_x_996) ;  /* 0x00000000006ce947 */ /* 0x01efea0003800000 */
[----:B------:R-:W-:Y:S01]  /*6390*/  R2UR UR5, R17 ;  /* 0x00000000110572ca */ /* 0x000fe200000e0000 */
[----:B------:R-:W-:Y:S01]  /*63a0*/  IMAD.U32 R168, RZ, RZ, UR10 ;  /* 0x0000000affa87e24 */ /* 0x000fe2000f8e00ff */
[----:B------:R-:W-:Y:S11]  /*63b0*/  BSSY B0, `(.L_x_997) ;  /* 0x0000014000007945 */ /* 0x000ff60003800000 */
[----:B------:R-:W-:-:S04]  /*63c0*/  IMAD R168, R168, UR5, R169 ;  /* 0x00000005a8a87c24 */ /* 0x000fc8000f8e02a9 */
[----:B------:R-:W-:-:S05]  /*63d0*/  VIADD R173, R168, -UR11 ;  /* 0x8000000ba8ad7c36 */ /* 0x000fca0008000000 */
[----:B------:R-:W-:-:S13]  /*63e0*/  ISETP.GT.AND P0, PT, R173, -0x1, PT ;  /* 0xffffffffad00780c */ /* 0x000fda0003f04270 */
[----:B------:R-:W-:Y:S05]  /*63f0*/  @P0 BRA `(.L_x_998) ;  /* 0x0000000000240947 */ /* 0x000fea0003800000 */
[----:B------:R-:W-:Y:S01]  /*6400*/  ULDC UR5, c[0x0][0x9e4] ;  /* 0x0002790000057ab9 */ /* 0x000fe20000000800 */
[----:B------:R-:W-:Y:S02]  /*6410*/  LOP3.LUT R173, RZ, R173, RZ, 0x33, !PT ;  /* 0x000000adffad7212 */ /* 0x000fe400078e33ff */
[----:B------:R-:W-:-:S04]  /*6420*/  MOV R177, UR5 ;  /* 0x0000000500b17c02 */ /* 0x000fc80008000f00 */
[----:B------:R-:W-:-:S13]  /*6430*/  ISETP.NE.AND P0, PT, R177, 0x1, PT ;  /* 0x00000001b100780c */ /* 0x000fda0003f05270 */
[----:B------:R-:W1:Y:S02]  /*6440*/  @P0 LDC.64 R168, c[0x0][0x9e8] ;  /* 0x00027a00ffa80b82 */ /* 0x000e640000000a00 */
[----:B-1----:R-:W-:-:S05]  /*6450*/  @P0 IMAD.HI.U32 R168, R173, R168, RZ ;  /* 0x000000a8ada80227 */ /* 0x002fca00078e00ff */
[----:B------:R-:W-:-:S04]  /*6460*/  @P0 SHF.R.U32.HI R173, RZ, R169, R168 ;  /* 0x000000a9ffad0219 */ /* 0x000fc800000116a8 */
[----:B------:R-:W-:Y:S01]  /*6470*/  LOP3.LUT R173, RZ, R173, RZ, 0x33, !PT ;  /* 0x000000adffad7212 */ /* 0x000fe200078e33ff */
[----:B------:R-:W-:Y:S06]  /*6480*/  BRA `(.L_x_999) ;  /* 0x0000000000187947 */ /* 0x000fec0003800000 */
.L_x_998:
[----:B------:R-:W-:Y:S02]  /*6490*/  ULDC UR5, c[0x0][0x9e4] ;  /* 0x0002790000057ab9 */ /* 0x000fe40000000800 */
[----:B------:R-:W-:-:S05]  /*64a0*/  IMAD.U32 R177, RZ, RZ, UR5 ;  /* 0x00000005ffb17e24 */ /* 0x000fca000f8e00ff */
[----:B------:R-:W-:-:S13]  /*64b0*/  ISETP.NE.AND P0, PT, R177, 0x1, PT ;  /* 0x00000001b100780c */ /* 0x000fda0003f05270 */
[----:B------:R-:W1:Y:S02]  /*64c0*/  @P0 LDC.64 R168, c[0x0][0x9e8] ;  /* 0x00027a00ffa80b82 */ /* 0x000e640000000a00 */
[----:B-1----:R-:W-:-:S05]  /*64d0*/  @P0 IMAD.HI.U32 R168, R173, R168, RZ ;  /* 0x000000a8ada80227 */ /* 0x002fca00078e00ff */
[----:B------:R-:W-:-:S07]  /*64e0*/  @P0 SHF.R.U32.HI R173, RZ, R169, R168 ;  /* 0x000000a9ffad0219 */ /* 0x000fce00000116a8 */
.L_x_999:
[----:B------:R-:W-:Y:S05]  /*64f0*/  BSYNC B0 ;  /* 0x0000000000007941 */ /* 0x000fea0003800000 */
.L_x_997:
[----:B------:R-:W-:-:S04]  /*6500*/  IMAD R168, R173, R177, -UR15 ;  /* 0x8000000fada87e24 */ /* 0x000fc8000f8e02b1 */
[----:B------:R-:W-:-:S05]  /*6510*/  IMAD R168, R5, -0x2, R168 ;  /* 0xfffffffe05a87824 */ /* 0x000fca00078e02a8 */
[----:B------:R-:W-:Y:S02]  /*6520*/  VIADDMNMX R178, R168, R177, R178, PT ;  /* 0x000000b1a8b27246 */ /* 0x000fe400038001b2 */
[----:B------:R-:W-:-:S07]  /*6530*/  VIMNMX R179, R179, R168, !PT ;  /* 0x000000a8b3b37248 */ /* 0x000fce0007fe0100 */
.L_x_996:
[----:B------:R-:W-:-:S06]  /*6540*/  UISETP.GT.AND UP1, UPT, UR6, -0x1, UPT ;  /* 0xffffffff0600788c */ /* 0x000fcc000bf24270 */
[----:B------:R-:W-:-:S04]  /*6550*/  PLOP3.LUT P0, PT, PT, PT, UP1, 0x80, 0x0 ;  /* 0x000000000000781c */ /* 0x000fc80003f0f018 */
[C---:B------:R-:W-:Y:S02]  /*6560*/  ISETP.GT.AND P1, PT, R179.reuse, RZ, P0 ;  /* 0x000000ffb300720c */ /* 0x040fe40000724270 */
[C---:B------:R-:W-:Y:S02]  /*6570*/  ISETP.GT.AND P3, PT, R179.reuse, 0x1, P0 ;  /* 0x00000001b300780c */ /* 0x040fe40000764270 */
[----:B------:R-:W-:Y:S02]  /*6580*/  ISETP.LT.OR P2, PT, R178, 0x1, P1 ;  /* 0x00000001b200780c */ /* 0x000fe40000f41670 */
[C---:B------:R-:W-:Y:S02]  /*6590*/  ISETP.GT.AND P1, PT, R179.reuse, 0x8, P0 ;  /* 0x00000008b300780c */ /* 0x040fe40000724270 */
[----:B0-----:R-:W-:Y:S02]  /*65a0*/  FSEL R177, R152, -INF , !P2 ;  /* 0xff80000098b17808 */ /* 0x001fe40005000000 */
[----:B------:R-:W-:Y:S01]  /*65b0*/  ISETP.GT.AND P2, PT, R179, 0x9, P0 ;  /* 0x00000009b300780c */ /* 0x000fe20000744270 */
[----:B------:R-:W0:Y:S01]  /*65c0*/  SHFL.IDX PT, R152, R175, 0x1, 0x1c1f ;  /* 0x003c1f00af987f89 */ /* 0x000e2200000e0000 */
[----:B------:R-:W-:-:S02]  /*65d0*/  ISETP.LT.OR P1, PT, R178, 0x9, P1 ;  /* 0x00000009b200780c */ /* 0x000fc40000f21670 */
[C---:B------:R-:W-:Y:S02]  /*65e0*/  ISETP.LT.OR P3, PT, R178.reuse, 0x2, P3 ;  /* 0x00000002b200780c */ /* 0x040fe40001f61670 */
[----:B------:R-:W-:Y:S02]  /*65f0*/  ISETP.LT.OR P2, PT, R178, 0xa, P2 ;  /* 0x0000000ab200780c */ /* 0x000fe40001741670 */
[----:B------:R-:W-:Y:S02]  /*6600*/  FSEL R189, R189, -INF , !P1 ;  /* 0xff800000bdbd7808 */ /* 0x000fe40004800000 */
[----:B------:R-:W-:Y:S02]  /*6610*/  FSEL R188, R188, -INF , !P3 ;  /* 0xff800000bcbc7808 */ /* 0x000fe40005800000 */
[----:B------:R-:W-:Y:S02]  /*6620*/  ISETP.GT.AND P1, PT, R179, 0x11, P0 ;  /* 0x00000011b300780c */ /* 0x000fe40000724270 */
[----:B------:R-:W-:-:S02]  /*6630*/  FSEL R184, R184, -INF , !P2 ;  /* 0xff800000b8b87808 */ /* 0x000fc40005000000 */
[C---:B------:R-:W-:Y:S02]  /*6640*/  ISETP.GT.AND P3, PT, R179.reuse, 0x10, P0 ;  /* 0x00000010b300780c */ /* 0x040fe40000764270 */
[----:B------:R-:W-:Y:S02]  /*6650*/  ISETP.GT.AND P2, PT, R179, 0x18, P0 ;  /* 0x00000018b300780c */ /* 0x000fe40000744270 */
[C---:B------:R-:W-:Y:S02]  /*6660*/  ISETP.LT.OR P1, PT, R178.reuse, 0x12, P1 ;  /* 0x00000012b200780c */ /* 0x040fe40000f21670 */
[C---:B------:R-:W-:Y:S02]  /*6670*/  ISETP.LT.OR P3, PT, R178.reuse, 0x11, P3 ;  /* 0x00000011b200780c */ /* 0x040fe40001f61670 */
[----:B------:R-:W-:Y:S02]  /*6680*/  ISETP.LT.OR P2, PT, R178, 0x19, P2 ;  /* 0x00000019b200780c */ /* 0x000fe40001741670 */
[----:B------:R-:W-:-:S02]  /*6690*/  FSEL R186, R186, -INF , !P1 ;  /* 0xff800000baba7808 */ /* 0x000fc40004800000 */
[----:B------:R-:W-:Y:S02]  /*66a0*/  FSEL R185, R185, -INF , !P3 ;  /* 0xff800000b9b97808 */ /* 0x000fe40005800000 */
[----:B------:R-:W-:Y:S02]  /*66b0*/  ISETP.GT.AND P1, PT, R179, 0x20, P0 ;  /* 0x00000020b300780c */ /* 0x000fe40000724270 */
[----:B------:R-:W-:Y:S02]  /*66c0*/  FSEL R187, R187, -INF , !P2 ;  /* 0xff800000bbbb7808 */ /* 0x000fe40005000000 */
[C---:B------:R-:W-:Y:S02]  /*66d0*/  ISETP.GT.AND P3, PT, R179.reuse, 0x19, P0 ;  /* 0x00000019b300780c */ /* 0x040fe40000764270 */
[----:B------:R-:W-:Y:S02]  /*66e0*/  ISETP.GT.AND P2, PT, R179, 0x21, P0 ;  /* 0x00000021b300780c */ /* 0x000fe40000744270 */
        /* <DEDUP_REMOVED lines=14> */
[----:B------:R-:W-:Y:S02]  /*67d0*/  FSEL R170, R171, -INF , !P2 ;  /* 0xff800000abaa7808 */ /* 0x000fe40005000000 */
[C---:B------:R-:W-:Y:S02]  /*67e0*/  ISETP.GT.AND P3, PT, R179.reuse, 0x31, P0 ;  /* 0x00000031b300780c */ /* 0x040fe40000764270 */
[C---:B------:R-:W-:Y:S02]  /*67f0*/  ISETP.GT.AND P1, PT, R179.reuse, 0x38, P0 ;  /* 0x00000038b300780c */ /* 0x040fe40000724270 */
[----:B------:R-:W-:Y:S01]  /*6800*/  ISETP.GT.AND P2, PT, R179, 0x39, P0 ;  /* 0x00000039b300780c */ /* 0x000fe20000744270 */
[----:B0-----:R-:W-:Y:S01]  /*6810*/  IMAD.IADD R179, R192, 0x1, R152 ;  /* 0x00000001c0b37824 */ /* 0x001fe200078e0298 */
[----:B------:R-:W-:-:S02]  /*6820*/  ISETP.LT.OR P3, PT, R178, 0x32, P3 ;  /* 0x00000032b200780c */ /* 0x000fc40001f61670 */
[C---:B------:R-:W-:Y:S02]  /*6830*/  ISETP.LT.OR P1, PT, R178.reuse, 0x39, P1 ;  /* 0x00000039b200780c */ /* 0x040fe40000f21670 */
[----:B------:R-:W-:Y:S01]  /*6840*/  ISETP.LT.OR P2, PT, R178, 0x3a, P2 ;  /* 0x0000003ab200780c */ /* 0x000fe20001741670 */
[----:B------:R-:W-:Y:S01]  /*6850*/  IMAD.IADD R178, R183, 0x1, R152 ;  /* 0x00000001b7b27824 */ /* 0x000fe200078e0298 */
[----:B------:R-:W-:Y:S02]  /*6860*/  FSEL R176, R176, -INF , !P3 ;  /* 0xff800000b0b07808 */ /* 0x000fe40005800000 */
        /* <DEDUP_REMOVED lines=14> */
[----:B------:R-:W0:Y:S02]  /*6950*/  @P1 LDC.64 R168, c[0x0][0x9e8] ;  /* 0x00027a00ffa81b82 */ /* 0x000e240000000a00 */
[----:B0-----:R-:W-:-:S05]  /*6960*/  @P1 IMAD.HI.U32 R168, R181, R168, RZ ;  /* 0x000000a8b5a81227 */ /* 0x001fca00078e00ff */
[----:B------:R-:W-:-:S04]  /*6970*/  @P1 SHF.R.U32.HI R181, RZ, R169, R168 ;  /* 0x000000a9ffb51219 */ /* 0x000fc800000116a8 */
[----:B------:R-:W-:Y:S01]  /*6980*/  LOP3.LUT R181, RZ, R181, RZ, 0x33, !PT ;  /* 0x000000b5ffb57212 */ /* 0x000fe200078e33ff */
[----:B------:R-:W-:Y:S06]  /*6990*/  BRA `(.L_x_1003) ;  /* 0x0000000000187947 */ /* 0x000fec0003800000 */
.L_x_1002:
[----:B------:R-:W-:Y:S02]  /*69a0*/  ULDC UR5, c[0x0][0x9e4] ;  /* 0x0002790000057ab9 */ /* 0x000fe40000000800 */
[----:B------:R-:W-:-:S05]  /*69b0*/  IMAD.U32 R183, RZ, RZ, UR5 ;  /* 0x00000005ffb77e24 */ /* 0x000fca000f8e00ff */
[----:B------:R-:W-:-:S13]  /*69c0*/  ISETP.NE.AND P1, PT, R183, 0x1, PT ;  /* 0x00000001b700780c */ /* 0x000fda0003f25270 */
[----:B------:R-:W0:Y:S02]  /*69d0*/  @P1 LDC.64 R168, c[0x0][0x9e8] ;  /* 0x00027a00ffa81b82 */ /* 0x000e240000000a00 */
[----:B0-----:R-:W-:-:S05]  /*69e0*/  @P1 IMAD.HI.U32 R168, R181, R168, RZ ;  /* 0x000000a8b5a81227 */ /* 0x001fca00078e00ff */
[----:B------:R-:W-:-:S07]  /*69f0*/  @P1 SHF.R.U32.HI R181, RZ, R169, R168 ;  /* 0x000000a9ffb51219 */ /* 0x000fce00000116a8 */
.L_x_1003:
[----:B------:R-:W-:Y:S05]  /*6a00*/  BSYNC B0 ;  /* 0x0000000000007941 */ /* 0x000fea0003800000 */
.L_x_1001:
[----:B------:R-:W-:-:S04]  /*6a10*/  IMAD R152, R181, R183, -UR15 ;  /* 0x8000000fb5987e24 */ /* 0x000fc8000f8e02b7 */
[----:B------:R-:W-:-:S05]  /*6a20*/  IMAD R152, R5, -0x2, R152 ;  /* 0xfffffffe05987824 */ /* 0x000fca00078e0298 */
[----:B------:R-:W-:Y:S02]  /*6a30*/  VIADDMNMX R178, R152, R183, R178, PT ;  /* 0x000000b798b27246 */ /* 0x000fe400038001b2 */
[----:B------:R-:W-:-:S07]  /*6a40*/  VIMNMX R179, R179, R152, !PT ;  /* 0x00000098b3b37248 */ /* 0x000fce0007fe0100 */
.L_x_1000:
[----:B------:R-:W-:Y:S01]  /*6a50*/  FMNMX.FTZ R169, R177, R4, !PT ;  /* 0x00000004b1a97209 */ /* 0x000fe20007810000 */
[----:B------:R-:W-:Y:S01]  /*6a60*/  ULDC UR5, c[0x0][0x988] ;  /* 0x0002620000057ab9 */ /* 0x000fe20000000800 */
[----:B------:R-:W-:Y:S01]  /*6a70*/  ISETP.GT.AND P1, PT, R179, 0x1, P0 ;  /* 0x00000001b300780c */ /* 0x000fe20000724270 */
[----:B------:R-:W-:Y:S01]  /*6a80*/  UMOV UR60, UR4 ;  /* 0x00000004003c7c82 */ /* 0x000fe20008000000 */
[----:B------:R-:W-:Y:S02]  /*6a90*/  FMNMX.FTZ R152, R188, R169, !PT ;  /* 0x000000a9bc987209 */ /* 0x000fe40007810000 */
[----:B------:R-:W-:Y:S02]  /*6aa0*/  ISETP.LT.OR P1, PT, R178, 0x2, P1 ;  /* 0x00000002b200780c */ /* 0x000fe40000f21670 */
[----:B------:R-:W-:Y:S02]  /*6ab0*/  FMNMX.FTZ R169, R189, R152, !PT ;  /* 0x00000098bda97209 */ /* 0x000fe40007810000 */
[----:B------:R-:W-:-:S02]  /*6ac0*/  FSEL R2, R2, -INF , !P1 ;  /* 0xff80000002027808 */ /* 0x000fc40004800000 */
[----:B------:R-:W-:Y:S02]  /*6ad0*/  FMNMX.FTZ R152, R184, R169, !PT ;  /* 0x000000a9b8987209 */ /* 0x000fe40007810000 */
[----:B------:R-:W-:Y:S02]  /*6ae0*/  ISETP.GT.AND P1, PT, R179, RZ, P0 ;  /* 0x000000ffb300720c */ /* 0x000fe40000724270 */
[----:B------:R-:W-:Y:S02]  /*6af0*/  FMNMX.FTZ R169, R185, R152, !PT ;  /* 0x00000098b9a97209 */ /* 0x000fe40007810000 */
[----:B------:R-:W-:Y:S02]  /*6b00*/  ISETP.LT.OR P1, PT, R178, 0x1, P1 ;  /* 0x00000001b200780c */ /* 0x000fe40000f21670 */
[----:B------:R-:W-:Y:S02]  /*6b10*/  FMNMX.FTZ R152, R186, R169, !PT ;  /* 0x000000a9ba987209 */ /* 0x000fe40007810000 */
[----:B------:R-:W-:-:S02]  /*6b20*/  ISETP.GT.AND P2, PT, R179, 0x8, P0 ;  /* 0x00000008b300780c */ /* 0x000fc40000744270 */
[----:B------:R-:W-:Y:S02]  /*6b30*/  FMNMX.FTZ R169, R187, R152, !PT ;  /* 0x00000098bba97209 */ /* 0x000fe40007810000 */
[----:B------:R-:W-:Y:S02]  /*6b40*/  ISETP.GT.AND P3, PT, R179, 0x9, P0 ;  /* 0x00000009b300780c */ /* 0x000fe40000764270 */
[----:B------:R-:W-:Y:S02]  /*6b50*/  FMNMX.FTZ R169, R174, R169, !PT ;  /* 0x000000a9aea97209 */ /* 0x000fe40007810000 */
[----:B------:R-:W-:Y:S02]  /*6b60*/  ISETP.LT.OR P2, PT, R178, 0x9, P2 ;  /* 0x00000009b200780c */ /* 0x000fe40001741670 */
[----:B------:R-:W-:Y:S02]  /*6b70*/  FMNMX.FTZ R152, R190, R169, !PT ;  /* 0x000000a9be987209 */ /* 0x000fe40007810000 */
[----:B------:R-:W-:-:S02]  /*6b80*/  ISETP.LT.OR P3, PT, R178, 0xa, P3 ;  /* 0x0000000ab200780c */ /* 0x000fc40001f61670 */
[----:B------:R-:W-:Y:S02]  /*6b90*/  FMNMX.FTZ R169, R173, R152, !PT ;  /* 0x00000098ada97209 */ /* 0x000fe40007810000 */
[----:B------:R-:W-:Y:S02]  /*6ba0*/  FSEL R153, R153, -INF , !P2 ;  /* 0xff80000099997808 */ /* 0x000fe40005000000 */
[----:B------:R-:W-:Y:S02]  /*6bb0*/  FMNMX.FTZ R152, R172, R169, !PT ;  /* 0x000000a9ac987209 */ /* 0x000fe40007810000 */
[----:B------:R-:W-:Y:S02]  /*6bc0*/  FSEL R154, R154, -INF , !P3 ;  /* 0xff8000009a9a7808 */ /* 0x000fe40005800000 */
[----:B------:R-:W-:Y:S02]  /*6bd0*/  FMNMX.FTZ R169, R165, R152, !PT ;  /* 0x00000098a5a97209 */ /* 0x000fe40007810000 */
[----:B------:R-:W-:-:S02]  /*6be0*/  ISETP.GT.AND P2, PT, R179, 0x10, P0 ;  /* 0x00000010b300780c */ /* 0x000fc40000744270 */
[----:B------:R-:W-:Y:S02]  /*6bf0*/  FMNMX.FTZ R169, R170, R169, !PT ;  /* 0x000000a9aaa97209 */ /* 0x000fe40007810000 */
[----:B------:R-:W-:Y:S02]  /*6c00*/  ISETP.GT.AND P3, PT, R179, 0x11, P0 ;  /* 0x00000011b300780c */ /* 0x000fe40000764270 */
[----:B------:R-:W-:Y:S02]  /*6c10*/  FMNMX.FTZ R152, R176, R169, !PT ;  /* 0x000000a9b0987209 */ /* 0x000fe40007810000 */
[C---:B------:R-:W-:Y:S02]  /*6c20*/  ISETP.LT.OR P2, PT, R178.reuse, 0x11, P2 ;  /* 0x00000011b200780c */ /* 0x040fe40001741670 */
[----:B------:R-:W-:Y:S02]  /*6c30*/  FMNMX.FTZ R152, R175, R152, !PT ;  /* 0x00000098af987209 */ /* 0x000fe40007810000 */
[----:B------:R-:W-:-:S02]  /*6c40*/  ISETP.LT.OR P3, PT, R178, 0x12, P3 ;  /* 0x00000012b200780c */ /* 0x000fc40001f61670 */
[----:B------:R-:W-:Y:S02]  /*6c50*/  FMNMX.FTZ R168, R171, R152, !PT ;  /* 0x00000098aba87209 */ /* 0x000fe40007810000 */
[----:B------:R-:W-:Y:S02]  /*6c60*/  FSEL R155, R155, -INF , !P2 ;  /* 0xff8000009b9b7808 */ /* 0x000fe40005000000 */
[----:B------:R-:W-:Y:S01]  /*6c70*/  FSEL R156, R156, -INF , !P3 ;  /* 0xff8000009c9c7808 */ /* 0x000fe20005800000 */
[----:B------:R-:W0:Y:S01]  /*6c80*/  SHFL.BFLY PT, R169, R168, 0x2, 0x1f ;  /* 0x0c401f00a8a97f89 */ /* 0x000e2200000e0000 */
[C---:B------:R-:W-:Y:S02]  /*6c90*/  ISETP.GT.AND P3, PT, R179.reuse, 0x20, P0 ;  /* 0x00000020b300780c */ /* 0x040fe40000764270 */
[----:B------:R-:W-:Y:S02]  /*6ca0*/  ISETP.GT.AND P2, PT, R179, 0x19, P0 ;  /* 0x00000019b300780c */ /* 0x000fe40000744270 */
[----:B------:R-:W-:-:S02]  /*6cb0*/  ISETP.LT.OR P3, PT, R178, 0x21, P3 ;  /* 0x00000021b200780c */ /* 0x000fc40001f61670 */
[----:B------:R-:W-:Y:S02]  /*6cc0*/  ISETP.LT.OR P2, PT, R178, 0x1a, P2 ;  /* 0x0000001ab200780c */ /* 0x000fe40001741670 */
[----:B------:R-:W-:Y:S02]  /*6cd0*/  FSEL R159, R159, -INF , !P3 ;  /* 0xff8000009f9f7808 */ /* 0x000fe40005800000 */
[----:B------:R-:W-:Y:S02]  /*6ce0*/  FSEL R158, R158, -INF , !P2 ;  /* 0xff8000009e9e7808 */ /* 0x000fe40005000000 */
[----:B------:R-:W-:-:S04]  /*6cf0*/  ISETP.GT.AND P2, PT, R179, 0x28, P0 ;  /* 0x00000028b300780c */ /* 0x000fc80000744270 */
[----:B------:R-:W-:-:S04]  /*6d00*/  ISETP.LT.OR P2, PT, R178, 0x29, P2 ;  /* 0x00000029b200780c */ /* 0x000fc80001741670 */
[----:B------:R-:W-:Y:S02]  /*6d10*/  FSEL R161, R161, -INF , !P2 ;  /* 0xff800000a1a17808 */ /* 0x000fe40005000000 */
[C---:B------:R-:W-:Y:S02]  /*6d20*/  ISETP.GT.AND P2, PT, R179.reuse, 0x30, P0 ;  /* 0x00000030b300780c */ /* 0x040fe40000744270 */
[----:B0-----:R-:W-:Y:S02]  /*6d30*/  FMNMX.FTZ R169, R168, R169, !PT ;  /* 0x000000a9a8a97209 */ /* 0x001fe40007810000 */
[----:B------:R-:W-:Y:S02]  /*6d40*/  FSEL R168, R0, -INF , !P1 ;  /* 0xff80000000a87808 */ /* 0x000fe40004800000 */
[----:B------:R-:W-:Y:S01]  /*6d50*/  ISETP.GT.AND P1, PT, R179, 0x18, P0 ;  /* 0x00000018b300780c */ /* 0x000fe20000724270 */
[----:B------:R-:W0:Y:S01]  /*6d60*/  SHFL.BFLY PT, R152, R169, 0x1, 0x1f ;  /* 0x0c201f00a9987f89 */ /* 0x000e2200000e0000 */
[----:B------:R-:W-:-:S02]  /*6d70*/  ISETP.LT.OR P2, PT, R178, 0x31, P2 ;  /* 0x00000031b200780c */ /* 0x000fc40001741670 */
[C---:B------:R-:W-:Y:S02]  /*6d80*/  ISETP.LT.OR P1, PT, R178.reuse, 0x19, P1 ;  /* 0x00000019b200780c */ /* 0x040fe40000f21670 */
[----:B------:R-:W-:Y:S02]  /*6d90*/  FSEL R163, R163, -INF , !P2 ;  /* 0xff800000a3a37808 */ /* 0x000fe40005000000 */
[----:B------:R-:W-:Y:S02]  /*6da0*/  FSEL R157, R157, -INF , !P1 ;  /* 0xff8000009d9d7808 */ /* 0x000fe40004800000 */
[C---:B------:R-:W-:Y:S02]  /*6db0*/  ISETP.GT.AND P1, PT, R179.reuse, 0x21, P0 ;  /* 0x00000021b300780c */ /* 0x040fe40000724270 */
[----:B------:R-:W-:Y:S02]  /*6dc0*/  ISETP.GT.AND P2, PT, R179, 0x38, P0 ;  /* 0x00000038b300780c */ /* 0x000fe40000744270 */
[----:B------:R-:W-:-:S02]  /*6dd0*/  ISETP.LT.OR P1, PT, R178, 0x22, P1 ;  /* 0x00000022b200780c */ /* 0x000fc40000f21670 */
[----:B------:R-:W-:Y:S02]  /*6de0*/  ISETP.LT.OR P2, PT, R178, 0x39, P2 ;  /* 0x00000039b200780c */ /* 0x000fe40001741670 */
[----:B------:R-:W-:Y:S02]  /*6df0*/  FSEL R160, R160, -INF , !P1 ;  /* 0xff800000a0a07808 */ /* 0x000fe40004800000 */
[----:B------:R-:W-:Y:S02]  /*6e00*/  ISETP.GT.AND P1, PT, R179, 0x29, P0 ;  /* 0x00000029b300780c */ /* 0x000fe40000724270 */
[----:B------:R-:W-:Y:S02]  /*6e10*/  FSEL R166, R166, -INF , !P2 ;  /* 0xff800000a6a67808 */ /* 0x000fe40005000000 */
[----:B------:R-:W-:Y:S02]  /*6e20*/  ISETP.LT.OR P1, PT, R178, 0x2a, P1 ;  /* 0x0000002ab200780c */ /* 0x000fe40000f21670 */
[----:B0-----:R-:W-:-:S02]  /*6e30*/  FMNMX.FTZ R152, R169, R152, !PT ;  /* 0x00000098a9987209 */ /* 0x001fc40007810000 */
[----:B------:R-:W-:Y:S02]  /*6e40*/  FMNMX.FTZ R169, R168, R3, !PT ;  /* 0x00000003a8a97209 */ /* 0x000fe40007810000 */
[----:B------:R-:W-:Y:S02]  /*6e50*/  FSETP.NEU.FTZ.AND P3, PT, R152, -INF , PT ;  /* 0xff8000009800780b */ /* 0x000fe40003f7d000 */
[----:B------:R-:W-:Y:S02]  /*6e60*/  FMNMX.FTZ R0, R2, R169, !PT ;  /* 0x000000a902007209 */ /* 0x000fe40007810000 */
[----:B------:R-:W-:Y:S02]  /*6e70*/  FSEL R162, R162, -INF , !P1 ;  /* 0xff800000a2a27808 */ /* 0x000fe40004800000 */
[----:B------:R-:W-:Y:S02]  /*6e80*/  FMNMX.FTZ R169, R153, R0, !PT ;  /* 0x0000000099a97209 */ /* 0x000fe40007810000 */
[----:B------:R-:W-:-:S02]  /*6e90*/  ISETP.GT.AND P1, PT, R179, 0x31, P0 ;  /* 0x00000031b300780c */ /* 0x000fc40000724270 */
[----:B------:R-:W-:Y:S02]  /*6ea0*/  FMNMX.FTZ R0, R154, R169, !PT ;  /* 0x000000a99a007209 */ /* 0x000fe40007810000 */
[----:B------:R-:W-:Y:S02]  /*6eb0*/  ISETP.LT.OR P1, PT, R178, 0x32, P1 ;  /* 0x00000032b200780c */ /* 0x000fe40000f21670 */
[----:B------:R-:W-:Y:S01]  /*6ec0*/  FMNMX.FTZ R169, R155, R0, !PT ;  /* 0x000000009ba97209 */ /* 0x000fe20007810000 */
[----:B------:R-:W-:Y:S01]  /*6ed0*/  FMUL.FTZ R0, R152, UR5 ;  /* 0x0000000598007c20 */ /* 0x000fe20008410000 */
[----:B------:R-:W-:Y:S02]  /*6ee0*/  ISETP.GT.AND P0, PT, R179, 0x39, P0 ;  /* 0x00000039b300780c */ /* 0x000fe40000704270 */
[----:B------:R-:W-:Y:S02]  /*6ef0*/  FMNMX.FTZ R180, R156, R169, !PT ;  /* 0x000000a99cb47209 */ /* 0x000fe40007810000 */
[----:B------:R-:W-:-:S02]  /*6f00*/  FSEL R0, R0, RZ, P3 ;  /* 0x000000ff00007208 */ /* 0x000fc40001800000 */
[----:B------:R-:W-:Y:S02]  /*6f10*/  FMNMX.FTZ R169, R157, R180, !PT ;  /* 0x000000b49da97209 */ /* 0x000fe40007810000 */
[----:B------:R-:W-:Y:S01]  /*6f20*/  FSEL R164, R164, -INF , !P1 ;  /* 0xff800000a4a47808 */ /* 0x000fe20004800000 */
[--C-:B------:R-:W-:Y:S01]  /*6f30*/  FFMA.FTZ R181, R177, UR5, -R0.reuse ;  /* 0x00000005b1b57c23 */ /* 0x100fe20008010800 */
[----:B------:R-:W-:Y:S01]  /*6f40*/  FMNMX.FTZ R180, R158, R169, !PT ;  /* 0x000000a99eb47209 */ /* 0x000fe20007810000 */
[--C-:B------:R-:W-:Y:S01]  /*6f50*/  FFMA.FTZ R194, R187, UR5, -R0.reuse ;  /* 0x00000005bbc27c23 */ /* 0x100fe20008010800 */
[----:B------:R-:W-:Y:S01]  /*6f60*/  ISETP.LT.OR P0, PT, R178, 0x3a, P0 ;  /* 0x0000003ab200780c */ /* 0x000fe20000701670 */
[----:B------:R0:W-:Y:S01]  /*6f70*/  MUFU.EX2 R169, R181 ;  /* 0x000000b500a97308 */ /* 0x0001e20000000800 */
[----:B------:R-:W-:Y:S01]  /*6f80*/  FMNMX.FTZ R177, R159, R180, !PT ;  /* 0x000000b49fb17209 */ /* 0x000fe20007810000 */
[--C-:B------:R-:W-:Y:S01]  /*6f90*/  FFMA.FTZ R184, R184, UR5, -R0.reuse ;  /* 0x00000005b8b87c23 */ /* 0x100fe20008010800 */
[--C-:B------:R-:W-:Y:S01]  /*6fa0*/  FFMA.FTZ R196, R188, UR5, -R0.reuse ;  /* 0x00000005bcc47c23 */ /* 0x100fe20008010800 */
[--C-:B------:R-:W-:Y:S01]  /*6fb0*/  FFMA.FTZ R192, R185, UR5, -R0.reuse ;  /* 0x00000005b9c07c23 */ /* 0x100fe20008010800 */
[----:B------:R-:W-:Y:S01]  /*6fc0*/  FMNMX.FTZ R180, R160, R177, !PT ;  /* 0x000000b1a0b47209 */ /* 0x000fe20007810000 */
[--C-:B------:R-:W-:Y:S01]  /*6fd0*/  FFMA.FTZ R188, R190, UR5, -R0.reuse ;  /* 0x00000005bebc7c23 */ /* 0x100fe20008010800 */
[--C-:B------:R-:W-:Y:S01]  /*6fe0*/  FFMA.FTZ R198, R189, UR5, -R0.reuse ;  /* 0x00000005bdc67c23 */ /* 0x100fe20008010800 */
[--C-:B------:R-:W-:Y:S01]  /*6ff0*/  FFMA.FTZ R173, R173, UR5, -R0.reuse ;  /* 0x00000005adad7c23 */ /* 0x100fe20008010800 */
[----:B------:R-:W-:Y:S01]  /*7000*/  FMNMX.FTZ R177, R161, R180, !PT ;  /* 0x000000b4a1b17209 */ /* 0x000fe20007810000 */
[--C-:B0-----:R-:W-:Y:S01]  /*7010*/  FFMA.FTZ R181, R174, UR5, -R0.reuse ;  /* 0x00000005aeb57c23 */ /* 0x101fe20008010800 */
[--C-:B------:R-:W-:Y:S01]  /*7020*/  FFMA.FTZ R190, R172, UR5, -R0.reuse ;  /* 0x00000005acbe7c23 */ /* 0x100fe20008010800 */
[--C-:B------:R-:W-:Y:S01]  /*7030*/  FFMA.FTZ R185, R176, UR5, -R0.reuse ;  /* 0x00000005b0b97c23 */ /* 0x100fe20008010800 */
[----:B------:R-:W-:Y:S01]  /*7040*/  FMNMX.FTZ R180, R162, R177, !PT ;  /* 0x000000b1a2b47209 */ /* 0x000fe20007810000 */
[----:B------:R-:W-:Y:S01]  /*7050*/  FFMA.FTZ R171, R171, UR5, -R0 ;  /* 0x00000005abab7c23 */ /* 0x000fe20008010800 */
[----:B------:R-:W-:Y:S02]  /*7060*/  MUFU.EX2 R196, R196 ;  /* 0x000000c400c47308 */ /* 0x000fe40000000800 */
[----:B------:R-:W-:-:S04]  /*7070*/  FMNMX.FTZ R177, R163, R180, !PT ;  /* 0x000000b4a3b17209 */ /* 0x000fc80007810000 */
[----:B------:R-:W-:Y:S02]  /*7080*/  FMNMX.FTZ R179, R164, R177, !PT ;  /* 0x000000b1a4b37209 */ /* 0x000fe40007810000 */
[----:B------:R-:W-:Y:S01]  /*7090*/  FSEL R177, R167, -INF , !P0 ;  /* 0xff800000a7b17808 */ /* 0x000fe20004000000 */
[----:B------:R-:W-:Y:S01]  /*70a0*/  MUFU.EX2 R198, R198 ;  /* 0x000000c600c67308 */ /* 0x000fe20000000800 */
[----:B------:R-:W-:Y:S01]  /*70b0*/  FMNMX.FTZ R178, R166, R179, !PT ;  /* 0x000000b3a6b27209 */ /* 0x000fe20007810000 */
[--C-:B------:R-:W-:Y:S01]  /*70c0*/  FFMA.FTZ R179, R186, UR5, -R0.reuse ;  /* 0x00000005bab37c23 */ /* 0x100fe20008010800 */
[----:B------:R-:W-:Y:S01]  /*70d0*/  FFMA.FTZ R186, R175, UR5, -R0 ;  /* 0x00000005afba7c23 */ /* 0x000fe20008010800 */
[----:B------:R-:W-:Y:S02]  /*70e0*/  FSEL R175, R152, RZ, P3 ;  /* 0x000000ff98af7208 */ /* 0x000fe40001800000 */
[----:B------:R-:W-:Y:S02]  /*70f0*/  FMNMX.FTZ R178, R177, R178, !PT ;  /* 0x000000b2b1b27209 */ /* 0x000fe40007810000 */
[----:B------:R0:W-:Y:S01]  /*7100*/  MUFU.EX2 R167, R184 ;  /* 0x000000b800a77308 */ /* 0x0001e20000000800 */
[----:B------:R-:W-:-:S02]  /*7110*/  FADD.FTZ R175, -R175, R4 ;  /* 0x00000004afaf7221 */ /* 0x000fc40000010100 */
[----:B------:R-:W1:Y:S05]  /*7120*/  SHFL.BFLY PT, R183, R178, 0x2, 0x1f ;  /* 0x0c401f00b2b77f89 */ /* 0x000e6a00000e0000 */
[----:B------:R-:W-:Y:S01]  /*7130*/  MUFU.EX2 R192, R192 ;  /* 0x000000c000c07308 */ /* 0x000fe20000000800 */
[----:B0-----:R-:W-:-:S07]  /*7140*/  FFMA.FTZ R184, R170, UR5, -R0 ;  /* 0x00000005aab87c23 */ /* 0x001fce0008010800 */
[----:B------:R-:W-:Y:S08]  /*7150*/  MUFU.EX2 R179, R179 ;  /* 0x000000b300b37308 */ /* 0x000ff00000000800 */
[----:B------:R-:W-:Y:S01]  /*7160*/  MUFU.EX2 R194, R194 ;  /* 0x000000c200c27308 */ /* 0x000fe20000000800 */
[----:B-1----:R-:W-:Y:S01]  /*7170*/  FMNMX.FTZ R174, R178, R183, !PT ;  /* 0x000000b7b2ae7209 */ /* 0x002fe20007810000 */
[----:B------:R-:W-:Y:S01]  /*7180*/  FFMA.FTZ R183, R165, UR5, -R0 ;  /* 0x00000005a5b77c23 */ /* 0x000fe20008010800 */
[----:B------:R-:W-:-:S03]  /*7190*/  FMUL.FTZ R0, R175, UR5 ;  /* 0x00000005af007c20 */ /* 0x000fc60008410000 */
[----:B------:R-:W0:Y:S02]  /*71a0*/  SHFL.BFLY PT, R187, R174, 0x1, 0x1f ;  /* 0x0c201f00aebb7f89 */ /* 0x000e2400000e0000 */
[----:B------:R-:W-:Y:S08]  /*71b0*/  MUFU.EX2 R181, R181 ;  /* 0x000000b500b57308 */ /* 0x000ff00000000800 */
[----:B------:R-:W1:Y:S08]  /*71c0*/  MUFU.EX2 R0, R0 ;  /* 0x0000000000007308 */ /* 0x000e700000000800 */
[----:B------:R-:W-:Y:S01]  /*71d0*/  MUFU.EX2 R188, R188 ;  /* 0x000000bc00bc7308 */ /* 0x000fe20000000800 */
[----:B0-----:R-:W-:-:S07]  /*71e0*/  FMNMX.FTZ R165, R174, R187, !PT ;  /* 0x000000bbaea57209 */ /* 0x001fce0007810000 */
[----:B------:R-:W-:Y:S01]  /*71f0*/  MUFU.EX2 R173, R173 ;  /* 0x000000ad00ad7308 */ /* 0x000fe20000000800 */
[C---:B------:R-:W-:Y:S01]  /*7200*/  FSETP.NEU.FTZ.AND P0, PT, R165.reuse, -INF , PT ;  /* 0xff800000a500780b */ /* 0x040fe20003f1d000 */
[----:B------:R-:W-:-:S06]  /*7210*/  FMUL.FTZ R4, R165, UR5 ;  /* 0x00000005a5047c20 */ /* 0x000fcc0008410000 */
[----:B------:R-:W-:Y:S01]  /*7220*/  MUFU.EX2 R190, R190 ;  /* 0x000000be00be7308 */ /* 0x000fe20000000800 */
[----:B------:R-:W-:-:S05]  /*7230*/  FSEL R175, R4, RZ, P0 ;  /* 0x000000ff04af7208 */ /* 0x000fca0000000000 */
[--C-:B------:R-:W-:Y:S01]  /*7240*/  FFMA.FTZ R4, R2, UR5, -R175.reuse ;  /* 0x0000000502047c23 */ /* 0x100fe200080108af */
[----:B------:R-:W-:Y:S01]  /*7250*/  FSEL R2, R165, RZ, P0 ;  /* 0x000000ffa5027208 */ /* 0x000fe20000000000 */
[--C-:B------:R-:W-:Y:S01]  /*7260*/  FFMA.FTZ R197, R168, UR5, -R175.reuse ;  /* 0x00000005a8c57c23 */ /* 0x100fe200080108af */
[--C-:B------:R-:W-:Y:S01]  /*7270*/  FFMA.FTZ R199, R153, UR5, -R175.reuse ;  /* 0x0000000599c77c23 */ /* 0x100fe200080108af */
[--C-:B------:R-:W-:Y:S01]  /*7280*/  FFMA.FTZ R154, R154, UR5, -R175.reuse ;  /* 0x000000059a9a7c23 */ /* 0x100fe200080108af */
[----:B------:R-:W-:Y:S01]  /*7290*/  FFMA.FTZ R193, R155, UR5, -R175 ;  /* 0x000000059bc17c23 */ /* 0x000fe200080108af */
[----:B------:R-:W-:Y:S01]  /*72a0*/  FADD.FTZ R2, -R2, R3 ;  /* 0x0000000302027221 */ /* 0x000fe20000010100 */
[----:B------:R-:W-:Y:S01]  /*72b0*/  MUFU.EX2 R4, R4 ;  /* 0x0000000400047308 */ /* 0x000fe20000000800 */
[----:B-1----:R-:W-:Y:S01]  /*72c0*/  FFMA.FTZ R3, R0, R18, R169 ;  /* 0x0000001200037223 */ /* 0x002fe200000100a9 */
[--C-:B------:R-:W-:Y:S01]  /*72d0*/  FFMA.FTZ R156, R156, UR5, -R175.reuse ;  /* 0x000000059c9c7c23 */ /* 0x100fe200080108af */
[----:B------:R-:W-:Y:S01]  /*72e0*/  FMUL.FTZ R2, R2, UR5 ;  /* 0x0000000502027c20 */ /* 0x000fe20008410000 */
[----:B------:R-:W-:Y:S01]  /*72f0*/  FFMA.FTZ R195, R157, UR5, -R175 ;  /* 0x000000059dc37c23 */ /* 0x000fe200080108af */
[----:B------:R-:W-:Y:S01]  /*7300*/  FADD.FTZ R3, R196, R3 ;  /* 0x00000003c4037221 */ /* 0x000fe20000010000 */
[--C-:B------:R-:W-:Y:S01]  /*7310*/  FFMA.FTZ R158, R158, UR5, -R175.reuse ;  /* 0x000000059e9e7c23 */ /* 0x100fe200080108af */
[----:B------:R-:W-:Y:S01]  /*7320*/  FFMA.FTZ R189, R159, UR5, -R175 ;  /* 0x000000059fbd7c23 */ /* 0x000fe200080108af */
[----:B------:R-:W-:Y:S01]  /*7330*/  MUFU.EX2 R197, R197 ;  /* 0x000000c500c57308 */ /* 0x000fe20000000800 */
[----:B------:R-:W-:Y:S01]  /*7340*/  FADD.FTZ R18, R198, R3 ;  /* 0x00000003c6127221 */ /* 0x000fe20000010000 */
[--C-:B------:R-:W-:Y:S01]  /*7350*/  FFMA.FTZ R160, R160, UR5, -R175.reuse ;  /* 0x00000005a0a07c23 */ /* 0x100fe200080108af */
[--C-:B------:R-:W-:Y:S01]  /*7360*/  FFMA.FTZ R161, R161, UR5, -R175.reuse ;  /* 0x00000005a1a17c23 */ /* 0x100fe200080108af */
[--C-:B------:R-:W-:Y:S01]  /*7370*/  FFMA.FTZ R162, R162, UR5, -R175.reuse ;  /* 0x00000005a2a27c23 */ /* 0x100fe200080108af */
[----:B------:R-:W-:Y:S01]  /*7380*/  FADD.FTZ R3, R167, R18 ;  /* 0x00000012a7037221 */ /* 0x000fe20000010000 */
[--C-:B------:R-:W-:Y:S01]  /*7390*/  FFMA.FTZ R163, R163, UR5, -R175.reuse ;  /* 0x00000005a3a37c23 */ /* 0x100fe200080108af */
[----:B------:R-:W-:Y:S01]  /*73a0*/  FFMA.FTZ R164, R164, UR5, -R175 ;  /* 0x00000005a4a47c23 */ /* 0x000fe200080108af */
[----:B------:R-:W0:Y:S01]  /*73b0*/  MUFU.EX2 R2, R2 ;  /* 0x0000000200027308 */ /* 0x000e220000000800 */
[----:B------:R-:W-:Y:S01]  /*73c0*/  FADD.FTZ R168, R192, R3 ;  /* 0x00000003c0a87221 */ /* 0x000fe20000010000 */
[--C-:B------:R-:W-:Y:S01]  /*73d0*/  FFMA.FTZ R166, R166, UR5, -R175.reuse ;  /* 0x00000005a6a67c23 */ /* 0x100fe200080108af */
[----:B------:R-:W-:Y:S01]  /*73e0*/  FFMA.FTZ R175, R177, UR5, -R175 ;  /* 0x00000005b1af7c23 */ /* 0x000fe200080108af */
[----:B------:R-:W-:Y:S01]  /*73f0*/  IMAD.U32 R153, RZ, RZ, UR14 ;  /* 0x0000000eff997e24 */ /* 0x000fe2000f8e00ff */
[----:B------:R-:W-:-:S02]  /*7400*/  R2UR UR14, R8 ;  /* 0x00000000080e72ca */ /* 0x000fc400000e0000 */
[----:B------:R-:W-:Y:S01]  /*7410*/  ISETP.LT.AND P0, PT, R23, UR6, PT ;  /* 0x0000000617007c0c */ /* 0x000fe2000bf01270 */
[----:B------:R-:W1:Y:S01]  /*7420*/  MUFU.EX2 R199, R199 ;  /* 0x000000c700c77308 */ /* 0x000e620000000800 */
[----:B------:R-:W-:Y:S01]  /*7430*/  @!P5 VIADD R153, R153, 0x30860 ;  /* 0x000308609999d836 */ /* 0x000fe20000000000 */
[----:B------:R-:W-:Y:S01]  /*7440*/  UIADD3 UR6, UR6, -0x1, URZ ;  /* 0xffffffff06067890 */ /* 0x000fe2000fffe03f */
[----:B------:R-:W-:Y:S02]  /*7450*/  F2FP.BF16.F32.PACK_AB R196, R196, R169 ;  /* 0x000000a9c4c4723e */ /* 0x000fe400000010ff */
[----:B------:R-:W-:Y:S02]  /*7460*/  F2FP.BF16.F32.PACK_AB R198, R167, R198 ;  /* 0x000000c6a7c6723e */ /* 0x000fe400000010ff */
[----:B------:R-:W-:Y:S01]  /*7470*/  @!P5 PRMT R153, RZ, 0x654, R153 ;  /* 0x00000654ff99d816 */ /* 0x000fe20000000099 */
[----:B------:R-:W2:Y:S01]  /*7480*/  MUFU.EX2 R154, R154 ;  /* 0x0000009a009a7308 */ /* 0x000ea20000000800 */
[----:B0-----:R-:W-:Y:S01]  /*7490*/  FFMA.FTZ R9, R2, R9, R197 ;  /* 0x0000000902097223 */ /* 0x001fe200000100c5 */
[----:B------:R-:W-:Y:S01]  /*74a0*/  MOV R202, UR14 ;  /* 0x0000000e00ca7c02 */ /* 0x000fe20008000f00 */
[----:B------:R0:W-:Y:S01]  /*74b0*/  @!P5 SYNCS.ARRIVE.TRANS64.RED.A1T0 RZ, [R153+URZ], RZ ;  /* 0x000000ff99ffd9a7 */ /* 0x0001e2000810043f */
[C---:B------:R-:W-:Y:S01]  /*74c0*/  F2FP.BF16.F32.PACK_AB R197, R4.reuse, R197 ;  /* 0x000000c504c5723e */ /* 0x040fe200000010ff */
[----:B------:R-:W-:Y:S01]  /*74d0*/  FADD.FTZ R18, R4, R9 ;  /* 0x0000000904127221 */ /* 0x000fe20000010000 */
[C---:B------:R-:W-:Y:S01]  /*74e0*/  FADD.FTZ R9, R179.reuse, R168 ;  /* 0x000000a8b3097221 */ /* 0x040fe20000010000 */
[----:B------:R-:W-:Y:S01]  /*74f0*/  F2FP.BF16.F32.PACK_AB R192, R179, R192 ;  /* 0x000000c0b3c0723e */ /* 0x000fe200000010ff */
[----:B------:R-:W3:Y:S01]  /*7500*/  MUFU.EX2 R193, R193 ;  /* 0x000000c100c17308 */ /* 0x000ee20000000800 */
[----:B-1----:R-:W-:Y:S01]  /*7510*/  FADD.FTZ R3, R199, R18 ;  /* 0x00000012c7037221 */ /* 0x002fe20000010000 */
[----:B------:R-:W-:Y:S01]  /*7520*/  FADD.FTZ R168, R194, R9 ;  /* 0x00000009c2a87221 */ /* 0x000fe20000010000 */
[----:B------:R-:W-:Y:S01]  /*7530*/  F2FP.BF16.F32.PACK_AB R194, R181, R194 ;  /* 0x000000c2b5c2723e */ /* 0x000fe200000010ff */
[----:B------:R-:W-:-:S02]  /*7540*/  IMAD.MOV.U32 R4, RZ, RZ, R152 ;  /* 0x000000ffff047224 */ /* 0x000fc400078e0098 */
[----:B------:R-:W-:Y:S02]  /*7550*/  FADD.FTZ R9, R181, R168 ;  /* 0x000000a8b5097221 */ /* 0x000fe40000010000 */
[----:B------:R-:W1:Y:S01]  /*7560*/  MUFU.EX2 R156, R156 ;  /* 0x0000009c009c7308 */ /* 0x000e620000000800 */
[----:B--2---:R-:W-:Y:S01]  /*7570*/  FADD.FTZ R18, R154, R3 ;  /* 0x000000039a127221 */ /* 0x004fe20000010000 */
[----:B------:R-:W-:Y:S01]  /*7580*/  FADD.FTZ R168, R188, R9 ;  /* 0x00000009bca87221 */ /* 0x000fe20000010000 */
[C---:B------:R-:W-:Y:S02]  /*7590*/  F2FP.BF16.F32.PACK_AB R188, R173.reuse, R188 ;  /* 0x000000bcadbc723e */ /* 0x040fe400000010ff */
[----:B------:R-:W-:Y:S01]  /*75a0*/  F2FP.BF16.F32.PACK_AB R199, R154, R199 ;  /* 0x000000c79ac7723e */ /* 0x000fe200000010ff */
[----:B------:R-:W-:Y:S02]  /*75b0*/  FADD.FTZ R9, R173, R168 ;  /* 0x000000a8ad097221 */ /* 0x000fe40000010000 */
[----:B------:R-:W2:Y:S01]  /*75c0*/  MUFU.EX2 R195, R195 ;  /* 0x000000c300c37308 */ /* 0x000ea20000000800 */
[----:B---3--:R-:W-:-:S07]  /*75d0*/  FADD.FTZ R3, R193, R18 ;  /* 0x00000012c1037221 */ /* 0x008fce0000010000 */
[----:B------:R-:W3:Y:S01]  /*75e0*/  MUFU.EX2 R158, R158 ;  /* 0x0000009e009e7308 */ /* 0x000ee20000000800 */
[C---:B-1----:R-:W-:Y:S01]  /*75f0*/  FADD.FTZ R18, R156.reuse, R3 ;  /* 0x000000039c127221 */ /* 0x042fe20000010000 */
[----:B------:R-:W-:-:S06]  /*7600*/  F2FP.BF16.F32.PACK_AB R193, R156, R193 ;  /* 0x000000c19cc1723e */ /* 0x000fcc00000010ff */
[----:B------:R-:W1:Y:S01]  /*7610*/  MUFU.EX2 R189, R189 ;  /* 0x000000bd00bd7308 */ /* 0x000e620000000800 */
[----:B--2---:R-:W-:-:S07]  /*7620*/  FADD.FTZ R3, R195, R18 ;  /* 0x00000012c3037221 */ /* 0x004fce0000010000 */
[----:B------:R-:W2:Y:S01]  /*7630*/  MUFU.EX2 R160, R160 ;  /* 0x000000a000a07308 */ /* 0x000ea20000000800 */
[C---:B---3--:R-:W-:Y:S01]  /*7640*/  FADD.FTZ R18, R158.reuse, R3 ;  /* 0x000000039e127221 */ /* 0x048fe20000010000 */
[----:B------:R-:W-:-:S06]  /*7650*/  F2FP.BF16.F32.PACK_AB R195, R158, R195 ;  /* 0x000000c39ec3723e */ /* 0x000fcc00000010ff */
[----:B------:R-:W3:Y:S01]  /*7660*/  MUFU.EX2 R170, R161 ;  /* 0x000000a100aa7308 */ /* 0x000ee20000000800 */
[----:B-1----:R-:W-:-:S07]  /*7670*/  FADD.FTZ R3, R189, R18 ;  /* 0x00000012bd037221 */ /* 0x002fce0000010000 */
[----:B------:R1:W4:Y:S01]  /*7680*/  MUFU.EX2 R191, R162 ;  /* 0x000000a200bf7308 */ /* 0x0003220000000800 */
[C---:B--2---:R-:W-:Y:S01]  /*7690*/  FADD.FTZ R3, R160.reuse, R3 ;  /* 0x00000003a0037221 */ /* 0x044fe20000010000 */
[----:B------:R-:W-:-:S06]  /*76a0*/  F2FP.BF16.F32.PACK_AB R189, R160, R189 ;  /* 0x000000bda0bd723e */ /* 0x000fcc00000010ff */
[----:B------:R-:W2:Y:S01]  /*76b0*/  MUFU.EX2 R183, R183 ;  /* 0x000000b700b77308 */ /* 0x000ea20000000800 */
[----:B---3--:R-:W-:Y:S01]  /*76c0*/  FADD.FTZ R3, R170, R3 ;  /* 0x00000003aa037221 */ /* 0x008fe20000010000 */
[----:B-1----:R-:W-:-:S06]  /*76d0*/  FADD.FTZ R162, R190, R9 ;  /* 0x00000009bea27221 */ /* 0x002fcc0000010000 */
[----:B------:R-:W1:Y:S01]  /*76e0*/  MUFU.EX2 R172, R163 ;  /* 0x000000a300ac7308 */ /* 0x000e620000000800 */
[C---:B----4-:R-:W-:Y:S01]  /*76f0*/  FADD.FTZ R3, R191.reuse, R3 ;  /* 0x00000003bf037221 */ /* 0x050fe20000010000 */
[----:B------:R-:W-:-:S06]  /*7700*/  F2FP.BF16.F32.PACK_AB R191, R191, R170 ;  /* 0x000000aabfbf723e */ /* 0x000fcc00000010ff */
[----:B------:R-:W3:Y:S01]  /*7710*/  MUFU.EX2 R184, R184 ;  /* 0x000000b800b87308 */ /* 0x000ee20000000800 */
[C---:B--2---:R-:W-:Y:S01]  /*7720*/  FADD.FTZ R9, R183.reuse, R162 ;  /* 0x000000a2b7097221 */ /* 0x044fe20000010000 */
[----:B------:R-:W-:-:S06]  /*7730*/  F2FP.BF16.F32.PACK_AB R190, R183, R190 ;  /* 0x000000beb7be723e */ /* 0x000fcc00000010ff */
[----:B------:R-:W2:Y:S01]  /*7740*/  MUFU.EX2 R164, R164 ;  /* 0x000000a400a47308 */ /* 0x000ea20000000800 */
[----:B-1----:R-:W-:-:S07]  /*7750*/  FADD.FTZ R3, R172, R3 ;  /* 0x00000003ac037221 */ /* 0x002fce0000010000 */
[----:B------:R-:W1:Y:S01]  /*7760*/  MUFU.EX2 R185, R185 ;  /* 0x000000b900b97308 */ /* 0x000e620000000800 */
[----:B---3--:R-:W-:-:S07]  /*7770*/  FADD.FTZ R18, R184, R9 ;  /* 0x00000009b8127221 */ /* 0x008fce0000010000 */
[----:B------:R-:W3:Y:S01]  /*7780*/  MUFU.EX2 R166, R166 ;  /* 0x000000a600a67308 */ /* 0x000ee20000000800 */
[----:B--2---:R-:W-:-:S07]  /*7790*/  FADD.FTZ R3, R164, R3 ;  /* 0x00000003a4037221 */ /* 0x004fce0000010000 */
[----:B------:R-:W2:Y:S01]  /*77a0*/  MUFU.EX2 R186, R186 ;  /* 0x000000ba00ba7308 */ /* 0x000ea20000000800 */
[C---:B-1----:R-:W-:Y:S01]  /*77b0*/  FADD.FTZ R9, R185.reuse, R18 ;  /* 0x00000012b9097221 */ /* 0x042fe20000010000 */
[----:B------:R-:W-:Y:S02]  /*77c0*/  F2FP.BF16.F32.PACK_AB R184, R185, R184 ;  /* 0x000000b8b9b8723e */ /* 0x000fe400000010ff */
[----:B------:R-:W-:-:S04]  /*77d0*/  F2FP.BF16.F32.PACK_AB R185, R164, R172 ;  /* 0x000000aca4b9723e */ /* 0x000fc800000010ff */
[----:B------:R-:W1:Y:S01]  /*77e0*/  MUFU.EX2 R175, R175 ;  /* 0x000000af00af7308 */ /* 0x000e620000000800 */
[----:B---3--:R-:W-:-:S07]  /*77f0*/  FADD.FTZ R3, R166, R3 ;  /* 0x00000003a6037221 */ /* 0x008fce0000010000 */
[----:B------:R-:W3:Y:S01]  /*7800*/  MUFU.EX2 R171, R171 ;  /* 0x000000ab00ab7308 */ /* 0x000ee20000000800 */
[----:B--2---:R-:W-:Y:S01]  /*7810*/  FADD.FTZ R18, R186, R9 ;  /* 0x00000009ba127221 */ /* 0x004fe20000010000 */
[C---:B-1----:R-:W-:Y:S01]  /*7820*/  FADD.FTZ R9, R175.reuse, R3 ;  /* 0x00000003af097221 */ /* 0x042fe20000010000 */
[----:B------:R-:W-:Y:S01]  /*7830*/  F2FP.BF16.F32.PACK_AB R187, R175, R166 ;  /* 0x000000a6afbb723e */ /* 0x000fe200000010ff */
[----:B------:R-:W-:Y:S02]  /*7840*/  IMAD.MOV.U32 R3, RZ, RZ, R165 ;  /* 0x000000ffff037224 */ /* 0x000fe400078e00a5 */
[C---:B---3--:R-:W-:Y:S01]  /*7850*/  FADD.FTZ R18, R171.reuse, R18 ;  /* 0x00000012ab127221 */ /* 0x048fe20000010000 */
[----:B------:R-:W-:Y:S01]  /*7860*/  F2FP.BF16.F32.PACK_AB R186, R171, R186 ;  /* 0x000000baabba723e */ /* 0x000fe200000010ff */
[----:B0-----:R-:W-:Y:S06]  /*7870*/  @P0 BRA `(.L_x_1004) ;  /* 0xffffffd000d00947 */ /* 0x001fec000383ffff */
[----:B------:R-:W-:Y:S02]  /*7880*/  IMAD.MOV.U32 R3, RZ, RZ, R165 ;  /* 0x000000ffff037224 */ /* 0x000fe400078e00a5 */
[----:B------:R-:W-:-:S07]  /*7890*/  IMAD.MOV.U32 R4, RZ, RZ, R152 ;  /* 0x000000ffff047224 */ /* 0x000fce00078e0098 */
.L_x_987:
[----:B------:R-:W0:Y:S01]  /*78a0*/  S2UR UR7, SR_CTAID.X ;  /* 0x00000000000779c3 */ /* 0x000e220000002500 */
[----:B------:R-:W-:Y:S01]  /*78b0*/  ULDC UR14, c[0x0][0x448] ;  /* 0x00011200000e7ab9 */ /* 0x000fe20000000800 */
[----:B------:R-:W-:Y:S01]  /*78c0*/  R2UR UR19, R17 ;  /* 0x00000000111372ca */ /* 0x000fe200000e0000 */
[----:B------:R-:W-:Y:S02]  /*78d0*/  UISETP.NE.AND UP0, UPT, UR14, 0x1, UPT ;  /* 0x000000010e00788c */ /* 0x000fe4000bf05270 */
[----:B------:R-:W-:-:S09]  /*78e0*/  UIADD3 UR11, -UR11, 0x1, URZ ;  /* 0x000000010b0b7890 */ /* 0x000fd2000fffe13f */
[----:B------:R-:W-:Y:S01]  /*78f0*/  @UP0 ULDC UR14, c[0x0][0x44c] ;  /* 0x00011300000e0ab9 */ /* 0x000fe20000000800 */
[----:B------:R-:W-:Y:S02]  /*7900*/  UIMAD UR11, UR19, UR10, UR11 ;  /* 0x0000000a130b72a4 */ /* 0x000fe4000f8e020b */
[----:B0-----:R-:W-:-:S03]  /*7910*/  ULEA UR18, UR7, 0x7f, 0x7 ;  /* 0x0000007f07127891 */ /* 0x001fc6000f8e383f */
[----:B------:R-:W-:Y:S01]  /*7920*/  ULDC UR7, c[0x0][0x9e4] ;  /* 0x0002790000077ab9 */ /* 0x000fe20000000800 */
[----:B------:R-:W-:Y:S02]  /*7930*/  UIMAD.WIDE.U32 UR14, UR18, UR14, URZ ;  /* 0x0000000e120e72a5 */ /* 0x000fe4000f8e003f */
[----:B------:R-:W-:Y:S01]  /*7940*/  UISETP.GE.AND UP1, UPT, UR7, 0x1, UPT ;  /* 0x000000010700788c */ /* 0x000fe2000bf26270 */
[----:B------:R-:W-:Y:S01]  /*7950*/  UMOV UR10, UR18 ;  /* 0x00000012000a7c82 */ /* 0x000fe20008000000 */
[----:B------:R-:W-:Y:S02]  /*7960*/  @UP0 ULDC UR18, c[0x0][0x450] ;  /* 0x0001140000120ab9 */ /* 0x000fe40000000800 */
[----:B------:R-:W-:Y:S02]  /*7970*/  @UP0 USHF.R.U32.HI UR10, URZ, UR18, UR15 ;  /* 0x000000123f0a0299 */ /* 0x000fe4000801160f */
[----:B------:R-:W-:Y:S01]  /*7980*/  PLOP3.LUT P6, PT, PT, PT, UP1, 0x80, 0x0 ;  /* 0x000000000000781c */ /* 0x000fe20003fcf018 */
[----:B------:R-:W-:Y:S01]  /*7990*/  ULDC UR18, c[0x0][0x9dc] ;  /* 0x0002770000127ab9 */ /* 0x000fe20000000800 */
[----:B------:R-:W-:-:S04]  /*79a0*/  UIADD3 UR10, UR11, UR10, URZ ;  /* 0x0000000a0b0a7290 */ /* 0x000fc8000fffe03f */
[----:B------:R-:W-:-:S07]  /*79b0*/  UIADD3 UR18, UR10, -UR18, URZ ;  /* 0x800000120a127290 */ /* 0x000fce000fffe03f */
[----:B------:R-:W-:Y:S05]  /*79c0*/  @!P6 BRA `(.L_x_1005) ;  /* 0x000000000048e947 */ /* 0x000fea0003800000 */
[----:B------:R-:W-:Y:S02]  /*79d0*/  UMOV UR19, UR10 ;  /* 0x0000000a00137c82 */ /* 0x000fe40008000000 */
        /* <DEDUP_REMOVED lines=10> */
.L_x_1006:
[----:B------:R-:W-:-:S11]  /*7a80*/  UISETP.NE.AND UP1, UPT, UR7, 0x1, UPT ;  /* 0x000000010700788c */ /* 0x000fd6000bf25270 */
[----:B------:R-:W-:Y:S02]  /*7a90*/  @UP1 ULDC.64 UR10, c[0x0][0x9e8] ;  /* 0x00027a00000a1ab9 */ /* 0x000fe40000000a00 */
[----:B------:R-:W-:-:S04]  /*7aa0*/  UIMAD.WIDE.U32 UR14, UR19, UR10, URZ ;  /* 0x0000000a130e72a5 */ /* 0x000fc8000f8e003f */
[----:B------:R-:W-:-:S12]  /*7ab0*/  @UP1 USHF.R.U32.HI UR19, URZ, UR11, UR15 ;  /* 0x0000000b3f131299 */ /* 0x000fd8000801160f */
.L_x_1007:
[----:B------:R-:W-:-:S04]  /*7ac0*/  UIMAD UR7, UR19, UR7, URZ ;  /* 0x00000007130772a4 */ /* 0x000fc8000f8e023f */
[----:B------:R-:W-:-:S04]  /*7ad0*/  UISETP.LT.AND UP1, UPT, UR18, UR7, UPT ;  /* 0x000000071200728c */ /* 0x000fc8000bf21270 */
[----:B------:R-:W-:-:S12]  /*7ae0*/  USEL UR18, UR18, UR7, !UP1 ;  /* 0x0000000712127287 */ /* 0x000fd8000c800000 */
.L_x_1005:
[----:B------:R-:W-:Y:S01]  /*7af0*/  UIADD3 UR18, UR18, 0x3f, URZ ;  /* 0x0000003f12127890 */ /* 0x000fe2000fffe03f */
[----:B------:R-:W-:-:S03]  /*7b00*/  R2UR UR10, R22 ;  /* 0x00000000160a72ca */ /* 0x000fc600000e0000 */
[----:B------:R-:W-:-:S04]  /*7b10*/  USHF.R.S32.HI UR7, URZ, 0x1f, UR18 ;  /* 0x0000001f3f077899 */ /* 0x000fc80008011412 */
[----:B------:R-:W-:-:S04]  /*7b20*/  ULEA.HI UR7, UR7, UR18, URZ, 0x6 ;  /* 0x0000001207077291 */ /* 0x000fc8000f8f303f */
[----:B------:R-:W-:-:S04]  /*7b30*/  USHF.R.S32.HI UR7, URZ, 0x6, UR7 ;  /* 0x000000063f077899 */ /* 0x000fc80008011407 */
[----:B------:R-:W-:-:S04]  /*7b40*/  UISETP.LT.AND UP1, UPT, UR10, UR7, UPT ;  /* 0x000000070a00728c */ /* 0x000fc8000bf21270 */
[----:B------:R-:W-:-:S04]  /*7b50*/  USEL UR10, UR10, UR7, !UP1 ;  /* 0x000000070a0a7287 */ /* 0x000fc8000c800000 */
[----:B------:R-:W-:Y:S02]  /*7b60*/  UISETP.GE.AND UP1, UPT, UR6, UR10, UPT ;  /* 0x0000000a0600728c */ /* 0x000fe4000bf26270 */
[----:B------:R-:W-:-:S04]  /*7b70*/  IMAD.U32 R202, RZ, RZ, UR10 ;  /* 0x0000000affca7e24 */ /* 0x000fc8000f8e00ff */
[----:B------:R-:W-:-:S13]  /*7b80*/  PLOP3.LUT P0, PT, PT, PT, UP1, 0x80, 0x0 ;  /* 0x000000000000781c */ /* 0x000fda0003f0f018 */
[----:B------:R-:W-:Y:S05]  /*7b90*/  @!P0 BRA `(.L_x_1008) ;  /* 0x0000002000448947 */ /* 0x000fea0003800000 */
[----:B------:R-:W-:Y:S01]  /*7ba0*/  R2UR UR61, R8 ;  /* 0x00000000083d72ca */ /* 0x000fe200000e0000 */
[----:B------:R-:W-:Y:S01]  /*7bb0*/  IMAD.MOV.U32 R200, RZ, RZ, R3 ;  /* 0x000000ffffc87224 */ /* 0x000fe200078e0003 */
[----:B------:R-:W-:Y:S01]  /*7bc0*/  MOV R203, UR6 ;  /* 0x0000000600cb7c02 */ /* 0x000fe20008000f00 */
[----:B------:R-:W-:Y:S01]  /*7bd0*/  IMAD.MOV.U32 R201, RZ, RZ, R4 ;  /* 0x000000ffffc97224 */ /* 0x000fe200078e0004 */
[----:B------:R-:W-:Y:S01]  /*7be0*/  UMOV UR7, UR4 ;  /* 0x0000000400077c82 */ /* 0x000fe20008000000 */
[----:B------:R-:W-:-:S10]  /*7bf0*/  ULDC UR6, c[0x0][0x9d8] ;  /* 0x0002760000067ab9 */ /* 0x000fd40000000800 */
.L_x_1017:
        /* <DEDUP_REMOVED lines=8> */
.L_x_1009:
        /* <DEDUP_REMOVED lines=8> */
.L_x_1010:
[----:B-1----:R-:W-:Y:S05]  /*7d00*/  @P0 BRA `(.L_x_1011) ;  /* 0x0000000000080947 */ /* 0x002fea0003800000 */
[----:B------:R-:W1:Y:S02]  /*7d10*/  SYNCS.PHASECHK.TRANS64.TRYWAIT P0, [UR60+0x30830], R3 ;  /* 0x03083003ff0075a7 */ /* 0x000e64000800017c */
[----:B-1----:R-:W-:Y:S05]  /*7d20*/  @!P0 BRA `(.L_x_1012) ;  /* 0x000000d400448947 */ /* 0x002fea0003800000 */
.L_x_1011:
[----:B------:R-:W-:Y:S01]  /*7d30*/  R2UR UR5, R20 ;  /* 0x00000000140572ca */ /* 0x000fe200000e0000 */
[----:B------:R-:W-:Y:S01]  /*7d40*/  WARPGROUP.ARRIVE ;  /* 0x00000000000079c5 */ /* 0x000fe20000000000 */
[----:B------:R-:W-:Y:S01]  /*7d50*/  R2UR UR56, R6 ;  /* 0x00000000063872ca */ /* 0x000fe200000e0000 */
[----:B------:R-:W-:Y:S01]  /*7d60*/  UMOV UR59, 0x40000040 ;  /* 0x40000040003b7882 */ /* 0x000fe20000000000 */
[----:B------:R-:W-:Y:S01]  /*7d70*/  R2UR UR57, R7 ;  /* 0x00000000073972ca */ /* 0x000fe200000e0000 */
[----:B------:R-:W-:Y:S01]  /*7d80*/  UMOV UR11, 0x40000040 ;  /* 0x40000040000b7882 */ /* 0x000fe20000000000 */
[----:B------:R-:W-:Y:S01]  /*7d90*/  UMOV UR15, 0x40000040 ;  /* 0x40000040000f7882 */ /* 0x000fe20000000000 */
[----:B------:R-:W-:Y:S01]  /*7da0*/  UMOV UR19, 0x40000040 ;  /* 0x4000004000137882 */ /* 0x000fe20000000000 */
[----:B------:R-:W-:Y:S01]  /*7db0*/  UMOV UR23, 0x40000040 ;  /* 0x4000004000177882 */ /* 0x000fe20000000000 */
[----:B------:R-:W-:Y:S01]  /*7dc0*/  UMOV UR27, 0x40000040 ;  /* 0x40000040001b7882 */ /* 0x000fe20000000000 */
[----:B------:R-:W-:Y:S01]  /*7dd0*/  UMOV UR31, 0x40000040 ;  /* 0x40000040001f7882 */ /* 0x000fe20000000000 */
[----:B------:R-:W-:Y:S01]  /*7de0*/  UMOV UR35, 0x40000040 ;  /* 0x4000004000237882 */ /* 0x000fe20000000000 */
[----:B------:R-:W-:Y:S01]  /*7df0*/  UMOV UR39, 0x40000040 ;  /* 0x4000004000277882 */ /* 0x000fe20000000000 */
        /* <DEDUP_REMOVED lines=88> */
[----:B------:R-:W-:Y:S01]  /*8380*/  FMUL.FTZ R149, R149, R0 ;  /* 0x0000000095957220 */ /* 0x000fe20000410000 */
        /* <DEDUP_REMOVED lines=73> */
[----:B------:R-:W-:Y:S01]  /*8820*/  UIADD3 UR58, UR5, 0x606, URZ ;  /* 0x00000606053a7890 */ /* 0x000fe2000fffe03f */
        /* <DEDUP_REMOVED lines=44> */
.L_x_1013:
[----:B------:R-:W-:Y:S01]  /*8af0*/  R2UR UR5, R16 ;  /* 0x00000000100572ca */ /* 0x000fe200000e0000 */
[----:B------:R-:W-:-:S05]  /*8b00*/  IMAD.U32 R0, RZ, RZ, UR61 ;  /* 0x0000003dff007e24 */ /* 0x000fca000f8e00ff */
[----:B------:R-:W-:-:S07]  /*8b10*/  SHF.L.U32 R0, R0, 0x1f, RZ ;  /* 0x0000001f00007819 */ /* 0x000fce00000006ff */
[----:B------:R-:W-:-:S09]  /*8b20*/  ULEA UR14, UR7, UR5, 0x3 ;  /* 0x00000005070e7291 */ /* 0x000fd2000f8e183f */
[----:B------:R2:W3:Y:S01]  /*8b30*/  SYNCS.PHASECHK.TRANS64.TRYWAIT P0, [UR14+0x30850], R0 ;  /* 0x03085000ff0075a7 */ /* 0x0004e2000800014e */
[----:B------:R-:W-:Y:S05]  /*8b40*/  @!P4 BRA `(.L_x_1014) ;  /* 0x000000000004c947 */ /* 0x000fea0003800000 */
[----:B------:R-:W-:Y:S01]  /*8b50*/  BPT.TRAP 0x1 ;  /* 0x000000040000795c */ /* 0x000fe20000300000 */
.L_x_1014:
[----:B---3--:R-:W-:Y:S05]  /*8b60*/  @P0 BRA `(.L_x_1015) ;  /* 0x0000000000080947 */ /* 0x008fea0003800000 */
[----:B------:R-:W3:Y:S02]  /*8b70*/  SYNCS.PHASECHK.TRANS64.TRYWAIT P0, [UR14+0x30850], R0 ;  /* 0x03085000ff0075a7 */ /* 0x000ee4000800014e */
[----:B---3--:R-:W-:Y:S05]  /*8b80*/  @!P0 BRA `(.L_x_1016) ;  /* 0x000000c400c48947 */ /* 0x008fea0003800000 */
.L_x_1015:
[----:B------:R-:W-:Y:S01]  /*8b90*/  R2UR UR5, R16 ;  /* 0x00000000100572ca */ /* 0x000fe200000e0000 */
[----:B------:R-:W-:Y:S01]  /*8ba0*/  WARPGROUP.ARRIVE ;  /* 0x00000000000079c5 */ /* 0x000fe20000000000 */
[----:B------:R-:W-:Y:S01]  /*8bb0*/  UMOV UR11, 0x40000040 ;  /* 0x40000040000b7882 */ /* 0x000fe20000000000 */
[----:B------:R-:W-:Y:S01]  /*8bc0*/  FMUL.FTZ R2, R152, UR6 ;  /* 0x0000000698027c20 */ /* 0x000fe20008410000 */
[----:B01----:R-:W-:Y:S01]  /*8bd0*/  FMUL.FTZ R3, R153, UR6 ;  /* 0x0000000699037c20 */ /* 0x003fe20008410000 */
[----:B------:R-:W-:Y:S01]  /*8be0*/  FMUL.FTZ R152, R155, UR6 ;  /* 0x000000069b987c20 */ /* 0x000fe20008410000 */
[----:B------:R-:W-:Y:S01]  /*8bf0*/  FMUL.FTZ R155, R156, UR6 ;  /* 0x000000069c9b7c20 */ /* 0x000fe20008410000 */
[----:B------:R-:W-:Y:S01]  /*8c00*/  FMUL.FTZ R156, R157, UR6 ;  /* 0x000000069d9c7c20 */ /* 0x000fe20008410000 */
[----:B------:R-:W-:Y:S01]  /*8c10*/  FMUL.FTZ R157, R160, UR6 ;  /* 0x00000006a09d7c20 */ /* 0x000fe20008410000 */
[----:B------:R-:W2:Y:S01]  /*8c20*/  MUFU.TANH R2, R2 ;  /* 0x0000000200027308 */ /* 0x000ea20000002400 */
        /* <DEDUP_REMOVED lines=8> */
[----:B------:R-:W0:Y:S01]  /*8cb0*/  MUFU.TANH R3, R3 ;  /* 0x0000000300037308 */ /* 0x000e220000002400 */
[----:B------:R-:W-:Y:S01]  /*8cc0*/  FMUL.FTZ R161, R168, UR6 ;  /* 0x00000006a8a17c20 */ /* 0x000fe20008410000 */
[----:B------:R-:W-:Y:S01]  /*8cd0*/  FMUL.FTZ R168, R173, UR6 ;  /* 0x00000006ada87c20 */ /* 0x000fe20008410000 */
[----:B------:R-:W-:Y:S01]  /*8ce0*/  ULOP3.LUT UR5, UR5, 0x3fff, URZ, 0xc0, !UPT ;  /* 0x00003fff05057892 */ /* 0x000fe2000f8ec03f */
[----:B------:R-:W-:Y:S01]  /*8cf0*/  FMUL.FTZ R164, R169, UR6 ;  /* 0x00000006a9a47c20 */ /* 0x000fe20008410000 */
[----:B------:R-:W-:Y:S01]  /*8d00*/  FMUL.FTZ R165, R172, UR6 ;  /* 0x00000006aca57c20 */ /* 0x000fe20008410000 */
[----:B------:R-:W-:Y:S01]  /*8d10*/  FMUL.FTZ R172, R177, UR6 ;  /* 0x00000006b1ac7c20 */ /* 0x000fe20008410000 */
[----:B------:R-:W-:Y:S01]  /*8d20*/  ULOP3.LUT UR5, UR5, 0x2000000, URZ, 0xfc, !UPT ;  /* 0x0200000005057892 */ /* 0x000fe2000f8efc3f */
[----:B------:R-:W1:Y:S01]  /*8d30*/  MUFU.TANH R155, R155 ;  /* 0x0000009b009b7308 */ /* 0x000e620000002400 */
[----:B--2---:R-:W-:Y:S01]  /*8d40*/  FMNMX.FTZ R0, R2, R201, !PT ;  /* 0x000000c902007209 */ /* 0x004fe20007810000 */
[----:B------:R-:W-:Y:S01]  /*8d50*/  FMUL.FTZ R169, R176, UR6 ;  /* 0x00000006b0a97c20 */ /* 0x000fe20008410000 */
[----:B------:R-:W-:Y:S01]  /*8d60*/  ULEA UR7, UR7, UR5, 0xb ;  /* 0x0000000507077291 */ /* 0x000fe2000f8e583f */
[----:B------:R-:W-:Y:S01]  /*8d70*/  FMUL.FTZ R176, R181, UR6 ;  /* 0x00000006b5b07c20 */ /* 0x000fe20008410000 */
[----:B------:R-:W-:Y:S01]  /*8d80*/  FMUL.FTZ R162, R162, UR6 ;  /* 0x00000006a2a27c20 */ /* 0x000fe20008410000 */
[----:B------:R-:W-:Y:S01]  /*8d90*/  FMUL.FTZ R163, R163, UR6 ;  /* 0x00000006a3a37c20 */ /* 0x000fe20008410000 */
[----:B------:R-:W-:Y:S01]  /*8da0*/  FMUL.FTZ R166, R166, UR6 ;  /* 0x00000006a6a67c20 */ /* 0x000fe20008410000 */
[----:B------:R-:W2:Y:S01]  /*8db0*/  MUFU.TANH R156, R156 ;  /* 0x0000009c009c7308 */ /* 0x000ea20000002400 */
[----:B0-----:R-:W-:Y:S01]  /*8dc0*/  FMNMX.FTZ R0, R3, R0, !PT ;  /* 0x0000000003007209 */ /* 0x001fe20007810000 */
[----:B------:R-:W-:Y:S01]  /*8dd0*/  UMOV UR10, UR7 ;  /* 0x00000007000a7c82 */ /* 0x000fe20008000000 */
[----:B------:R-:W-:Y:S01]  /*8de0*/  FMUL.FTZ R167, R167, UR6 ;  /* 0x00000006a7a77c20 */ /* 0x000fe20008410000 */
[----:B------:R-:W-:Y:S01]  /*8df0*/  HGMMA.64x256x16.F32.BF16 R24, R196, gdesc[UR8].tnspB, R24, gsb0 ;  /* 0x43e00008c4187df0 */ /* 0x000fe20008001818 */
[----:B------:R-:W-:Y:S01]  /*8e00*/  UIADD3 UR10, UR7, 0x80, URZ ;  /* 0x00000080070a7890 */ /* 0x000fe2000fffe03f */
[----:B------:R-:W-:Y:S01]  /*8e10*/  FMUL.FTZ R170, R170, UR6 ;  /* 0x00000006aaaa7c20 */ /* 0x000fe20008410000 */
[----:B------:R-:W-:Y:S01]  /*8e20*/  UMOV UR11, 0x40000040 ;  /* 0x40000040000b7882 */ /* 0x000fe20000000000 */
[----:B------:R-:W0:Y:S01]  /*8e30*/  MUFU.TANH R157, R157 ;  /* 0x0000009d009d7308 */ /* 0x000e220000002400 */
[----:B-1----:R-:W-:Y:S01]  /*8e40*/  FMNMX.FTZ R173, R155, R0, !PT ;  /* 0x000000009bad7209 */ /* 0x002fe20007810000 */
[----:B------:R-:W-:Y:S01]  /*8e50*/  FMUL.FTZ R171, R171, UR6 ;  /* 0x00000006abab7c20 */ /* 0x000fe20008410000 */
[----:B------:R-:W-:Y:S01]  /*8e60*/  FMUL.FTZ R174, R174, UR6 ;  /* 0x00000006aeae7c20 */ /* 0x000fe20008410000 */
[----:B------:R-:W-:Y:S01]  /*8e70*/  FMUL.FTZ R175, R175, UR6 ;  /* 0x00000006afaf7c20 */ /* 0x000fe20008410000 */
[----:B------:R-:W-:Y:S01]  /*8e80*/  ULDC UR15, c[0x0][0x988] ;  /* 0x00026200000f7ab9 */ /* 0x000fe20000000800 */
[----:B------:R-:W-:Y:S01]  /*8e90*/  R2UR UR18, R202 ;  /* 0x00000000ca1272ca */ /* 0x000fe200000e0000 */
[----:B------:R-:W-:Y:S01]  /*8ea0*/  UMOV UR5, UR15 ;  /* 0x0000000f00057c82 */ /* 0x000fe20008000000 */
[----:B------:R-:W1:Y:S01]  /*8eb0*/  MUFU.TANH R158, R158 ;  /* 0x0000009e009e7308 */ /* 0x000e620000002400 */
[----:B--2---:R-:W-:-:S02]  /*8ec0*/  FMNMX.FTZ R0, R156, R173, !PT ;  /* 0x000000ad9c007209 */ /* 0x004fc40007810000 */
[----:B------:R-:W-:Y:S02]  /*8ed0*/  R2UR UR15, R203 ;  /* 0x00000000cb0f72ca */ /* 0x000fe400000e0000 */
[----:B------:R-:W-:-:S03]  /*8ee0*/  R2UR UR61, R8 ;  /* 0x00000000083d72ca */ /* 0x000fc600000e0000 */
[----:B------:R-:W2:Y:S01]  /*8ef0*/  MUFU.TANH R159, R159 ;  /* 0x0000009f009f7308 */ /* 0x000ea20000002400 */
[----:B0-----:R-:W-:-:S07]  /*8f00*/  FMNMX.FTZ R173, R157, R0, !PT ;  /* 0x000000009dad7209 */ /* 0x001fce0007810000 */
[----:B------:R-:W0:Y:S01]  /*8f10*/  MUFU.TANH R160, R160 ;  /* 0x000000a000a07308 */ /* 0x000e220000002400 */
[----:B-1----:R-:W-:Y:S01]  /*8f20*/  FMNMX.FTZ R0, R158, R173, !PT ;  /* 0x000000ad9e007209 */ /* 0x002fe20007810000 */
[----:B------:R-:W-:Y:S01]  /*8f30*/  FMUL.FTZ R173, R180, UR6 ;  /* 0x00000006b4ad7c20 */ /* 0x000fe20008410000 */
[----:B------:R-:W-:Y:S01]  /*8f40*/  FMUL.FTZ R180, R183, UR6 ;  /* 0x00000006b7b47c20 */ /* 0x000fe20008410000 */
[----:B------:R-:W-:-:S04]  /*8f50*/  UISETP.GT.AND UP1, UPT, UR15, UR18, UPT ;  /* 0x000000120f00728c */ /* 0x000fc8000bf24270 */
[----:B------:R-:W1:Y:S01]  /*8f60*/  MUFU.TANH R161, R161 ;  /* 0x000000a100a17308 */ /* 0x000e620000002400 */
[----:B--2---:R-:W-:Y:S02]  /*8f70*/  FMNMX.FTZ R177, R159, R0, !PT ;  /* 0x000000009fb17209 */ /* 0x004fe40007810000 */
[----:B------:R-:W-:-:S05]  /*8f80*/  PLOP3.LUT P0, PT, PT, PT, UP1, 0x80, 0x0 ;  /* 0x000000000000781c */ /* 0x000fca0003f0f018 */
        /* <DEDUP_REMOVED lines=17> */
[----:B--2---:R-:W-:-:S05]  /*90a0*/  FMNMX.FTZ R177, R176, R177, !PT ;  /* 0x000000b1b0b17209 */ /* 0x004fca0007810000 */
[----:B------:R-:W2:Y:S02]  /*90b0*/  SHFL.BFLY PT, R0, R177, 0x2, 0x1f ;  /* 0x0c401f00b1007f89 */ /* 0x000ea400000e0000 */
[----:B------:R-:W3:Y:S01]  /*90c0*/  MUFU.TANH R153, R153 ;  /* 0x0000009900997308 */ /* 0x000ee20000002400 */
[----:B0-----:R-:W-:-:S07]  /*90d0*/  FMNMX.FTZ R181, R23, R200, !PT ;  /* 0x000000c817b57209 */ /* 0x001fce0007810000 */
[----:B------:R-:W0:Y:S08]  /*90e0*/  MUFU.TANH R154, R154 ;  /* 0x0000009a009a7308 */ /* 0x000e300000002400 */
[----:B------:R-:W4:Y:S01]  /*90f0*/  MUFU.TANH R162, R162 ;  /* 0x000000a200a27308 */ /* 0x000f220000002400 */
[----:B--2---:R-:W-:Y:S01]  /*9100*/  FMNMX.FTZ R4, R177, R0, !PT ;  /* 0x00000000b1047209 */ /* 0x004fe20007810000 */
[----:B------:R-:W-:-:S06]  /*9110*/  FMUL.FTZ R177, R178, UR6 ;  /* 0x00000006b2b17c20 */ /* 0x000fcc0008410000 */
[----:B------:R-:W2:Y:S01]  /*9120*/  MUFU.TANH R163, R163 ;  /* 0x000000a300a37308 */ /* 0x000ea20000002400 */
[----:B-1----:R-:W-:Y:S01]  /*9130*/  FMNMX.FTZ R0, R152, R181, !PT ;  /* 0x000000b598007209 */ /* 0x002fe20007810000 */
[----:B------:R-:W-:Y:S01]  /*9140*/  FMUL.FTZ R178, R179, UR6 ;  /* 0x00000006b3b27c20 */ /* 0x000fe20008410000 */
[----:B------:R-:W-:Y:S02]  /*9150*/  FMUL.FTZ R179, R182, UR6 ;  /* 0x00000006b6b37c20 */ /* 0x000fe40008410000 */
[----:B---3--:R-:W-:-:S03]  /*9160*/  FMNMX.FTZ R181, R153, R0, !PT ;  /* 0x0000000099b57209 */ /* 0x008fc60007810000 */
[----:B------:R-:W1:Y:S01]  /*9170*/  MUFU.TANH R166, R166 ;  /* 0x000000a600a67308 */ /* 0x000e620000002400 */
[----:B0-----:R-:W-:-:S04]  /*9180*/  FMNMX.FTZ R181, R154, R181, !PT ;  /* 0x000000b59ab57209 */ /* 0x001fc80007810000 */
[----:B----4-:R-:W-:-:S03]  /*9190*/  FMNMX.FTZ R0, R162, R181, !PT ;  /* 0x000000b5a2007209 */ /* 0x010fc60007810000 */
[----:B------:R-:W0:Y:S01]  /*91a0*/  MUFU.TANH R167, R167 ;  /* 0x000000a700a77308 */ /* 0x000e220000002400 */
[----:B--2---:R-:W-:-:S07]  /*91b0*/  FMNMX.FTZ R181, R163, R0, !PT ;  /* 0x00000000a3b57209 */ /* 0x004fce0007810000 */
[----:B------:R-:W2:Y:S01]  /*91c0*/  MUFU.TANH R170, R170 ;  /* 0x000000aa00aa7308 */ /* 0x000ea20000002400 */
[----:B-1----:R-:W-:-:S07]  /*91d0*/  FMNMX.FTZ R0, R166, R181, !PT ;  /* 0x000000b5a6007209 */ /* 0x002fce0007810000 */
[----:B------:R-:W1:Y:S01]  /*91e0*/  MUFU.TANH R171, R171 ;  /* 0x000000ab00ab7308 */ /* 0x000e620000002400 */
[----:B0-----:R-:W-:-:S07]  /*91f0*/  FMNMX.FTZ R181, R167, R0, !PT ;  /* 0x00000000a7b57209 */ /* 0x001fce0007810000 */
[----:B------:R-:W0:Y:S08]  /*9200*/  MUFU.TANH R174, R174 ;  /* 0x000000ae00ae7308 */ /* 0x000e300000002400 */
[----:B------:R-:W3:Y:S08]  /*9210*/  MUFU.TANH R175, R175 ;  /* 0x000000af00af7308 */ /* 0x000ef00000002400 */
[----:B------:R-:W4:Y:S08]  /*9220*/  MUFU.TANH R177, R177 ;  /* 0x000000b100b17308 */ /* 0x000f300000002400 */
[----:B------:R-:W5:Y:S08]  /*9230*/  MUFU.TANH R178, R178 ;  /* 0x000000b200b27308 */ /* 0x000f700000002400 */
[----:B------:R-:W5:Y:S08]  /*9240*/  MUFU.TANH R179, R179 ;  /* 0x000000b300b37308 */ /* 0x000f700000002400 */
[----:B------:R-:W5:Y:S01]  /*9250*/  MUFU.TANH R180, R180 ;  /* 0x000000b400b47308 */ /* 0x000f620000002400 */
        /* <DEDUP_REMOVED lines=11> */
[----:B------:R-:W-:Y:S01]  /*9310*/  UMOV UR7, UR4 ;  /* 0x0000000400077c82 */ /* 0x000fe20008000000 */
[----:B------:R-:W-:Y:S02]  /*9320*/  WARPGROUP.DEPBAR.LE gsb0, 0x0 ;  /* 0x00008000000079c5 */ /* 0x000fe40000010000 */
[----:B------:R-:W-:Y:S01]  /*9330*/  WARPGROUP.ARRIVE ;  /* 0x00000000000079c5 */ /* 0x000fe20000000000 */
[----:B------:R-:W2:-:S15]  /*9340*/  SHFL.BFLY PT, R189, R4, 0x1, 0x1f ;  /* 0x0c201f0004bd7f89 */ /* 0x000e9e00000e0000 */
[----:B------:R-:W-:-:S05]  /*9350*/  NOP ;  /* 0x0000000000007918 */ /* 0x000fca0000000000 */
[----:B------:R-:W-:Y:S01]  /*9360*/  HGMMA.64x256x16.F32.BF16 R24, R184, gdesc[UR8].tnspB, R24, gsb0 ;  /* 0x43e00008b8187df0 */ /* 0x000fe20008001818 */
[----:B------:R-:W-:-:S06]  /*9370*/  UIADD3 UR10, UR15, -0x1, URZ ;  /* 0xffffffff0f0a7890 */ /* 0x000fcc000fffe03f */
[----:B------:R-:W-:Y:S01]  /*9380*/  IMAD.U32 R203, RZ, RZ, UR10 ;  /* 0x0000000affcb7e24 */ /* 0x000fe2000f8e00ff */
[----:B--2---:R-:W-:-:S05]  /*9390*/  FMNMX.FTZ R4, R4, R189, !PT ;  /* 0x000000bd04047209 */ /* 0x004fca0007810000 */
[C---:B------:R-:W-:Y:S01]  /*93a0*/  FADD.FTZ R182, -R4.reuse, R201 ;  /* 0x000000c904b67221 */ /* 0x040fe20000010100 */
[----:B------:R-:W-:Y:S01]  /*93b0*/  FMUL.FTZ R189, R4, UR5 ;  /* 0x0000000504bd7c20 */ /* 0x000fe20008410000 */
[----:B------:R-:W-:Y:S02]  /*93c0*/  IMAD.MOV.U32 R201, RZ, RZ, R4 ;  /* 0x000000ffffc97224 */ /* 0x000fe400078e0004 */
[----:B------:R-:W-:Y:S01]  /*93d0*/  FMUL.FTZ R188, R182, UR5 ;  /* 0x00000005b6bc7c20 */ /* 0x000fe20008410000 */
[----:B------:R-:W-:Y:S01]  /*93e0*/  FMNMX.FTZ R182, R170, R181, !PT ;  /* 0x000000b5aab67209 */ /* 0x000fe20007810000 */
[--C-:B------:R-:W-:Y:S01]  /*93f0*/  FFMA.FTZ R181, R2, UR5, -R189.reuse ;  /* 0x0000000502b57c23 */ /* 0x100fe200080108bd */
[--C-:B------:R-:W-:Y:S01]  /*9400*/  FFMA.FTZ R196, R3, UR5, -R189.reuse ;  /* 0x0000000503c47c23 */ /* 0x100fe200080108bd */
[--C-:B------:R-:W-:Y:S01]  /*9410*/  FFMA.FTZ R198, R155, UR5, -R189.reuse ;  /* 0x000000059bc67c23 */ /* 0x100fe200080108bd */
[----:B-1----:R-:W-:Y:S01]  /*9420*/  FMNMX.FTZ R183, R171, R182, !PT ;  /* 0x000000b6abb77209 */ /* 0x002fe20007810000 */
[--C-:B------:R-:W-:Y:S01]  /*9430*/  FFMA.FTZ R155, R156, UR5, -R189.reuse ;  /* 0x000000059c9b7c23 */ /* 0x100fe200080108bd */
[----:B------:R1:W-:Y:S01]  /*9440*/  MUFU.EX2 R0, R188 ;  /* 0x000000bc00007308 */ /* 0x0003e20000000800 */
[--C-:B------:R-:W-:Y:S01]  /*9450*/  FFMA.FTZ R192, R157, UR5, -R189.reuse ;  /* 0x000000059dc07c23 */ /* 0x100fe200080108bd */
[----:B0-----:R-:W-:Y:S01]  /*9460*/  FMNMX.FTZ R2, R174, R183, !PT ;  /* 0x000000b7ae027209 */ /* 0x001fe20007810000 */
[--C-:B------:R-:W-:Y:S01]  /*9470*/  FFMA.FTZ R157, R158, UR5, -R189.reuse ;  /* 0x000000059e9d7c23 */ /* 0x100fe200080108bd */
[--C-:B------:R-:W-:Y:S01]  /*9480*/  FFMA.FTZ R194, R159, UR5, -R189.reuse ;  /* 0x000000059fc27c23 */ /* 0x100fe200080108bd */
[--C-:B------:R-:W-:Y:S01]  /*9490*/  FFMA.FTZ R159, R160, UR5, -R189.reuse ;  /* 0x00000005a09f7c23 */ /* 0x100fe200080108bd */
[----:B---3--:R-:W-:Y:S01]  /*94a0*/  FMNMX.FTZ R2, R175, R2, !PT ;  /* 0x00000002af027209 */ /* 0x008fe20007810000 */
[--C-:B------:R-:W-:Y:S01]  /*94b0*/  FFMA.FTZ R190, R165, UR5, -R189.reuse ;  /* 0x00000005a5be7c23 */ /* 0x100fe200080108bd */
[----:B------:R-:W-:Y:S01]  /*94c0*/  MUFU.EX2 R181, R181 ;  /* 0x000000b500b57308 */ /* 0x000fe20000000800 */
[--C-:B-1----:R-:W-:Y:S01]  /*94d0*/  FFMA.FTZ R188, R161, UR5, -R189.reuse ;  /* 0x00000005a1bc7c23 */ /* 0x102fe200080108bd */
[----:B----4-:R-:W-:Y:S01]  /*94e0*/  FMNMX.FTZ R3, R177, R2, !PT ;  /* 0x00000002b1037209 */ /* 0x010fe20007810000 */
[--C-:B------:R-:W-:Y:S01]  /*94f0*/  FFMA.FTZ R161, R164, UR5, -R189.reuse ;  /* 0x00000005a4a17c23 */ /* 0x100fe200080108bd */
[----:B------:R-:W-:-:S02]  /*9500*/  FFMA.FTZ R165, R168, UR5, -R189 ;  /* 0x00000005a8a57c23 */ /* 0x000fc400080108bd */
[----:B-----5:R-:W-:Y:S02]  /*9510*/  FMNMX.FTZ R2, R178, R3, !PT ;  /* 0x00000003b2027209 */ /* 0x020fe40007810000 */
[----:B------:R-:W-:Y:S02]  /*9520*/  MUFU.EX2 R196, R196 ;  /* 0x000000c400c47308 */ /* 0x000fe40000000800 */
[----:B------:R-:W-:-:S04]  /*9530*/  FMNMX.FTZ R3, R179, R2, !PT ;  /* 0x00000002b3037209 */ /* 0x000fc80007810000 */
[----:B------:R-:W-:Y:S02]  /*9540*/  FMNMX.FTZ R3, R180, R3, !PT ;  /* 0x00000003b4037209 */ /* 0x000fe40007810000 */
[----:B------:R-:W-:Y:S03]  /*9550*/  MUFU.EX2 R198, R198 ;  /* 0x000000c600c67308 */ /* 0x000fe60000000800 */
[----:B------:R-:W0:Y:S05]  /*9560*/  SHFL.BFLY PT, R2, R3, 0x2, 0x1f ;  /* 0x0c401f0003027f89 */ /* 0x000e2a00000e0000 */
[----:B------:R-:W-:Y:S08]  /*9570*/  MUFU.EX2 R155, R155 ;  /* 0x0000009b009b7308 */ /* 0x000ff00000000800 */
[----:B------:R-:W-:Y:S08]  /*9580*/  MUFU.EX2 R192, R192 ;  /* 0x000000c000c07308 */ /* 0x000ff00000000800 */
[----:B------:R-:W-:Y:S01]  /*9590*/  MUFU.EX2 R157, R157 ;  /* 0x0000009d009d7308 */ /* 0x000fe20000000800 */
[----:B0-----:R-:W-:-:S05]  /*95a0*/  FMNMX.FTZ R2, R3, R2, !PT ;  /* 0x0000000203027209 */ /* 0x001fca0007810000 */
[----:B------:R-:W0:Y:S02]  /*95b0*/  SHFL.BFLY PT, R3, R2, 0x1, 0x1f ;  /* 0x0c201f0002037f89 */ /* 0x000e2400000e0000 */
[----:B------:R-:W-:Y:S08]  /*95c0*/  MUFU.EX2 R194, R194 ;  /* 0x000000c200c27308 */ /* 0x000ff00000000800 */
[----:B------:R-:W-:Y:S08]  /*95d0*/  MUFU.EX2 R159, R159 ;  /* 0x0000009f009f7308 */ /* 0x000ff00000000800 */
[----:B------:R-:W-:Y:S01]  /*95e0*/  MUFU.EX2 R188, R188 ;  /* 0x000000bc00bc7308 */ /* 0x000fe20000000800 */
[----:B0-----:R-:W-:-:S07]  /*95f0*/  FMNMX.FTZ R3, R2, R3, !PT ;  /* 0x0000000302037209 */ /* 0x001fce0007810000 */
[----:B------:R-:W-:Y:S01]  /*9600*/  MUFU.EX2 R161, R161 ;  /* 0x000000a100a17308 */ /* 0x000fe20000000800 */
[C---:B------:R-:W-:Y:S01]  /*9610*/  FADD.FTZ R2, -R3.reuse, R200 ;  /* 0x000000c803027221 */ /* 0x040fe20000010100 */
[----:B------:R-:W-:Y:S01]  /*9620*/  FMUL.FTZ R156, R3, UR5 ;  /* 0x00000005039c7c20 */ /* 0x000fe20008410000 */
[----:B------:R-:W-:Y:S02]  /*9630*/  IMAD.MOV.U32 R200, RZ, RZ, R3 ;  /* 0x000000ffffc87224 */ /* 0x000fe400078e0003 */
[----:B------:R-:W-:Y:S01]  /*9640*/  FMUL.FTZ R2, R2, UR5 ;  /* 0x0000000502027c20 */ /* 0x000fe20008410000 */
        /* <DEDUP_REMOVED lines=12> */
[----:B------:R-:W1:Y:S01]  /*9710*/  MUFU.EX2 R2, R2 ;  /* 0x0000000200027308 */ /* 0x000e620000000800 */
[----:B0-----:R-:W-:-:S02]  /*9720*/  IMAD.U32 R23, RZ, RZ, UR60 ;  /* 0x0000003cff177e24 */ /* 0x001fc4000f8e00ff */
[--C-:B------:R-:W-:Y:S01]  /*9730*/  FFMA.FTZ R175, R175, UR5, -R156.reuse ;  /* 0x00000005afaf7c23 */ /* 0x100fe2000801089c */
[--C-:B------:R-:W-:Y:S01]  /*9740*/  FFMA.FTZ R177, R177, UR5, -R156.reuse ;  /* 0x00000005b1b17c23 */ /* 0x100fe2000801089c */
[--C-:B------:R-:W-:Y:S01]  /*9750*/  FFMA.FTZ R178, R178, UR5, -R156.reuse ;  /* 0x00000005b2b27c23 */ /* 0x100fe2000801089c */
[----:B------:R-:W-:Y:S02]  /*9760*/  @!P5 VIADD R23, R23, 0x30840 ;  /* 0x000308401717d836 */ /* 0x000fe40000000000 */
[--C-:B------:R-:W-:Y:S01]  /*9770*/  FFMA.FTZ R179, R179, UR5, -R156.reuse ;  /* 0x00000005b3b37c23 */ /* 0x100fe2000801089c */
[----:B------:R-:W-:Y:S01]  /*9780*/  FFMA.FTZ R156, R180, UR5, -R156 ;  /* 0x00000005b49c7c23 */ /* 0x000fe2000801089c */
[----:B------:R0:W2:Y:S01]  /*9790*/  MUFU.EX2 R158, R152 ;  /* 0x00000098009e7308 */ /* 0x0000a20000000800 */
[----:B------:R-:W-:-:S07]  /*97a0*/  @!P5 PRMT R23, RZ, 0x654, R23 ;  /* 0x00000654ff17d816 */ /* 0x000fce0000000017 */
[----:B------:R-:W3:Y:S01]  /*97b0*/  MUFU.EX2 R160, R153 ;  /* 0x0000009900a07308 */ /* 0x000ee20000000800 */
[----:B-1----:R-:W-:Y:S01]  /*97c0*/  FFMA.FTZ R9, R2, R9, R197 ;  /* 0x0000000902097223 */ /* 0x002fe200000100c5 */
[----:B0-----:R-:W-:-:S05]  /*97d0*/  MOV R152, UR14 ;  /* 0x0000000e00987c02 */ /* 0x001fca0008000f00 */
[----:B------:R-:W-:Y:S01]  /*97e0*/  @!P5 VIADD R152, R152, 0x30860 ;  /* 0x000308609898d836 */ /* 0x000fe20000000000 */
[----:B------:R-:W0:Y:S01]  /*97f0*/  MUFU.EX2 R154, R154 ;  /* 0x0000009a009a7308 */ /* 0x000e220000000800 */
[C---:B--2---:R-:W-:Y:S01]  /*9800*/  FADD.FTZ R9, R158.reuse, R9 ;  /* 0x000000099e097221 */ /* 0x044fe20000010000 */
[----:B------:R-:W-:Y:S02]  /*9810*/  F2FP.BF16.F32.PACK_AB R197, R158, R197 ;  /* 0x000000c59ec5723e */ /* 0x000fe400000010ff */
[----:B------:R-:W-:-:S04]  /*9820*/  @!P5 PRMT R152, RZ, 0x654, R152 ;  /* 0x00000654ff98d816 */ /* 0x000fc80000000098 */
[----:B------:R-:W1:Y:S01]  /*9830*/  MUFU.EX2 R162, R162 ;  /* 0x000000a200a27308 */ /* 0x000e620000000800 */
[----:B---3--:R-:W-:-:S07]  /*9840*/  FADD.FTZ R9, R160, R9 ;  /* 0x00000009a0097221 */ /* 0x008fce0000010000 */
        /* <DEDUP_REMOVED lines=13> */
[----:B------:R-:W-:Y:S01]  /*9920*/  MUFU.EX2 R190, R190 ;  /* 0x000000be00be7308 */ /* 0x000fe20000000800 */
[----:B--2---:R-:W-:-:S07]  /*9930*/  FADD.FTZ R9, R170, R9 ;  /* 0x00000009aa097221 */ /* 0x004fce0000010000 */
[----:B------:R-:W1:Y:S01]  /*9940*/  MUFU.EX2 R174, R174 ;  /* 0x000000ae00ae7308 */ /* 0x000e620000000800 */
[----:B0-----:R-:W-:-:S07]  /*9950*/  FADD.FTZ R9, R171, R9 ;  /* 0x00000009ab097221 */ /* 0x001fce0000010000 */
[----:B------:R-:W-:Y:S08]  /*9960*/  MUFU.EX2 R165, R165 ;  /* 0x000000a500a57308 */ /* 0x000ff00000000800 */
[----:B------:R-:W0:Y:S01]  /*9970*/  MUFU.EX2 R175, R175 ;  /* 0x000000af00af7308 */ /* 0x000e220000000800 */
[----:B-1----:R-:W-:-:S07]  /*9980*/  FADD.FTZ R9, R174, R9 ;  /* 0x00000009ae097221 */ /* 0x002fce0000010000 */
[----:B------:R-:W-:Y:S08]  /*9990*/  MUFU.EX2 R178, R178 ;  /* 0x000000b200b27308 */ /* 0x000ff00000000800 */
[----:B------:R-:W-:Y:S01]  /*99a0*/  MUFU.EX2 R154, R179 ;  /* 0x000000b3009a7308 */ /* 0x000fe20000000800 */
[C---:B0-----:R-:W-:Y:S01]  /*99b0*/  FADD.FTZ R9, R175.reuse, R9 ;  /* 0x00000009af097221 */ /* 0x041fe20000010000 */
[----:B------:R-:W-:-:S06]  /*99c0*/  F2FP.BF16.F32.PACK_AB R191, R175, R174 ;  /* 0x000000aeafbf723e */ /* 0x000fcc00000010ff */
[----:B------:R-:W0:Y:S01]  /*99d0*/  MUFU.EX2 R156, R156 ;  /* 0x0000009c009c7308 */ /* 0x000e220000000800 */
[----:B------:R-:W-:Y:S02]  /*99e0*/  WARPGROUP.DEPBAR.LE gsb0, 0x0 ;  /* 0x00008000000079c5 */ /* 0x000fe40000010000 */
[----:B------:R1:W-:Y:S01]  /*99f0*/  @!P5 SYNCS.ARRIVE.TRANS64.RED.A1T0 RZ, [R23+URZ], RZ ;  /* 0x000000ff17ffd9a7 */ /* 0x0003e2000810043f */
[--C-:B------:R-:W-:Y:S01]  /*9a00*/  FFMA.FTZ R184, R169, UR5, -R189.reuse ;  /* 0x00000005a9b87c23 */ /* 0x100fe200080108bd */
[--C-:B------:R-:W-:Y:S01]  /*9a10*/  FFMA.FTZ R169, R172, UR5, -R189.reuse ;  /* 0x00000005aca97c23 */ /* 0x100fe200080108bd */
[--C-:B------:R-:W-:Y:S01]  /*9a20*/  FFMA.FTZ R186, R173, UR5, -R189.reuse ;  /* 0x00000005adba7c23 */ /* 0x100fe200080108bd */
[----:B------:R-:W-:Y:S01]  /*9a30*/  FFMA.FTZ R173, R176, UR5, -R189 ;  /* 0x00000005b0ad7c23 */ /* 0x000fe200080108bd */
[----:B------:R-:W-:Y:S02]  /*9a40*/  F2FP.BF16.F32.PACK_AB R189, R171, R170 ;  /* 0x000000aaabbd723e */ /* 0x000fe400000010ff */
[----:B------:R-:W-:Y:S01]  /*9a50*/  MUFU.EX2 R184, R184 ;  /* 0x000000b800b87308 */ /* 0x000fe20000000800 */
[----:B-1----:R-:W-:Y:S01]  /*9a60*/  FFMA.FTZ R23, R0, R18, R181 ;  /* 0x0000001200177223 */ /* 0x002fe200000100b5 */
[----:B------:R1:W-:Y:S01]  /*9a70*/  @!P5 SYNCS.ARRIVE.TRANS64.RED.A1T0 RZ, [R152+URZ], RZ ;  /* 0x000000ff98ffd9a7 */ /* 0x0003e2000810043f */
[----:B0-----:R-:W-:-:S02]  /*9a80*/  F2FP.BF16.F32.PACK_AB R187, R156, R154 ;  /* 0x0000009a9cbb723e */ /* 0x001fc400000010ff */
[C---:B------:R-:W-:Y:S01]  /*9a90*/  FADD.FTZ R23, R196.reuse, R23 ;  /* 0x00000017c4177221 */ /* 0x040fe20000010000 */
[----:B------:R-:W-:Y:S02]  /*9aa0*/  F2FP.BF16.F32.PACK_AB R196, R196, R181 ;  /* 0x000000b5c4c4723e */ /* 0x000fe400000010ff */
[----:B------:R-:W-:Y:S01]  /*9ab0*/  MUFU.EX2 R169, R169 ;  /* 0x000000a900a97308 */ /* 0x000fe20000000800 */
[----:B------:R-:W-:Y:S01]  /*9ac0*/  FADD.FTZ R18, R198, R23 ;  /* 0x00000017c6127221 */ /* 0x000fe20000010000 */
[----:B------:R-:W-:-:S03]  /*9ad0*/  F2FP.BF16.F32.PACK_AB R198, R155, R198 ;  /* 0x000000c69bc6723e */ /* 0x000fc600000010ff */
[----:B------:R-:W-:-:S03]  /*9ae0*/  FADD.FTZ R23, R155, R18 ;  /* 0x000000129b177221 */ /* 0x000fc60000010000 */
[----:B-1----:R-:W0:Y:S01]  /*9af0*/  MUFU.EX2 R152, R177 ;  /* 0x000000b100987308 */ /* 0x002e220000000800 */
[----:B------:R-:W-:Y:S01]  /*9b00*/  FADD.FTZ R18, R192, R23 ;  /* 0x00000017c0127221 */ /* 0x000fe20000010000 */
[----:B------:R-:W-:-:S03]  /*9b10*/  F2FP.BF16.F32.PACK_AB R192, R157, R192 ;  /* 0x000000c09dc0723e */ /* 0x000fc600000010ff */
[----:B------:R-:W-:-:S03]  /*9b20*/  FADD.FTZ R23, R157, R18 ;  /* 0x000000129d177221 */ /* 0x000fc60000010000 */
[----:B------:R-:W1:Y:S01]  /*9b30*/  MUFU.EX2 R186, R186 ;  /* 0x000000ba00ba7308 */ /* 0x000e620000000800 */
[----:B------:R-:W-:Y:S01]  /*9b40*/  FADD.FTZ R18, R194, R23 ;  /* 0x00000017c2127221 */ /* 0x000fe20000010000 */
[----:B------:R-:W-:-:S03]  /*9b50*/  F2FP.BF16.F32.PACK_AB R194, R159, R194 ;  /* 0x000000c29fc2723e */ /* 0x000fc600000010ff */
[----:B------:R-:W-:-:S03]  /*9b60*/  FADD.FTZ R23, R159, R18 ;  /* 0x000000129f177221 */ /* 0x000fc60000010000 */
[----:B------:R-:W2:Y:S01]  /*9b70*/  MUFU.EX2 R173, R173 ;  /* 0x000000ad00ad7308 */ /* 0x000ea20000000800 */
[----:B------:R-:W-:Y:S01]  /*9b80*/  FADD.FTZ R18, R188, R23 ;  /* 0x00000017bc127221 */ /* 0x000fe20000010000 */
[----:B0-----:R-:W-:Y:S01]  /*9b90*/  FADD.FTZ R9, R152, R9 ;  /* 0x0000000998097221 */ /* 0x001fe20000010000 */
[C---:B------:R-:W-:Y:S02]  /*9ba0*/  F2FP.BF16.F32.PACK_AB R188, R161.reuse, R188 ;  /* 0x000000bca1bc723e */ /* 0x040fe400000010ff */
[----:B------:R-:W-:Y:S01]  /*9bb0*/  FADD.FTZ R23, R161, R18 ;  /* 0x00000012a1177221 */ /* 0x000fe20000010000 */
[C---:B------:R-:W-:Y:S01]  /*9bc0*/  FADD.FTZ R9, R178.reuse, R9 ;  /* 0x00000009b2097221 */ /* 0x040fe20000010000 */
[----:B------:R-:W-:Y:S02]  /*9bd0*/  F2FP.BF16.F32.PACK_AB R185, R178, R152 ;  /* 0x00000098b2b9723e */ /* 0x000fe400000010ff */
[----:B------:R-:W-:Y:S01]  /*9be0*/  FADD.FTZ R18, R190, R23 ;  /* 0x00000017be127221 */ /* 0x000fe20000010000 */
[----:B------:R-:W-:Y:S01]  /*9bf0*/  FADD.FTZ R9, R154, R9 ;  /* 0x000000099a097221 */ /* 0x000fe20000010000 */
[----:B------:R-:W-:-:S02]  /*9c00*/  F2FP.BF16.F32.PACK_AB R190, R165, R190 ;  /* 0x000000bea5be723e */ /* 0x000fc400000010ff */
[----:B------:R-:W-:Y:S01]  /*9c10*/  FADD.FTZ R23, R165, R18 ;  /* 0x00000012a5177221 */ /* 0x000fe20000010000 */
[----:B------:R-:W-:-:S03]  /*9c20*/  FADD.FTZ R9, R156, R9 ;  /* 0x000000099c097221 */ /* 0x000fc60000010000 */
[----:B------:R-:W-:Y:S01]  /*9c30*/  FADD.FTZ R18, R184, R23 ;  /* 0x00000017b8127221 */ /* 0x000fe20000010000 */
[----:B------:R-:W-:-:S03]  /*9c40*/  F2FP.BF16.F32.PACK_AB R184, R169, R184 ;  /* 0x000000b8a9b8723e */ /* 0x000fc600000010ff */
[----:B------:R-:W-:-:S04]  /*9c50*/  FADD.FTZ R23, R169, R18 ;  /* 0x00000012a9177221 */ /* 0x000fc80000010000 */
[----:B-1----:R-:W-:Y:S01]  /*9c60*/  FADD.FTZ R18, R186, R23 ;  /* 0x00000017ba127221 */ /* 0x002fe20000010000 */
[----:B--2---:R-:W-:-:S03]  /*9c70*/  F2FP.BF16.F32.PACK_AB R186, R173, R186 ;  /* 0x000000baadba723e */ /* 0x004fc600000010ff */
[----:B------:R-:W-:Y:S01]  /*9c80*/  FADD.FTZ R18, R173, R18 ;  /* 0x00000012ad127221 */ /* 0x000fe20000010000 */
[----:B------:R-:W-:Y:S06]  /*9c90*/  @P0 BRA `(.L_x_1017) ;  /* 0xffffffdc00d80947 */ /* 0x000fec000383ffff */
[----:B------:R-:W-:-:S05]  /*9ca0*/  UMOV UR6, UR10 ;  /* 0x0000000a00067c82 */ /* 0x000fca0008000000 */
.L_x_1008:
[----:B------:R-:W-:-:S13]  /*9cb0*/  R2UR UR7, R22 ;  /* 0x00000000160772ca */ /* 0x000fda00000e0000 */
[----:B------:R-:W-:-:S06]  /*9cc0*/  UISETP.GE.AND UP1, UPT, UR6, UR7, UPT ;  /* 0x000000070600728c */ /* 0x000fcc000bf26270 */
[----:B------:R-:W-:-:S13]  /*9cd0*/  PLOP3.LUT P0, PT, PT, PT, UP1, 0x80, 0x0 ;  /* 0x000000000000781c */ /* 0x000fda0003f0f018 */
[----:B------:R-:W-:Y:S05]  /*9ce0*/  @!P0 BRA `(.L_x_1018) ;  /* 0x0000002c00248947 */ /* 0x000fea0003800000 */
[----:B------:R-:W-:Y:S01]  /*9cf0*/  R2UR UR5, R8 ;  /* 0x00000000080572ca */ /* 0x000fe200000e0000 */
[----:B------:R-:W-:Y:S01]  /*9d00*/  IMAD.MOV.U32 R200, RZ, RZ, R3 ;  /* 0x000000ffffc87224 */ /* 0x000fe200078e0003 */
[----:B------:R-:W-:Y:S01]  /*9d10*/  MOV R23, R4 ;  /* 0x0000000400177202 */ /* 0x000fe20000000f00 */
[----:B------:R-:W-:Y:S01]  /*9d20*/  UMOV UR60, UR4 ;  /* 0x00000004003c7c82 */ /* 0x000fe20008000000 */
[----:B------:R-:W-:-:S09]  /*9d30*/  ULDC UR7, c[0x0][0x9d8] ;  /* 0x0002760000077ab9 */ /* 0x000fd20000000800 */
[----:B------:R-:W-:-:S07]  /*9d40*/  IMAD.U32 R201, RZ, RZ, UR5 ;  /* 0x00000005ffc97e24 */ /* 0x000fce000f8e00ff */
.L_x_1035:
        /* <DEDUP_REMOVED lines=9> */
.L_x_1019:
        /* <DEDUP_REMOVED lines=8> */
.L_x_1020:
[----:B-1----:R-:W-:Y:S05]  /*9e60*/  @P0 BRA `(.L_x_1021) ;  /* 0x0000000000080947 */ /* 0x002fea0003800000 */
[----:B------:R-:W1:Y:S02]  /*9e70*/  SYNCS.PHASECHK.TRANS64.TRYWAIT P0, [UR61+0x30830], R3 ;  /* 0x03083003ff0075a7 */ /* 0x000e64000800017d */
[----:B-1----:R-:W-:Y:S05]  /*9e80*/  @!P0 BRA `(.L_x_1022) ;  /* 0x000000b4001c8947 */ /* 0x002fea0003800000 */
.L_x_1021:
        /* <DEDUP_REMOVED lines=220> */
.L_x_1023:
[----:B------:R-:W-:Y:S02]  /*ac50*/  R2UR UR10, R16 ;  /* 0x00000000100a72ca */ /* 0x000fe400000e0000 */
[----:B------:R-:W-:-:S11]  /*ac60*/  R2UR UR5, R201 ;  /* 0x00000000c90572ca */ /* 0x000fd600000e0000 */
[----:B------:R-:W-:Y:S02]  /*ac70*/  ULEA UR14, UR60, UR10, 0x3 ;  /* 0x0000000a3c0e7291 */ /* 0x000fe4000f8e183f */
[----:B------:R-:W-:-:S05]  /*ac80*/  IMAD.U32 R0, RZ, RZ, UR5 ;  /* 0x00000005ff007e24 */ /* 0x000fca000f8e00ff */
[----:B------:R-:W-:-:S04]  /*ac90*/  SHF.L.U32 R0, R0, 0x1f, RZ ;  /* 0x0000001f00007819 */ /* 0x000fc800000006ff */
[----:B------:R2:W3:Y:S01]  /*aca0*/  SYNCS.PHASECHK.TRANS64.TRYWAIT P0, [UR14+0x30850], R0 ;  /* 0x03085000ff0075a7 */ /* 0x0004e2000800014e */
[----:B------:R-:W-:Y:S05]  /*acb0*/  @!P4 BRA `(.L_x_1024) ;  /* 0x000000000004c947 */ /* 0x000fea0003800000 */
[----:B------:R-:W-:Y:S01]  /*acc0*/  BPT.TRAP 0x1 ;  /* 0x000000040000795c */ /* 0x000fe20000300000 */
.L_x_1024:
[----:B---3--:R-:W-:Y:S05]  /*acd0*/  @P0 BRA `(.L_x_1025) ;  /* 0x0000000000080947 */ /* 0x008fea0003800000 */
[----:B------:R-:W3:Y:S02]  /*ace0*/  SYNCS.PHASECHK.TRANS64.TRYWAIT P0, [UR14+0x30850], R0 ;  /* 0x03085000ff0075a7 */ /* 0x000ee4000800014e */
[----:B---3--:R-:W-:Y:S05]  /*acf0*/  @!P0 BRA `(.L_x_1026) ;  /* 0x000000a400988947 */ /* 0x008fea0003800000 */
.L_x_1025:
[----:B------:R-:W-:Y:S01]  /*ad00*/  R2UR UR5, R16 ;  /* 0x00000000100572ca */ /* 0x000fe200000e0000 */
[----:B------:R-:W-:Y:S01]  /*ad10*/  WARPGROUP.ARRIVE ;  /* 0x00000000000079c5 */ /* 0x000fe20000000000 */
[----:B------:R-:W-:Y:S01]  /*ad20*/  UMOV UR11, 0x40000040 ;  /* 0x40000040000b7882 */ /* 0x000fe20000000000 */
[----:B------:R-:W-:Y:S01]  /*ad30*/  PLOP3.LUT P0, PT, PT, PT, UP0, 0x80, 0x0 ;  /* 0x000000000000781c */ /* 0x000fe20003f0f008 */
[----:B------:R-:W-:Y:S01]  /*ad40*/  FMUL.FTZ R2, R155, UR7 ;  /* 0x000000079b027c20 */ /* 0x000fe20008410000 */
[----:B------:R-:W-:Y:S01]  /*ad50*/  FMUL.FTZ R155, R166, UR7 ;  /* 0x00000007a69b7c20 */ /* 0x000fe20008410000 */
[----:B-1----:R-:W-:Y:S01]  /*ad60*/  FMUL.FTZ R4, R152, UR7 ;  /* 0x0000000798047c20 */ /* 0x002fe20008410000 */
[----:B------:R-:W-:Y:S01]  /*ad70*/  FMUL.FTZ R152, R159, UR7 ;  /* 0x000000079f987c20 */ /* 0x000fe20008410000 */
[----:B------:R-:W-:Y:S01]  /*ad80*/  FMUL.FTZ R159, R174, UR7 ;  /* 0x00000007ae9f7c20 */ /* 0x000fe20008410000 */
[----:B------:R-:W-:Y:S02]  /*ad90*/  IMAD.MOV.U32 R174, RZ, RZ, R19 ;  /* 0x000000ffffae7224 */ /* 0x000fe400078e0013 */
[----:B------:R-:W-:Y:S01]  /*ada0*/  FMUL.FTZ R176, R176, UR7 ;  /* 0x00000007b0b07c20 */ /* 0x000fe20008410000 */
[----:B------:R-:W-:Y:S01]  /*adb0*/  R2UR UR22, R17 ;  /* 0x00000000111672ca */ /* 0x000fe200000e0000 */
[----:B------:R-:W-:Y:S01]  /*adc0*/  FMUL.FTZ R157, R157, UR7 ;  /* 0x000000079d9d7c20 */ /* 0x000fe20008410000 */
[----:B------:R-:W-:Y:S01]  /*add0*/  UIADD3 UR5, UR5, 0x400, URZ ;  /* 0x0000040005057890 */ /* 0x000fe2000fffe03f */
[----:B0-2---:R-:W-:Y:S01]  /*ade0*/  FMUL.FTZ R0, R154, UR7 ;  /* 0x000000079a007c20 */ /* 0x005fe20008410000 */
[----:B------:R-:W-:Y:S01]  /*adf0*/  ULDC UR18, c[0x0][0x2f0] ;  /* 0x0000bc0000127ab9 */ /* 0x000fe20000000800 */
[----:B------:R-:W-:Y:S01]  /*ae00*/  FMUL.FTZ R3, R158, UR7 ;  /* 0x000000079e037c20 */ /* 0x000fe20008410000 */
[----:B------:R-:W-:Y:S01]  /*ae10*/  USHF.R.U32.HI UR5, URZ, 0x4, UR5 ;  /* 0x000000043f057899 */ /* 0x000fe20008011605 */
[----:B------:R-:W-:Y:S01]  /*ae20*/  FMUL.FTZ R154, R163, UR7 ;  /* 0x00000007a39a7c20 */ /* 0x000fe20008410000 */
[----:B------:R-:W-:Y:S01]  /*ae30*/  R2UR UR15, R21 ;  /* 0x00000000150f72ca */ /* 0x000fe200000e0000 */
[----:B------:R-:W-:Y:S01]  /*ae40*/  FMUL.FTZ R161, R161, UR7 ;  /* 0x00000007a1a17c20 */ /* 0x000fe20008410000 */
[----:B------:R-:W-:Y:S01]  /*ae50*/  ULOP3.LUT UR5, UR5, 0x3fff, URZ, 0xc0, !UPT ;  /* 0x00003fff05057892 */ /* 0x000fe2000f8ec03f */
[----:B------:R-:W-:Y:S01]  /*ae60*/  FMUL.FTZ R164, R164, UR7 ;  /* 0x00000007a4a47c20 */ /* 0x000fe20008410000 */
[----:B------:R-:W-:Y:S01]  /*ae70*/  FMUL.FTZ R165, R165, UR7 ;  /* 0x00000007a5a57c20 */ /* 0x000fe20008410000 */
[----:B------:R-:W-:Y:S01]  /*ae80*/  FMUL.FTZ R158, R171, UR7 ;  /* 0x00000007ab9e7c20 */ /* 0x000fe20008410000 */
[----:B------:R-:W-:Y:S01]  /*ae90*/  ULOP3.LUT UR5, UR5, 0x2000000, URZ, 0xfc, !UPT ;  /* 0x0200000005057892 */ /* 0x000fe2000f8efc3f */
[----:B------:R-:W-:Y:S01]  /*aea0*/  FMUL.FTZ R163, R178, UR7 ;  /* 0x00000007b2a37c20 */ /* 0x000fe20008410000 */
[----:B------:R-:W-:Y:S01]  /*aeb0*/  FMUL.FTZ R181, R181, UR7 ;  /* 0x00000007b5b57c20 */ /* 0x000fe20008410000 */
[----:B------:R-:W-:Y:S01]  /*aec0*/  FMUL.FTZ R177, R177, UR7 ;  /* 0x00000007b1b17c20 */ /* 0x000fe20008410000 */
[----:B------:R-:W-:Y:S01]  /*aed0*/  ULEA UR5, UR60, UR5, 0xb ;  /* 0x000000053c057291 */ /* 0x000fe2000f8e583f */
[----:B------:R-:W-:Y:S01]  /*aee0*/  FMUL.FTZ R182, R182, UR7 ;  /* 0x00000007b6b67c20 */ /* 0x000fe20008410000 */
[----:B------:R-:W0:Y:S01]  /*aef0*/  MUFU.TANH R4, R4 ;  /* 0x0000000400047308 */ /* 0x000e220000002400 */
[----:B------:R-:W-:Y:S01]  /*af00*/  ULDC UR19, c[0x0][0x288] ;  /* 0x0000a20000137ab9 */ /* 0x000fe20000000800 */
[----:B------:R-:W-:-:S03]  /*af10*/  FMUL.FTZ R180, R180, UR7 ;  /* 0x00000007b4b47c20 */ /* 0x000fc60008410000 */
[----:B------:R-:W-:Y:S02]  /*af20*/  UMOV UR10, UR5 ;  /* 0x00000005000a7c82 */ /* 0x000fe40008000000 */
[----:B------:R-:W-:Y:S01]  /*af30*/  HGMMA.64x256x16.F32.BF16 R24, R196, gdesc[UR8].tnspB, R24, gsb0 ;  /* 0x43e00008c4187df0 */ /* 0x000fe20008001818 */
[----:B------:R-:W-:Y:S01]  /*af40*/  UIADD3 UR10, UR5, 0x80, URZ ;  /* 0x00000080050a7890 */ /* 0x000fe2000fffe03f */
[----:B------:R-:W1:Y:S01]  /*af50*/  MUFU.TANH R0, R0 ;  /* 0x0000000000007308 */ /* 0x000e620000002400 */
[----:B------:R-:W-:-:S07]  /*af60*/  UMOV UR11, 0x40000040 ;  /* 0x40000040000b7882 */ /* 0x000fce0000000000 */
        /* <DEDUP_REMOVED lines=18> */
[----:B------:R-:W-:Y:S01]  /*b090*/  WARPGROUP.ARRIVE ;  /* 0x00000000000079c5 */ /* 0x000fe20000000000 */
[----:B------:R-:W-:Y:S01]  /*b0a0*/  IMAD.U32 R195, RZ, RZ, UR18 ;  /* 0x00000012ffc37e24 */ /* 0x000fe2000f8e00ff */
[----:B------:R-:W-:Y:S01]  /*b0b0*/  ULDC UR18, c[0x0][0x9e0] ;  /* 0x0002780000127ab9 */ /* 0x000fe20000000800 */
[----:B------:R-:W0:-:S15]  /*b0c0*/  MUFU.TANH R192, R180 ;  /* 0x000000b400c07308 */ /* 0x000e1e0000002400 */
[----:B------:R-:W-:-:S05]  /*b0d0*/  NOP ;  /* 0x0000000000007918 */ /* 0x000fca0000000000 */
[----:B------:R-:W-:Y:S01]  /*b0e0*/  HGMMA.64x256x16.F32.BF16 R24, R188, gdesc[UR8].tnspB, R24, gsb0 ;  /* 0x43e00008bc187df0 */ /* 0x000fe20008001818 */
[----:B------:R-:W-:Y:S01]  /*b0f0*/  UIADD3 UR10, UR5, 0x180, URZ ;  /* 0x00000180050a7890 */ /* 0x000fe2000fffe03f */
[----:B------:R-:W-:Y:S02]  /*b100*/  UMOV UR11, 0x40000040 ;  /* 0x40000040000b7882 */ /* 0x000fe40000000000 */
[----:B------:R-:W-:Y:S02]  /*b110*/  @UP0 ULDC UR5, c[0x0][0x44c] ;  /* 0x0001130000050ab9 */ /* 0x000fe40000000800 */
[----:B------:R-:W-:Y:S01]  /*b120*/  @P0 IMAD.HI.U32 R166, R19, UR5, RZ ;  /* 0x0000000513a60c27 */ /* 0x000fe2000f8e00ff */
[----:B------:R-:W-:-:S04]  /*b130*/  @UP0 ULDC UR5, c[0x0][0x450] ;  /* 0x0001140000050ab9 */ /* 0x000fc80000000800 */
[----:B------:R-:W-:Y:S02]  /*b140*/  @P0 SHF.R.U32.HI R174, RZ, UR5, R166 ;  /* 0x00000005ffae0c19 */ /* 0x000fe400080116a6 */
[----:B------:R-:W-:-:S05]  /*b150*/  MOV R166, UR61 ;  /* 0x0000003d00a67c02 */ /* 0x000fca0008000f00 */
[----:B------:R-:W-:Y:S01]  /*b160*/  @!P5 VIADD R166, R166, 0x30840 ;  /* 0x00030840a6a6d836 */ /* 0x000fe20000000000 */
[----:B------:R-:W-:Y:S02]  /*b170*/  WARPGROUP.DEPBAR.LE gsb0, 0x0 ;  /* 0x00008000000079c5 */ /* 0x000fe40000010000 */
[----:B------:R-:W-:Y:S01]  /*b180*/  WARPGROUP.ARRIVE ;  /* 0x00000000000079c5 */ /* 0x000fe20000000000 */
[----:B------:R-:W-:Y:S01]  /*b190*/  FMUL.FTZ R189, R156, UR7 ;  /* 0x000000079cbd7c20 */ /* 0x000fe20008410000 */
[----:B------:R5:W0:Y:S01]  /*b1a0*/  MUFU.TANH R190, R176 ;  /* 0x000000b000be7308 */ /* 0x000a220000002400 */
[----:B------:R-:W-:Y:S01]  /*b1b0*/  FMUL.FTZ R156, R167, UR7 ;  /* 0x00000007a79c7c20 */ /* 0x000fe20008410000 */
[----:B------:R-:W-:Y:S01]  /*b1c0*/  @!P5 PRMT R167, RZ, 0x654, R166 ;  /* 0x00000654ffa7d816 */ /* 0x000fe200000000a6 */
[----:B------:R-:W-:Y:S02]  /*b1d0*/  FMUL.FTZ R188, R153, UR7 ;  /* 0x0000000799bc7c20 */ /* 0x000fe40008410000 */
[----:B------:R-:W-:Y:S01]  /*b1e0*/  HGMMA.64x256x16.F32.BF16 R24, R184, gdesc[UR8].tnspB, R24, gsb0 ;  /* 0x43e00008b8187df0 */ /* 0x000fe20008001818 */
[----:B------:R-:W-:Y:S01]  /*b1f0*/  USHF.L.U32 UR10, UR6, 0x6, URZ ;  /* 0x00000006060a7899 */ /* 0x000fe2000800063f */
[----:B------:R-:W-:Y:S01]  /*b200*/  FMUL.FTZ R153, R162, UR7 ;  /* 0x00000007a2997c20 */ /* 0x000fe20008410000 */
[----:B------:R-:W-:Y:S01]  /*b210*/  FMUL.FTZ R162, R179, UR7 ;  /* 0x00000007b3a27c20 */ /* 0x000fe20008410000 */
[----:B------:R-:W0:Y:S01]  /*b220*/  MUFU.TANH R189, R189 ;  /* 0x000000bd00bd7308 */ /* 0x000e220000002400 */
[----:B------:R-:W-:Y:S01]  /*b230*/  UIADD3 UR5, -UR10, 0x1, URZ ;  /* 0x000000010a057890 */ /* 0x000fe2000fffe13f */
[----:B-----5:R-:W5:Y:S06]  /*b240*/  SHFL.IDX PT, R176, R174, RZ, 0x1c1f ;  /* 0x001c1fffaeb07589 */ /* 0x020f6c00000e0000 */
[----:B------:R-:W0:Y:S08]  /*b250*/  MUFU.TANH R188, R188 ;  /* 0x000000bc00bc7308 */ /* 0x000e300000002400 */
[----:B------:R-:W0:Y:S08]  /*b260*/  MUFU.TANH R153, R153 ;  /* 0x0000009900997308 */ /* 0x000e300000002400 */
[----:B------:R-:W0:Y:S08]  /*b270*/  MUFU.TANH R156, R156 ;  /* 0x0000009c009c7308 */ /* 0x000e300000002400 */
[----:B------:R-:W0:Y:S08]  /*b280*/  MUFU.TANH R191, R177 ;  /* 0x000000b100bf7308 */ /* 0x000e300000002400 */
[----:B------:R-:W0:Y:S08]  /*b290*/  MUFU.TANH R162, R162 ;  /* 0x000000a200a27308 */ /* 0x000e300000002400 */
[----:B------:R-:W0:Y:S01]  /*b2a0*/  MUFU.TANH R166, R182 ;  /* 0x000000b600a67308 */ /* 0x000e220000002400 */
[----:B------:R-:W-:-:S02]  /*b2b0*/  WARPGROUP.DEPBAR.LE gsb0, 0x0 ;  /* 0x00008000000079c5 */ /* 0x000fc40000010000 */
[----:B------:R-:W-:Y:S01]  /*b2c0*/  FMUL.FTZ R186, R168, UR7 ;  /* 0x00000007a8ba7c20 */ /* 0x000fe20008410000 */
[----:B------:R-:W-:-:S04]  /*b2d0*/  IMAD.U32 R168, RZ, RZ, UR5 ;  /* 0x00000005ffa87e24 */ /* 0x000fc8000f8e00ff */
[----:B------:R1:W0:Y:S01]  /*b2e0*/  MUFU.TANH R184, R157 ;  /* 0x0000009d00b87308 */ /* 0x0002220000002400 */
[----:B------:R-:W-:Y:S01]  /*b2f0*/  FMUL.FTZ R185, R160, UR7 ;  /* 0x00000007a0b97c20 */ /* 0x000fe20008410000 */
[----:B------:R2:W-:Y:S01]  /*b300*/  @!P5 SYNCS.ARRIVE.TRANS64.RED.A1T0 RZ, [R167+URZ], RZ ;  /* 0x000000ffa7ffd9a7 */ /* 0x0005e2000810043f */
[----:B------:R-:W-:Y:S01]  /*b310*/  FMUL.FTZ R187, R169, UR7 ;  /* 0x00000007a9bb7c20 */ /* 0x000fe20008410000 */
[----:B------:R-:W-:Y:S01]  /*b320*/  FMUL.FTZ R160, R175, UR7 ;  /* 0x00000007afa07c20 */ /* 0x000fe20008410000 */
[----:B------:R-:W-:-:S03]  /*b330*/  IMAD R168, R5, -0x2, R168 ;  /* 0xfffffffe05a87824 */ /* 0x000fc600078e02a8 */
[----:B------:R-:W0:Y:S01]  /*b340*/  MUFU.TANH R185, R185 ;  /* 0x000000b900b97308 */ /* 0x000e220000002400 */
[----:B-1----:R-:W-:Y:S01]  /*b350*/  FMUL.FTZ R157, R170, UR7 ;  /* 0x00000007aa9d7c20 */ /* 0x002fe20008410000 */
[----:B------:R-:W-:Y:S01]  /*b360*/  FMUL.FTZ R170, R172, UR7 ;  /* 0x00000007acaa7c20 */ /* 0x000fe20008410000 */
[----:B------:R-:W-:Y:S01]  /*b370*/  FMUL.FTZ R172, R173, UR7 ;  /* 0x00000007adac7c20 */ /* 0x000fe20008410000 */
[----:B--2---:R-:W-:Y:S01]  /*b380*/  FMUL.FTZ R167, R183, UR7 ;  /* 0x00000007b7a77c20 */ /* 0x004fe20008410000 */
[----:B------:R-:W-:-:S03]  /*b390*/  IMAD R168, R195, UR22, R168 ;  /* 0x00000016c3a87c24 */ /* 0x000fc6000f8e02a8 */
[----:B------:R-:W1:Y:S01]  /*b3a0*/  MUFU.TANH R186, R186 ;  /* 0x000000ba00ba7308 */ /* 0x000e620000002400 */
[----:B------:R-:W-:-:S04]  /*b3b0*/  VIADD R168, R168, -UR19 ;  /* 0x80000013a8a87c36 */ /* 0x000fc80008000000 */
[C---:B------:R-:W-:Y:S01]  /*b3c0*/  VIADD R183, R168.reuse, UR18 ;  /* 0x00000012a8b77c36 */ /* 0x040fe20008000000 */
[----:B------:R-:W-:Y:S02]  /*b3d0*/  IADD3 R193, R168, UR15, RZ ;  /* 0x0000000fa8c17c10 */ /* 0x000fe4000fffe0ff */
[----:B------:R-:W2:Y:S01]  /*b3e0*/  MUFU.TANH R187, R187 ;  /* 0x000000bb00bb7308 */ /* 0x000ea20000002400 */
[--C-:B-----5:R-:W-:Y:S02]  /*b3f0*/  IMAD.IADD R179, R183, 0x1, R176.reuse ;  /* 0x00000001b7b37824 */ /* 0x120fe400078e02b0 */
[----:B------:R-:W-:-:S05]  /*b400*/  IMAD.IADD R180, R193, 0x1, R176 ;  /* 0x00000001c1b47824 */ /* 0x000fca00078e02b0 */
[----:B------:R-:W0:Y:S08]  /*b410*/  MUFU.TANH R157, R157 ;  /* 0x0000009d009d7308 */ /* 0x000e300000002400 */
[----:B------:R-:W0:Y:S08]  /*b420*/  MUFU.TANH R170, R170 ;  /* 0x000000aa00aa7308 */ /* 0x000e300000002400 */
[----:B------:R-:W0:Y:S08]  /*b430*/  MUFU.TANH R172, R172 ;  /* 0x000000ac00ac7308 */ /* 0x000e300000002400 */
[----:B------:R-:W0:Y:S08]  /*b440*/  MUFU.TANH R160, R160 ;  /* 0x000000a000a07308 */ /* 0x000e300000002400 */
[----:B------:R-:W0:Y:S01]  /*b450*/  MUFU.TANH R167, R167 ;  /* 0x000000a700a77308 */ /* 0x000e220000002400 */
[----:B-1234-:R-:W-:Y:S05]  /*b460*/  @!P6 BRA `(.L_x_1027) ;  /* 0x00000000006ce947 */ /* 0x01efea0003800000 */
[----:B------:R-:W-:Y:S01]  /*b470*/  R2UR UR11, R17 ;  /* 0x00000000110b72ca */ /* 0x000fe200000e0000 */
[----:B------:R-:W-:Y:S01]  /*b480*/  ULDC UR5, c[0x0][0x288] ;  /* 0x0000a20000057ab9 */ /* 0x000fe20000000800 */
[----:B------:R-:W-:Y:S11]  /*b490*/  BSSY B0, `(.L_x_1028) ;  /* 0x0000014000007945 */ /* 0x000ff60003800000 */
[----:B------:R-:W-:-:S04]  /*b4a0*/  IMAD R168, R195, UR11, R176 ;  /* 0x0000000bc3a87c24 */ /* 0x000fc8000f8e02b0 */
[----:B------:R-:W-:-:S05]  /*b4b0*/  VIADD R171, R168, -UR5 ;  /* 0x80000005a8ab7c36 */ /* 0x000fca0008000000 */
[----:B------:R-:W-:-:S13]  /*b4c0*/  ISETP.GT.AND P0, PT, R171, -0x1, PT ;  /* 0xffffffffab00780c */ /* 0x000fda0003f04270 */
[----:B------:R-:W-:Y:S05]  /*b4d0*/  @P0 BRA `(.L_x_1029) ;  /* 0x0000000000240947 */ /* 0x000fea0003800000 */
[----:B------:R-:W-:Y:S01]  /*b4e0*/  ULDC UR5, c[0x0][0x9e4] ;  /* 0x0002790000057ab9 */ /* 0x000fe20000000800 */
[----:B------:R-:W-:Y:S01]  /*b4f0*/  LOP3.LUT R171, RZ, R171, RZ, 0x33, !PT ;  /* 0x000000abffab7212 */ /* 0x000fe200078e33ff */
[----:B------:R-:W-:-:S05]  /*b500*/  IMAD.U32 R176, RZ, RZ, UR5 ;  /* 0x00000005ffb07e24 */ /* 0x000fca000f8e00ff */
[----:B------:R-:W-:-:S13]  /*b510*/  ISETP.NE.AND P0, PT, R176, 0x1, PT ;  /* 0x00000001b000780c */ /* 0x000fda0003f05270 */
[----:B------:R-:W1:Y:S02]  /*b520*/  @P0 LDC.64 R168, c[0x0][0x9e8] ;  /* 0x00027a00ffa80b82 */ /* 0x000e640000000a00 */
[----:B-1----:R-:W-:-:S05]  /*b530*/  @P0 IMAD.HI.U32 R168, R171, R168, RZ ;  /* 0x000000a8aba80227 */ /* 0x002fca00078e00ff */
[----:B------:R-:W-:-:S04]  /*b540*/  @P0 SHF.R.U32.HI R171, RZ, R169, R168 ;  /* 0x000000a9ffab0219 */ /* 0x000fc800000116a8 */
[----:B------:R-:W-:Y:S01]  /*b550*/  LOP3.LUT R171, RZ, R171, RZ, 0x33, !PT ;  /* 0x000000abffab7212 */ /* 0x000fe200078e33ff */
[----:B------:R-:W-:Y:S06]  /*b560*/  BRA `(.L_x_1030) ;  /* 0x0000000000187947 */ /* 0x000fec0003800000 */
.L_x_1029:
[----:B------:R-:W-:Y:S02]  /*b570*/  ULDC UR5, c[0x0][0x9e4] ;  /* 0x0002790000057ab9 */ /* 0x000fe40000000800 */
[----:B------:R-:W-:-:S05]  /*b580*/  IMAD.U32 R176, RZ, RZ, UR5 ;  /* 0x00000005ffb07e24 */ /* 0x000fca000f8e00ff */
[----:B------:R-:W-:-:S13]  /*b590*/  ISETP.NE.AND P0, PT, R176, 0x1, PT ;  /* 0x00000001b000780c */ /* 0x000fda0003f05270 */
[----:B------:R-:W1:Y:S02]  /*b5a0*/  @P0 LDC.64 R168, c[0x0][0x9e8] ;  /* 0x00027a00ffa80b82 */ /* 0x000e640000000a00 */
[----:B-1----:R-:W-:-:S05]  /*b5b0*/  @P0 IMAD.HI.U32 R168, R171, R168, RZ ;  /* 0x000000a8aba80227 */ /* 0x002fca00078e00ff */
[----:B------:R-:W-:-:S07]  /*b5c0*/  @P0 SHF.R.U32.HI R171, RZ, R169, R168 ;  /* 0x000000a9ffab0219 */ /* 0x000fce00000116a8 */
.L_x_1030:
[----:B------:R-:W-:Y:S05]  /*b5d0*/  BSYNC B0 ;  /* 0x0000000000007941 */ /* 0x000fea0003800000 */
.L_x_1028:
[----:B------:R-:W-:-:S04]  /*b5e0*/  IMAD R168, R171, R176, -UR10 ;  /* 0x8000000aaba87e24 */ /* 0x000fc8000f8e02b0 */
[----:B------:R-:W-:-:S05]  /*b5f0*/  IMAD R168, R5, -0x2, R168 ;  /* 0xfffffffe05a87824 */ /* 0x000fca00078e02a8 */
[----:B------:R-:W-:Y:S02]  /*b600*/  VIADDMNMX R179, R168, R176, R179, PT ;  /* 0x000000b0a8b37246 */ /* 0x000fe400038001b3 */
[----:B------:R-:W-:-:S07]  /*b610*/  VIMNMX R180, R180, R168, !PT ;  /* 0x000000a8b4b47248 */ /* 0x000fce0007fe0100 */
.L_x_1027:
[----:B------:R-:W-:-:S06]  /*b620*/  UISETP.GT.AND UP1, UPT, UR6, -0x1, UPT ;  /* 0xffffffff0600788c */ /* 0x000fcc000bf24270 */
[----:B------:R-:W-:-:S04]  /*b630*/  PLOP3.LUT P0, PT, PT, PT, UP1, 0x80, 0x0 ;  /* 0x000000000000781c */ /* 0x000fc80003f0f018 */
[C---:B------:R-:W-:Y:S02]  /*b640*/  ISETP.GT.AND P1, PT, R180.reuse, RZ, P0 ;  /* 0x000000ffb400720c */ /* 0x040fe40000724270 */
[C---:B------:R-:W-:Y:S02]  /*b650*/  ISETP.GT.AND P3, PT, R180.reuse, 0x1, P0 ;  /* 0x00000001b400780c */ /* 0x040fe40000764270 */
[C---:B------:R-:W-:Y:S02]  /*b660*/  ISETP.LT.OR P2, PT, R179.reuse, 0x1, P1 ;  /* 0x00000001b300780c */ /* 0x040fe40000f41670 */
[----:B------:R-:W-:Y:S02]  /*b670*/  ISETP.GT.AND P1, PT, R180, 0x8, P0 ;  /* 0x00000008b400780c */ /* 0x000fe40000724270 */
        /* <DEDUP_REMOVED lines=8> */
[----:B------:R-:W-:Y:S02]  /*b700*/  FSEL R184, R184, -INF , !P2 ;  /* 0xff800000b8b87808 */ /* 0x000fe40005000000 */
[----:B------:R-:W-:-:S02]  /*b710*/  ISETP.GT.AND P3, PT, R180, 0x10, P0 ;  /* 0x00000010b400780c */ /* 0x000fc40000764270 */
        /* <DEDUP_REMOVED lines=10> */
[----:B------:R-:W-:Y:S02]  /*b7c0*/  ISETP.GT.AND P2, PT, R180, 0x21, P0 ;  /* 0x00000021b400780c */ /* 0x000fe40000744270 */
        /* <DEDUP_REMOVED lines=21> */
[----:B------:R-:W-:Y:S02]  /*b920*/  ISETP.LT.OR P2, PT, R179, 0x3a, P2 ;  /* 0x0000003ab300780c */ /* 0x000fe40001741670 */
[----:B------:R-:W-:Y:S02]  /*b930*/  IADD3 R179, R183, R4, RZ ;  /* 0x00000004b7b37210 */ /* 0x000fe40007ffe0ff */
[----:B------:R-:W-:Y:S02]  /*b940*/  FSEL R174, R191, -INF , !P3 ;  /* 0xff800000bfae7808 */ /* 0x000fe40005800000 */
[----:B------:R-:W-:Y:S02]  /*b950*/  FSEL R170, R192, -INF , !P1 ;  /* 0xff800000c0aa7808 */ /* 0x000fe40004800000 */
[----:B------:R-:W-:Y:S01]  /*b960*/  FSEL R161, R181, -INF , !P2 ;  /* 0xff800000b5a17808 */ /* 0x000fe20005000000 */
[----:B------:R-:W-:Y:S06]  /*b970*/  @!P6 BRA `(.L_x_1031) ;  /* 0x00000000006ce947 */ /* 0x000fec0003800000 */
        /* <DEDUP_REMOVED lines=11> */
[----:B------:R-:W0:Y:S02]  /*ba30*/  @P1 LDC.64 R164, c[0x0][0x9e8] ;  /* 0x00027a00ffa41b82 */ /* 0x000e240000000a00 */
[----:B0-----:R-:W-:-:S05]  /*ba40*/  @P1 IMAD.HI.U32 R164, R181, R164, RZ ;  /* 0x000000a4b5a41227 */ /* 0x001fca00078e00ff */
[----:B------:R-:W-:-:S04]  /*ba50*/  @P1 SHF.R.U32.HI R181, RZ, R165, R164 ;  /* 0x000000a5ffb51219 */ /* 0x000fc800000116a4 */
[----:B------:R-:W-:Y:S01]  /*ba60*/  LOP3.LUT R181, RZ, R181, RZ, 0x33, !PT ;  /* 0x000000b5ffb57212 */ /* 0x000fe200078e33ff */
[----:B------:R-:W-:Y:S06]  /*ba70*/  BRA `(.L_x_1034) ;  /* 0x0000000000187947 */ /* 0x000fec0003800000 */
.L_x_1033:
[----:B------:R-:W-:Y:S02]  /*ba80*/  ULDC UR5, c[0x0][0x9e4] ;  /* 0x0002790000057ab9 */ /* 0x000fe40000000800 */
[----:B------:R-:W-:-:S05]  /*ba90*/  IMAD.U32 R182, RZ, RZ, UR5 ;  /* 0x00000005ffb67e24 */ /* 0x000fca000f8e00ff */
[----:B------:R-:W-:-:S13]  /*baa0*/  ISETP.NE.AND P1, PT, R182, 0x1, PT ;  /* 0x00000001b600780c */ /* 0x000fda0003f25270 */
[----:B------:R-:W0:Y:S02]  /*bab0*/  @P1 LDC.64 R164, c[0x0][0x9e8] ;  /* 0x00027a00ffa41b82 */ /* 0x000e240000000a00 */
[----:B0-----:R-:W-:-:S05]  /*bac0*/  @P1 IMAD.HI.U32 R164, R181, R164, RZ ;  /* 0x000000a4b5a41227 */ /* 0x001fca00078e00ff */
[----:B------:R-:W-:-:S07]  /*bad0*/  @P1 SHF.R.U32.HI R181, RZ, R165, R164 ;  /* 0x000000a5ffb51219 */ /* 0x000fce00000116a4 */
.L_x_1034:
[----:B------:R-:W-:Y:S05]  /*bae0*/  BSYNC B0 ;  /* 0x0000000000007941 */ /* 0x000fea0003800000 */
.L_x_1032:
[----:B------:R-:W-:-:S04]  /*baf0*/  IMAD R4, R181, R182, -UR10 ;  /* 0x8000000ab5047e24 */ /* 0x000fc8000f8e02b6 */
[----:B------:R-:W-:-:S05]  /*bb00*/  IMAD R4, R5, -0x2, R4 ;  /* 0xfffffffe05047824 */ /* 0x000fca00078e0204 */
[----:B------:R-:W-:Y:S02]  /*bb10*/  VIADDMNMX R179, R4, R182, R179, PT ;  /* 0x000000b604b37246 */ /* 0x000fe400038001b3 */
[----:B------:R-:W-:-:S07]  /*bb20*/  VIMNMX R180, R180, R4, !PT ;  /* 0x00000004b4b47248 */ /* 0x000fce0007fe0100 */
.L_x_1031:
        /* <DEDUP_REMOVED lines=9> */
[C---:B------:R-:W-:Y:S02]  /*bbc0*/  ISETP.GT.AND P1, PT, R180.reuse, RZ, P0 ;  /* 0x000000ffb400720c */ /* 0x040fe40000724270 */
[----:B------:R-:W-:Y:S02]  /*bbd0*/  FMNMX.FTZ R4, R185, R4, !PT ;  /* 0x00000004b9047209 */ /* 0x000fe40007810000 */
[----:B------:R-:W-:Y:S02]  /*bbe0*/  ISETP.GT.AND P2, PT, R180, 0x8, P0 ;  /* 0x00000008b400780c */ /* 0x000fe40000744270 */
[----:B------:R-:W-:Y:S02]  /*bbf0*/  FMNMX.FTZ R165, R171, R4, !PT ;  /* 0x00000004aba57209 */ /* 0x000fe40007810000 */
[----:B------:R-:W-:-:S02]  /*bc00*/  ISETP.LT.OR P1, PT, R179, 0x1, P1 ;  /* 0x00000001b300780c */ /* 0x000fc40000f21670 */
[----:B------:R-:W-:Y:S02]  /*bc10*/  FMNMX.FTZ R4, R168, R165, !PT ;  /* 0x000000a5a8047209 */ /* 0x000fe40007810000 */
[----:B------:R-:W-:Y:S02]  /*bc20*/  ISETP.LT.OR P2, PT, R179, 0x9, P2 ;  /* 0x00000009b300780c */ /* 0x000fe40001741670 */
[----:B------:R-:W-:Y:S02]  /*bc30*/  FMNMX.FTZ R4, R177, R4, !PT ;  /* 0x00000004b1047209 */ /* 0x000fe40007810000 */
[----:B------:R-:W-:Y:S02]  /*bc40*/  ISETP.GT.AND P3, PT, R180, 0x9, P0 ;  /* 0x00000009b400780c */ /* 0x000fe40000764270 */
[----:B------:R-:W-:Y:S02]  /*bc50*/  FMNMX.FTZ R165, R173, R4, !PT ;  /* 0x00000004ada57209 */ /* 0x000fe40007810000 */
[----:B------:R-:W-:-:S02]  /*bc60*/  FSEL R2, R3, -INF , !P2 ;  /* 0xff80000003027808 */ /* 0x000fc40005000000 */
        /* <DEDUP_REMOVED lines=13> */
[C---:B------:R-:W-:Y:S02]  /*bd40*/  ISETP.LT.OR P3, PT, R179.reuse, 0x12, P3 ;  /* 0x00000012b300780c */ /* 0x040fe40001f61670 */
[----:B------:R-:W-:Y:S01]  /*bd50*/  ISETP.GT.AND P2, PT, R180, 0x19, P0 ;  /* 0x00000019b400780c */ /* 0x000fe20000744270 */
[----:B------:R-:W0:Y:S01]  /*bd60*/  SHFL.BFLY PT, R4, R165, 0x2, 0x1f ;  /* 0x0c401f00a5047f89 */ /* 0x000e2200000e0000 */
[----:B------:R-:W-:Y:S02]  /*bd70*/  FSEL R154, R154, -INF , !P3 ;  /* 0xff8000009a9a7808 */ /* 0x000fe40005800000 */
[----:B------:R-:W-:Y:S02]  /*bd80*/  ISETP.GT.AND P3, PT, R180, 0x20, P0 ;  /* 0x00000020b400780c */ /* 0x000fe40000764270 */
[----:B------:R-:W-:-:S02]  /*bd90*/  ISETP.LT.OR P2, PT, R179, 0x1a, P2 ;  /* 0x0000001ab300780c */ /* 0x000fc40001741670 */
[----:B------:R-:W-:Y:S02]  /*bda0*/  ISETP.LT.OR P3, PT, R179, 0x21, P3 ;  /* 0x00000021b300780c */ /* 0x000fe40001f61670 */
[----:B------:R-:W-:Y:S02]  /*bdb0*/  FSEL R156, R156, -INF , !P2 ;  /* 0xff8000009c9c7808 */ /* 0x000fe40005000000 */
[----:B------:R-:W-:Y:S02]  /*bdc0*/  ISETP.GT.AND P2, PT, R180, 0x28, P0 ;  /* 0x00000028b400780c */ /* 0x000fe40000744270 */
[----:B------:R-:W-:Y:S02]  /*bdd0*/  FSEL R157, R157, -INF , !P3 ;  /* 0xff8000009d9d7808 */ /* 0x000fe40005800000 */
[----:B------:R-:W-:Y:S02]  /*bde0*/  ISETP.LT.OR P2, PT, R179, 0x29, P2 ;  /* 0x00000029b300780c */ /* 0x000fe40001741670 */
[----:B------:R-:W-:-:S02]  /*bdf0*/  R2UR UR10, R22 ;  /* 0x00000000160a72ca */ /* 0x000fc400000e0000 */
[----:B------:R-:W-:Y:S02]  /*be00*/  FSEL R159, R159, -INF , !P2 ;  /* 0xff8000009f9f7808 */ /* 0x000fe40005000000 */
[----:B------:R-:W-:Y:S02]  /*be10*/  ISETP.GT.AND P2, PT, R180, 0x30, P0 ;  /* 0x00000030b400780c */ /* 0x000fe40000744270 */
[----:B0-----:R-:W-:Y:S02]  /*be20*/  FMNMX.FTZ R181, R165, R4, !PT ;  /* 0x00000004a5b57209 */ /* 0x001fe40007810000 */
[----:B------:R-:W-:Y:S02]  /*be30*/  FSEL R165, R0, -INF , !P1 ;  /* 0xff80000000a57808 */ /* 0x000fe40004800000 */
[----:B------:R-:W-:Y:S01]  /*be40*/  ISETP.GT.AND P1, PT, R180, 0x18, P0 ;  /* 0x00000018b400780c */ /* 0x000fe20000724270 */
[----:B------:R-:W0:Y:S01]  /*be50*/  SHFL.BFLY PT, R4, R181, 0x1, 0x1f ;  /* 0x0c201f00b5047f89 */ /* 0x000e2200000e0000 */
[----:B------:R-:W-:Y:S01]  /*be60*/  FMNMX.FTZ R3, R165, R200, !PT ;  /* 0x000000c8a5037209 */ /* 0x000fe20007810000 */
[----:B------:R-:W-:Y:S01]  /*be70*/  UISETP.GT.AND UP1, UPT, UR6, UR10, UPT ;  /* 0x0000000a0600728c */ /* 0x000fe2000bf24270 */
[----:B------:R-:W-:Y:S01]  /*be80*/  ISETP.LT.OR P1, PT, R179, 0x19, P1 ;  /* 0x00000019b300780c */ /* 0x000fe20000f21670 */
[----:B------:R-:W-:Y:S01]  /*be90*/  UIADD3 UR6, UR6, -0x1, URZ ;  /* 0xffffffff06067890 */ /* 0x000fe2000fffe03f */
[----:B------:R-:W-:-:S02]  /*bea0*/  FMNMX.FTZ R3, R164, R3, !PT ;  /* 0x00000003a4037209 */ /* 0x000fc40007810000 */
[----:B------:R-:W-:Y:S02]  /*beb0*/  FSEL R155, R155, -INF , !P1 ;  /* 0xff8000009b9b7808 */ /* 0x000fe40004800000 */
[----:B------:R-:W-:Y:S02]  /*bec0*/  FMNMX.FTZ R3, R2, R3, !PT ;  /* 0x0000000302037209 */ /* 0x000fe40007810000 */
[----:B------:R-:W-:Y:S02]  /*bed0*/  ISETP.GT.AND P1, PT, R180, 0x21, P0 ;  /* 0x00000021b400780c */ /* 0x000fe40000724270 */
[----:B------:R-:W-:Y:S02]  /*bee0*/  FMNMX.FTZ R0, R152, R3, !PT ;  /* 0x0000000398007209 */ /* 0x000fe40007810000 */
[----:B------:R-:W-:Y:S02]  /*bef0*/  ISETP.LT.OR P1, PT, R179, 0x22, P1 ;  /* 0x00000022b300780c */ /* 0x000fe40000f21670 */
[----:B------:R-:W-:-:S02]  /*bf00*/  FMNMX.FTZ R3, R153, R0, !PT ;  /* 0x0000000099037209 */ /* 0x000fc40007810000 */
[----:B------:R-:W-:Y:S02]  /*bf10*/  FSEL R158, R158, -INF , !P1 ;  /* 0xff8000009e9e7808 */ /* 0x000fe40004800000 */
[----:B------:R-:W-:Y:S02]  /*bf20*/  FMNMX.FTZ R0, R154, R3, !PT ;  /* 0x000000039a007209 */ /* 0x000fe40007810000 */
[----:B------:R-:W-:Y:S02]  /*bf30*/  ISETP.GT.AND P1, PT, R180, 0x29, P0 ;  /* 0x00000029b400780c */ /* 0x000fe40000724270 */
[----:B------:R-:W-:Y:S02]  /*bf40*/  FMNMX.FTZ R3, R155, R0, !PT ;  /* 0x000000009b037209 */ /* 0x000fe40007810000 */
[----:B------:R-:W-:Y:S02]  /*bf50*/  ISETP.LT.OR P1, PT, R179, 0x2a, P1 ;  /* 0x0000002ab300780c */ /* 0x000fe40000f21670 */
[----:B------:R-:W-:-:S02]  /*bf60*/  FMNMX.FTZ R0, R156, R3, !PT ;  /* 0x000000039c007209 */ /* 0x000fc40007810000 */
[----:B------:R-:W-:Y:S02]  /*bf70*/  ISETP.LT.OR P2, PT, R179, 0x31, P2 ;  /* 0x00000031b300780c */ /* 0x000fe40001741670 */
[----:B------:R-:W-:Y:S02]  /*bf80*/  FMNMX.FTZ R3, R157, R0, !PT ;  /* 0x000000009d037209 */ /* 0x000fe40007810000 */
[----:B------:R-:W-:Y:S02]  /*bf90*/  FSEL R160, R160, -INF , !P1 ;  /* 0xff800000a0a07808 */ /* 0x000fe40004800000 */
[----:B------:R-:W-:Y:S02]  /*bfa0*/  FMNMX.FTZ R0, R158, R3, !PT ;  /* 0x000000039e007209 */ /* 0x000fe40007810000 */
[----:B0-----:R-:W-:Y:S02]  /*bfb0*/  FMNMX.FTZ R4, R181, R4, !PT ;  /* 0x00000004b5047209 */ /* 0x001fe40007810000 */
[----:B------:R-:W-:-:S02]  /*bfc0*/  ISETP.GT.AND P1, PT, R180, 0x31, P0 ;  /* 0x00000031b400780c */ /* 0x000fc40000724270 */
[----:B------:R-:W-:Y:S01]  /*bfd0*/  FMNMX.FTZ R3, R159, R0, !PT ;  /* 0x000000009f037209 */ /* 0x000fe20007810000 */
[----:B------:R-:W-:Y:S01]  /*bfe0*/  FMUL.FTZ R181, R4, UR5 ;  /* 0x0000000504b57c20 */ /* 0x000fe20008410000 */
[----:B------:R-:W-:Y:S02]  /*bff0*/  FSEL R163, R163, -INF , !P2 ;  /* 0xff800000a3a37808 */ /* 0x000fe40005000000 */
[----:B------:R-:W-:Y:S02]  /*c000*/  ISETP.GT.AND P2, PT, R180, 0x38, P0 ;  /* 0x00000038b400780c */ /* 0x000fe40000744270 */
[----:B------:R-:W-:Y:S02]  /*c010*/  ISETP.LT.OR P1, PT, R179, 0x32, P1 ;  /* 0x00000032b300780c */ /* 0x000fe40000f21670 */
[----:B------:R-:W-:Y:S02]  /*c020*/  FMNMX.FTZ R0, R160, R3, !PT ;  /* 0x00000003a0007209 */ /* 0x000fe40007810000 */
[----:B------:R-:W-:-:S02]  /*c030*/  FSETP.NEU.FTZ.AND P3, PT, R4, -INF , PT ;  /* 0xff8000000400780b */ /* 0x000fc40003f7d000 */
[----:B------:R-:W-:Y:S02]  /*c040*/  ISETP.GT.AND P0, PT, R180, 0x39, P0 ;  /* 0x00000039b400780c */ /* 0x000fe40000704270 */
[----:B------:R-:W-:Y:S02]  /*c050*/  ISETP.LT.OR P2, PT, R179, 0x39, P2 ;  /* 0x00000039b300780c */ /* 0x000fe40001741670 */
[----:B------:R-:W-:Y:S02]  /*c060*/  FSEL R162, R162, -INF , !P1 ;  /* 0xff800000a2a27808 */ /* 0x000fe40004800000 */
[----:B------:R-:W-:Y:S02]  /*c070*/  FMNMX.FTZ R3, R163, R0, !PT ;  /* 0x00000000a3037209 */ /* 0x000fe40007810000 */
[----:B------:R-:W-:Y:S02]  /*c080*/  FSEL R182, R181, RZ, P3 ;  /* 0x000000ffb5b67208 */ /* 0x000fe40001800000 */
[----:B------:R-:W-:-:S02]  /*c090*/  ISETP.LT.OR P0, PT, R179, 0x3a, P0 ;  /* 0x0000003ab300780c */ /* 0x000fc40000701670 */
[----:B------:R-:W-:Y:S01]  /*c0a0*/  FSEL R166, R166, -INF , !P2 ;  /* 0xff800000a6a67808 */ /* 0x000fe20005000000 */
[--C-:B------:R-:W-:Y:S01]  /*c0b0*/  FFMA.FTZ R181, R178, UR5, -R182.reuse ;  /* 0x00000005b2b57c23 */ /* 0x100fe200080108b6 */
[----:B------:R-:W-:Y:S01]  /*c0c0*/  FMNMX.FTZ R3, R162, R3, !PT ;  /* 0x00000003a2037209 */ /* 0x000fe20007810000 */
[--C-:B------:R-:W-:Y:S01]  /*c0d0*/  FFMA.FTZ R194, R168, UR5, -R182.reuse ;  /* 0x00000005a8c27c23 */ /* 0x100fe200080108b6 */
[----:B------:R-:W-:Y:S01]  /*c0e0*/  FSEL R178, R167, -INF , !P0 ;  /* 0xff800000a7b27808 */ /* 0x000fe20004000000 */
[--C-:B------:R-:W-:Y:S01]  /*c0f0*/  FFMA.FTZ R196, R188, UR5, -R182.reuse ;  /* 0x00000005bcc47c23 */ /* 0x100fe200080108b6 */
[----:B------:R-:W-:Y:S01]  /*c100*/  FMNMX.FTZ R3, R166, R3, !PT ;  /* 0x00000003a6037209 */ /* 0x000fe20007810000 */
[----:B------:R-:W-:Y:S01]  /*c110*/  MUFU.EX2 R181, R181 ;  /* 0x000000b500b57308 */ /* 0x000fe20000000800 */
[----:B------:R-:W-:Y:S01]  /*c120*/  FSEL R168, R4, RZ, P3 ;  /* 0x000000ff04a87208 */ /* 0x000fe20001800000 */
[--C-:B------:R-:W-:Y:S01]  /*c130*/  FFMA.FTZ R198, R189, UR5, -R182.reuse ;  /* 0x00000005bdc67c23 */ /* 0x100fe200080108b6 */
[----:B------:R-:W-:Y:S01]  /*c140*/  FMNMX.FTZ R3, R178, R3, !PT ;  /* 0x00000003b2037209 */ /* 0x000fe20007810000 */
[--C-:B------:R-:W-:Y:S01]  /*c150*/  FFMA.FTZ R184, R184, UR5, -R182.reuse ;  /* 0x00000005b8b87c23 */ /* 0x100fe200080108b6 */
[--C-:B------:R-:W-:Y:S01]  /*c160*/  FFMA.FTZ R192, R185, UR5, -R182.reuse ;  /* 0x00000005b9c07c23 */ /* 0x100fe200080108b6 */
[----:B------:R-:W-:Y:S01]  /*c170*/  FADD.FTZ R168, -R168, R23 ;  /* 0x00000017a8a87221 */ /* 0x000fe20000010100 */
[--C-:B------:R-:W-:Y:S01]  /*c180*/  FFMA.FTZ R171, R171, UR5, -R182.reuse ;  /* 0x00000005abab7c23 */ /* 0x100fe200080108b6 */
[----:B------:R-:W0:Y:S01]  /*c190*/  SHFL.BFLY PT, R0, R3, 0x2, 0x1f ;  /* 0x0c401f0003007f89 */ /* 0x000e2200000e0000 */
[----:B------:R-:W-:Y:S01]  /*c1a0*/  MUFU.EX2 R196, R196 ;  /* 0x000000c400c47308 */ /* 0x000fe20000000800 */
[----:B------:R-:W-:Y:S01]  /*c1b0*/  FMUL.FTZ R168, R168, UR5 ;  /* 0x00000005a8a87c20 */ /* 0x000fe20008410000 */
[--C-:B------:R-:W-:Y:S01]  /*c1c0*/  FFMA.FTZ R177, R177, UR5, -R182.reuse ;  /* 0x00000005b1b17c23 */ /* 0x100fe200080108b6 */
[--C-:B------:R-:W-:Y:S01]  /*c1d0*/  FFMA.FTZ R188, R173, UR5, -R182.reuse ;  /* 0x00000005adbc7c23 */ /* 0x100fe200080108b6 */
[--C-:B------:R-:W-:Y:S01]  /*c1e0*/  FFMA.FTZ R173, R176, UR5, -R182.reuse ;  /* 0x00000005b0ad7c23 */ /* 0x100fe200080108b6 */
[--C-:B------:R-:W-:Y:S01]  /*c1f0*/  FFMA.FTZ R190, R175, UR5, -R182.reuse ;  /* 0x00000005afbe7c23 */ /* 0x100fe200080108b6 */
[--C-:B------:R-:W-:Y:S01]  /*c200*/  FFMA.FTZ R175, R172, UR5, -R182.reuse ;  /* 0x00000005acaf7c23 */ /* 0x100fe200080108b6 */
[--C-:B------:R-:W-:Y:S01]  /*c210*/  FFMA.FTZ R186, R170, UR5, -R182.reuse ;  /* 0x00000005aaba7c23 */ /* 0x100fe200080108b6 */
[----:B------:R-:W-:Y:S01]  /*c220*/  MUFU.EX2 R198, R198 ;  /* 0x000000c600c67308 */ /* 0x000fe20000000800 */
[----:B------:R-:W-:Y:S01]  /*c230*/  FFMA.FTZ R161, R161, UR5, -R182 ;  /* 0x00000005a1a17c23 */ /* 0x000fe200080108b6 */
[----:B------:R-:W-:-:S06]  /*c240*/  R2UR UR10, R8 ;  /* 0x00000000080a72ca */ /* 0x000fcc00000e0000 */
[----:B------:R1:W-:Y:S01]  /*c250*/  MUFU.EX2 R167, R184 ;  /* 0x000000b800a77308 */ /* 0x0003e20000000800 */
[----:B0-----:R-:W-:-:S07]  /*c260*/  FMNMX.FTZ R0, R3, R0, !PT ;  /* 0x0000000003007209 */ /* 0x001fce0007810000 */
[----:B------:R-:W-:Y:S01]  /*c270*/  MUFU.EX2 R192, R192 ;  /* 0x000000c000c07308 */ /* 0x000fe20000000800 */
[--C-:B-1----:R-:W-:Y:S01]  /*c280*/  FFMA.FTZ R184, R169, UR5, -R182.reuse ;  /* 0x00000005a9b87c23 */ /* 0x102fe200080108b6 */
[----:B------:R-:W-:Y:S01]  /*c290*/  FFMA.FTZ R169, R174, UR5, -R182 ;  /* 0x00000005aea97c23 */ /* 0x000fe200080108b6 */
[----:B------:R-:W-:Y:S01]  /*c2a0*/  IMAD.U32 R201, RZ, RZ, UR10 ;  /* 0x0000000affc97e24 */ /* 0x000fe2000f8e00ff */
[----:B------:R-:W0:Y:S04]  /*c2b0*/  SHFL.BFLY PT, R3, R0, 0x1, 0x1f ;  /* 0x0c201f0000037f89 */ /* 0x000e2800000e0000 */
[----:B------:R-:W-:Y:S08]  /*c2c0*/  MUFU.EX2 R171, R171 ;  /* 0x000000ab00ab7308 */ /* 0x000ff00000000800 */
[----:B------:R-:W-:Y:S08]  /*c2d0*/  MUFU.EX2 R194, R194 ;  /* 0x000000c200c27308 */ /* 0x000ff00000000800 */
[----:B------:R-:W-:Y:S01]  /*c2e0*/  MUFU.EX2 R177, R177 ;  /* 0x000000b100b17308 */ /* 0x000fe20000000800 */
[----:B0-----:R-:W-:-:S04]  /*c2f0*/  FMNMX.FTZ R3, R0, R3, !PT ;  /* 0x0000000300037209 */ /* 0x001fc80007810000 */
[C---:B------:R-:W-:Y:S01]  /*c300*/  FSETP.NEU.FTZ.AND P0, PT, R3.reuse, -INF , PT ;  /* 0xff8000000300780b */ /* 0x040fe20003f1d000 */
[----:B------:R-:W-:Y:S02]  /*c310*/  FMUL.FTZ R0, R3, UR5 ;  /* 0x0000000503007c20 */ /* 0x000fe40008410000 */
[----:B------:R-:W-:Y:S03]  /*c320*/  MUFU.EX2 R188, R188 ;  /* 0x000000bc00bc7308 */ /* 0x000fe60000000800 */
[----:B------:R-:W-:-:S05]  /*c330*/  FSEL R179, R0, RZ, P0 ;  /* 0x000000ff00b37208 */ /* 0x000fca0000000000 */
[----:B------:R-:W0:Y:S01]  /*c340*/  MUFU.EX2 R0, R168 ;  /* 0x000000a800007308 */ /* 0x000e220000000800 */
[--C-:B------:R-:W-:Y:S01]  /*c350*/  FFMA.FTZ R193, R153, UR5, -R179.reuse ;  /* 0x0000000599c17c23 */ /* 0x100fe200080108b3 */
[----:B------:R-:W-:Y:S01]  /*c360*/  FSEL R153, R3, RZ, P0 ;  /* 0x000000ff03997208 */ /* 0x000fe20000000000 */
[--C-:B------:R-:W-:Y:S01]  /*c370*/  FFMA.FTZ R197, R165, UR5, -R179.reuse ;  /* 0x00000005a5c57c23 */ /* 0x100fe200080108b3 */
[--C-:B------:R-:W-:Y:S01]  /*c380*/  FFMA.FTZ R164, R164, UR5, -R179.reuse ;  /* 0x00000005a4a47c23 */ /* 0x100fe200080108b3 */
[--C-:B------:R-:W-:Y:S01]  /*c390*/  FFMA.FTZ R199, R2, UR5, -R179.reuse ;  /* 0x0000000502c77c23 */ /* 0x100fe200080108b3 */
[--C-:B------:R-:W-:Y:S01]  /*c3a0*/  FFMA.FTZ R152, R152, UR5, -R179.reuse ;  /* 0x0000000598987c23 */ /* 0x100fe200080108b3 */
[----:B------:R-:W-:Y:S01]  /*c3b0*/  FADD.FTZ R153, -R153, R200 ;  /* 0x000000c899997221 */ /* 0x000fe20000010100 */
[--C-:B------:R-:W-:Y:S01]  /*c3c0*/  FFMA.FTZ R195, R155, UR5, -R179.reuse ;  /* 0x000000059bc37c23 */ /* 0x100fe200080108b3 */
[----:B------:R-:W-:Y:S01]  /*c3d0*/  MUFU.EX2 R197, R197 ;  /* 0x000000c500c57308 */ /* 0x000fe20000000800 */
[--C-:B------:R-:W-:Y:S01]  /*c3e0*/  FFMA.FTZ R154, R154, UR5, -R179.reuse ;  /* 0x000000059a9a7c23 */ /* 0x100fe200080108b3 */
[----:B------:R-:W-:Y:S01]  /*c3f0*/  FMUL.FTZ R153, R153, UR5 ;  /* 0x0000000599997c20 */ /* 0x000fe20008410000 */
[--C-:B------:R-:W-:Y:S01]  /*c400*/  FFMA.FTZ R156, R156, UR5, -R179.reuse ;  /* 0x000000059c9c7c23 */ /* 0x100fe200080108b3 */
[--C-:B------:R-:W-:Y:S01]  /*c410*/  FFMA.FTZ R189, R157, UR5, -R179.reuse ;  /* 0x000000059dbd7c23 */ /* 0x100fe200080108b3 */
[--C-:B------:R-:W-:Y:S01]  /*c420*/  FFMA.FTZ R158, R158, UR5, -R179.reuse ;  /* 0x000000059e9e7c23 */ /* 0x100fe200080108b3 */
[--C-:B------:R-:W-:Y:S01]  /*c430*/  FFMA.FTZ R159, R159, UR5, -R179.reuse ;  /* 0x000000059f9f7c23 */ /* 0x100fe200080108b3 */
[----:B------:R-:W-:Y:S01]  /*c440*/  FFMA.FTZ R160, R160, UR5, -R179 ;  /* 0x00000005a0a07c23 */ /* 0x000fe200080108b3 */
[----:B------:R-:W1:Y:S01]  /*c450*/  MUFU.EX2 R2, R153 ;  /* 0x0000009900027308 */ /* 0x000e620000000800 */
[----:B0-----:R-:W-:Y:S01]  /*c460*/  FFMA.FTZ R155, R0, R18, R181 ;  /* 0x00000012009b7223 */ /* 0x001fe200000100b5 */
[--C-:B------:R-:W-:Y:S01]  /*c470*/  FFMA.FTZ R163, R163, UR5, -R179.reuse ;  /* 0x00000005a3a37c23 */ /* 0x100fe200080108b3 */
[--C-:B------:R-:W-:Y:S01]  /*c480*/  FFMA.FTZ R162, R162, UR5, -R179.reuse ;  /* 0x00000005a2a27c23 */ /* 0x100fe200080108b3 */
[----:B------:R-:W-:Y:S01]  /*c490*/  FFMA.FTZ R166, R166, UR5, -R179 ;  /* 0x00000005a6a67c23 */ /* 0x000fe200080108b3 */
[----:B------:R-:W-:Y:S01]  /*c4a0*/  FADD.FTZ R155, R196, R155 ;  /* 0x0000009bc49b7221 */ /* 0x000fe20000010000 */
[----:B------:R-:W-:Y:S01]  /*c4b0*/  FFMA.FTZ R178, R178, UR5, -R179 ;  /* 0x00000005b2b27c23 */ /* 0x000fe200080108b3 */
[----:B------:R-:W-:Y:S01]  /*c4c0*/  PLOP3.LUT P0, PT, PT, PT, UP1, 0x80, 0x0 ;  /* 0x000000000000781c */ /* 0x000fe20003f0f018 */
[----:B------:R-:W0:Y:S01]  /*c4d0*/  MUFU.EX2 R164, R164 ;  /* 0x000000a400a47308 */ /* 0x000e220000000800 */
[----:B------:R-:W-:Y:S01]  /*c4e0*/  FADD.FTZ R18, R198, R155 ;  /* 0x0000009bc6127221 */ /* 0x000fe20000010000 */
[----:B------:R-:W-:Y:S01]  /*c4f0*/  F2FP.BF16.F32.PACK_AB R196, R196, R181 ;  /* 0x000000b5c4c4723e */ /* 0x000fe200000010ff */
[----:B------:R-:W-:Y:S01]  /*c500*/  IMAD.MOV.U32 R200, RZ, RZ, R3 ;  /* 0x000000ffffc87224 */ /* 0x000fe200078e0003 */
[C---:B------:R-:W-:Y:S01]  /*c510*/  F2FP.BF16.F32.PACK_AB R198, R167.reuse, R198 ;  /* 0x000000c6a7c6723e */ /* 0x040fe200000010ff */
[----:B------:R-:W-:-:S03]  /*c520*/  FADD.FTZ R155, R167, R18 ;  /* 0x00000012a79b7221 */ /* 0x000fc60000010000 */
[----:B------:R-:W2:Y:S01]  /*c530*/  MUFU.EX2 R199, R199 ;  /* 0x000000c700c77308 */ /* 0x000ea20000000800 */
[----:B-1----:R-:W-:Y:S01]  /*c540*/  FFMA.FTZ R9, R2, R9, R197 ;  /* 0x0000000902097223 */ /* 0x002fe200000100c5 */
[----:B------:R-:W-:Y:S01]  /*c550*/  FADD.FTZ R168, R192, R155 ;  /* 0x0000009bc0a87221 */ /* 0x000fe20000010000 */
[----:B------:R-:W-:Y:S01]  /*c560*/  IMAD.U32 R155, RZ, RZ, UR14 ;  /* 0x0000000eff9b7e24 */ /* 0x000fe2000f8e00ff */
[C---:B------:R-:W-:Y:S02]  /*c570*/  F2FP.BF16.F32.PACK_AB R192, R171.reuse, R192 ;  /* 0x000000c0abc0723e */ /* 0x040fe400000010ff */
[----:B------:R-:W-:Y:S02]  /*c580*/  FADD.FTZ R153, R171, R168 ;  /* 0x000000a8ab997221 */ /* 0x000fe40000010000 */
[----:B------:R-:W1:Y:S01]  /*c590*/  MUFU.EX2 R152, R152 ;  /* 0x0000009800987308 */ /* 0x000e620000000800 */
[----:B0-----:R-:W-:Y:S01]  /*c5a0*/  FADD.FTZ R18, R164, R9 ;  /* 0x00000009a4127221 */ /* 0x001fe20000010000 */
[----:B------:R-:W-:Y:S01]  /*c5b0*/  FADD.FTZ R168, R194, R153 ;  /* 0x00000099c2a87221 */ /* 0x000fe20000010000 */
[----:B------:R-:W-:-:S02]  /*c5c0*/  @!P5 IADD3 R155, R155, 0x30860, RZ ;  /* 0x000308609b9bd810 */ /* 0x000fc40007ffe0ff */
[C---:B------:R-:W-:Y:S01]  /*c5d0*/  F2FP.BF16.F32.PACK_AB R194, R177.reuse, R194 ;  /* 0x000000c2b1c2723e */ /* 0x040fe200000010ff */
[----:B------:R-:W-:Y:S01]  /*c5e0*/  FADD.FTZ R153, R177, R168 ;  /* 0x000000a8b1997221 */ /* 0x000fe20000010000 */
[----:B------:R-:W-:Y:S01]  /*c5f0*/  @!P5 PRMT R155, RZ, 0x654, R155 ;  /* 0x00000654ff9bd816 */ /* 0x000fe2000000009b */
[----:B------:R-:W0:Y:S01]  /*c600*/  MUFU.EX2 R193, R193 ;  /* 0x000000c100c17308 */ /* 0x000e220000000800 */
[----:B--2---:R-:W-:Y:S01]  /*c610*/  FADD.FTZ R9, R199, R18 ;  /* 0x00000012c7097221 */ /* 0x004fe20000010000 */
[----:B------:R-:W-:Y:S01]  /*c620*/  FADD.FTZ R168, R188, R153 ;  /* 0x00000099bca87221 */ /* 0x000fe20000010000 */
[----:B------:R2:W-:Y:S01]  /*c630*/  @!P5 SYNCS.ARRIVE.TRANS64.RED.A1T0 RZ, [R155+URZ], RZ ;  /* 0x000000ff9bffd9a7 */ /* 0x0005e2000810043f */
[----:B------:R-:W-:-:S04]  /*c640*/  F2FP.BF16.F32.PACK_AB R197, R164, R197 ;  /* 0x000000c5a4c5723e */ /* 0x000fc800000010ff */
[----:B------:R-:W3:Y:S01]  /*c650*/  MUFU.EX2 R154, R154 ;  /* 0x0000009a009a7308 */ /* 0x000ee20000000800 */
[C---:B-1----:R-:W-:Y:S01]  /*c660*/  FADD.FTZ R18, R152.reuse, R9 ;  /* 0x0000000998127221 */ /* 0x042fe20000010000 */
[----:B------:R-:W-:-:S06]  /*c670*/  F2FP.BF16.F32.PACK_AB R199, R152, R199 ;  /* 0x000000c798c7723e */ /* 0x000fcc00000010ff */
[----:B------:R-:W1:Y:S01]  /*c680*/  MUFU.EX2 R195, R195 ;  /* 0x000000c300c37308 */ /* 0x000e620000000800 */
[----:B0-----:R-:W-:-:S07]  /*c690*/  FADD.FTZ R9, R193, R18 ;  /* 0x00000012c1097221 */ /* 0x001fce0000010000 */
[----:B------:R-:W0:Y:S01]  /*c6a0*/  MUFU.EX2 R156, R156 ;  /* 0x0000009c009c7308 */ /* 0x000e220000000800 */
[C---:B---3--:R-:W-:Y:S01]  /*c6b0*/  FADD.FTZ R18, R154.reuse, R9 ;  /* 0x000000099a127221 */ /* 0x048fe20000010000 */
[----:B------:R-:W-:-:S06]  /*c6c0*/  F2FP.BF16.F32.PACK_AB R193, R154, R193 ;  /* 0x000000c19ac1723e */ /* 0x000fcc00000010ff */
[----:B------:R-:W3:Y:S01]  /*c6d0*/  MUFU.EX2 R189, R189 ;  /* 0x000000bd00bd7308 */ /* 0x000ee20000000800 */
[----:B-1----:R-:W-:-:S07]  /*c6e0*/  FADD.FTZ R9, R195, R18 ;  /* 0x00000012c3097221 */ /* 0x002fce0000010000 */
[----:B------:R-:W1:Y:S01]  /*c6f0*/  MUFU.EX2 R173, R173 ;  /* 0x000000ad00ad7308 */ /* 0x000e620000000800 */
[C---:B0-----:R-:W-:Y:S01]  /*c700*/  FADD.FTZ R18, R156.reuse, R9 ;  /* 0x000000099c127221 */ /* 0x041fe20000010000 */
[----:B------:R-:W-:-:S06]  /*c710*/  F2FP.BF16.F32.PACK_AB R195, R156, R195 ;  /* 0x000000c39cc3723e */ /* 0x000fcc00000010ff */
[----:B------:R-:W0:Y:S01]  /*c720*/  MUFU.EX2 R158, R158 ;  /* 0x0000009e009e7308 */ /* 0x000e220000000800 */
[----:B---3--:R-:W-:-:S07]  /*c730*/  FADD.FTZ R9, R189, R18 ;  /* 0x00000012bd097221 */ /* 0x008fce0000010000 */
[----:B------:R-:W-:Y:S01]  /*c740*/  MUFU.EX2 R190, R190 ;  /* 0x000000be00be7308 */ /* 0x000fe20000000800 */
[C---:B-1----:R-:W-:Y:S01]  /*c750*/  FADD.FTZ R153, R173.reuse, R168 ;  /* 0x000000a8ad997221 */ /* 0x042fe20000010000 */
[----:B------:R-:W-:-:S06]  /*c760*/  F2FP.BF16.F32.PACK_AB R188, R173, R188 ;  /* 0x000000bcadbc723e */ /* 0x000fcc00000010ff */
[----:B------:R-:W1:Y:S01]  /*c770*/  MUFU.EX2 R170, R159 ;  /* 0x0000009f00aa7308 */ /* 0x000e620000000800 */
[C---:B0-----:R-:W-:Y:S01]  /*c780*/  FADD.FTZ R9, R158.reuse, R9 ;  /* 0x000000099e097221 */ /* 0x041fe20000010000 */
[----:B------:R-:W-:-:S06]  /*c790*/  F2FP.BF16.F32.PACK_AB R189, R158, R189 ;  /* 0x000000bd9ebd723e */ /* 0x000fcc00000010ff */
[----:B------:R-:W0:Y:S08]  /*c7a0*/  MUFU.EX2 R175, R175 ;  /* 0x000000af00af7308 */ /* 0x000e300000000800 */
[----:B------:R3:W4:Y:S01]  /*c7b0*/  MUFU.EX2 R191, R160 ;  /* 0x000000a000bf7308 */ /* 0x0007220000000800 */
[----:B-1----:R-:W-:-:S07]  /*c7c0*/  FADD.FTZ R9, R170, R9 ;  /* 0x00000009aa097221 */ /* 0x002fce0000010000 */
[----:B------:R-:W1:Y:S01]  /*c7d0*/  MUFU.EX2 R184, R184 ;  /* 0x000000b800b87308 */ /* 0x000e620000000800 */
[----:B---3--:R-:W-:Y:S01]  /*c7e0*/  FADD.FTZ R160, R190, R153 ;  /* 0x00000099bea07221 */ /* 0x008fe20000010000 */
[----:B0-----:R-:W-:-:S03]  /*c7f0*/  F2FP.BF16.F32.PACK_AB R190, R175, R190 ;  /* 0x000000beafbe723e */ /* 0x001fc600000010ff */
[----:B------:R-:W-:-:S03]  /*c800*/  FADD.FTZ R153, R175, R160 ;  /* 0x000000a0af997221 */ /* 0x000fc60000010000 */
[----:B------:R-:W0:Y:S01]  /*c810*/  MUFU.EX2 R172, R163 ;  /* 0x000000a300ac7308 */ /* 0x000e220000000800 */
[C---:B----4-:R-:W-:Y:S01]  /*c820*/  FADD.FTZ R9, R191.reuse, R9 ;  /* 0x00000009bf097221 */ /* 0x050fe20000010000 */
[----:B------:R-:W-:-:S06]  /*c830*/  F2FP.BF16.F32.PACK_AB R191, R191, R170 ;  /* 0x000000aabfbf723e */ /* 0x000fcc00000010ff */
[----:B------:R-:W3:Y:S01]  /*c840*/  MUFU.EX2 R169, R169 ;  /* 0x000000a900a97308 */ /* 0x000ee20000000800 */
[----:B-1----:R-:W-:-:S07]  /*c850*/  FADD.FTZ R18, R184, R153 ;  /* 0x00000099b8127221 */ /* 0x002fce0000010000 */
[----:B------:R-:W1:Y:S01]  /*c860*/  MUFU.EX2 R162, R162 ;  /* 0x000000a200a27308 */ /* 0x000e620000000800 */
[----:B0-----:R-:W-:-:S07]  /*c870*/  FADD.FTZ R9, R172, R9 ;  /* 0x00000009ac097221 */ /* 0x001fce0000010000 */
[----:B------:R-:W0:Y:S01]  /*c880*/  MUFU.EX2 R186, R186 ;  /* 0x000000ba00ba7308 */ /* 0x000e220000000800 */
[C---:B---3--:R-:W-:Y:S01]  /*c890*/  FADD.FTZ R153, R169.reuse, R18 ;  /* 0x00000012a9997221 */ /* 0x048fe20000010000 */
[----:B------:R-:W-:-:S06]  /*c8a0*/  F2FP.BF16.F32.PACK_AB R184, R169, R184 ;  /* 0x000000b8a9b8723e */ /* 0x000fcc00000010ff */
[----:B------:R-:W3:Y:S01]  /*c8b0*/  MUFU.EX2 R166, R166 ;  /* 0x000000a600a67308 */ /* 0x000ee20000000800 */
[C---:B-1----:R-:W-:Y:S01]  /*c8c0*/  FADD.FTZ R9, R162.reuse, R9 ;  /* 0x00000009a2097221 */ /* 0x042fe20000010000 */
[----:B------:R-:W-:-:S06]  /*c8d0*/  F2FP.BF16.F32.PACK_AB R185, R162, R172 ;  /* 0x000000aca2b9723e */ /* 0x000fcc00000010ff */
[----:B------:R-:W1:Y:S01]  /*c8e0*/  MUFU.EX2 R23, R161 ;  /* 0x000000a100177308 */ /* 0x000e620000000800 */
[----:B0-----:R-:W-:-:S07]  /*c8f0*/  FADD.FTZ R18, R186, R153 ;  /* 0x00000099ba127221 */ /* 0x001fce0000010000 */
[----:B------:R-:W0:Y:S01]  /*c900*/  MUFU.EX2 R178, R178 ;  /* 0x000000b200b27308 */ /* 0x000e220000000800 */
[----:B---3--:R-:W-:Y:S01]  /*c910*/  FADD.FTZ R9, R166, R9 ;  /* 0x00000009a6097221 */ /* 0x008fe20000010000 */
[C---:B-1----:R-:W-:Y:S01]  /*c920*/  FADD.FTZ R18, R23.reuse, R18 ;  /* 0x0000001217127221 */ /* 0x042fe20000010000 */
[----:B------:R-:W-:Y:S01]  /*c930*/  F2FP.BF16.F32.PACK_AB R186, R23, R186 ;  /* 0x000000ba17ba723e */ /* 0x000fe200000010ff */
[----:B------:R-:W-:Y:S02]  /*c940*/  IMAD.MOV.U32 R23, RZ, RZ, R4 ;  /* 0x000000ffff177224 */ /* 0x000fe400078e0004 */
[C---:B0-----:R-:W-:Y:S01]  /*c950*/  FADD.FTZ R9, R178.reuse, R9 ;  /* 0x00000009b2097221 */ /* 0x041fe20000010000 */
[----:B------:R-:W-:Y:S01]  /*c960*/  F2FP.BF16.F32.PACK_AB R187, R178, R166 ;  /* 0x000000a6b2bb723e */ /* 0x000fe200000010ff */
[----:B--2---:R-:W-:Y:S06]  /*c970*/  @P0 BRA `(.L_x_1035) ;  /* 0xffffffd000f40947 */ /* 0x004fec000383ffff */
.L_x_1018:
        /* <DEDUP_REMOVED lines=131> */
.L_x_1036:
        /* <DEDUP_REMOVED lines=8> */
.L_x_1037:
[----:B-1----:R-:W-:Y:S05]  /*d230*/  @P0 BRA `(.L_x_1038) ;  /* 0x0000000000080947 */ /* 0x002fea0003800000 */
[----:B------:R-:W1:Y:S02]  /*d240*/  SYNCS.PHASECHK.TRANS64.TRYWAIT P0, [UR7+0x30850], R0 ;  /* 0x03085000ff0075a7 */ /* 0x000e640008000147 */
[----:B-1----:R-:W-:Y:S05]  /*d250*/  @!P0 BRA `(.L_x_1039) ;  /* 0x0000008000588947 */ /* 0x002fea0003800000 */
.L_x_1038:
[----:B------:R-:W-:Y:S01]  /*d260*/  R2UR UR6, R16 ;  /* 0x00000000100672ca */ /* 0x000fe200000e0000 */
[----:B------:R-:W-:Y:S01]  /*d270*/  WARPGROUP.ARRIVE ;  /* 0x00000000000079c5 */ /* 0x000fe20000000000 */
[----:B------:R-:W-:Y:S01]  /*d280*/  UMOV UR11, 0x40000040 ;  /* 0x40000040000b7882 */ /* 0x000fe20000000000 */
[----:B-1----:R-:W1:Y:S01]  /*d290*/  SHFL.BFLY PT, R5, R18, 0x2, 0x1f ;  /* 0x0c401f0012057f89 */ /* 0x002e6200000e0000 */
[----:B------:R-:W-:Y:S02]  /*d2a0*/  IMAD.MOV.U32 R6, RZ, RZ, RZ ;  /* 0x000000ffff067224 */ /* 0x000fe400078e00ff */
[----:B------:R-:W-:Y:S01]  /*d2b0*/  IMAD.U32 R13, RZ, RZ, UR5 ;  /* 0x00000005ff0d7e24 */ /* 0x000fe2000f8e00ff */
[----:B0-----:R-:W0:Y:S06]  /*d2c0*/  SHFL.BFLY PT, R0, R9, 0x2, 0x1f ;  /* 0x0c401f0009007f89 */ /* 0x001e2c00000e0000 */
[----:B------:R-:W-:-:S04]  /*d2d0*/  UIADD3 UR6, UR6, 0x400, URZ ;  /* 0x0000040006067890 */ /* 0x000fc8000fffe03f */
[----:B------:R-:W-:-:S04]  /*d2e0*/  USHF.R.U32.HI UR6, URZ, 0x4, UR6 ;  /* 0x000000043f067899 */ /* 0x000fc80008011606 */
[----:B------:R-:W-:-:S04]  /*d2f0*/  ULOP3.LUT UR6, UR6, 0x3fff, URZ, 0xc0, !UPT ;  /* 0x00003fff06067892 */ /* 0x000fc8000f8ec03f */
[----:B------:R-:W-:Y:S01]  /*d300*/  ULOP3.LUT UR6, UR6, 0x2000000, URZ, 0xfc, !UPT ;  /* 0x0200000006067892 */ /* 0x000fe2000f8efc3f */
[----:B-1----:R-:W-:-:S03]  /*d310*/  FADD.FTZ R5, R5, R18 ;  /* 0x0000001205057221 */ /* 0x002fc60000010000 */
[----:B------:R-:W-:Y:S01]  /*d320*/  ULEA UR4, UR4, UR6, 0xb ;  /* 0x0000000604047291 */ /* 0x000fe2000f8e583f */
[----:B0-----:R-:W-:Y:S01]  /*d330*/  FADD.FTZ R2, R0, R9 ;  /* 0x0000000900027221 */ /* 0x001fe20000010000 */
[----:B------:R-:W-:Y:S02]  /*d340*/  IMAD.U32 R9, RZ, RZ, UR7 ;  /* 0x00000007ff097e24 */ /* 0x000fe4000f8e00ff */
[----:B------:R-:W-:Y:S01]  /*d350*/  UIADD3 UR6, UR4, 0x80, URZ ;  /* 0x0000008004067890 */ /* 0x000fe2000fffe03f */
[----:B------:R-:W0:Y:S02]  /*d360*/  SHFL.BFLY PT, R0, R5, 0x1, 0x1f ;  /* 0x0c201f0005007f89 */ /* 0x000e2400000e0000 */
[----:B------:R-:W-:Y:S01]  /*d370*/  UMOV UR10, UR4 ;  /* 0x00000004000a7c82 */ /* 0x000fe20008000000 */
[----:B------:R-:W-:Y:S01]  /*d380*/  @!P5 IADD3 R9, R9, 0x30860, RZ ;  /* 0x000308600909d810 */ /* 0x000fe20007ffe0ff */
[----:B------:R-:W-:Y:S01]  /*d390*/  HGMMA.64x256x16.F32.BF16 R24, R196, gdesc[UR8].tnspB, R24, gsb0 ;  /* 0x43e00008c4187df0 */ /* 0x000fe20008001818 */
[----:B------:R-:W-:Y:S01]  /*d3a0*/  UMOV UR11, 0x40000040 ;  /* 0x40000040000b7882 */ /* 0x000fe20000000000 */
[----:B------:R-:W-:Y:S01]  /*d3b0*/  UMOV UR10, UR6 ;  /* 0x00000006000a7c82 */ /* 0x000fe20008000000 */
[----:B------:R-:W-:Y:S01]  /*d3c0*/  UIADD3 UR6, UR4, 0x100, URZ ;  /* 0x0000010004067890 */ /* 0x000fe2000fffe03f */
[----:B------:R-:W1:Y:S01]  /*d3d0*/  SHFL.BFLY PT, R7, R2, 0x1, 0x1f ;  /* 0x0c201f0002077f89 */ /* 0x000e6200000e0000 */
[----:B------:R-:W-:Y:S01]  /*d3e0*/  UIADD3 UR4, UR4, 0x180, URZ ;  /* 0x0000018004047890 */ /* 0x000fe2000fffe03f */
[----:B------:R-:W-:Y:S01]  /*d3f0*/  @!P5 PRMT R9, RZ, 0x654, R9 ;  /* 0x00000654ff09d816 */ /* 0x000fe20000000009 */
[----:B0-----:R-:W-:Y:S01]  /*d400*/  FADD.FTZ R11, R5, R0 ;  /* 0x00000000050b7221 */ /* 0x001fe20000010000 */
[----:B------:R-:W-:-:S02]  /*d410*/  IMAD.MOV.U32 R5, RZ, RZ, RZ ;  /* 0x000000ffff057224 */ /* 0x000fc400078e00ff */
[----:B------:R-:W-:Y:S02]  /*d420*/  IMAD.MOV.U32 R0, RZ, RZ, -0x800000 ;  /* 0xff800000ff007424 */ /* 0x000fe400078e00ff */
[----:B------:R-:W-:Y:S01]  /*d430*/  FSETP.NE.FTZ.AND P0, PT, R11, RZ, PT ;  /* 0x000000ff0b00720b */ /* 0x000fe20003f15000 */
[----:B-1----:R-:W-:Y:S01]  /*d440*/  FADD.FTZ R12, R2, R7 ;  /* 0x00000007020c7221 */ /* 0x002fe20000010000 */
[----:B------:R-:W-:Y:S01]  /*d450*/  MOV R7, UR5 ;  /* 0x0000000500077c02 */ /* 0x000fe20008000f00 */
[----:B------:R-:W-:-:S03]  /*d460*/  IMAD.MOV.U32 R2, RZ, RZ, -0x800000 ;  /* 0xff800000ff027424 */ /* 0x000fc600078e00ff */
[----:B------:R-:W-:-:S07]  /*d470*/  FSETP.NE.FTZ.AND P1, PT, R12, RZ, PT ;  /* 0x000000ff0c00720b */ /* 0x000fce0003f35000 */
[----:B------:R-:W0:Y:S01]  /*d480*/  @P0 MUFU.LG2 R8, R11 ;  /* 0x0000000b00080308 */ /* 0x000e220000000c00 */
[----:B------:R-:W-:-:S07]  /*d490*/  @P0 FMUL.FTZ R7, R7, 0.69314718246459960938 ;  /* 0x3f31721807070820 */ /* 0x000fce0000410000 */
[----:B------:R-:W1:Y:S01]  /*d4a0*/  @P1 MUFU.LG2 R10, R12 ;  /* 0x0000000c000a1308 */ /* 0x000e620000000c00 */
[----:B------:R-:W-:-:S07]  /*d4b0*/  @P1 FMUL.FTZ R13, R13, 0.69314718246459960938 ;  /* 0x3f3172180d0d1820 */ /* 0x000fce0000410000 */
        /* <DEDUP_REMOVED lines=10> */
[----:B------:R-:W-:Y:S01]  /*d560*/  UMOV UR10, UR6 ;  /* 0x00000006000a7c82 */ /* 0x000fe20008000000 */
[----:B------:R-:W-:Y:S01]  /*d570*/  UMOV UR11, 0x40000040 ;  /* 0x40000040000b7882 */ /* 0x000fe20000000000 */
[----:B------:R-:W-:Y:S02]  /*d580*/  WARPGROUP.DEPBAR.LE gsb0, 0x0 ;  /* 0x00008000000079c5 */ /* 0x000fe40000010000 */
[----:B------:R-:W-:-:S15]  /*d590*/  WARPGROUP.ARRIVE ;  /* 0x00000000000079c5 */ /* 0x000fde0000000000 */
[----:B------:R-:W-:-:S08]  /*d5a0*/  NOP ;  /* 0x0000000000007918 */ /* 0x000fd00000000000 */
        /* <DEDUP_REMOVED lines=137> */
.L_x_969:
[----:B------:R-:W-:Y:S05]  /*de40*/  @P0 BRA `(.L_x_1040) ;  /* 0x0000002000640947 */ /* 0x000fea0003800000 */
[----:B------:R-:W2:Y:S01]  /*de50*/  LDL R3, [R1] ;  /* 0x0000000001037983 */ /* 0x000ea20000100800 */
[----:B------:R-:W0:Y:S01]  /*de60*/  S2UR UR12, SR_CTAID.Z ;  /* 0x00000000000c79c3 */ /* 0x000e220000002700 */
[----:B------:R-:W-:Y:S01]  /*de70*/  ULDC.64 UR8, c[0x0][0xbd0] ;  /* 0x0002f40000087ab9 */ /* 0x000fe20000000a00 */
[----:B------:R-:W-:Y:S01]  /*de80*/  ULDC.64 UR14, c[0x0][0x208] ;  /* 0x00008200000e7ab9 */ /* 0x000fe20000000a00 */
[----:B------:R-:W1:Y:S01]  /*de90*/  S2R R22, SR_CTAID.X ;  /* 0x0000000000167919 */ /* 0x000e620000002500 */
[----:B------:R-:W-:Y:S04]  /*dea0*/  BSSY B0, `(.L_x_1041) ;  /* 0x000014d000007945 */ /* 0x000fe80003800000 */
[----:B------:R-:W3:Y:S08]  /*deb0*/  LDC.64 R18, c[0x0][0xbd8] ;  /* 0x0002f600ff127b82 */ /* 0x000ef00000000a00 */
[----:B------:R-:W4:Y:S08]  /*dec0*/  S2UR UR11, SR_CTAID.Y ;  /* 0x00000000000b79c3 */ /* 0x000f300000002600 */
[----:B------:R-:W4:Y:S01]  /*ded0*/  LDC R23, c[0x0][0xc50] ;  /* 0x00031400ff177b82 */ /* 0x000f220000000800 */
[----:B0-----:R-:W-:-:S07]  /*dee0*/  USHF.R.S32.HI UR10, URZ, 0x1f, UR12 ;  /* 0x0000001f3f0a7899 */ /* 0x001fce000801140c */
[----:B------:R-:W0:Y:S08]  /*def0*/  LDC.64 R20, c[0x0][0xb40] ;  /* 0x0002d000ff147b82 */ /* 0x000e300000000a00 */
[----:B------:R-:W-:Y:S01]  /*df00*/  BAR.SYNC.DEFER_BLOCKING 0x1, 0x100 ;  /* 0x0044000000007b1d */ /* 0x000fe20000010000 */
[----:B--2---:R-:W-:-:S05]  /*df10*/  R2UR UR13, R3 ;  /* 0x00000000030d72ca */ /* 0x004fca00000e0000 */
[----:B------:R-:W2:Y:S08]  /*df20*/  S2R R3, SR_TID.X ;  /* 0x0000000000037919 */ /* 0x000eb00000002100 */
[----:B------:R-:W-:Y:S02]  /*df30*/  USHF.R.S32.HI UR7, URZ, 0x1f, UR13 ;  /* 0x0000001f3f077899 */ /* 0x000fe4000801140d */
[----:B------:R-:W-:-:S02]  /*df40*/  UIMAD.WIDE.U32 UR4, UR13, UR8, URZ ;  /* 0x000000080d0472a5 */ /* 0x000fc4000f8e003f */
[----:B------:R-:W-:-:S04]  /*df50*/  UIMAD UR6, UR7, UR8, URZ ;  /* 0x00000008070672a4 */ /* 0x000fc8000f8e023f */
[----:B------:R-:W-:-:S03]  /*df60*/  UIMAD UR6, UR13, UR9, UR6 ;  /* 0x000000090d0672a4 */ /* 0x000fc6000f8e0206 */
[----:B------:R-:W-:Y:S01]  /*df70*/  ULDC.64 UR8, c[0x0][0xb38] ;  /* 0x0002ce0000087ab9 */ /* 0x000fe20000000a00 */
[----:B------:R-:W-:Y:S02]  /*df80*/  UIADD3 UR6, UR5, UR6, URZ ;  /* 0x0000000605067290 */ /* 0x000fe4000fffe03f */
[----:B------:R-:W-:Y:S01]  /*df90*/  UIMAD UR7, UR7, UR8, URZ ;  /* 0x00000008070772a4 */ /* 0x000fe2000f8e023f */
[----:B--2---:R-:W-:-:S05]  /*dfa0*/  VIADD R5, R3, 0xffffff80 ;  /* 0xffffff8003057836 */ /* 0x004fca0000000000 */
[----:B------:R-:W-:-:S04]  /*dfb0*/  SHF.R.S32.HI R4, RZ, 0x1f, R5 ;  /* 0x0000001fff047819 */ /* 0x000fc80000011405 */
[CC--:B------:R-:W-:Y:S02]  /*dfc0*/  LEA.HI R6, R4.reuse, R5.reuse, RZ, 0x7 ;  /* 0x0000000504067211 */ /* 0x0c0fe400078f38ff */
[----:B------:R-:W-:Y:S02]  /*dfd0*/  LEA.HI R11, R4, R5, RZ, 0x2 ;  /* 0x00000005040b7211 */ /* 0x000fe400078f10ff */
[----:B------:R-:W-:Y:S02]  /*dfe0*/  LOP3.LUT R8, R6, 0xffffff80, RZ, 0xc0, !PT ;  /* 0xffffff8006087812 */ /* 0x000fe400078ec0ff */
[----:B------:R-:W-:-:S03]  /*dff0*/  SHF.R.S32.HI R7, RZ, 0x7, R6 ;  /* 0x00000007ff077819 */ /* 0x000fc60000011406 */
[----:B------:R-:W-:Y:S01]  /*e000*/  IMAD.IADD R3, R5, 0x1, -R8 ;  /* 0x0000000105037824 */ /* 0x000fe200078e0a08 */
[----:B------:R-:W-:Y:S01]  /*e010*/  LEA.HI R4, R6, R7, RZ, 0x1 ;  /* 0x0000000706047211 */ /* 0x000fe200078f08ff */
[----:B------:R-:W2:Y:S01]  /*e020*/  LDC R8, c[0x0][0xbe8] ;  /* 0x0002fa00ff087b82 */ /* 0x000ea20000000800 */
[----:B------:R-:W-:Y:S02]  /*e030*/  LOP3.LUT R6, R11, 0xfffffffc, RZ, 0xc0, !PT ;  /* 0xfffffffc0b067812 */ /* 0x000fe400078ec0ff */
[----:B------:R-:W-:Y:S02]  /*e040*/  SHF.R.S32.HI R12, RZ, 0x1f, R3 ;  /* 0x0000001fff0c7819 */ /* 0x000fe40000011403 */
[----:B------:R-:W-:Y:S01]  /*e050*/  LOP3.LUT R4, R4, 0x3fffffe, RZ, 0xc0, !PT ;  /* 0x03fffffe04047812 */ /* 0x000fe200078ec0ff */
[----:B------:R-:W-:Y:S01]  /*e060*/  IMAD.IADD R5, R5, 0x1, -R6 ;  /* 0x0000000105057824 */ /* 0x000fe200078e0a06 */
[CC--:B------:R-:W-:Y:S02]  /*e070*/  LEA.HI R10, R12.reuse, R3.reuse, RZ, 0x2 ;  /* 0x000000030c0a7211 */ /* 0x0c0fe400078f10ff */
[----:B------:R-:W-:Y:S01]  /*e080*/  LEA.HI R12, R12, R3, RZ, 0x5 ;  /* 0x000000030c0c7211 */ /* 0x000fe200078f28ff */
[----:B------:R-:W-:Y:S01]  /*e090*/  IMAD.IADD R6, R7, 0x1, -R4 ;  /* 0x0000000107067824 */ /* 0x000fe200078e0a04 */
[----:B------:R-:W-:-:S02]  /*e0a0*/  SHF.R.S32.HI R9, RZ, 0x2, R10 ;  /* 0x00000002ff097819 */ /* 0x000fc4000001140a */
[----:B------:R-:W-:Y:S02]  /*e0b0*/  SHF.R.S32.HI R14, RZ, 0x1f, R10 ;  /* 0x0000001fff0e7819 */ /* 0x000fe4000001140a */
[----:B------:R-:W-:Y:S02]  /*e0c0*/  LEA.HI R7, R5, R5, RZ, 0x1 ;  /* 0x0000000505077211 */ /* 0x000fe400078f08ff */
[----:B------:R-:W-:Y:S02]  /*e0d0*/  LEA.HI R14, R14, R9, RZ, 0x3 ;  /* 0x000000090e0e7211 */ /* 0x000fe400078f18ff */
[----:B------:R-:W-:Y:S02]  /*e0e0*/  LOP3.LUT R10, R10, 0x7ffffffc, RZ, 0xc0, !PT ;  /* 0x7ffffffc0a0a7812 */ /* 0x000fe400078ec0ff */
[----:B------:R-:W-:Y:S02]  /*e0f0*/  LOP3.LUT R14, R14, 0xfffffff8, RZ, 0xc0, !PT ;  /* 0xfffffff80e0e7812 */ /* 0x000fe400078ec0ff */
[----:B--2---:R-:W-:-:S03]  /*e100*/  ISETP.NE.AND P0, PT, R8, 0x1, PT ;  /* 0x000000010800780c */ /* 0x004fc60003f05270 */
[----:B------:R-:W-:Y:S01]  /*e110*/  IMAD.IADD R4, R9, 0x1, -R14 ;  /* 0x0000000109047824 */ /* 0x000fe200078e0a0e */
[----:B------:R-:W-:Y:S02]  /*e120*/  LOP3.LUT R14, R7, 0x1ffffffe, RZ, 0xc0, !PT ;  /* 0x1ffffffe070e7812 */ /* 0x000fe400078ec0ff */
[----:B------:R-:W-:Y:S01]  /*e130*/  SHF.R.S32.HI R7, RZ, 0x5, R12 ;  /* 0x00000005ff077819 */ /* 0x000fe2000001140c */
[----:B---3--:R-:W-:Y:S01]  /*e140*/  IMAD R12, R18, UR10, RZ ;  /* 0x0000000a120c7c24 */ /* 0x008fe2000f8e02ff */
[----:B------:R-:W-:Y:S01]  /*e150*/  IADD3 R16, R5, -R14, RZ ;  /* 0x8000000e05107210 */ /* 0x000fe20007ffe0ff */
[----:B------:R-:W-:Y:S02]  /*e160*/  IMAD.U32 R5, RZ, RZ, UR5 ;  /* 0x00000005ff057e24 */ /* 0x000fe4000f8e00ff */
[----:B------:R-:W-:Y:S02]  /*e170*/  IMAD R7, R7, 0x10, R4 ;  /* 0x0000001007077824 */ /* 0x000fe400078e0204 */
[----:B------:R-:W-:Y:S01]  /*e180*/  IMAD.U32 R4, RZ, RZ, UR4 ;  /* 0x00000004ff047e24 */ /* 0x000fe2000f8e00ff */
[----:B------:R-:W2:Y:S01]  /*e190*/  @P0 LDC R14, c[0x0][0xbec] ;  /* 0x0002fb00ff0e0b82 */ /* 0x000ea20000000800 */
[----:B------:R-:W-:Y:S01]  /*e1a0*/  IMAD R9, R6, 0x40, R7 ;  /* 0x0000004006097824 */ /* 0x000fe200078e0207 */
[----:B------:R-:W-:Y:S01]  /*e1b0*/  UIMAD.WIDE.U32 UR4, UR13, UR8, URZ ;  /* 0x000000080d0472a5 */ /* 0x000fe2000f8e003f */
[----:B------:R-:W-:Y:S01]  /*e1c0*/  IMAD.U32 R5, RZ, RZ, UR6 ;  /* 0x00000006ff057e24 */ /* 0x000fe2000f8e00ff */
[----:B------:R-:W-:Y:S01]  /*e1d0*/  UIMAD UR6, UR13, UR9, UR7 ;  /* 0x000000090d0672a4 */ /* 0x000fe2000f8e0207 */
[----:B------:R-:W-:Y:S01]  /*e1e0*/  IMAD R15, R19, UR12, R12 ;  /* 0x0000000c130f7c24 */ /* 0x000fe2000f8e020c */
[----:B------:R-:W-:Y:S01]  /*e1f0*/  LEA R6, R16, R9, 0x3 ;  /* 0x0000000910067211 */ /* 0x000fe200078e18ff */
[----:B------:R-:W-:Y:S01]  /*e200*/  IMAD R16, RZ, RZ, -UR13 ;  /* 0x8000000dff107e24 */ /* 0x000fe2000f8e02ff */
[----:B------:R-:W3:Y:S01]  /*e210*/  @P0 LDC R152, c[0x0][0xbec] ;  /* 0x0002fb00ff980b82 */ /* 0x000ee20000000800 */
[----:B------:R-:W-:Y:S01]  /*e220*/  UIADD3 UR6, UR5, UR6, URZ ;  /* 0x0000000605067290 */ /* 0x000fe2000fffe03f */
[----:B------:R-:W-:Y:S01]  /*e230*/  IMAD.WIDE.U32 R4, R18, UR12, R4 ;  /* 0x0000000c12047c25 */ /* 0x000fe2000f8e0004 */
[----:B------:R-:W-:-:S03]  /*e240*/  ULDC.64 UR8, c[0x0][0xb28] ;  /* 0x0002ca0000087ab9 */ /* 0x000fc60000000a00 */
[----:B-1----:R-:W-:Y:S02]  /*e250*/  IMAD R11, R22, 0x80, R6 ;  /* 0x00000080160b7824 */ /* 0x002fe400078e0206 */
[----:B------:R-:W1:Y:S01]  /*e260*/  @P0 LDC R17, c[0x0][0xbf0] ;  /* 0x0002fc00ff110b82 */ /* 0x000e620000000800 */
[----:B----4-:R-:W-:Y:S02]  /*e270*/  IMAD R23, R23, R16, UR11 ;  /* 0x0000000b17177e24 */ /* 0x010fe4000f8e0210 */
[----:B------:R-:W-:Y:S01]  /*e280*/  IMAD.U32 R7, RZ, RZ, UR5 ;  /* 0x00000005ff077e24 */ /* 0x000fe2000f8e00ff */
[----:B------:R-:W-:Y:S01]  /*e290*/  MOV R13, R11 ;  /* 0x0000000b000d7202 */ /* 0x000fe20000000f00 */
[----:B------:R-:W-:Y:S01]  /*e2a0*/  IMAD.U32 R6, RZ, RZ, UR4 ;  /* 0x00000004ff067e24 */ /* 0x000fe2000f8e00ff */
[----:B------:R-:W-:Y:S01]  /*e2b0*/  SHF.R.S32.HI R16, RZ, 0x1f, R23 ;  /* 0x0000001fff107819 */ /* 0x000fe20000011417 */
[----:B------:R-:W-:Y:S01]  /*e2c0*/  IMAD.U32 R7, RZ, RZ, UR6 ;  /* 0x00000006ff077e24 */ /* 0x000fe2000f8e00ff */
[----:B------:R-:W4:Y:S01]  /*e2d0*/  @P0 LDC R153, c[0x0][0xbf0] ;  /* 0x0002fc00ff990b82 */ /* 0x000f220000000800 */
[----:B--2---:R-:W-:Y:S01]  /*e2e0*/  @P0 IMAD.HI.U32 R12, R11, R14, RZ ;  /* 0x0000000e0b0c0227 */ /* 0x004fe200078e00ff */
[----:B------:R-:W-:Y:S01]  /*e2f0*/  ULDC.64 UR4, c[0x0][0xbe0] ;  /* 0x0002f80000047ab9 */ /* 0x000fe20000000a00 */
[----:B------:R-:W-:-:S02]  /*e300*/  ULDC.64 UR6, c[0x0][0xb48] ;  /* 0x0002d20000067ab9 */ /* 0x000fc40000000a00 */
[----:B------:R-:W-:Y:S02]  /*e310*/  IMAD.IADD R5, R5, 0x1, R15 ;  /* 0x0000000105057824 */ /* 0x000fe400078e020f */
[----:B0-----:R-:W-:Y:S02]  /*e320*/  IMAD R14, R20, UR10, RZ ;  /* 0x0000000a140e7c24 */ /* 0x001fe4000f8e02ff */
[----:B---3--:R-:W-:-:S04]  /*e330*/  @P0 IMAD.HI.U32 R152, R11, R152, RZ ;  /* 0x000000980b980227 */ /* 0x008fc800078e00ff */
[----:B------:R-:W-:Y:S01]  /*e340*/  IMAD.WIDE.U32 R6, R20, UR12, R6 ;  /* 0x0000000c14067c25 */ /* 0x000fe2000f8e0006 */
[----:B-1----:R-:W-:-:S03]  /*e350*/  @P0 SHF.R.U32.HI R13, RZ, R17, R12 ;  /* 0x00000011ff0d0219 */ /* 0x002fc6000001160c */
[----:B------:R-:W-:Y:S02]  /*e360*/  IMAD R17, R21, UR12, R14 ;  /* 0x0000000c15117c24 */ /* 0x000fe4000f8e020e */
[----:B------:R-:W-:Y:S02]  /*e370*/  IMAD.MOV.U32 R15, RZ, RZ, R11 ;  /* 0x000000ffff0f7224 */ /* 0x000fe400078e000b */
[----:B------:R-:W-:Y:S02]  /*e380*/  IMAD R12, R16, UR4, RZ ;  /* 0x00000004100c7c24 */ /* 0x000fe4000f8e02ff */
[----:B------:R-:W-:Y:S01]  /*e390*/  IMAD.WIDE.U32 R4, R23, UR4, R4 ;  /* 0x0000000417047c25 */ /* 0x000fe2000f8e0004 */
[----:B----4-:R-:W-:-:S03]  /*e3a0*/  @P0 SHF.R.U32.HI R15, RZ, R153, R152 ;  /* 0x00000099ff0f0219 */ /* 0x010fc60000011698 */
[----:B------:R-:W-:Y:S01]  /*e3b0*/  IMAD.IADD R7, R7, 0x1, R17 ;  /* 0x0000000107077824 */ /* 0x000fe200078e0211 */
[----:B------:R-:W-:Y:S01]  /*e3c0*/  SHF.R.S32.HI R17, RZ, 0x1f, R13 ;  /* 0x0000001fff117819 */ /* 0x000fe2000001140d */
[----:B------:R-:W-:Y:S01]  /*e3d0*/  IMAD R14, R23, UR5, R12 ;  /* 0x00000005170e7c24 */ /* 0x000fe2000f8e020c */
[----:B------:R-:W-:Y:S01]  /*e3e0*/  IADD3 R4, P0, R13, R4, RZ ;  /* 0x000000040d047210 */ /* 0x000fe20007f1e0ff */
[----:B------:R-:W-:Y:S01]  /*e3f0*/  IMAD R16, R16, UR6, RZ ;  /* 0x0000000610107c24 */ /* 0x000fe2000f8e02ff */
[----:B------:R-:W-:Y:S01]  /*e400*/  SHF.R.S32.HI R12, RZ, 0x1f, R15 ;  /* 0x0000001fff0c7819 */ /* 0x000fe2000001140f */
[----:B------:R-:W-:Y:S01]  /*e410*/  IMAD.MOV R13, RZ, RZ, -R13 ;  /* 0x000000ffff0d7224 */ /* 0x000fe200078e0a0d */
[----:B------:R-:W-:Y:S01]  /*e420*/  ULDC.64 UR4, c[0x0][0xb30] ;  /* 0x0002cc0000047ab9 */ /* 0x000fe20000000a00 */
[----:B------:R-:W-:Y:S01]  /*e430*/  IMAD R19, R23, UR7, R16 ;  /* 0x0000000717137c24 */ /* 0x000fe2000f8e0210 */
[----:B------:R-:W-:Y:S01]  /*e440*/  IADD3.X R5, R17, R5, R14, P0, !PT ;  /* 0x0000000511057210 */ /* 0x000fe200007fe40e */
[----:B------:R-:W-:Y:S01]  /*e450*/  IMAD.WIDE.U32 R6, R23, UR6, R6 ;  /* 0x0000000617067c25 */ /* 0x000fe2000f8e0006 */
[----:B------:R-:W-:-:S03]  /*e460*/  ULDC.64 UR6, c[0x0][0xbc8] ;  /* 0x0002f20000067ab9 */ /* 0x000fc60000000a00 */
[----:B------:R-:W-:Y:S01]  /*e470*/  IMAD.MOV R16, RZ, RZ, -R15 ;  /* 0x000000ffff107224 */ /* 0x000fe200078e0a0f */
[----:B------:R-:W-:Y:S01]  /*e480*/  IADD3 R7, R7, R19, RZ ;  /* 0x0000001307077210 */ /* 0x000fe20007ffe0ff */
[----:B------:R-:W-:Y:S02]  /*e490*/  IMAD R12, R12, UR4, RZ ;  /* 0x000000040c0c7c24 */ /* 0x000fe4000f8e02ff */
        /* <DEDUP_REMOVED lines=18> */
[----:B------:R-:W-:Y:S02]  /*e5c0*/  ULDC UR6, c[0x0][0xa88] ;  /* 0x0002a20000067ab9 */ /* 0x000fe40000000800 */
[----:B------:R-:W-:Y:S01]  /*e5d0*/  IMAD.IADD R5, R5, 0x1, R15 ;  /* 0x0000000105057824 */ /* 0x000fe200078e020f */
[----:B------:R-:W-:Y:S01]  /*e5e0*/  LEA R6, P1, R12, UR8, 0x2 ;  /* 0x000000080c067c11 */ /* 0x000fe2000f8210ff */
[----:B------:R-:W-:Y:S01]  /*e5f0*/  IMAD.IADD R7, R13, 0x1, R17 ;  /* 0x000000010d077824 */ /* 0x000fe200078e0211 */
[----:B------:R-:W-:Y:S01]  /*e600*/  SHFL.IDX PT, R14, R16, 0x1, 0x1c1f ;  /* 0x003c1f00100e7f89 */ /* 0x000fe200000e0000 */
[----:B------:R-:W-:Y:S01]  /*e610*/  IMAD R11, R22, 0x80, R9 ;  /* 0x00000080160b7824 */ /* 0x000fe200078e0209 */
[----:B------:R-:W-:Y:S01]  /*e620*/  LEA.HI.X R17, R4, UR7, R5, 0x2, P0 ;  /* 0x0000000704117c11 */ /* 0x000fe200080f1405 */
[----:B0-----:R-:W-:Y:S01]  /*e630*/  ULEA UR4, UR5, UR4, 0x18 ;  /* 0x0000000405047291 */ /* 0x001fe2000f8ec03f */
[----:B------:R-:W-:Y:S01]  /*e640*/  LEA.HI.X R7, R12, UR9, R7, 0x2, P1 ;  /* 0x000000090c077c11 */ /* 0x000fe200088f1407 */
[----:B------:R-:W-:Y:S01]  /*e650*/  IMAD R8, R8, UR6, RZ ;  /* 0x0000000608087c24 */ /* 0x000fe2000f8e02ff */
[----:B------:R-:W-:Y:S01]  /*e660*/  SHFL.IDX PT, R12, R16, RZ, 0x1c1f ;  /* 0x001c1fff100c7589 */ /* 0x000fe200000e0000 */
[----:B------:R-:W-:Y:S01]  /*e670*/  LOP3.LUT P0, RZ, R3, 0x3, RZ, 0xc0, !PT ;  /* 0x0000000303ff7812 */ /* 0x000fe2000780c0ff */
[C---:B------:R-:W-:Y:S01]  /*e680*/  VIADD R9, R11.reuse, 0x8 ;  /* 0x000000080b097836 */ /* 0x040fe20000000000 */
[----:B------:R-:W-:Y:S01]  /*e690*/  UIADD3 UR4, UR4, 0x30820, URZ ;  /* 0x0003082004047890 */ /* 0x000fe2000fffe03f */
[----:B------:R-:W0:Y:S01]  /*e6a0*/  SHFL.IDX PT, R13, R17, RZ, 0x1c1f ;  /* 0x001c1fff110d7589 */ /* 0x000e2200000e0000 */
[----:B------:R-:W-:-:S02]  /*e6b0*/  ISETP.GE.OR P1, PT, R11, R8, P0 ;  /* 0x000000080b00720c */ /* 0x000fc40000726670 */
[-C--:B------:R-:W-:Y:S01]  /*e6c0*/  ISETP.GE.OR P0, PT, R9, R8.reuse, P0 ;  /* 0x000000080900720c */ /* 0x080fe20000706670 */
[----:B------:R-:W1:Y:S01]  /*e6d0*/  SHFL.IDX PT, R15, R17, 0x1, 0x1c1f ;  /* 0x003c1f00110f7f89 */ /* 0x000e6200000e0000 */
[----:B------:R-:W-:Y:S01]  /*e6e0*/  ISETP.GE.AND P2, PT, R11, R8, PT ;  /* 0x000000080b00720c */ /* 0x000fe20003f46270 */
[----:B------:R-:W-:Y:S01]  /*e6f0*/  UPRMT UR4, URZ, 0x654, UR4 ;  /* 0x000006543f047896 */ /* 0x000fe20008000004 */
[----:B------:R-:W-:Y:S01]  /*e700*/  IADD3 R3, R3, -R10, RZ ;  /* 0x8000000a03037210 */ /* 0x000fe20007ffe0ff */
[----:B------:R2:W3:Y:S04]  /*e710*/  SHFL.IDX PT, R4, R6, RZ, 0x1c1f ;  /* 0x001c1fff06047589 */ /* 0x0004e800000e0000 */
[----:B------:R2:W4:Y:S01]  /*e720*/  SHFL.IDX PT, R5, R7, RZ, 0x1c1f ;  /* 0x001c1fff07057589 */ /* 0x00052200000e0000 */
[----:B------:R-:W-:-:S02]  /*e730*/  IMAD.SHL.U32 R3, R3, 0x2, RZ ;  /* 0x0000000203037824 */ /* 0x000fc400078e00ff */
[----:B------:R-:W-:Y:S01]  /*e740*/  SYNCS.ARRIVE.TRANS64.RED.A1T0 RZ, [UR4], RZ ;  /* 0x000000ffffff79a7 */ /* 0x000fe20008100404 */
[----:B0-----:R2:W-:Y:S04]  /*e750*/  @!P1 ST.E desc[UR14][R12.64], R0 ;  /* 0x000000000c009985 */ /* 0x0015e8000c10190e */
[----:B-1----:R2:W-:Y:S01]  /*e760*/  @!P0 ST.E desc[UR14][R14.64], R2 ;  /* 0x000000020e008985 */ /* 0x0025e2000c10190e */
[----:B------:R-:W-:Y:S05]  /*e770*/  @P2 BRA `(.L_x_1042) ;  /* 0x0000000800fc2947 */ /* 0x000fea0003800000 */
[C---:B--2---:R-:W-:Y:S01]  /*e780*/  VIADD R0, R3.reuse, 0x8 ;  /* 0x0000000803007836 */ /* 0x044fe20000000000 */
[----:B------:R-:W-:Y:S01]  /*e790*/  ULDC UR4, c[0x0][0xac8] ;  /* 0x0002b20000047ab9 */ /* 0x000fe20000000800 */
[C---:B------:R-:W-:Y:S01]  /*e7a0*/  VIADD R2, R3.reuse, 0x10 ;  /* 0x0000001003027836 */ /* 0x040fe20000000000 */
[C---:B------:R-:W-:Y:S01]  /*e7b0*/  ISETP.GE.AND P2, PT, R3.reuse, UR4, PT ;  /* 0x0000000403007c0c */ /* 0x040fe2000bf46270 */
[C---:B------:R-:W-:Y:S01]  /*e7c0*/  VIADD R10, R3.reuse, 0x18 ;  /* 0x00000018030a7836 */ /* 0x040fe20000000000 */
[----:B------:R-:W-:Y:S01]  /*e7d0*/  ISETP.GE.AND P3, PT, R0, UR4, PT ;  /* 0x0000000400007c0c */ /* 0x000fe2000bf66270 */
[C---:B------:R-:W-:Y:S01]  /*e7e0*/  VIADD R18, R3.reuse, 0x20 ;  /* 0x0000002003127836 */ /* 0x040fe20000000000 */
[----:B------:R-:W-:Y:S01]  /*e7f0*/  ISETP.GE.AND P4, PT, R2, UR4, PT ;  /* 0x0000000402007c0c */ /* 0x000fe2000bf86270 */
[----:B------:R-:W-:Y:S01]  /*e800*/  ULDC.64 UR6, c[0x0][0x208] ;  /* 0x0000820000067ab9 */ /* 0x000fe20000000a00 */
[----:B------:R-:W-:Y:S01]  /*e810*/  ISETP.GE.AND P5, PT, R10, UR4, PT ;  /* 0x000000040a007c0c */ /* 0x000fe2000bfa6270 */
[C---:B------:R-:W-:Y:S01]  /*e820*/  VIADD R20, R3.reuse, 0x40 ;  /* 0x0000004003147836 */ /* 0x040fe20000000000 */
[C---:B------:R-:W-:Y:S01]  /*e830*/  IADD3 R19, R3.reuse, 0x28, RZ ;  /* 0x0000002803137810 */ /* 0x040fe20007ffe0ff */
[C---:B------:R-:W-:Y:S01]  /*e840*/  VIADD R21, R3.reuse, 0x48 ;  /* 0x0000004803157836 */ /* 0x040fe20000000000 */
[----:B------:R-:W-:Y:S01]  /*e850*/  ISETP.GE.AND P0, PT, R18, UR4, PT ;  /* 0x0000000412007c0c */ /* 0x000fe2000bf06270 */
[----:B------:R-:W-:Y:S01]  /*e860*/  VIADD R22, R3, 0x50 ;  /* 0x0000005003167836 */ /* 0x000fe20000000000 */
[----:B------:R-:W-:-:S03]  /*e870*/  ISETP.GE.AND P1, PT, R19, UR4, PT ;  /* 0x0000000413007c0c */ /* 0x000fc6000bf26270 */
[----:B------:R-:W-:Y:S02]  /*e880*/  @!P3 LEA.HI R0, R0, R0, RZ, 0x1 ;  /* 0x000000000000b211 */ /* 0x000fe400078f08ff */
[----:B------:R-:W-:Y:S02]  /*e890*/  @!P4 LEA.HI R2, R2, R2, RZ, 0x1 ;  /* 0x000000020202c211 */ /* 0x000fe400078f08ff */
[----:B------:R-:W-:Y:S02]  /*e8a0*/  @!P5 LEA.HI R10, R10, R10, RZ, 0x1 ;  /* 0x0000000a0a0ad211 */ /* 0x000fe400078f08ff */
[----:B------:R-:W-:Y:S01]  /*e8b0*/  @!P3 LOP3.LUT R13, R0, 0xfffffffe, RZ, 0xc0, !PT ;  /* 0xfffffffe000db812 */ /* 0x000fe200078ec0ff */
[C---:B------:R-:W-:Y:S01]  /*e8c0*/  VIADD R0, R3.reuse, 0x30 ;  /* 0x0000003003007836 */ /* 0x040fe20000000000 */
[----:B------:R-:W-:Y:S01]  /*e8d0*/  @!P4 LOP3.LUT R15, R2, 0xfffffffe, RZ, 0xc0, !PT ;  /* 0xfffffffe020fc812 */ /* 0x000fe200078ec0ff */
[C---:B------:R-:W-:Y:S01]  /*e8e0*/  VIADD R2, R3.reuse, 0x38 ;  /* 0x0000003803027836 */ /* 0x040fe20000000000 */
[----:B------:R-:W-:Y:S01]  /*e8f0*/  @!P5 LOP3.LUT R17, R10, 0xfffffffe, RZ, 0xc0, !PT ;  /* 0xfffffffe0a11d812 */ /* 0x000fe200078ec0ff */
[----:B---34-:R-:W-:Y:S01]  /*e900*/  @!P2 IMAD.WIDE R10, R3, 0x4, R4 ;  /* 0x00000004030aa825 */ /* 0x018fe200078e0204 */
[----:B------:R-:W-:-:S02]  /*e910*/  ISETP.GE.AND P6, PT, R22, UR4, PT ;  /* 0x0000000416007c0c */ /* 0x000fc4000bfc6270 */
[----:B------:R-:W-:Y:S01]  /*e920*/  @!P0 LEA.HI R18, R18, R18, RZ, 0x1 ;  /* 0x0000001212128211 */ /* 0x000fe200078f08ff */
[--C-:B------:R-:W-:Y:S01]  /*e930*/  @!P3 IMAD.WIDE R12, R13, 0x4, R4.reuse ;  /* 0x000000040d0cb825 */ /* 0x100fe200078e0204 */
[----:B------:R0:W-:Y:S01]  /*e940*/  @!P2 ST.E.64 desc[UR6][R10.64], R24 ;  /* 0x000000180a00a985 */ /* 0x0001e2000c101b06 */
[----:B------:R-:W-:Y:S02]  /*e950*/  ISETP.GE.AND P2, PT, R0, UR4, PT ;  /* 0x0000000400007c0c */ /* 0x000fe4000bf46270 */
[--C-:B------:R-:W-:Y:S01]  /*e960*/  @!P4 IMAD.WIDE R14, R15, 0x4, R4.reuse ;  /* 0x000000040f0ec825 */ /* 0x100fe200078e0204 */
[----:B------:R1:W-:Y:S01]  /*e970*/  @!P3 ST.E.64 desc[UR6][R12.64], R28 ;  /* 0x0000001c0c00b985 */ /* 0x0003e2000c101b06 */
[----:B------:R-:W-:Y:S02]  /*e980*/  ISETP.GE.AND P3, PT, R2, UR4, PT ;  /* 0x0000000402007c0c */ /* 0x000fe4000bf66270 */
[----:B------:R-:W-:Y:S01]  /*e990*/  @!P5 IMAD.WIDE R16, R17, 0x4, R4 ;  /* 0x000000041110d825 */ /* 0x000fe200078e0204 */
[----:B------:R2:W-:Y:S01]  /*e9a0*/  @!P4 ST.E.64 desc[UR6][R14.64], R32 ;  /* 0x000000200e00c985 */ /* 0x0005e2000c101b06 */
[----:B------:R-:W-:-:S02]  /*e9b0*/  ISETP.GE.AND P4, PT, R20, UR4, PT ;  /* 0x0000000414007c0c */ /* 0x000fc4000bf86270 */
[----:B------:R-:W-:Y:S01]  /*e9c0*/  @!P1 LEA.HI R19, R19, R19, RZ, 0x1 ;  /* 0x0000001313139211 */ /* 0x000fe200078f08ff */
[----:B------:R3:W-:Y:S01]  /*e9d0*/  @!P5 ST.E.64 desc[UR6][R16.64], R36 ;  /* 0x000000241000d985 */ /* 0x0007e2000c101b06 */
[----:B------:R-:W-:Y:S01]  /*e9e0*/  ISETP.GE.AND P5, PT, R21, UR4, PT ;  /* 0x0000000415007c0c */ /* 0x000fe2000bfa6270 */
[----:B0-----:R-:W-:Y:S01]  /*e9f0*/  VIADD R25, R3, 0x60 ;  /* 0x0000006003197836 */ /* 0x001fe20000000000 */
[----:B------:R-:W-:Y:S02]  /*ea00*/  @!P0 LOP3.LUT R11, R18, 0xfffffffe, RZ, 0xc0, !PT ;  /* 0xfffffffe120b8812 */ /* 0x000fe400078ec0ff */
[----:B------:R-:W-:Y:S02]  /*ea10*/  @!P2 LEA.HI R0, R0, R0, RZ, 0x1 ;  /* 0x000000000000a211 */ /* 0x000fe400078f08ff */
[----:B-1----:R-:W-:Y:S01]  /*ea20*/  @!P1 LOP3.LUT R13, R19, 0xfffffffe, RZ, 0xc0, !PT ;  /* 0xfffffffe130d9812 */ /* 0x002fe200078ec0ff */
[----:B------:R-:W-:Y:S01]  /*ea30*/  @!P0 IMAD.WIDE R10, R11, 0x4, R4 ;  /* 0x000000040b0a8825 */ /* 0x000fe200078e0204 */
[----:B------:R-:W-:-:S02]  /*ea40*/  @!P3 LEA.HI R2, R2, R2, RZ, 0x1 ;  /* 0x000000020202b211 */ /* 0x000fc400078f08ff */
[----:B------:R-:W-:Y:S01]  /*ea50*/  @!P4 LEA.HI R20, R20, R20, RZ, 0x1 ;  /* 0x000000141414c211 */ /* 0x000fe200078f08ff */
[----:B------:R-:W-:Y:S01]  /*ea60*/  @!P1 IMAD.WIDE R12, R13, 0x4, R4 ;  /* 0x000000040d0c9825 */ /* 0x000fe200078e0204 */
[----:B------:R-:W-:Y:S01]  /*ea70*/  @!P6 LEA.HI R22, R22, R22, RZ, 0x1 ;  /* 0x000000161616e211 */ /* 0x000fe200078f08ff */
[----:B------:R0:W-:Y:S01]  /*ea80*/  @!P0 ST.E.64 desc[UR6][R10.64], R40 ;  /* 0x000000280a008985 */ /* 0x0001e2000c101b06 */
[----:B------:R-:W-:Y:S02]  /*ea90*/  @!P5 LEA.HI R21, R21, R21, RZ, 0x1 ;  /* 0x000000151515d211 */ /* 0x000fe400078f08ff */
[----:B--2---:R-:W-:Y:S01]  /*eaa0*/  @!P2 LOP3.LUT R15, R0, 0xfffffffe, RZ, 0xc0, !PT ;  /* 0xfffffffe000fa812 */ /* 0x004fe200078ec0ff */
[----:B------:R1:W-:Y:S01]  /*eab0*/  @!P1 ST.E.64 desc[UR6][R12.64], R44 ;  /* 0x0000002c0c009985 */ /* 0x0003e2000c101b06 */
[----:B---3--:R-:W-:Y:S01]  /*eac0*/  @!P3 LOP3.LUT R17, R2, 0xfffffffe, RZ, 0xc0, !PT ;  /* 0xfffffffe0211b812 */ /* 0x008fe200078ec0ff */
[C---:B------:R-:W-:Y:S01]  /*ead0*/  VIADD R0, R3.reuse, 0x68 ;  /* 0x0000006803007836 */ /* 0x040fe20000000000 */
[----:B------:R-:W-:Y:S01]  /*eae0*/  @!P4 LOP3.LUT R19, R20, 0xfffffffe, RZ, 0xc0, !PT ;  /* 0xfffffffe1413c812 */ /* 0x000fe200078ec0ff */
[----:B------:R-:W-:Y:S01]  /*eaf0*/  VIADD R2, R3, 0x70 ;  /* 0x0000007003027836 */ /* 0x000fe20000000000 */
[----:B------:R-:W-:Y:S01]  /*eb00*/  @!P5 LOP3.LUT R21, R21, 0xfffffffe, RZ, 0xc0, !PT ;  /* 0xfffffffe1515d812 */ /* 0x000fe200078ec0ff */
[C---:B------:R-:W-:Y:S01]  /*eb10*/  VIADD R20, R3.reuse, 0x78 ;  /* 0x0000007803147836 */ /* 0x040fe20000000000 */
[----:B------:R-:W-:-:S02]  /*eb20*/  IADD3 R24, R3, 0x58, RZ ;  /* 0x0000005803187810 */ /* 0x000fc40007ffe0ff */
[----:B------:R-:W-:Y:S01]  /*eb30*/  @!P6 LOP3.LUT R23, R22, 0xfffffffe, RZ, 0xc0, !PT ;  /* 0xfffffffe1617e812 */ /* 0x000fe200078ec0ff */
[--C-:B0-----:R-:W-:Y:S01]  /*eb40*/  @!P2 IMAD.WIDE R10, R15, 0x4, R4.reuse ;  /* 0x000000040f0aa825 */ /* 0x101fe200078e0204 */
[----:B------:R-:W-:Y:S02]  /*eb50*/  ISETP.GE.AND P1, PT, R24, UR4, PT ;  /* 0x0000000418007c0c */ /* 0x000fe4000bf26270 */
[----:B------:R-:W-:Y:S01]  /*eb60*/  ISETP.GE.AND P0, PT, R25, UR4, PT ;  /* 0x0000000419007c0c */ /* 0x000fe2000bf06270 */
[--C-:B-1----:R-:W-:Y:S01]  /*eb70*/  @!P3 IMAD.WIDE R12, R17, 0x4, R4.reuse ;  /* 0x00000004110cb825 */ /* 0x102fe200078e0204 */
[----:B------:R0:W-:Y:S01]  /*eb80*/  @!P2 ST.E.64 desc[UR6][R10.64], R48 ;  /* 0x000000300a00a985 */ /* 0x0001e2000c101b06 */
[----:B------:R-:W-:Y:S02]  /*eb90*/  IADD3 R22, R3, 0x88, RZ ;  /* 0x0000008803167810 */ /* 0x000fe40007ffe0ff */
[----:B------:R-:W-:Y:S01]  /*eba0*/  @!P4 IMAD.WIDE R14, R19, 0x4, R4 ;  /* 0x00000004130ec825 */ /* 0x000fe200078e0204 */
[----:B------:R1:W-:Y:S01]  /*ebb0*/  @!P3 ST.E.64 desc[UR6][R12.64], R52 ;  /* 0x000000340c00b985 */ /* 0x0003e2000c101b06 */
[----:B------:R-:W-:-:S02]  /*ebc0*/  ISETP.GE.AND P2, PT, R0, UR4, PT ;  /* 0x0000000400007c0c */ /* 0x000fc4000bf46270 */
[--C-:B------:R-:W-:Y:S01]  /*ebd0*/  @!P5 IMAD.WIDE R16, R21, 0x4, R4.reuse ;  /* 0x000000041510d825 */ /* 0x100fe200078e0204 */
[----:B------:R2:W-:Y:S01]  /*ebe0*/  @!P4 ST.E.64 desc[UR6][R14.64], R56 ;  /* 0x000000380e00c985 */ /* 0x0005e2000c101b06 */
[----:B------:R-:W-:Y:S02]  /*ebf0*/  ISETP.GE.AND P3, PT, R22, UR4, PT ;  /* 0x0000000416007c0c */ /* 0x000fe4000bf66270 */
[----:B------:R-:W-:Y:S01]  /*ec00*/  @!P6 IMAD.WIDE R18, R23, 0x4, R4 ;  /* 0x000000041712e825 */ /* 0x000fe200078e0204 */
[----:B------:R3:W-:Y:S01]  /*ec10*/  @!P5 ST.E.64 desc[UR6][R16.64], R60 ;  /* 0x0000003c1000d985 */ /* 0x0007e2000c101b06 */
[----:B------:R-:W-:Y:S02]  /*ec20*/  ISETP.GE.AND P5, PT, R20, UR4, PT ;  /* 0x0000000414007c0c */ /* 0x000fe4000bfa6270 */
[----:B------:R-:W-:Y:S01]  /*ec30*/  VIADD R21, R3, 0x80 ;  /* 0x0000008003157836 */ /* 0x000fe20000000000 */
[----:B------:R4:W-:Y:S01]  /*ec40*/  @!P6 ST.E.64 desc[UR6][R18.64], R64 ;  /* 0x000000401200e985 */ /* 0x0009e2000c101b06 */
[----:B------:R-:W-:-:S02]  /*ec50*/  ISETP.GE.AND P6, PT, R2, UR4, PT ;  /* 0x0000000402007c0c */ /* 0x000fc4000bfc6270 */
[----:B------:R-:W-:Y:S02]  /*ec60*/  @!P1 LEA.HI R24, R24, R24, RZ, 0x1 ;  /* 0x0000001818189211 */ /* 0x000fe400078f08ff */
[----:B------:R-:W-:Y:S02]  /*ec70*/  ISETP.GE.AND P4, PT, R21, UR4, PT ;  /* 0x0000000415007c0c */ /* 0x000fe4000bf86270 */
[----:B------:R-:W-:Y:S02]  /*ec80*/  @!P0 LEA.HI R25, R25, R25, RZ, 0x1 ;  /* 0x0000001919198211 */ /* 0x000fe400078f08ff */
[----:B0-----:R-:W-:Y:S01]  /*ec90*/  @!P1 LOP3.LUT R11, R24, 0xfffffffe, RZ, 0xc0, !PT ;  /* 0xfffffffe180b9812 */ /* 0x001fe200078ec0ff */
[----:B------:R-:W-:Y:S01]  /*eca0*/  VIADD R24, R3, 0x90 ;  /* 0x0000009003187836 */ /* 0x000fe20000000000 */
[----:B-1----:R-:W-:Y:S01]  /*ecb0*/  @!P0 LOP3.LUT R13, R25, 0xfffffffe, RZ, 0xc0, !PT ;  /* 0xfffffffe190d8812 */ /* 0x002fe200078ec0ff */
[----:B------:R-:W-:Y:S01]  /*ecc0*/  VIADD R25, R3, 0x98 ;  /* 0x0000009803197836 */ /* 0x000fe20000000000 */
[----:B------:R-:W-:Y:S01]  /*ecd0*/  @!P2 LEA.HI R0, R0, R0, RZ, 0x1 ;  /* 0x000000000000a211 */ /* 0x000fe200078f08ff */
[----:B------:R-:W-:Y:S01]  /*ece0*/  @!P1 IMAD.WIDE R10, R11, 0x4, R4 ;  /* 0x000000040b0a9825 */ /* 0x000fe200078e0204 */
[----:B------:R-:W-:-:S02]  /*ecf0*/  @!P6 LEA.HI R2, R2, R2, RZ, 0x1 ;  /* 0x000000020202e211 */ /* 0x000fc400078f08ff */
[----:B------:R-:W-:Y:S01]  /*ed00*/  @!P5 LEA.HI R20, R20, R20, RZ, 0x1 ;  /* 0x000000141414d211 */ /* 0x000fe200078f08ff */
[--C-:B------:R-:W-:Y:S01]  /*ed10*/  @!P0 IMAD.WIDE R12, R13, 0x4, R4.reuse ;  /* 0x000000040d0c8825 */ /* 0x100fe200078e0204 */
[----:B------:R-:W-:Y:S01]  /*ed20*/  @!P4 LEA.HI R21, R21, R21, RZ, 0x1 ;  /* 0x000000151515c211 */ /* 0x000fe200078f08ff */
[----:B------:R0:W-:Y:S01]  /*ed30*/  @!P1 ST.E.64 desc[UR6][R10.64], R68 ;  /* 0x000000440a009985 */ /* 0x0001e2000c101b06 */
[----:B------:R-:W-:Y:S02]  /*ed40*/  @!P3 LEA.HI R22, R22, R22, RZ, 0x1 ;  /* 0x000000161616b211 */ /* 0x000fe400078f08ff */
[----:B--2---:R-:W-:Y:S01]  /*ed50*/  @!P2 LOP3.LUT R15, R0, 0xfffffffe, RZ, 0xc0, !PT ;  /* 0xfffffffe000fa812 */ /* 0x004fe200078ec0ff */
[----:B------:R1:W-:Y:S01]  /*ed60*/  @!P0 ST.E.64 desc[UR6][R12.64], R72 ;  /* 0x000000480c008985 */ /* 0x0003e2000c101b06 */
[----:B---3--:R-:W-:Y:S01]  /*ed70*/  @!P6 LOP3.LUT R17, R2, 0xfffffffe, RZ, 0xc0, !PT ;  /* 0xfffffffe0211e812 */ /* 0x008fe200078ec0ff */
[C---:B------:R-:W-:Y:S01]  /*ed80*/  VIADD R0, R3.reuse, 0xa0 ;  /* 0x000000a003007836 */ /* 0x040fe20000000000 */
[----:B----4-:R-:W-:Y:S01]  /*ed90*/  @!P5 LOP3.LUT R19, R20, 0xfffffffe, RZ, 0xc0, !PT ;  /* 0xfffffffe1413d812 */ /* 0x010fe200078ec0ff */
[----:B------:R-:W-:Y:S01]  /*eda0*/  VIADD R2, R3, 0xa8 ;  /* 0x000000a803027836 */ /* 0x000fe20000000000 */
[----:B------:R-:W-:Y:S01]  /*edb0*/  @!P4 LOP3.LUT R21, R21, 0xfffffffe, RZ, 0xc0, !PT ;  /* 0xfffffffe1515c812 */ /* 0x000fe200078ec0ff */
[C---:B------:R-:W-:Y:S01]  /*edc0*/  VIADD R20, R3.reuse, 0xb0 ;  /* 0x000000b003147836 */ /* 0x040fe20000000000 */
[----:B------:R-:W-:Y:S01]  /*edd0*/  @!P3 LOP3.LUT R23, R22, 0xfffffffe, RZ, 0xc0, !PT ;  /* 0xfffffffe1617b812 */ /* 0x000fe200078ec0ff */
[----:B------:R-:W-:Y:S01]  /*ede0*/  VIADD R22, R3, 0xc0 ;  /* 0x000000c003167836 */ /* 0x000fe20000000000 */
[----:B------:R-:W-:Y:S01]  /*edf0*/  ISETP.GE.AND P0, PT, R24, UR4, PT ;  /* 0x0000000418007c0c */ /* 0x000fe2000bf06270 */
[----:B0-----:R-:W-:Y:S01]  /*ee00*/  @!P2 IMAD.WIDE R10, R15, 0x4, R4 ;  /* 0x000000040f0aa825 */ /* 0x001fe200078e0204 */
[----:B------:R-:W-:-:S03]  /*ee10*/  ISETP.GE.AND P1, PT, R25, UR4, PT ;  /* 0x0000000419007c0c */ /* 0x000fc6000bf26270 */
        /* <DEDUP_REMOVED lines=8> */
[----:B------:R-:W-:-:S02]  /*eea0*/  IADD3 R21, R3, 0xb8, RZ ;  /* 0x000000b803157810 */ /* 0x000fc40007ffe0ff */
[----:B------:R-:W-:Y:S01]  /*eeb0*/  @!P3 IMAD.WIDE R18, R23, 0x4, R4 ;  /* 0x000000041712b825 */ /* 0x000fe200078e0204 */
[----:B------:R3:W-:Y:S01]  /*eec0*/  @!P4 ST.E.64 desc[UR6][R16.64], R88 ;  /* 0x000000581000c985 */ /* 0x0007e2000c101b06 */
[----:B------:R-:W-:Y:S02]  /*eed0*/  ISETP.GE.AND P4, PT, R20, UR4, PT ;  /* 0x0000000414007c0c */ /* 0x000fe4000bf86270 */
[----:B------:R-:W-:Y:S01]  /*eee0*/  ISETP.GE.AND P5, PT, R21, UR4, PT ;  /* 0x0000000415007c0c */ /* 0x000fe2000bfa6270 */
[----:B------:R4:W-:Y:S01]  /*eef0*/  @!P3 ST.E.64 desc[UR6][R18.64], R92 ;  /* 0x0000005c1200b985 */ /* 0x0009e2000c101b06 */
[----:B------:R-:W-:Y:S02]  /*ef00*/  ISETP.GE.AND P3, PT, R2, UR4, PT ;  /* 0x0000000402007c0c */ /* 0x000fe4000bf66270 */
[----:B------:R-:W-:Y:S02]  /*ef10*/  @!P0 LEA.HI R24, R24, R24, RZ, 0x1 ;  /* 0x0000001818188211 */ /* 0x000fe400078f08ff */
[----:B------:R-:W-:-:S02]  /*ef20*/  @!P1 LEA.HI R25, R25, R25, RZ, 0x1 ;  /* 0x0000001919199211 */ /* 0x000fc400078f08ff */
[----:B0-----:R-:W-:Y:S02]  /*ef30*/  @!P0 LOP3.LUT R11, R24, 0xfffffffe, RZ, 0xc0, !PT ;  /* 0xfffffffe180b8812 */ /* 0x001fe400078ec0ff */
[----:B------:R-:W-:Y:S02]  /*ef40*/  @!P2 LEA.HI R0, R0, R0, RZ, 0x1 ;  /* 0x000000000000a211 */ /* 0x000fe400078f08ff */
[----:B-1----:R-:W-:Y:S01]  /*ef50*/  @!P1 LOP3.LUT R13, R25, 0xfffffffe, RZ, 0xc0, !PT ;  /* 0xfffffffe190d9812 */ /* 0x002fe200078ec0ff */
[--C-:B------:R-:W-:Y:S01]  /*ef60*/  @!P0 IMAD.WIDE R10, R11, 0x4, R4.reuse ;  /* 0x000000040b0a8825 */ /* 0x100fe200078e0204 */
[----:B------:R-:W-:Y:S02]  /*ef70*/  @!P4 LEA.HI R20, R20, R20, RZ, 0x1 ;  /* 0x000000141414c211 */ /* 0x000fe400078f08ff */
[----:B------:R-:W-:Y:S01]  /*ef80*/  @!P3 LEA.HI R2, R2, R2, RZ, 0x1 ;  /* 0x000000020202b211 */ /* 0x000fe200078f08ff */
[--C-:B------:R-:W-:Y:S01]  /*ef90*/  @!P1 IMAD.WIDE R12, R13, 0x4, R4.reuse ;  /* 0x000000040d0c9825 */ /* 0x100fe200078e0204 */
[----:B--2---:R-:W-:Y:S01]  /*efa0*/  @!P2 LOP3.LUT R15, R0, 0xfffffffe, RZ, 0xc0, !PT ;  /* 0xfffffffe000fa812 */ /* 0x004fe200078ec0ff */
[----:B------:R0:W-:Y:S01]  /*efb0*/  @!P0 ST.E.64 desc[UR6][R10.64], R96 ;  /* 0x000000600a008985 */ /* 0x0001e2000c101b06 */
[----:B------:R-:W-:Y:S01]  /*efc0*/  @!P5 LEA.HI R21, R21, R21, RZ, 0x1 ;  /* 0x000000151515d211 */ /* 0x000fe200078f08ff */
[----:B------:R-:W-:Y:S01]  /*efd0*/  VIADD R0, R3, 0xc8 ;  /* 0x000000c803007836 */ /* 0x000fe20000000000 */
[----:B---3--:R-:W-:Y:S01]  /*efe0*/  @!P3 LOP3.LUT R17, R2, 0xfffffffe, RZ, 0xc0, !PT ;  /* 0xfffffffe0211b812 */ /* 0x008fe200078ec0ff */
[--C-:B------:R-:W-:Y:S01]  /*eff0*/  @!P2 IMAD.WIDE R14, R15, 0x4, R4.reuse ;  /* 0x000000040f0ea825 */ /* 0x100fe200078e0204 */
[----:B------:R-:W-:Y:S01]  /*f000*/  @!P6 LEA.HI R22, R22, R22, RZ, 0x1 ;  /* 0x000000161616e211 */ /* 0x000fe200078f08ff */
[----:B------:R1:W-:Y:S01]  /*f010*/  @!P1 ST.E.64 desc[UR6][R12.64], R100 ;  /* 0x000000640c009985 */ /* 0x0003e2000c101b06 */
[----:B----4-:R-:W-:Y:S01]  /*f020*/  @!P4 LOP3.LUT R19, R20, 0xfffffffe, RZ, 0xc0, !PT ;  /* 0xfffffffe1413c812 */ /* 0x010fe200078ec0ff */
[----:B------:R-:W-:Y:S01]  /*f030*/  VIADD R2, R3, 0xd0 ;  /* 0x000000d003027836 */ /* 0x000fe20000000000 */
[----:B------:R-:W-:Y:S01]  /*f040*/  @!P5 LOP3.LUT R21, R21, 0xfffffffe, RZ, 0xc0, !PT ;  /* 0xfffffffe1515d812 */ /* 0x000fe200078ec0ff */
[----:B------:R2:W-:Y:S01]  /*f050*/  @!P2 ST.E.64 desc[UR6][R14.64], R104 ;  /* 0x000000680e00a985 */ /* 0x0005e2000c101b06 */
[----:B------:R-:W-:Y:S01]  /*f060*/  @!P6 LOP3.LUT R23, R22, 0xfffffffe, RZ, 0xc0, !PT ;  /* 0xfffffffe1617e812 */ /* 0x000fe200078ec0ff */
[----:B------:R-:W-:Y:S01]  /*f070*/  VIADD R20, R3, 0xd8 ;  /* 0x000000d803147836 */ /* 0x000fe20000000000 */
[----:B------:R-:W-:Y:S01]  /*f080*/  ISETP.GE.AND P0, PT, R0, UR4, PT ;  /* 0x0000000400007c0c */ /* 0x000fe2000bf06270 */
[----:B0-----:R-:W-:Y:S01]  /*f090*/  @!P3 IMAD.WIDE R10, R17, 0x4, R4 ;  /* 0x00000004110ab825 */ /* 0x001fe200078e0204 */
[----:B------:R-:W-:-:S02]  /*f0a0*/  ISETP.GE.AND P1, PT, R2, UR4, PT ;  /* 0x0000000402007c0c */ /* 0x000fc4000bf26270 */
[----:B------:R-:W-:Y:S01]  /*f0b0*/  ISETP.GE.AND P2, PT, R20, UR4, PT ;  /* 0x0000000414007c0c */ /* 0x000fe2000bf46270 */
[--C-:B------:R-:W-:Y:S01]  /*f0c0*/  @!P5 IMAD.WIDE R16, R21, 0x4, R4.reuse ;  /* 0x000000041510d825 */ /* 0x100fe200078e0204 */
[----:B------:R0:W-:Y:S03]  /*f0d0*/  @!P3 ST.E.64 desc[UR6][R10.64], R108 ;  /* 0x0000006c0a00b985 */ /* 0x0001e6000c101b06 */
[----:B-1----:R-:W-:Y:S01]  /*f0e0*/  @!P4 IMAD.WIDE R12, R19, 0x4, R4 ;  /* 0x00000004130cc825 */ /* 0x002fe200078e0204 */
[----:B--2---:R-:W-:-:S03]  /*f0f0*/  IADD3 R14, R3, 0xe8, RZ ;  /* 0x000000e8030e7810 */ /* 0x004fc60007ffe0ff */
[----:B------:R-:W-:Y:S01]  /*f100*/  @!P6 IMAD.WIDE R18, R23, 0x4, R4 ;  /* 0x000000041712e825 */ /* 0x000fe200078e0204 */
[----:B------:R1:W-:Y:S01]  /*f110*/  @!P4 ST.E.64 desc[UR6][R12.64], R112 ;  /* 0x000000700c00c985 */ /* 0x0003e2000c101b06 */
[----:B------:R-:W-:Y:S02]  /*f120*/  ISETP.GE.AND P4, PT, R14, UR4, PT ;  /* 0x000000040e007c0c */ /* 0x000fe4000bf86270 */
[C---:B------:R-:W-:Y:S01]  /*f130*/  VIADD R21, R3.reuse, 0xe0 ;  /* 0x000000e003157836 */ /* 0x040fe20000000000 */
[----:B------:R2:W-:Y:S01]  /*f140*/  @!P5 ST.E.64 desc[UR6][R16.64], R116 ;  /* 0x000000741000d985 */ /* 0x0005e2000c101b06 */
[C---:B------:R-:W-:Y:S01]  /*f150*/  VIADD R15, R3.reuse, 0xf0 ;  /* 0x000000f0030f7836 */ /* 0x040fe20000000000 */
[----:B------:R-:W-:Y:S01]  /*f160*/  @!P0 LEA.HI R0, R0, R0, RZ, 0x1 ;  /* 0x0000000000008211 */ /* 0x000fe200078f08ff */
[----:B0-----:R-:W-:Y:S01]  /*f170*/  VIADD R11, R3, 0xf8 ;  /* 0x000000f8030b7836 */ /* 0x001fe20000000000 */
[----:B------:R0:W-:Y:S01]  /*f180*/  @!P6 ST.E.64 desc[UR6][R18.64], R120 ;  /* 0x000000781200e985 */ /* 0x0001e2000c101b06 */
[----:B------:R-:W-:-:S02]  /*f190*/  ISETP.GE.AND P3, PT, R21, UR4, PT ;  /* 0x0000000415007c0c */ /* 0x000fc4000bf66270 */
[----:B------:R-:W-:Y:S02]  /*f1a0*/  ISETP.GE.AND P5, PT, R15, UR4, PT ;  /* 0x000000040f007c0c */ /* 0x000fe4000bfa6270 */
[----:B------:R-:W-:Y:S02]  /*f1b0*/  ISETP.GE.AND P6, PT, R11, UR4, PT ;  /* 0x000000040b007c0c */ /* 0x000fe4000bfc6270 */
[----:B------:R-:W-:Y:S02]  /*f1c0*/  @!P1 LEA.HI R2, R2, R2, RZ, 0x1 ;  /* 0x0000000202029211 */ /* 0x000fe400078f08ff */
[----:B------:R-:W-:Y:S02]  /*f1d0*/  @!P2 LEA.HI R20, R20, R20, RZ, 0x1 ;  /* 0x000000141414a211 */ /* 0x000fe400078f08ff */
[----:B------:R-:W-:Y:S02]  /*f1e0*/  @!P4 LEA.HI R14, R14, R14, RZ, 0x1 ;  /* 0x0000000e0e0ec211 */ /* 0x000fe400078f08ff */
[----:B-1----:R-:W-:-:S02]  /*f1f0*/  @!P1 LOP3.LUT R13, R2, 0xfffffffe, RZ, 0xc0, !PT ;  /* 0xfffffffe020d9812 */ /* 0x002fc400078ec0ff */
[----:B------:R-:W-:Y:S02]  /*f200*/  @!P3 LEA.HI R21, R21, R21, RZ, 0x1 ;  /* 0x000000151515b211 */ /* 0x000fe400078f08ff */
[----:B------:R-:W-:Y:S02]  /*f210*/  @!P5 LEA.HI R10, R15, R15, RZ, 0x1 ;  /* 0x0000000f0f0ad211 */ /* 0x000fe400078f08ff */
[----:B------:R-:W-:Y:S02]  /*f220*/  @!P6 LEA.HI R12, R11, R11, RZ, 0x1 ;  /* 0x0000000b0b0ce211 */ /* 0x000fe400078f08ff */
[----:B------:R-:W-:Y:S02]  /*f230*/  @!P0 LOP3.LUT R11, R0, 0xfffffffe, RZ, 0xc0, !PT ;  /* 0xfffffffe000b8812 */ /* 0x000fe400078ec0ff */
[----:B------:R-:W-:Y:S02]  /*f240*/  @!P2 LOP3.LUT R15, R20, 0xfffffffe, RZ, 0xc0, !PT ;  /* 0xfffffffe140fa812 */ /* 0x000fe400078ec0ff */
[----:B--2---:R-:W-:-:S02]  /*f250*/  @!P3 LOP3.LUT R17, R21, 0xfffffffe, RZ, 0xc0, !PT ;  /* 0xfffffffe1511b812 */ /* 0x004fc400078ec0ff */
[----:B0-----:R-:W-:Y:S01]  /*f260*/  @!P4 LOP3.LUT R19, R14, 0xfffffffe, RZ, 0xc0, !PT ;  /* 0xfffffffe0e13c812 */ /* 0x001fe200078ec0ff */
        /* <DEDUP_REMOVED lines=16> */
.L_x_1042:
[----:B------:R-:W-:Y:S05]  /*f370*/  BSYNC B0 ;  /* 0x0000000000007941 */ /* 0x000fea0003800000 */
.L_x_1041:
[----:B------:R-:W-:Y:S01]  /*f380*/  ISETP.GE.AND P0, PT, R9, R8, PT ;  /* 0x000000080900720c */ /* 0x000fe20003f06270 */
[----:B0---4-:R0:W1:Y:S04]  /*f390*/  SHFL.IDX PT, R5, R7, 0x1, 0x1c1f ;  /* 0x003c1f0007057f89 */ /* 0x01106800000e0000 */
[----:B---3--:R0:W3:Y:S08]  /*f3a0*/  SHFL.IDX PT, R4, R6, 0x1, 0x1c1f ;  /* 0x003c1f0006047f89 */ /* 0x0080f000000e0000 */
[----:B0-----:R-:W-:Y:S05]  /*f3b0*/  @P0 BRA `(.L_x_961) ;  /* 0x0000005c00300947 */ /* 0x001fea0003800000 */
[C---:B--2---:R-:W-:Y:S01]  /*f3c0*/  VIADD R0, R3.reuse, 0x8 ;  /* 0x0000000803007836 */ /* 0x044fe20000000000 */
[----:B------:R-:W-:Y:S01]  /*f3d0*/  ULDC UR4, c[0x0][0xac8] ;  /* 0x0002b20000047ab9 */ /* 0x000fe20000000800 */
[C---:B------:R-:W-:Y:S01]  /*f3e0*/  VIADD R2, R3.reuse, 0x10 ;  /* 0x0000001003027836 */ /* 0x040fe20000000000 */
[C---:B------:R-:W-:Y:S01]  /*f3f0*/  ISETP.GE.AND P0, PT, R3.reuse, UR4, PT ;  /* 0x0000000403007c0c */ /* 0x040fe2000bf06270 */
        /* <DEDUP_REMOVED lines=9> */
[----:B------:R-:W-:Y:S01]  /*f490*/  ISETP.GE.AND P6, PT, R13, UR4, PT ;  /* 0x000000040d007c0c */ /* 0x000fe2000bfc6270 */
[----:B------:R-:W-:Y:S01]  /*f4a0*/  VIADD R20, R3, 0x58 ;  /* 0x0000005803147836 */ /* 0x000fe20000000000 */
[----:B------:R-:W-:Y:S01]  /*f4b0*/  ISETP.GE.AND P3, PT, R15, UR4, PT ;  /* 0x000000040f007c0c */ /* 0x000fe2000bf66270 */
[----:B-1-3--:R-:W-:Y:S01]  /*f4c0*/  @!P0 IMAD.WIDE R6, R3, 0x4, R4 ;  /* 0x0000000403068825 */ /* 0x00afe200078e0204 */
[----:B------:R-:W-:-:S02]  /*f4d0*/  ISETP.GE.AND P4, PT, R16, UR4, PT ;  /* 0x0000000410007c0c */ /* 0x000fc4000bf86270 */
[----:B------:R-:W-:Y:S02]  /*f4e0*/  @!P1 LEA.HI R0, R0, R0, RZ, 0x1 ;  /* 0x0000000000009211 */ /* 0x000fe400078f08ff */
[----:B------:R-:W-:Y:S01]  /*f4f0*/  @!P2 LEA.HI R2, R2, R2, RZ, 0x1 ;  /* 0x000000020202a211 */ /* 0x000fe200078f08ff */
[----:B------:R0:W-:Y:S01]  /*f500*/  @!P0 ST.E.64 desc[UR6][R6.64], R26 ;  /* 0x0000001a06008985 */ /* 0x0001e2000c101b06 */
[----:B------:R-:W-:Y:S01]  /*f510*/  @!P1 LOP3.LUT R9, R0, 0xfffffffe, RZ, 0xc0, !PT ;  /* 0xfffffffe00099812 */ /* 0x000fe200078ec0ff */
[C---:B------:R-:W-:Y:S01]  /*f520*/  VIADD R0, R3.reuse, 0x28 ;  /* 0x0000002803007836 */ /* 0x040fe20000000000 */
[----:B------:R-:W-:Y:S01]  /*f530*/  @!P2 LOP3.LUT R11, R2, 0xfffffffe, RZ, 0xc0, !PT ;  /* 0xfffffffe020ba812 */ /* 0x000fe200078ec0ff */
[----:B------:R-:W-:Y:S01]  /*f540*/  VIADD R2, R3, 0x30 ;  /* 0x0000003003027836 */ /* 0x000fe20000000000 */
[----:B------:R-:W-:Y:S01]  /*f550*/  @!P5 LEA.HI R12, R12, R12, RZ, 0x1 ;  /* 0x0000000c0c0cd211 */ /* 0x000fe200078f08ff */
[----:B------:R-:W-:Y:S01]  /*f560*/  @!P1 IMAD.WIDE R8, R9, 0x4, R4 ;  /* 0x0000000409089825 */ /* 0x000fe200078e0204 */
[----:B------:R-:W-:-:S02]  /*f570*/  ISETP.GE.AND P0, PT, R0, UR4, PT ;  /* 0x0000000400007c0c */ /* 0x000fc4000bf06270 */
[----:B------:R-:W-:Y:S01]  /*f580*/  @!P6 LEA.HI R13, R13, R13, RZ, 0x1 ;  /* 0x0000000d0d0de211 */ /* 0x000fe200078f08ff */
[--C-:B------:R-:W-:Y:S01]  /*f590*/  @!P2 IMAD.WIDE R10, R11, 0x4, R4.reuse ;  /* 0x000000040b0aa825 */ /* 0x100fe200078e0204 */
[----:B------:R1:W-:Y:S01]  /*f5a0*/  @!P1 ST.E.64 desc[UR6][R8.64], R30 ;  /* 0x0000001e08009985 */ /* 0x0003e2000c101b06 */
[----:B------:R-:W-:Y:S02]  /*f5b0*/  ISETP.GE.AND P1, PT, R2, UR4, PT ;  /* 0x0000000402007c0c */ /* 0x000fe4000bf26270 */
[----:B0-----:R-:W-:Y:S01]  /*f5c0*/  @!P5 LOP3.LUT R7, R12, 0xfffffffe, RZ, 0xc0, !PT ;  /* 0xfffffffe0c07d812 */ /* 0x001fe200078ec0ff */
[----:B------:R0:W-:Y:S01]  /*f5d0*/  @!P2 ST.E.64 desc[UR6][R10.64], R34 ;  /* 0x000000220a00a985 */ /* 0x0001e2000c101b06 */
[----:B------:R-:W-:Y:S02]  /*f5e0*/  ISETP.GE.AND P2, PT, R14, UR4, PT ;  /* 0x000000040e007c0c */ /* 0x000fe4000bf46270 */
[----:B------:R-:W-:Y:S01]  /*f5f0*/  @!P4 LEA.HI R16, R16, R16, RZ, 0x1 ;  /* 0x000000101010c211 */ /* 0x000fe200078f08ff */
[----:B------:R-:W-:Y:S01]  /*f600*/  @!P5 IMAD.WIDE R6, R7, 0x4, R4 ;  /* 0x000000040706d825 */ /* 0x000fe200078e0204 */
[----:B------:R-:W-:-:S02]  /*f610*/  @!P0 LEA.HI R0, R0, R0, RZ, 0x1 ;  /* 0x0000000000008211 */ /* 0x000fc400078f08ff */
[----:B------:R-:W-:Y:S01]  /*f620*/  @!P4 LOP3.LUT R19, R16, 0xfffffffe, RZ, 0xc0, !PT ;  /* 0xfffffffe1013c812 */ /* 0x000fe200078ec0ff */
[----:B------:R-:W-:Y:S01]  /*f630*/  VIADD R16, R3, 0x70 ;  /* 0x0000007003107836 */ /* 0x000fe20000000000 */
[----:B------:R2:W-:Y:S01]  /*f640*/  @!P5 ST.E.64 desc[UR6][R6.64], R38 ;  /* 0x000000260600d985 */ /* 0x0005e2000c101b06 */
[----:B-1----:R-:W-:Y:S02]  /*f650*/  @!P6 LOP3.LUT R9, R13, 0xfffffffe, RZ, 0xc0, !PT ;  /* 0xfffffffe0d09e812 */ /* 0x002fe400078ec0ff */
[----:B------:R-:W-:Y:S02]  /*f660*/  @!P1 LEA.HI R2, R2, R2, RZ, 0x1 ;  /* 0x0000000202029211 */ /* 0x000fe400078f08ff */
[----:B------:R-:W-:Y:S01]  /*f670*/  @!P2 LEA.HI R14, R14, R14, RZ, 0x1 ;  /* 0x0000000e0e0ea211 */ /* 0x000fe200078f08ff */
[--C-:B------:R-:W-:Y:S01]  /*f680*/  @!P6 IMAD.WIDE R8, R9, 0x4, R4.reuse ;  /* 0x000000040908e825 */ /* 0x100fe200078e0204 */
[----:B0-----:R-:W-:Y:S02]  /*f690*/  @!P3 LEA.HI R10, R15, R15, RZ, 0x1 ;  /* 0x0000000f0f0ab211 */ /* 0x001fe400078f08ff */
[----:B------:R-:W-:Y:S01]  /*f6a0*/  @!P0 LOP3.LUT R11, R0, 0xfffffffe, RZ, 0xc0, !PT ;  /* 0xfffffffe000b8812 */ /* 0x000fe200078ec0ff */
[----:B------:R-:W-:Y:S01]  /*f6b0*/  VIADD R0, R3, 0x60 ;  /* 0x0000006003007836 */ /* 0x000fe20000000000 */
[----:B------:R-:W-:Y:S01]  /*f6c0*/  @!P1 LOP3.LUT R13, R2, 0xfffffffe, RZ, 0xc0, !PT ;  /* 0xfffffffe020d9812 */ /* 0x000fe200078ec0ff */
[----:B------:R0:W-:Y:S01]  /*f6d0*/  @!P6 ST.E.64 desc[UR6][R8.64], R42 ;  /* 0x0000002a0800e985 */ /* 0x0001e2000c101b06 */
[----:B------:R-:W-:Y:S01]  /*f6e0*/  @!P2 LOP3.LUT R15, R14, 0xfffffffe, RZ, 0xc0, !PT ;  /* 0xfffffffe0e0fa812 */ /* 0x000fe200078ec0ff */
[----:B--2---:R-:W-:Y:S01]  /*f6f0*/  @!P0 IMAD.WIDE R6, R11, 0x4, R4 ;  /* 0x000000040b068825 */ /* 0x004fe200078e0204 */
[----:B------:R-:W-:-:S02]  /*f700*/  @!P3 LOP3.LUT R17, R10, 0xfffffffe, RZ, 0xc0, !PT ;  /* 0xfffffffe0a11b812 */ /* 0x000fc400078ec0ff */
[----:B------:R-:W-:Y:S01]  /*f710*/  IADD3 R18, R3, 0x50, RZ ;  /* 0x0000005003127810 */ /* 0x000fe20007ffe0ff */
[--C-:B------:R-:W-:Y:S01]  /*f720*/  @!P2 IMAD.WIDE R10, R15, 0x4, R4.reuse ;  /* 0x000000040f0aa825 */ /* 0x100fe200078e0204 */
[----:B------:R-:W-:Y:S01]  /*f730*/  ISETP.GE.AND P6, PT, R20, UR4, PT ;  /* 0x0000000414007c0c */ /* 0x000fe2000bfc6270 */
[----:B------:R-:W-:Y:S01]  /*f740*/  @!P0 ST.E.64 desc[UR6][R6.64], R46 ;  /* 0x0000002e06008985 */ /* 0x000fe2000c101b06 */
[----:B------:R-:W-:Y:S01]  /*f750*/  ISETP.GE.AND P5, PT, R18, UR4, PT ;  /* 0x0000000412007c0c */ /* 0x000fe2000bfa6270 */
[----:B------:R-:W-:Y:S01]  /*f760*/  @!P4 IMAD.WIDE R14, R19, 0x4, R4 ;  /* 0x00000004130ec825 */ /* 0x000fe200078e0204 */
[----:B------:R-:W-:-:S03]  /*f770*/  IADD3 R19, R3, 0x80, RZ ;  /* 0x0000008003137810 */ /* 0x000fc60007ffe0ff */
[----:B0-----:R-:W-:Y:S01]  /*f780*/  @!P1 IMAD.WIDE R8, R13, 0x4, R4 ;  /* 0x000000040d089825 */ /* 0x001fe200078e0204 */
[----:B------:R-:W-:-:S03]  /*f790*/  ISETP.GE.AND P0, PT, R19, UR4, PT ;  /* 0x0000000413007c0c */ /* 0x000fc6000bf06270 */
[----:B------:R-:W-:Y:S01]  /*f7a0*/  @!P3 IMAD.WIDE R12, R17, 0x4, R4 ;  /* 0x00000004110cb825 */ /* 0x000fe200078e0204 */
[----:B------:R0:W-:Y:S01]  /*f7b0*/  @!P1 ST.E.64 desc[UR6][R8.64], R50 ;  /* 0x0000003208009985 */ /* 0x0001e2000c101b06 */
[----:B------:R-:W-:Y:S02]  /*f7c0*/  @!P6 LEA.HI R20, R20, R20, RZ, 0x1 ;  /* 0x000000141414e211 */ /* 0x000fe400078f08ff */
[C---:B------:R-:W-:Y:S01]  /*f7d0*/  VIADD R2, R3.reuse, 0x68 ;  /* 0x0000006803027836 */ /* 0x040fe20000000000 */
[----:B------:R1:W-:Y:S01]  /*f7e0*/  @!P2 ST.E.64 desc[UR6][R10.64], R54 ;  /* 0x000000360a00a985 */ /* 0x0003e2000c101b06 */
[----:B------:R-:W-:Y:S01]  /*f7f0*/  VIADD R17, R3, 0x78 ;  /* 0x0000007803117836 */ /* 0x000fe20000000000 */
[----:B------:R-:W-:Y:S02]  /*f800*/  ISETP.GE.AND P2, PT, R16, UR4, PT ;  /* 0x0000000410007c0c */ /* 0x000fe4000bf46270 */
[----:B------:R2:W-:Y:S01]  /*f810*/  @!P3 ST.E.64 desc[UR6][R12.64], R58 ;  /* 0x0000003a0c00b985 */ /* 0x0005e2000c101b06 */
[----:B------:R-:W-:-:S02]  /*f820*/  ISETP.GE.AND P3, PT, R2, UR4, PT ;  /* 0x0000000402007c0c */ /* 0x000fc4000bf66270 */
[----:B------:R-:W-:Y:S01]  /*f830*/  ISETP.GE.AND P1, PT, R17, UR4, PT ;  /* 0x0000000411007c0c */ /* 0x000fe2000bf26270 */
[----:B------:R3:W-:Y:S01]  /*f840*/  @!P4 ST.E.64 desc[UR6][R14.64], R62 ;  /* 0x0000003e0e00c985 */ /* 0x0007e2000c101b06 */
[----:B------:R-:W-:Y:S02]  /*f850*/  ISETP.GE.AND P4, PT, R0, UR4, PT ;  /* 0x0000000400007c0c */ /* 0x000fe4000bf86270 */
[----:B------:R-:W-:Y:S02]  /*f860*/  @!P5 LEA.HI R18, R18, R18, RZ, 0x1 ;  /* 0x000000121212d211 */ /* 0x000fe400078f08ff */
[----:B0-----:R-:W-:Y:S01]  /*f870*/  @!P6 LOP3.LUT R9, R20, 0xfffffffe, RZ, 0xc0, !PT ;  /* 0xfffffffe1409e812 */ /* 0x001fe200078ec0ff */
[C---:B------:R-:W-:Y:S01]  /*f880*/  VIADD R20, R3.reuse, 0x90 ;  /* 0x0000009003147836 */ /* 0x040fe20000000000 */
[----:B------:R-:W-:Y:S01]  /*f890*/  @!P5 LOP3.LUT R7, R18, 0xfffffffe, RZ, 0xc0, !PT ;  /* 0xfffffffe1207d812 */ /* 0x000fe200078ec0ff */
[----:B------:R-:W-:Y:S01]  /*f8a0*/  VIADD R18, R3, 0x88 ;  /* 0x0000008803127836 */ /* 0x000fe20000000000 */
[----:B------:R-:W-:Y:S01]  /*f8b0*/  @!P2 LEA.HI R16, R16, R16, RZ, 0x1 ;  /* 0x000000101010a211 */ /* 0x000fe200078f08ff */
[----:B------:R-:W-:Y:S01]  /*f8c0*/  @!P6 IMAD.WIDE R8, R9, 0x4, R4 ;  /* 0x000000040908e825 */ /* 0x000fe200078e0204 */
[----:B------:R-:W-:-:S02]  /*f8d0*/  @!P3 LEA.HI R2, R2, R2, RZ, 0x1 ;  /* 0x000000020202b211 */ /* 0x000fc400078f08ff */
[----:B------:R-:W-:Y:S01]  /*f8e0*/  @!P1 LEA.HI R17, R17, R17, RZ, 0x1 ;  /* 0x0000001111119211 */ /* 0x000fe200078f08ff */
[----:B------:R-:W-:Y:S01]  /*f8f0*/  @!P5 IMAD.WIDE R6, R7, 0x4, R4 ;  /* 0x000000040706d825 */ /* 0x000fe200078e0204 */
[----:B------:R-:W-:Y:S02]  /*f900*/  @!P4 LEA.HI R0, R0, R0, RZ, 0x1 ;  /* 0x000000000000c211 */ /* 0x000fe400078f08ff */
[----:B------:R-:W-:Y:S02]  /*f910*/  @!P0 LEA.HI R19, R19, R19, RZ, 0x1 ;  /* 0x0000001313138211 */ /* 0x000fe400078f08ff */
[----:B-1----:R-:W-:Y:S01]  /*f920*/  @!P4 LOP3.LUT R11, R0, 0xfffffffe, RZ, 0xc0, !PT ;  /* 0xfffffffe000bc812 */ /* 0x002fe200078ec0ff */
[----:B------:R0:W-:Y:S01]  /*f930*/  @!P5 ST.E.64 desc[UR6][R6.64], R66 ;  /* 0x000000420600d985 */ /* 0x0001e2000c101b06 */
[----:B--2---:R-:W-:Y:S01]  /*f940*/  @!P3 LOP3.LUT R13, R2, 0xfffffffe, RZ, 0xc0, !PT ;  /* 0xfffffffe020db812 */ /* 0x004fe200078ec0ff */
[----:B------:R-:W-:Y:S01]  /*f950*/  VIADD R0, R3, 0x98 ;  /* 0x0000009803007836 */ /* 0x000fe20000000000 */
[----:B---3--:R-:W-:Y:S01]  /*f960*/  @!P2 LOP3.LUT R15, R16, 0xfffffffe, RZ, 0xc0, !PT ;  /* 0xfffffffe100fa812 */ /* 0x008fe200078ec0ff */
[----:B------:R1:W-:Y:S01]  /*f970*/  @!P6 ST.E.64 desc[UR6][R8.64], R70 ;  /* 0x000000460800e985 */ /* 0x0003e2000c101b06 */
[----:B------:R-:W-:Y:S01]  /*f980*/  @!P1 LOP3.LUT R17, R17, 0xfffffffe, RZ, 0xc0, !PT ;  /* 0xfffffffe11119812 */ /* 0x000fe200078ec0ff */
[----:B------:R-:W-:Y:S01]  /*f990*/  VIADD R2, R3, 0xa0 ;  /* 0x000000a003027836 */ /* 0x000fe20000000000 */
[----:B------:R-:W-:Y:S01]  /*f9a0*/  @!P0 LOP3.LUT R19, R19, 0xfffffffe, RZ, 0xc0, !PT ;  /* 0xfffffffe13138812 */ /* 0x000fe200078ec0ff */
[----:B------:R-:W-:Y:S01]  /*f9b0*/  VIADD R16, R3, 0xa8 ;  /* 0x000000a803107836 */ /* 0x000fe20000000000 */
[----:B------:R-:W-:-:S02]  /*f9c0*/  ISETP.GE.AND P6, PT, R18, UR4, PT ;  /* 0x0000000412007c0c */ /* 0x000fc4000bfc6270 */
[----:B------:R-:W-:Y:S01]  /*f9d0*/  ISETP.GE.AND P5, PT, R20, UR4, PT ;  /* 0x0000000414007c0c */ /* 0x000fe2000bfa6270 */
[----:B0-----:R-:W-:-:S04]  /*f9e0*/  @!P4 IMAD.WIDE R6, R11, 0x4, R4 ;  /* 0x000000040b06c825 */ /* 0x001fc800078e0204 */
[--C-:B-1----:R-:W-:Y:S01]  /*f9f0*/  @!P3 IMAD.WIDE R8, R13, 0x4, R4.reuse ;  /* 0x000000040d08b825 */ /* 0x102fe200078e0204 */
[----:B------:R0:W-:Y:S01]  /*fa00*/  @!P4 ST.E.64 desc[UR6][R6.64], R74 ;  /* 0x0000004a0600c985 */ /* 0x0001e2000c101b06 */
[----:B------:R-:W-:Y:S02]  /*fa10*/  ISETP.GE.AND P4, PT, R2, UR4, PT ;  /* 0x0000000402007c0c */ /* 0x000fe4000bf86270 */
[--C-:B------:R-:W-:Y:S01]  /*fa20*/  @!P2 IMAD.WIDE R10, R15, 0x4, R4.reuse ;  /* 0x000000040f0aa825 */ /* 0x100fe200078e0204 */
[----:B------:R1:W-:Y:S01]  /*fa30*/  @!P3 ST.E.64 desc[UR6][R8.64], R78 ;  /* 0x0000004e0800b985 */ /* 0x0003e2000c101b06 */
[----:B------:R-:W-:Y:S02]  /*fa40*/  @!P6 LEA.HI R18, R18, R18, RZ, 0x1 ;  /* 0x000000121212e211 */ /* 0x000fe400078f08ff */
[----:B------:R-:W-:Y:S01]  /*fa50*/  @!P1 IMAD.WIDE R12, R17, 0x4, R4 ;  /* 0x00000004110c9825 */ /* 0x000fe200078e0204 */
[----:B------:R2:W-:Y:S01]  /*fa60*/  @!P2 ST.E.64 desc[UR6][R10.64], R82 ;  /* 0x000000520a00a985 */ /* 0x0005e2000c101b06 */
[----:B------:R-:W-:-:S02]  /*fa70*/  IADD3 R17, R3, 0xb0, RZ ;  /* 0x000000b003117810 */ /* 0x000fc40007ffe0ff */
[----:B------:R-:W-:Y:S01]  /*fa80*/  @!P0 IMAD.WIDE R14, R19, 0x4, R4 ;  /* 0x00000004130e8825 */ /* 0x000fe200078e0204 */
[----:B------:R3:W-:Y:S01]  /*fa90*/  @!P1 ST.E.64 desc[UR6][R12.64], R86 ;  /* 0x000000560c009985 */ /* 0x0007e2000c101b06 */
[----:B------:R-:W-:Y:S02]  /*faa0*/  @!P5 LEA.HI R20, R20, R20, RZ, 0x1 ;  /* 0x000000141414d211 */ /* 0x000fe400078f08ff */
[----:B------:R-:W-:Y:S01]  /*fab0*/  VIADD R19, R3, 0xb8 ;  /* 0x000000b803137836 */ /* 0x000fe20000000000 */
[----:B------:R4:W-:Y:S01]  /*fac0*/  @!P0 ST.E.64 desc[UR6][R14.64], R90 ;  /* 0x0000005a0e008985 */ /* 0x0009e2000c101b06 */
[----:B------:R-:W-:Y:S02]  /*fad0*/  ISETP.GE.AND P0, PT, R0, UR4, PT ;  /* 0x0000000400007c0c */ /* 0x000fe4000bf06270 */
[----:B------:R-:W-:Y:S02]  /*fae0*/  ISETP.GE.AND P3, PT, R16, UR4, PT ;  /* 0x0000000410007c0c */ /* 0x000fe4000bf66270 */
[----:B------:R-:W-:-:S02]  /*faf0*/  ISETP.GE.AND P2, PT, R17, UR4, PT ;  /* 0x0000000411007c0c */ /* 0x000fc4000bf46270 */
[----:B0-----:R-:W-:Y:S01]  /*fb00*/  @!P6 LOP3.LUT R7, R18, 0xfffffffe, RZ, 0xc0, !PT ;  /* 0xfffffffe1207e812 */ /* 0x001fe200078ec0ff */
[----:B------:R-:W-:Y:S01]  /*fb10*/  VIADD R18, R3, 0xc0 ;  /* 0x000000c003127836 */ /* 0x000fe20000000000 */
[----:B------:R-:W-:Y:S02]  /*fb20*/  ISETP.GE.AND P1, PT, R19, UR4, PT ;  /* 0x0000000413007c0c */ /* 0x000fe4000bf26270 */
[----:B-1----:R-:W-:Y:S01]  /*fb30*/  @!P5 LOP3.LUT R9, R20, 0xfffffffe, RZ, 0xc0, !PT ;  /* 0xfffffffe1409d812 */ /* 0x002fe200078ec0ff */
[--C-:B------:R-:W-:Y:S01]  /*fb40*/  @!P6 IMAD.WIDE R6, R7, 0x4, R4.reuse ;  /* 0x000000040706e825 */ /* 0x100fe200078e0204 */
[----:B------:R-:W-:Y:S02]  /*fb50*/  @!P4 LEA.HI R2, R2, R2, RZ, 0x1 ;  /* 0x000000020202c211 */ /* 0x000fe400078f08ff */
[----:B------:R-:W-:Y:S01]  /*fb60*/  @!P0 LEA.HI R0, R0, R0, RZ, 0x1 ;  /* 0x0000000000008211 */ /* 0x000fe200078f08ff */
[----:B------:R-:W-:Y:S01]  /*fb70*/  @!P5 IMAD.WIDE R8, R9, 0x4, R4 ;  /* 0x000000040908d825 */ /* 0x000fe200078e0204 */
[----:B------:R0:W-:Y:S01]  /*fb80*/  @!P6 ST.E.64 desc[UR6][R6.64], R94 ;  /* 0x0000005e0600e985 */ /* 0x0001e2000c101b06 */
[----:B------:R-:W-:-:S02]  /*fb90*/  @!P3 LEA.HI R16, R16, R16, RZ, 0x1 ;  /* 0x000000101010b211 */ /* 0x000fc400078f08ff */
[----:B--2---:R-:W-:Y:S01]  /*fba0*/  @!P0 LOP3.LUT R11, R0, 0xfffffffe, RZ, 0xc0, !PT ;  /* 0xfffffffe000b8812 */ /* 0x004fe200078ec0ff */
[----:B------:R1:W-:Y:S01]  /*fbb0*/  @!P5 ST.E.64 desc[UR6][R8.64], R98 ;  /* 0x000000620800d985 */ /* 0x0003e2000c101b06 */
[C---:B------:R-:W-:Y:S01]  /*fbc0*/  VIADD R20, R3.reuse, 0xc8 ;  /* 0x000000c803147836 */ /* 0x040fe20000000000 */
[----:B------:R-:W-:Y:S01]  /*fbd0*/  ISETP.GE.AND P5, PT, R18, UR4, PT ;  /* 0x0000000412007c0c */ /* 0x000fe2000bfa6270 */
[----:B------:R-:W-:Y:S01]  /*fbe0*/  VIADD R0, R3, 0xd0 ;  /* 0x000000d003007836 */ /* 0x000fe20000000000 */
[----:B------:R-:W-:Y:S02]  /*fbf0*/  @!P2 LEA.HI R17, R17, R17, RZ, 0x1 ;  /* 0x000000111111a211 */ /* 0x000fe400078f08ff */
[----:B------:R-:W-:Y:S02]  /*fc00*/  @!P1 LEA.HI R19, R19, R19, RZ, 0x1 ;  /* 0x0000001313139211 */ /* 0x000fe400078f08ff */
[----:B---3--:R-:W-:Y:S01]  /*fc10*/  @!P4 LOP3.LUT R13, R2, 0xfffffffe, RZ, 0xc0, !PT ;  /* 0xfffffffe020dc812 */ /* 0x008fe200078ec0ff */
[----:B------:R-:W-:Y:S01]  /*fc20*/  VIADD R2, R3, 0xd8 ;  /* 0x000000d803027836 */ /* 0x000fe20000000000 */
[----:B----4-:R-:W-:Y:S01]  /*fc30*/  @!P3 LOP3.LUT R15, R16, 0xfffffffe, RZ, 0xc0, !PT ;  /* 0xfffffffe100fb812 */ /* 0x010fe200078ec0ff */
[----:B0-----:R-:W-:Y:S01]  /*fc40*/  @!P0 IMAD.WIDE R6, R11, 0x4, R4 ;  /* 0x000000040b068825 */ /* 0x001fe200078e0204 */
[----:B------:R-:W-:-:S02]  /*fc50*/  @!P2 LOP3.LUT R17, R17, 0xfffffffe, RZ, 0xc0, !PT ;  /* 0xfffffffe1111a812 */ /* 0x000fc400078ec0ff */
[----:B------:R-:W-:Y:S01]  /*fc60*/  ISETP.GE.AND P6, PT, R20, UR4, PT ;  /* 0x0000000414007c0c */ /* 0x000fe2000bfc6270 */
[--C-:B-1----:R-:W-:Y:S01]  /*fc70*/  @!P4 IMAD.WIDE R8, R13, 0x4, R4.reuse ;  /* 0x000000040d08c825 */ /* 0x102fe200078e0204 */
[----:B------:R-:W-:Y:S01]  /*fc80*/  @!P1 LOP3.LUT R19, R19, 0xfffffffe, RZ, 0xc0, !PT ;  /* 0xfffffffe13139812 */ /* 0x000fe200078ec0ff */
[----:B------:R0:W-:Y:S01]  /*fc90*/  @!P0 ST.E.64 desc[UR6][R6.64], R102 ;  /* 0x0000006606008985 */ /* 0x0001e2000c101b06 */
[----:B------:R-:W-:Y:S01]  /*fca0*/  ISETP.GE.AND P0, PT, R0, UR4, PT ;  /* 0x0000000400007c0c */ /* 0x000fe2000bf06270 */
[--C-:B------:R-:W-:Y:S01]  /*fcb0*/  @!P3 IMAD.WIDE R10, R15, 0x4, R4.reuse ;  /* 0x000000040f0ab825 */ /* 0x100fe200078e0204 */
[----:B------:R-:W-:Y:S01]  /*fcc0*/  IADD3 R16, R3, 0xe0, RZ ;  /* 0x000000e003107810 */ /* 0x000fe20007ffe0ff */
[----:B------:R1:W-:Y:S01]  /*fcd0*/  @!P4 ST.E.64 desc[UR6][R8.64], R106 ;  /* 0x0000006a0800c985 */ /* 0x0003e2000c101b06 */
[----:B------:R-:W-:Y:S01]  /*fce0*/  @!P5 LEA.HI R18, R18, R18, RZ, 0x1 ;  /* 0x000000121212d211 */ /* 0x000fe200078f08ff */
[--C-:B------:R-:W-:Y:S02]  /*fcf0*/  @!P2 IMAD.WIDE R12, R17, 0x4, R4.reuse ;  /* 0x00000004110ca825 */ /* 0x100fe400078e0204 */
[----:B------:R2:W-:Y:S02]  /*fd00*/  @!P3 ST.E.64 desc[UR6][R10.64], R110 ;  /* 0x0000006e0a00b985 */ /* 0x0005e4000c101b06 */
[--C-:B------:R-:W-:Y:S01]  /*fd10*/  @!P1 IMAD.WIDE R14, R19, 0x4, R4.reuse ;  /* 0x00000004130e9825 */ /* 0x100fe200078e0204 */
[----:B------:R-:W-:Y:S01]  /*fd20*/  @!P6 LEA.HI R20, R20, R20, RZ, 0x1 ;  /* 0x000000141414e211 */ /* 0x000fe200078f08ff */
[----:B------:R3:W-:Y:S01]  /*fd30*/  @!P2 ST.E.64 desc[UR6][R12.64], R114 ;  /* 0x000000720c00a985 */ /* 0x0007e2000c101b06 */
[----:B------:R-:W-:Y:S01]  /*fd40*/  ISETP.GE.AND P2, PT, R16, UR4, PT ;  /* 0x0000000410007c0c */ /* 0x000fe2000bf46270 */
[C---:B------:R-:W-:Y:S01]  /*fd50*/  VIADD R17, R3.reuse, 0xe8 ;  /* 0x000000e803117836 */ /* 0x040fe20000000000 */
[----:B0-----:R-:W-:Y:S01]  /*fd60*/  @!P5 LOP3.LUT R7, R18, 0xfffffffe, RZ, 0xc0, !PT ;  /* 0xfffffffe1207d812 */ /* 0x001fe200078ec0ff */
[C---:B------:R-:W-:Y:S01]  /*fd70*/  VIADD R19, R3.reuse, 0xf0 ;  /* 0x000000f003137836 */ /* 0x040fe20000000000 */
[----:B------:R-:W-:Y:S01]  /*fd80*/  @!P1 ST.E.64 desc[UR6][R14.64], R118 ;  /* 0x000000760e009985 */ /* 0x000fe2000c101b06 */
[----:B------:R-:W-:Y:S01]  /*fd90*/  ISETP.GE.AND P1, PT, R2, UR4, PT ;  /* 0x0000000402007c0c */ /* 0x000fe2000bf26270 */
[----:B------:R-:W-:Y:S01]  /*fda0*/  VIADD R3, R3, 0xf8 ;  /* 0x000000f803037836 */ /* 0x000fe20000000000 */
[----:B------:R-:W-:Y:S01]  /*fdb0*/  ISETP.GE.AND P3, PT, R17, UR4, PT ;  /* 0x0000000411007c0c */ /* 0x000fe2000bf66270 */
[----:B------:R-:W-:Y:S01]  /*fdc0*/  @!P5 IMAD.WIDE R6, R7, 0x4, R4 ;  /* 0x000000040706d825 */ /* 0x000fe200078e0204 */
[----:B------:R-:W-:-:S02]  /*fdd0*/  ISETP.GE.AND P4, PT, R19, UR4, PT ;  /* 0x0000000413007c0c */ /* 0x000fc4000bf86270 */
[----:B------:R-:W-:Y:S02]  /*fde0*/  @!P0 LEA.HI R0, R0, R0, RZ, 0x1 ;  /* 0x0000000000008211 */ /* 0x000fe400078f08ff */
[----:B-1----:R-:W-:Y:S01]  /*fdf0*/  @!P6 LOP3.LUT R9, R20, 0xfffffffe, RZ, 0xc0, !PT ;  /* 0xfffffffe1409e812 */ /* 0x002fe200078ec0ff */
[----:B------:R0:W-:Y:S01]  /*fe00*/  @!P5 ST.E.64 desc[UR6][R6.64], R122 ;  /* 0x0000007a0600d985 */ /* 0x0001e2000c101b06 */
[----:B--2---:R-:W-:Y:S02]  /*fe10*/  @!P0 LOP3.LUT R11, R0, 0xfffffffe, RZ, 0xc0, !PT ;  /* 0xfffffffe000b8812 */ /* 0x004fe400078ec0ff */
[----:B------:R-:W-:Y:S01]  /*fe20*/  @!P2 LEA.HI R16, R16, R16, RZ, 0x1 ;  /* 0x000000101010a211 */ /* 0x000fe200078f08ff */
[----:B------:R-:W-:Y:S01]  /*fe30*/  @!P6 IMAD.WIDE R8, R9, 0x4, R4 ;  /* 0x000000040908e825 */ /* 0x000fe200078e0204 */
[----:B------:R-:W-:Y:S02]  /*fe40*/  @!P1 LEA.HI R2, R2, R2, RZ, 0x1 ;  /* 0x0000000202029211 */ /* 0x000fe400078f08ff */
[----:B------:R-:W-:-:S02]  /*fe50*/  @!P3 LEA.HI R17, R17, R17, RZ, 0x1 ;  /* 0x000000111111b211 */ /* 0x000fc400078f08ff */
[----:B------:R1:W-:Y:S01]  /*fe60*/  @!P6 ST.E.64 desc[UR6][R8.64], R126 ;  /* 0x0000007e0800e985 */ /* 0x0003e2000c101b06 */
[----:B------:R-:W-:Y:S02]  /*fe70*/  @!P4 LEA.HI R19, R19, R19, RZ, 0x1 ;  /* 0x000000131313c211 */ /* 0x000fe400078f08ff */
[----:B---3--:R-:W-:Y:S01]  /*fe80*/  @!P1 LOP3.LUT R13, R2, 0xfffffffe, RZ, 0xc0, !PT ;  /* 0xfffffffe020d9812 */ /* 0x008fe200078ec0ff */
[--C-:B0-----:R-:W-:Y:S01]  /*fe90*/  @!P0 IMAD.WIDE R6, R11, 0x4, R4.reuse ;  /* 0x000000040b068825 */ /* 0x101fe200078e0204 */
[----:B------:R-:W-:Y:S02]  /*fea0*/  @!P2 LOP3.LUT R15, R16, 0xfffffffe, RZ, 0xc0, !PT ;  /* 0xfffffffe100fa812 */ /* 0x000fe400078ec0ff */
[----:B------:R-:W-:Y:S02]  /*feb0*/  @!P3 LOP3.LUT R17, R17, 0xfffffffe, RZ, 0xc0, !PT ;  /* 0xfffffffe1111b812 */ /* 0x000fe400078ec0ff */
[----:B------:R0:W-:Y:S01]  /*fec0*/  @!P0 ST.E.64 desc[UR6][R6.64], R130 ;  /* 0x0000008206008985 */ /* 0x0001e2000c101b06 */
[----:B------:R-:W-:Y:S01]  /*fed0*/  ISETP.GE.AND P0, PT, R3, UR4, PT ;  /* 0x0000000403007c0c */ /* 0x000fe2000bf06270 */
[----:B------:R-:W-:Y:S01]  /*fee0*/  @!P2 IMAD.WIDE R10, R15, 0x4, R4 ;  /* 0x000000040f0aa825 */ /* 0x000fe200078e0204 */
[----:B------:R-:W-:-:S03]  /*fef0*/  @!P4 LOP3.LUT R19, R19, 0xfffffffe, RZ, 0xc0, !PT ;  /* 0xfffffffe1313c812 */ /* 0x000fc600078ec0ff */
[----:B-1----:R-:W-:-:S04]  /*ff00*/  @!P1 IMAD.WIDE R8, R13, 0x4, R4 ;  /* 0x000000040d089825 */ /* 0x002fc800078e0204 */
[--C-:B------:R-:W-:Y:S01]  /*ff10*/  @!P3 IMAD.WIDE R12, R17, 0x4, R4.reuse ;  /* 0x00000004110cb825 */ /* 0x100fe200078e0204 */
[----:B------:R0:W-:Y:S03]  /*ff20*/  @!P1 ST.E.64 desc[UR6][R8.64], R134 ;  /* 0x0000008608009985 */ /* 0x0001e6000c101b06 */
[----:B------:R-:W-:Y:S01]  /*ff30*/  @!P4 IMAD.WIDE R14, R19, 0x4, R4 ;  /* 0x00000004130ec825 */ /* 0x000fe200078e0204 */
[----:B------:R0:W-:Y:S04]  /*ff40*/  @!P2 ST.E.64 desc[UR6][R10.64], R138 ;  /* 0x0000008a0a00a985 */ /* 0x0001e8000c101b06 */
        /* <DEDUP_REMOVED lines=9> */
.L_x_1040:
        /* <DEDUP_REMOVED lines=12> */
[----:B------:R-:W2:Y:S01]  /*100a0*/  LDL R4, [R1] ;  /* 0x0000000001047983 */ /* 0x000ea20000100800 */
[----:B------:R-:W-:Y:S01]  /*100b0*/  ISETP.NE.AND P0, PT, R6, 0x1, PT ;  /* 0x000000010600780c */ /* 0x000fe20003f05270 */
[----:B------:R-:W-:Y:S01]  /*100c0*/  S2UR UR7, SR_CTAID.Z ;  /* 0x00000000000779c3 */ /* 0x000fe20000002700 */
[----:B------:R-:W-:Y:S01]  /*100d0*/  ULDC.64 UR8, c[0x0][0xbd0] ;  /* 0x0002f40000087ab9 */ /* 0x000fe20000000a00 */
[----:B------:R-:W-:Y:S01]  /*100e0*/  IMAD.MOV.U32 R5, RZ, RZ, R0 ;  /* 0x000000ffff057224 */ /* 0x000fe200078e0000 */
[----:B------:R-:W-:-:S05]  /*100f0*/  ULDC.64 UR12, c[0x0][0x208] ;  /* 0x00008200000c7ab9 */ /* 0x000fca0000000a00 */
[----:B------:R-:W0:Y:S08]  /*10100*/  LDC.64 R10, c[0x0][0xbd8] ;  /* 0x0002f600ff0a7b82 */ /* 0x000e300000000a00 */
[----:B------:R-:W1:Y:S08]  /*10110*/  @P0 LDC R7, c[0x0][0xbec] ;  /* 0x0002fb00ff070b82 */ /* 0x000e700000000800 */
[----:B------:R-:W3:Y:S08]  /*10120*/  @P0 LDC R9, c[0x0][0xbf0] ;  /* 0x0002fc00ff090b82 */ /* 0x000ef00000000800 */
[----:B------:R-:W4:Y:S08]  /*10130*/  S2UR UR10, SR_CTAID.Y ;  /* 0x00000000000a79c3 */ /* 0x000f300000002600 */
[----:B------:R-:W4:Y:S01]  /*10140*/  LDC R8, c[0x0][0xc50] ;  /* 0x00031400ff087b82 */ /* 0x000f220000000800 */
[----:B--2---:R-:W-:Y:S01]  /*10150*/  R2UR UR11, R4 ;  /* 0x00000000040b72ca */ /* 0x004fe200000e0000 */
[----:B-1----:R-:W-:-:S05]  /*10160*/  @P0 IMAD.HI.U32 R4, R0, R7, RZ ;  /* 0x0000000700040227 */ /* 0x002fca00078e00ff */
[----:B---3--:R-:W-:-:S07]  /*10170*/  @P0 SHF.R.U32.HI R5, RZ, R9, R4 ;  /* 0x00000009ff050219 */ /* 0x008fce0000011604 */
[----:B------:R-:W-:Y:S02]  /*10180*/  USHF.R.S32.HI UR6, URZ, 0x1f, UR11 ;  /* 0x0000001f3f067899 */ /* 0x000fe4000801140b */
[----:B------:R-:W-:Y:S01]  /*10190*/  IMAD R7, RZ, RZ, -UR11 ;  /* 0x8000000bff077e24 */ /* 0x000fe2000f8e02ff */
[----:B------:R-:W-:Y:S02]  /*101a0*/  UIMAD.WIDE.U32 UR4, UR11, UR8, URZ ;  /* 0x000000080b0472a5 */ /* 0x000fe4000f8e003f */
[----:B------:R-:W-:Y:S01]  /*101b0*/  UIMAD UR6, UR6, UR8, URZ ;  /* 0x00000008060672a4 */ /* 0x000fe2000f8e023f */
[----:B----4-:R-:W-:Y:S01]  /*101c0*/  IMAD R9, R8, R7, UR10 ;  /* 0x0000000a08097e24 */ /* 0x010fe2000f8e0207 */
[----:B------:R-:W-:Y:S01]  /*101d0*/  USHF.R.S32.HI UR8, URZ, 0x1f, UR7 ;  /* 0x0000001f3f087899 */ /* 0x000fe20008011407 */
[----:B------:R-:W-:Y:S01]  /*101e0*/  IADD3 R7, -R5, RZ, RZ ;  /* 0x000000ff05077210 */ /* 0x000fe20007ffe1ff */
[----:B------:R-:W-:Y:S01]  /*101f0*/  UIMAD UR6, UR11, UR9, UR6 ;  /* 0x000000090b0672a4 */ /* 0x000fe2000f8e0206 */
[----:B------:R-:W-:Y:S01]  /*10200*/  IMAD.U32 R3, RZ, RZ, UR5 ;  /* 0x00000005ff037e24 */ /* 0x000fe2000f8e00ff */
[----:B------:R-:W-:Y:S01]  /*10210*/  SHF.R.S32.HI R4, RZ, 0x1f, R9 ;  /* 0x0000001fff047819 */ /* 0x000fe20000011409 */
[----:B------:R-:W-:Y:S01]  /*10220*/  IMAD.U32 R2, RZ, RZ, UR4 ;  /* 0x00000004ff027e24 */ /* 0x000fe2000f8e00ff */
[----:B------:R-:W-:Y:S01]  /*10230*/  UIADD3 UR6, UR5, UR6, URZ ;  /* 0x0000000605067290 */ /* 0x000fe2000fffe03f */
[----:B0-----:R-:W-:-:S02]  /*10240*/  IMAD R12, R10, UR8, RZ ;  /* 0x000000080a0c7c24 */ /* 0x001fc4000f8e02ff */
[----:B------:R-:W-:Y:S01]  /*10250*/  ULDC.64 UR4, c[0x0][0xbe0] ;  /* 0x0002f80000047ab9 */ /* 0x000fe20000000a00 */
[----:B------:R-:W-:Y:S02]  /*10260*/  IMAD R7, R6, R7, R0 ;  /* 0x0000000706077224 */ /* 0x000fe400078e0200 */
[----:B------:R-:W-:Y:S02]  /*10270*/  IMAD.U32 R3, RZ, RZ, UR6 ;  /* 0x00000006ff037e24 */ /* 0x000fe4000f8e00ff */
[----:B------:R-:W-:Y:S01]  /*10280*/  IMAD R11, R11, UR7, R12 ;  /* 0x000000070b0b7c24 */ /* 0x000fe2000f8e020c */
[----:B------:R-:W-:Y:S01]  /*10290*/  SHF.R.S32.HI R0, RZ, 0x1f, R7 ;  /* 0x0000001fff007819 */ /* 0x000fe20000011407 */
[----:B------:R-:W-:-:S04]  /*102a0*/  IMAD.WIDE.U32 R2, R10, UR7, R2 ;  /* 0x000000070a027c25 */ /* 0x000fc8000f8e0002 */
[----:B------:R-:W-:Y:S02]  /*102b0*/  IMAD.IADD R3, R11, 0x1, R3 ;  /* 0x000000010b037824 */ /* 0x000fe400078e0203 */
[----:B------:R-:W-:Y:S02]  /*102c0*/  IMAD R4, R4, UR4, RZ ;  /* 0x0000000404047c24 */ /* 0x000fe4000f8e02ff */
[----:B------:R-:W-:-:S04]  /*102d0*/  IMAD.WIDE.U32 R2, R9, UR4, R2 ;  /* 0x0000000409027c25 */ /* 0x000fc8000f8e0002 */
[----:B------:R-:W-:Y:S01]  /*102e0*/  IMAD R4, R9, UR5, R4 ;  /* 0x0000000509047c24 */ /* 0x000fe2000f8e0204 */
[----:B------:R-:W-:Y:S01]  /*102f0*/  SHF.R.S32.HI R9, RZ, 0x1f, R5 ;  /* 0x0000001fff097819 */ /* 0x000fe20000011405 */
[----:B------:R-:W-:Y:S01]  /*10300*/  ULDC.64 UR4, c[0x0][0xbc8] ;  /* 0x0002f20000047ab9 */ /* 0x000fe20000000a00 */
[----:B------:R-:W-:Y:S01]  /*10310*/  IADD3 R2, P0, R5, R2, RZ ;  /* 0x0000000205027210 */ /* 0x000fe20007f1e0ff */
[----:B------:R-:W-:-:S03]  /*10320*/  IMAD R0, R0, UR4, RZ ;  /* 0x0000000400007c24 */ /* 0x000fc6000f8e02ff */
[----:B------:R-:W-:Y:S01]  /*10330*/  IADD3.X R3, R9, R3, R4, P0, !PT ;  /* 0x0000000309037210 */ /* 0x000fe200007fe404 */
[C---:B------:R-:W-:Y:S02]  /*10340*/  IMAD R5, R7.reuse, UR5, R0 ;  /* 0x0000000507057c24 */ /* 0x040fe4000f8e0200 */
[----:B------:R-:W-:Y:S01]  /*10350*/  IMAD.WIDE.U32 R2, R7, UR4, R2 ;  /* 0x0000000407027c25 */ /* 0x000fe2000f8e0002 */
[----:B------:R-:W-:-:S03]  /*10360*/  ULDC.64 UR4, c[0x0][0xba8] ;  /* 0x0002ea0000047ab9 */ /* 0x000fc60000000a00 */
[----:B------:R-:W-:Y:S01]  /*10370*/  IMAD.IADD R3, R3, 0x1, R5 ;  /* 0x0000000103037824 */ /* 0x000fe200078e0205 */
[----:B------:R-:W-:-:S04]  /*10380*/  LEA R4, P0, R2, UR4, 0x2 ;  /* 0x0000000402047c11 */ /* 0x000fc8000f8010ff */
[----:B------:R-:W-:Y:S01]  /*10390*/  LEA.HI.X R5, R2, UR5, R3, 0x2, P0 ;  /* 0x0000000502057c11 */ /* 0x000fe200080f1403 */
[----:B------:R-:W-:-:S05]  /*103a0*/  IMAD.MOV.U32 R3, RZ, RZ, -0x800000 ;  /* 0xff800000ff037424 */ /* 0x000fca00078e00ff */
[----:B------:R4:W-:Y:S01]  /*103b0*/  STG.E desc[UR12][R4.64], R3 ;  /* 0x0000000304007986 */ /* 0x0009e2000c10190c */
[----:B------:R-:W-:Y:S05]  /*103c0*/  BRA `(.L_x_961) ;  /* 0x0000004c002c7947 */ /* 0x000fea0003800000 */
.L_x_959:
        /* <DEDUP_REMOVED lines=18> */
.L_x_1043:
[----:B------:R-:W-:Y:S01]  /*104f0*/  ULDC UR7, c[0x0][0xc50] ;  /* 0x0003140000077ab9 */ /* 0x000fe20000000800 */
[----:B------:R-:W-:Y:S01]  /*10500*/  UMOV UR36, UR6 ;  /* 0x0000000600247c82 */ /* 0x000fe20008000000 */
[----:B------:R-:W-:-:S11]  /*10510*/  UISETP.NE.AND UP0, UPT, UR7, 0x1, UPT ;  /* 0x000000010700788c */ /* 0x000fd6000bf05270 */
[----:B------:R-:W-:Y:S01]  /*10520*/  @UP0 ULDC UR4, c[0x0][0xc54] ;  /* 0x0003150000040ab9 */ /* 0x000fe20000000800 */
[----:B------:R-:W-:Y:S01]  /*10530*/  @UP0 ULDC UR8, c[0x0][0xc58] ;  /* 0x0003160000080ab9 */ /* 0x000fe20000000800 */
[----:B------:R-:W-:-:S04]  /*10540*/  UIMAD.WIDE.U32 UR4, UR6, UR4, URZ ;  /* 0x00000004060472a5 */ /* 0x000fc8000f8e003f */
[----:B------:R-:W-:-:S12]  /*10550*/  @UP0 USHF.R.U32.HI UR36, URZ, UR8, UR5 ;  /* 0x000000083f240299 */ /* 0x000fd80008011605 */
.L_x_1044:
[----:B------:R-:W-:Y:S01]  /*10560*/  ISETP.GE.AND P0, PT, R18, RZ, PT ;  /* 0x000000ff1200720c */ /* 0x000fe20003f06270 */
[----:B------:R-:W-:Y:S01]  /*10570*/  UIADD3 UR44, -UR36, URZ, URZ ;  /* 0x0000003f242c7290 */ /* 0x000fe2000fffe13f */
[----:B------:R-:W-:Y:S01]  /*10580*/  IMAD.MOV.U32 R9, RZ, RZ, 0x1 ;  /* 0x00000001ff097424 */ /* 0x000fe200078e00ff */
[----:B------:R-:W-:Y:S01]  /*10590*/  MOV R3, 0x1 ;  /* 0x0000000100037802 */ /* 0x000fe20000000f00 */
[----:B------:R-:W-:Y:S01]  /*105a0*/  IMAD.MOV.U32 R0, RZ, RZ, RZ ;  /* 0x000000ffff007224 */ /* 0x000fe200078e00ff */
[----:B------:R-:W-:-:S08]  /*105b0*/  UIMAD UR44, UR7, UR44, UR6 ;  /* 0x0000002c072c72a4 */ /* 0x000fd0000f8e0206 */
[----:B------:R-:W-:Y:S05]  /*105c0*/  @!P0 BRA `(.L_x_1045) ;  /* 0x0000004400e48947 */ /* 0x000fea0003800000 */
[----:B------:R-:W0:Y:S01]  /*105d0*/  S2UR UR45, SR_CTAID.X ;  /* 0x00000000002d79c3 */ /* 0x000e220000002500 */
[----:B------:R-:W-:Y:S01]  /*105e0*/  ULDC.64 UR4, c[0x0][0x418] ;  /* 0x0001060000047ab9 */ /* 0x000fe20000000a00 */
[----:B------:R-:W-:Y:S01]  /*105f0*/  ULDC UR6, c[0x0][0x448] ;  /* 0x0001120000067ab9 */ /* 0x000fe20000000800 */
[----:B------:R-:W-:Y:S02]  /*10600*/  UISETP.NE.U32.AND UP0, UPT, UR4, URZ, UPT ;  /* 0x0000003f0400728c */ /* 0x000fe4000bf05070 */
[----:B------:R-:W-:Y:S02]  /*10610*/  UISETP.NE.AND UP1, UPT, UR6, 0x1, UPT ;  /* 0x000000010600788c */ /* 0x000fe4000bf25270 */
[----:B------:R-:W-:Y:S01]  /*10620*/  UISETP.NE.AND.EX UP0, UPT, UR5, URZ, UPT, UP0 ;  /* 0x0000003f0500728c */ /* 0x000fe2000bf05300 */
[----:B------:R-:W-:Y:S02]  /*10630*/  ULDC UR6, c[0x0][0x424] ;  /* 0x0001090000067ab9 */ /* 0x000fe40000000800 */
[----:B------:R-:W-:Y:S01]  /*10640*/  ULDC.64 UR4, c[0x0][0x9e0] ;  /* 0x0002780000047ab9 */ /* 0x000fe20000000a00 */
[----:B------:R-:W-:-:S02]  /*10650*/  USEL UR9, UR6, 0x1, UP0 ;  /* 0x0000000106097887 */ /* 0x000fc40008000000 */
[----:B------:R-:W-:Y:S01]  /*10660*/  UISETP.GE.AND UP0, UPT, UR5, 0x1, UPT ;  /* 0x000000010500788c */ /* 0x000fe2000bf06270 */
[----:B------:R-:W-:Y:S02]  /*10670*/  ULDC UR10, c[0x0][0x288] ;  /* 0x0000a200000a7ab9 */ /* 0x000fe40000000800 */
[----:B------:R-:W-:Y:S01]  /*10680*/  @UP1 ULDC UR7, c[0x0][0x44c] ;  /* 0x0001130000071ab9 */ /* 0x000fe20000000800 */
[----:B------:R-:W-:Y:S01]  /*10690*/  ULDC UR12, c[0x0][0x2f0] ;  /* 0x0000bc00000c7ab9 */ /* 0x000fe20000000800 */
[----:B------:R-:W-:Y:S01]  /*106a0*/  UIADD3 UR11, -UR10, 0x1, URZ ;  /* 0x000000010a0b7890 */ /* 0x000fe2000fffe13f */
[----:B------:R-:W-:Y:S01]  /*106b0*/  PLOP3.LUT P1, PT, PT, PT, UP0, 0x80, 0x0 ;  /* 0x000000000000781c */ /* 0x000fe20003f2f008 */
[----:B------:R-:W-:Y:S01]  /*106c0*/  UIMAD UR13, UR9, UR12, 0x3f ;  /* 0x0000003f090d74a4 */ /* 0x000fe2000f8e020c */
[----:B------:R-:W-:Y:S01]  /*106d0*/  @UP1 ULDC UR14, c[0x0][0x450] ;  /* 0x00011400000e1ab9 */ /* 0x000fe20000000800 */
[----:B------:R-:W-:Y:S02]  /*106e0*/  UIMAD UR11, UR9, UR12, UR11 ;  /* 0x0000000c090b72a4 */ /* 0x000fe4000f8e020b */
[----:B0-----:R-:W-:-:S04]  /*106f0*/  USHF.L.U32 UR45, UR45, 0x7, URZ ;  /* 0x000000072d2d7899 */ /* 0x001fc8000800063f */
[----:B------:R-:W-:-:S04]  /*10700*/  UIADD3 UR8, UR45, 0x7f, URZ ;  /* 0x0000007f2d087890 */ /* 0x000fc8000fffe03f */
[----:B------:R-:W-:-:S04]  /*10710*/  UIMAD.WIDE.U32 UR6, UR8, UR7, URZ ;  /* 0x00000007080672a5 */ /* 0x000fc8000f8e003f */
[----:B------:R-:W-:Y:S02]  /*10720*/  @UP1 USHF.R.U32.HI UR8, URZ, UR14, UR7 ;  /* 0x0000000e3f081299 */ /* 0x000fe40008011607 */
[----:B------:R-:W-:Y:S02]  /*10730*/  USHF.R.S32.HI UR7, URZ, 0x1f, UR13 ;  /* 0x0000001f3f077899 */ /* 0x000fe4000801140d */
[----:B------:R-:W-:Y:S02]  /*10740*/  UIADD3 UR6, UR11, UR8, URZ ;  /* 0x000000080b067290 */ /* 0x000fe4000fffe03f */
[----:B------:R-:W-:Y:S02]  /*10750*/  ULEA.HI UR7, UR7, UR13, URZ, 0x6 ;  /* 0x0000000d07077291 */ /* 0x000fe4000f8f303f */
[----:B------:R-:W-:Y:S02]  /*10760*/  UIADD3 UR4, UR6, UR4, URZ ;  /* 0x0000000406047290 */ /* 0x000fe4000fffe03f */
[----:B------:R-:W-:Y:S01]  /*10770*/  USHF.R.S32.HI UR43, URZ, 0x6, UR7 ;  /* 0x000000063f2b7899 */ /* 0x000fe20008011407 */
        /* <DEDUP_REMOVED lines=11> */
.L_x_1047:
[----:B------:R-:W-:-:S11]  /*10830*/  UISETP.NE.AND UP0, UPT, UR5, 0x1, UPT ;  /* 0x000000010500788c */ /* 0x000fd6000bf05270 */
[----:B------:R-:W-:Y:S02]  /*10840*/  @UP0 ULDC.64 UR14, c[0x0][0x9e8] ;  /* 0x00027a00000e0ab9 */ /* 0x000fe40000000a00 */
[----:B------:R-:W-:-:S04]  /*10850*/  UIMAD.WIDE.U32 UR6, UR8, UR14, URZ ;  /* 0x0000000e080672a5 */ /* 0x000fc8000f8e003f */
[----:B------:R-:W-:-:S12]  /*10860*/  @UP0 USHF.R.U32.HI UR8, URZ, UR15, UR7 ;  /* 0x0000000f3f080299 */ /* 0x000fd80008011607 */
.L_x_1048:
[----:B------:R-:W-:-:S04]  /*10870*/  UIMAD UR8, UR8, UR5, UR5 ;  /* 0x00000005080872a4 */ /* 0x000fc8000f8e0205 */
[----:B------:R-:W-:-:S04]  /*10880*/  UISETP.LT.AND UP0, UPT, UR4, UR8, UPT ;  /* 0x000000080400728c */ /* 0x000fc8000bf01270 */
[----:B------:R-:W-:-:S12]  /*10890*/  USEL UR4, UR4, UR8, UP0 ;  /* 0x0000000804047287 */ /* 0x000fd80008000000 */
.L_x_1046:
[----:B------:R-:W-:Y:S01]  /*108a0*/  UIADD3 UR4, UR4, 0x3f, URZ ;  /* 0x0000003f04047890 */ /* 0x000fe2000fffe03f */
[----:B------:R-:W-:Y:S01]  /*108b0*/  @UP1 ULDC UR6, c[0x0][0x44c] ;  /* 0x0001130000061ab9 */ /* 0x000fe20000000800 */
[----:B------:R-:W-:Y:S02]  /*108c0*/  @UP1 ULDC UR11, c[0x0][0x450] ;  /* 0x00011400000b1ab9 */ /* 0x000fe40000000800 */
[----:B------:R-:W-:Y:S02]  /*108d0*/  USHF.R.S32.HI UR8, URZ, 0x1f, UR4 ;  /* 0x0000001f3f087899 */ /* 0x000fe40008011404 */
[----:B------:R-:W-:Y:S02]  /*108e0*/  UIMAD.WIDE.U32 UR6, UR45, UR6, URZ ;  /* 0x000000062d0672a5 */ /* 0x000fe4000f8e003f */
[----:B------:R-:W-:Y:S02]  /*108f0*/  ULEA.HI UR8, UR8, UR4, URZ, 0x6 ;  /* 0x0000000408087291 */ /* 0x000fe4000f8f303f */
[----:B------:R-:W-:Y:S01]  /*10900*/  UIMAD UR9, UR9, UR12, -UR10 ;  /* 0x0000000c090972a4 */ /* 0x000fe2000f8e0a0a */
[----:B------:R-:W-:Y:S01]  /*10910*/  UMOV UR4, UR45 ;  /* 0x0000002d00047c82 */ /* 0x000fe20008000000 */
[----:B------:R-:W-:-:S02]  /*10920*/  USHF.R.S32.HI UR42, URZ, 0x6, UR8 ;  /* 0x000000063f2a7899 */ /* 0x000fc40008011408 */
[----:B------:R-:W-:Y:S02]  /*10930*/  @UP1 USHF.R.U32.HI UR4, URZ, UR11, UR7 ;  /* 0x0000000b3f041299 */ /* 0x000fe40008011607 */
[----:B------:R-:W-:Y:S02]  /*10940*/  UISETP.LT.AND UP0, UPT, UR43, UR42, UPT ;  /* 0x0000002a2b00728c */ /* 0x000fe4000bf01270 */
[----:B------:R-:W-:Y:S01]  /*10950*/  UIADD3 UR4, UR9, UR4, URZ ;  /* 0x0000000409047290 */ /* 0x000fe2000fffe03f */
[----:B------:R-:W-:Y:S01]  /*10960*/  ULDC UR8, c[0x0][0x9dc] ;  /* 0x0002770000087ab9 */ /* 0x000fe20000000800 */
        /* <DEDUP_REMOVED lines=13> */
.L_x_1050:
[----:B------:R-:W-:-:S11]  /*10a40*/  UISETP.NE.AND UP0, UPT, UR5, 0x1, UPT ;  /* 0x000000010500788c */ /* 0x000fd6000bf05270 */
[----:B------:R-:W-:Y:S02]  /*10a50*/  @UP0 ULDC.64 UR10, c[0x0][0x9e8] ;  /* 0x00027a00000a0ab9 */ /* 0x000fe40000000a00 */
[----:B------:R-:W-:-:S04]  /*10a60*/  UIMAD.WIDE.U32 UR6, UR4, UR10, URZ ;  /* 0x0000000a040672a5 */ /* 0x000fc8000f8e003f */
[----:B------:R-:W-:-:S12]  /*10a70*/  @UP0 USHF.R.U32.HI UR4, URZ, UR11, UR7 ;  /* 0x0000000b3f040299 */ /* 0x000fd80008011607 */
.L_x_1051:
[----:B------:R-:W-:-:S04]  /*10a80*/  UIMAD UR4, UR4, UR5, URZ ;  /* 0x00000005040472a4 */ /* 0x000fc8000f8e023f */
[----:B------:R-:W-:-:S04]  /*10a90*/  UISETP.LT.AND UP0, UPT, UR8, UR4, UPT ;  /* 0x000000040800728c */ /* 0x000fc8000bf01270 */
[----:B------:R-:W-:-:S12]  /*10aa0*/  USEL UR8, UR8, UR4, !UP0 ;  /* 0x0000000408087287 */ /* 0x000fd8000c000000 */
.L_x_1049:
        /* <DEDUP_REMOVED lines=13> */
[----:B------:R-:W-:Y:S01]  /*10b80*/  IMAD.U32 R3, RZ, RZ, UR10 ;  /* 0x0000000aff037e24 */ /* 0x000fe2000f8e00ff */
[----:B------:R-:W-:-:S04]  /*10b90*/  UIADD3 UR4, UR10, -0x1, UR12 ;  /* 0xffffffff0a047890 */ /* 0x000fc8000fffe00c */
[-C--:B------:R-:W-:Y:S01]  /*10ba0*/  IABS R0, R3.reuse ;  /* 0x0000000300007213 */ /* 0x080fe20000000000 */
[----:B------:R-:W-:Y:S01]  /*10bb0*/  UIADD3 UR6, -UR40, UR4, URZ ;  /* 0x0000000428067290 */ /* 0x000fe2000fffe13f */
[----:B------:R-:W-:Y:S02]  /*10bc0*/  IABS R3, R3 ;  /* 0x0000000300037213 */ /* 0x000fe40000000000 */
[----:B------:R-:W-:Y:S01]  /*10bd0*/  R2UR UR11, R0 ;  /* 0x00000000000b72ca */ /* 0x000fe200000e0000 */
[----:B------:R-:W-:Y:S02]  /*10be0*/  UMOV UR4, URZ ;  /* 0x0000003f00047c82 */ /* 0x000fe40008000000 */
[----:B------:R-:W-:-:S05]  /*10bf0*/  IMAD.MOV R3, RZ, RZ, -R3 ;  /* 0x000000ffff037224 */ /* 0x000fca00078e0a03 */
[----:B------:R-:W-:-:S05]  /*10c00*/  R2UR UR9, R3 ;  /* 0x00000000030972ca */ /* 0x000fca00000e0000 */
[----:B------:R-:W0:Y:S08]  /*10c10*/  I2F.RP R0, UR11 ;  /* 0x0000000b00007d06 */ /* 0x000e300008209400 */
[----:B0-----:R-:W0:Y:S02]  /*10c20*/  MUFU.RCP R0, R0 ;  /* 0x0000000000007308 */ /* 0x001e240000001000 */
[----:B0-----:R-:W-:Y:S01]  /*10c30*/  VIADD R2, R0, 0xffffffe ;  /* 0x0ffffffe00027836 */ /* 0x001fe20000000000 */
[----:B------:R-:W-:Y:S01]  /*10c40*/  IABS R0, UR6 ;  /* 0x0000000600007c13 */ /* 0x000fe20008000000 */
[----:B------:R-:W-:-:S03]  /*10c50*/  ULOP3.LUT UR6, UR6, UR10, URZ, 0x3c, !UPT ;  /* 0x0000000a06067292 */ /* 0x000fc6000f8e3c3f */
[----:B------:R-:W-:Y:S01]  /*10c60*/  R2UR UR8, R0 ;  /* 0x00000000000872ca */ /* 0x000fe200000e0000 */
[----:B------:R-:W0:Y:S02]  /*10c70*/  F2I.FTZ.U32.TRUNC.NTZ R2, R2 ;  /* 0x0000000200027305 */ /* 0x000e24000021f000 */
[----:B0-----:R-:W-:-:S13]  /*10c80*/  R2UR UR5, R2 ;  /* 0x00000000020572ca */ /* 0x001fda00000e0000 */
[----:B------:R-:W-:-:S04]  /*10c90*/  UIADD3 UR7, URZ, -UR5, URZ ;  /* 0x800000053f077290 */ /* 0x000fc8000fffe03f */
[----:B------:R-:W-:-:S04]  /*10ca0*/  UIMAD UR7, UR7, UR11, URZ ;  /* 0x0000000b070772a4 */ /* 0x000fc8000f8e023f */
[----:B------:R-:W-:-:S04]  /*10cb0*/  UIMAD.WIDE.U32 UR4, UR5, UR7, UR4 ;  /* 0x00000007050472a5 */ /* 0x000fc8000f8e0004 */
[----:B------:R-:W-:-:S04]  /*10cc0*/  UIMAD.WIDE.U32 UR4, UR5, UR8, URZ ;  /* 0x00000008050472a5 */ /* 0x000fc8000f8e003f */
[----:B------:R-:W-:-:S04]  /*10cd0*/  UIMAD UR4, UR5, UR9, UR8 ;  /* 0x00000009050472a4 */ /* 0x000fc8000f8e0208 */
[----:B------:R-:W-:-:S11]  /*10ce0*/  UISETP.GT.U32.AND UP1, UPT, UR11, UR4, UPT ;  /* 0x000000040b00728c */ /* 0x000fd6000bf24070 */
[----:B------:R-:W-:Y:S02]  /*10cf0*/  @!UP1 UIADD3 UR4, UR4, -UR11, URZ ;  /* 0x8000000b04049290 */ /* 0x000fe4000fffe03f */
[----:B------:R-:W-:Y:S02]  /*10d00*/  @!UP1 UIADD3 UR5, UR5, 0x1, URZ ;  /* 0x0000000105059890 */ /* 0x000fe4000fffe03f */
[----:B------:R-:W-:Y:S02]  /*10d10*/  UISETP.GE.U32.AND UP0, UPT, UR4, UR11, UPT ;  /* 0x0000000b0400728c */ /* 0x000fe4000bf06070 */
[----:B------:R-:W-:-:S09]  /*10d20*/  UISETP.GE.AND UP1, UPT, UR6, URZ, UPT ;  /* 0x0000003f0600728c */ /* 0x000fd2000bf26270 */
[----:B------:R-:W-:Y:S02]  /*10d30*/  @UP0 UIADD3 UR5, UR5, 0x1, URZ ;  /* 0x0000000105050890 */ /* 0x000fe4000fffe03f */
[----:B------:R-:W-:Y:S02]  /*10d40*/  UISETP.NE.AND UP0, UPT, UR10, URZ, UPT ;  /* 0x0000003f0a00728c */ /* 0x000fe4000bf05270 */
[----:B------:R-:W-:-:S09]  /*10d50*/  @!UP1 UIADD3 UR5, -UR5, URZ, URZ ;  /* 0x0000003f05059290 */ /* 0x000fd2000fffe13f */
[----:B------:R-:W-:-:S07]  /*10d60*/  @!UP0 ULOP3.LUT UR5, URZ, UR10, URZ, 0x33, !UPT ;  /* 0x0000000a3f058292 */ /* 0x000fce000f8e333f */
[----:B------:R-:W-:-:S05]  /*10d70*/  UMOV UR41, UR5 ;  /* 0x0000000500297c82 */ /* 0x000fca0008000000 */
.L_x_1052:
[----:B------:R-:W-:Y:S01]  /*10d80*/  UIMAD UR39, UR44, UR41, UR40 ;  /* 0x000000292c2772a4 */ /* 0x000fe2000f8e0228 */
[----:B------:R-:W-:Y:S02]  /*10d90*/  IMAD.U32 R0, RZ, RZ, UR12 ;  /* 0x0000000cff007e24 */ /* 0x000fe4000f8e00ff */
[----:B------:R-:W-:-:S03]  /*10da0*/  IMAD.MOV.U32 R9, RZ, RZ, 0x1 ;  /* 0x00000001ff097424 */ /* 0x000fc600078e00ff */
[----:B------:R-:W-:-:S05]  /*10db0*/  IMAD.U32 R3, RZ, RZ, UR39 ;  /* 0x00000027ff037e24 */ /* 0x000fca000f8e00ff */
[----:B------:R-:W-:Y:S01]  /*10dc0*/  VIADDMNMX R17, R3, UR41, R0, PT ;  /* 0x0000002903117c46 */ /* 0x000fe2000b800100 */
[----:B------:R-:W-:Y:S01]  /*10dd0*/  IMAD.MOV.U32 R3, RZ, RZ, 0x1 ;  /* 0x00000001ff037424 */ /* 0x000fe200078e00ff */
[----:B------:R-:W-:Y:S02]  /*10de0*/  MOV R0, RZ ;  /* 0x000000ff00007202 */ /* 0x000fe40000000f00 */
[----:B------:R-:W-:Y:S01]  /*10df0*/  ISETP.GT.AND P0, PT, R17, UR39, PT ;  /* 0x0000002711007c0c */ /* 0x000fe2000bf04270 */
[----:B------:R0:W-:-:S12]  /*10e00*/  STL [R1+0x8], R17 ;  /* 0x0000081101007387 */ /* 0x0001d80000100800 */
[----:B0-----:R-:W-:Y:S05]  /*10e10*/  @!P0 BRA `(.L_x_1045) ;  /* 0x0000003c00d08947 */ /* 0x001fea0003800000 */
        /* <DEDUP_REMOVED lines=14> */
[----:B------:R-:W-:Y:S02]  /*10f00*/  IMAD.U32 R5, RZ, RZ, UR7 ;  /* 0x00000007ff057e24 */ /* 0x000fe4000f8e00ff */
[----:B------:R-:W-:Y:S02]  /*10f10*/  IMAD.U32 R6, RZ, RZ, UR8 ;  /* 0x00000008ff067e24 */ /* 0x000fe4000f8e00ff */
[----:B------:R-:W-:-:S02]  /*10f20*/  IMAD.U32 R10, RZ, RZ, UR4 ;  /* 0x00000004ff0a7e24 */ /* 0x000fc4000f8e00ff */
[----:B------:R-:W-:Y:S02]  /*10f30*/  IMAD.U32 R11, RZ, RZ, UR5 ;  /* 0x00000005ff0b7e24 */ /* 0x000fe4000f8e00ff */
[----:B------:R-:W-:Y:S02]  /*10f40*/  IMAD.MOV.U32 R8, RZ, RZ, 0x70 ;  /* 0x00000070ff087424 */ /* 0x000fe400078e00ff */
[----:B------:R-:W-:Y:S02]  /*10f50*/  IMAD.MOV.U32 R12, RZ, RZ, 0x1 ;  /* 0x00000001ff0c7424 */ /* 0x000fe400078e00ff */
[----:B------:R-:W-:-:S07]  /*10f60*/  IMAD.MOV.U32 R13, RZ, RZ, RZ ;  /* 0x000000ffff0d7224 */ /* 0x000fce00078e00ff */
[----:B------:R-:W-:-:S07]  /*10f70*/  LEPC R20, `(.L_x_1053) ;  /* 0x000000001014794e */ /* 0x000fce0000000000 */
[----:B0-----:R-:W-:Y:S05]  /*10f80*/  CALL.ABS.NOINC R2 ;  /* 0x0000000002007343 */ /* 0x001fea0003c00000 */
.L_x_1053:
        /* <DEDUP_REMOVED lines=11> */
[----:B------:R-:W-:Y:S01]  /*11040*/  MOV R8, 0x70 ;  /* 0x0000007000087802 */ /* 0x000fe20000000f00 */
[----:B------:R-:W-:Y:S02]  /*11050*/  IMAD.U32 R6, RZ, RZ, UR8 ;  /* 0x00000008ff067e24 */ /* 0x000fe4000f8e00ff */
[----:B------:R-:W-:-:S02]  /*11060*/  IMAD.U32 R7, RZ, RZ, UR9 ;  /* 0x00000009ff077e24 */ /* 0x000fc4000f8e00ff */
[----:B------:R-:W-:Y:S02]  /*11070*/  IMAD.U32 R10, RZ, RZ, UR4 ;  /* 0x00000004ff0a7e24 */ /* 0x000fe4000f8e00ff */
[----:B------:R-:W-:Y:S02]  /*11080*/  IMAD.U32 R11, RZ, RZ, UR5 ;  /* 0x00000005ff0b7e24 */ /* 0x000fe4000f8e00ff */
[----:B------:R-:W-:Y:S02]  /*11090*/  IMAD.MOV.U32 R12, RZ, RZ, 0x1 ;  /* 0x00000001ff0c7424 */ /* 0x000fe400078e00ff */
[----:B0-----:R-:W-:-:S07]  /*110a0*/  IMAD.MOV.U32 R13, RZ, RZ, RZ ;  /* 0x000000ffff0d7224 */ /* 0x001fce00078e00ff */
[----:B------:R-:W-:-:S07]  /*110b0*/  LEPC R20, `(.L_x_1055) ;  /* 0x000000001014794e */ /* 0x000fce0000000000 */
[----:B-1----:R-:W-:Y:S05]  /*110c0*/  CALL.ABS.NOINC R2 ;  /* 0x0000000002007343 */ /* 0x002fea0003c00000 */
.L_x_1055:
[----:B------:R0:W1:Y:S01]  /*110d0*/  LDC.64 R2, c[0x4][R16] ;  /* 0x0100000010027b82 */ /* 0x0000620000000a00 */
[----:B------:R-:W-:Y:S01]  /*110e0*/  ULDC.64 UR6, c[0x4][0xa8] ;  /* 0x01002a0000067ab9 */ /* 0x000fe20000000a00 */
[----:B------:R-:W-:Y:S01]  /*110f0*/  ULDC.64 UR8, c[0x4][0xb0] ;  /* 0x01002c0000087ab9 */ /* 0x000fe20000000a00 */
[----:B------:R-:W-:Y:S01]  /*11100*/  ULDC.64 UR4, c[0x4][0x40] ;  /* 0x0100100000047ab9 */ /* 0x000fe20000000a00 */
[----:B------:R-:W-:Y:S01]  /*11110*/  IMAD.U32 R4, RZ, RZ, UR6 ;  /* 0x00000006ff047e24 */ /* 0x000fe2000f8e00ff */
[----:B------:R-:W-:Y:S01]  /*11120*/  MOV R7, UR9 ;  /* 0x0000000900077c02 */ /* 0x000fe20008000f00 */
        /* <DEDUP_REMOVED lines=9> */
.L_x_1054:
        /* <DEDUP_REMOVED lines=8> */
[----:B------:R-:W-:Y:S01]  /*11240*/  IADD3 R17, R17, -0x1, RZ ;  /* 0xffffffff11117810 */ /* 0x000fe20007ffe0ff */
        /* <DEDUP_REMOVED lines=12> */
.L_x_1147:
        /* <DEDUP_REMOVED lines=8> */
.L_x_1150:
[----:B------:R-:W-:Y:S05]  /*11390*/  @!P6 BRA `(.L_x_1057) ;  /* 0x000000040020e947 */ /* 0x000fea0003800000 */
[----:B------:R-:W-:Y:S01]  /*113a0*/  IMAD.MOV.U32 R16, RZ, RZ, R18 ;  /* 0x000000ffff107224 */ /* 0x000fe200078e0012 */
[----:B------:R-:W-:Y:S06]  /*113b0*/  @!P1 BRA `(.L_x_1059) ;  /* 0x00000000004c9947 */ /* 0x000fec0003800000 */
[----:B------:R-:W1:Y:S01]  /*113c0*/  LDC R6, c[0x0][0x43c] ;  /* 0x00010f00ff067b82 */ /* 0x000e620000000800 */
[----:B0-----:R-:W-:Y:S01]  /*113d0*/  IMAD.MOV.U32 R0, RZ, RZ, R17 ;  /* 0x000000ffff007224 */ /* 0x001fe200078e0011 */
[----:B------:R-:W-:Y:S01]  /*113e0*/  ULDC.64 UR4, c[0x0][0x428] ;  /* 0x00010a0000047ab9 */ /* 0x000fe20000000a00 */
[----:B------:R-:W-:Y:S01]  /*113f0*/  ULDC.64 UR6, c[0x0][0x208] ;  /* 0x0000820000067ab9 */ /* 0x000fe20000000a00 */
[----:B------:R-:W-:-:S04]  /*11400*/  IMAD R7, R19, UR4, RZ ;  /* 0x0000000413077c24 */ /* 0x000fc8000f8e02ff */
[----:B------:R-:W-:Y:S01]  /*11410*/  IMAD R7, R18, UR5, R7 ;  /* 0x0000000512077c24 */ /* 0x000fe2000f8e0207 */
[----:B-1----:R-:W-:-:S13]  /*11420*/  ISETP.NE.AND P0, PT, R6, 0x1, PT ;  /* 0x000000010600780c */ /* 0x002fda0003f05270 */
[----:B------:R-:W0:Y:S02]  /*11430*/  @P0 LDC.64 R4, c[0x0][0x440] ;  /* 0x00011000ff040b82 */ /* 0x000e240000000a00 */
[----:B0-----:R-:W-:-:S05]  /*11440*/  @P0 IMAD.HI.U32 R4, R17, R4, RZ ;  /* 0x0000000411040227 */ /* 0x001fca00078e00ff */
[----:B------:R-:W-:-:S04]  /*11450*/  @P0 SHF.R.U32.HI R0, RZ, R5, R4 ;  /* 0x00000005ff000219 */ /* 0x000fc80000011604 */
[--C-:B------:R-:W-:Y:S01]  /*11460*/  SHF.R.S32.HI R5, RZ, 0x1f, R0.reuse ;  /* 0x0000001fff057819 */ /* 0x100fe20000011400 */
[----:B------:R-:W-:-:S04]  /*11470*/  IMAD.MOV.U32 R4, RZ, RZ, R0 ;  /* 0x000000ffff047224 */ /* 0x000fc800078e0000 */
[----:B------:R-:W-:-:S04]  /*11480*/  IMAD.WIDE.U32 R4, R18, UR4, R4 ;  /* 0x0000000412047c25 */ /* 0x000fc8000f8e0004 */
[----:B------:R-:W-:Y:S01]  /*11490*/  IMAD.IADD R5, R5, 0x1, R7 ;  /* 0x0000000105057824 */ /* 0x000fe200078e0207 */
[----:B------:R-:W-:-:S04]  /*114a0*/  LEA R2, P0, R4, R2, 0x2 ;  /* 0x0000000204027211 */ /* 0x000fc800078010ff */
[----:B------:R-:W-:-:S05]  /*114b0*/  LEA.HI.X R3, R4, R3, R5, 0x2, P0 ;  /* 0x0000000304037211 */ /* 0x000fca00000f1405 */
[----:B------:R1:W5:Y:S01]  /*114c0*/  LDG.E R16, desc[UR6][R2.64] ;  /* 0x0000000602107981 */ /* 0x000362000c1e1900 */
[----:B------:R-:W-:-:S04]  /*114d0*/  IMAD.MOV R0, RZ, RZ, -R0 ;  /* 0x000000ffff007224 */ /* 0x000fc800078e0a00 */
[----:B------:R-:W-:-:S07]  /*114e0*/  IMAD R17, R6, R0, R17 ;  /* 0x0000000006117224 */ /* 0x000fce00078e0211 */
.L_x_1059:
[----:B0-----:R-:W-:Y:S01]  /*114f0*/  MOV R0, 0x1 ;  /* 0x0000000100007802 */ /* 0x001fe20000000f00 */
[----:B------:R-:W1:Y:S03]  /*11500*/  S2R R8, SR_TID.X ;  /* 0x0000000000087919 */ /* 0x000e660000002100 */
[----:B------:R-:W-:-:S04]  /*11510*/  SHF.L.U32 R0, R0, 0x1f, RZ ;  /* 0x0000001f00007819 */ /* 0x000fc800000006ff */
[----:B------:R-:W0:Y:S01]  /*11520*/  SYNCS.PHASECHK.TRANS64.TRYWAIT P0, [UR38+0x30840], R0 ;  /* 0x03084000ff0075a7 */ /* 0x000e220008000166 */
[----:B-1----:R-:W-:-:S04]  /*11530*/  LOP3.LUT R2, R8, 0x7f, RZ, 0xc0, !PT ;  /* 0x0000007f08027812 */ /* 0x002fc800078ec0ff */
[----:B------:R-:W-:Y:S01]  /*11540*/  ISETP.NE.AND P1, PT, R2, RZ, PT ;  /* 0x000000ff0200720c */ /* 0x000fe20003f25270 */
[----:B0-----:R-:W-:-:S12]  /*11550*/  @!P0 BRA `(.L_x_1060) ;  /* 0x0000003c00f08947 */ /* 0x001fd80003800000 */
.L_x_1151:
[----:B------:R-:W-:Y:S05]  /*11560*/  @P1 BRA `(.L_x_1061) ;  /* 0x0000000000181947 */ /* 0x000fea0003800000 */
[----:B------:R-:W1:Y:S01]  /*11570*/  S2R R2, SR_TID.X ;  /* 0x0000000000027919 */ /* 0x000e620000002100 */
[----:B0-----:R-:W-:-:S04]  /*11580*/  IMAD.MOV.U32 R0, RZ, RZ, 0x8000 ;  /* 0x00008000ff007424 */ /* 0x001fc800078e00ff */
[----:B------:R2:W-:Y:S01]  /*11590*/  SYNCS.ARRIVE.TRANS64 RZ, [UR38+0x30830], R0 ;  /* 0x03083000ffff79a7 */ /* 0x0005e20008000026 */
[----:B-1----:R-:W-:-:S13]  /*115a0*/  LOP3.LUT P0, RZ, R2, 0x1f, RZ, 0xc0, !PT ;  /* 0x0000001f02ff7812 */ /* 0x002fda000780c0ff */
[----:B--2---:R-:W-:Y:S05]  /*115b0*/  @!P0 BRA `(.L_x_1061) ;  /* 0x0000000000048947 */ /* 0x004fea0003800000 */
[----:B------:R-:W-:Y:S01]  /*115c0*/  BPT.TRAP 0x1 ;  /* 0x000000040000795c */ /* 0x000fe20000300000 */
.L_x_1061:
        /* <DEDUP_REMOVED lines=10> */
[----:B------:R-:W-:Y:S01]  /*11670*/  USHF.L.U32 UR11, UR11, 0x6, URZ ;  /* 0x000000060b0b7899 */ /* 0x000fe2000800063f */
        /* <DEDUP_REMOVED lines=26> */
.L_x_1057:
        /* <DEDUP_REMOVED lines=21> */
[----:B01----:R-:W-:Y:S05]  /*11970*/  CALL.ABS.NOINC R2 ;  /* 0x0000000002007343 */ /* 0x003fea0003c00000 */
.L_x_1062:
[----:B------:R-:W1:Y:S01]  /*11980*/  LDC R6, c[0x0][0x448] ;  /* 0x00011200ff067b82 */ /* 0x000e620000000800 */
[----:B------:R-:W2:Y:S01]  /*11990*/  S2R R11, SR_TID.X ;  /* 0x00000000000b7919 */ /* 0x000ea20000002100 */
[----:B------:R-:W-:Y:S01]  /*119a0*/  USHF.R.S32.HI UR4, URZ, 0x1f, UR36 ;  /* 0x0000001f3f047899 */ /* 0x000fe20008011424 */
[----:B------:R-:W-:Y:S01]  /*119b0*/  ULDC.64 UR8, c[0x0][0x2d8] ;  /* 0x0000b60000087ab9 */ /* 0x000fe20000000a00 */
[----:B------:R-:W3:Y:S02]  /*119c0*/  S2R R10, SR_CTAID.Z ;  /* 0x00000000000a7919 */ /* 0x000ee40000002700 */
[----:B------:R-:W-:Y:S02]  /*119d0*/  UIMAD UR6, UR4, UR8, URZ ;  /* 0x00000008040672a4 */ /* 0x000fe4000f8e023f */
[----:B------:R-:W-:Y:S02]  /*119e0*/  UIMAD.WIDE.U32 UR4, UR36, UR8, URZ ;  /* 0x00000008240472a5 */ /* 0x000fe4000f8e003f */
[----:B------:R-:W-:-:S04]  /*119f0*/  UIMAD UR6, UR36, UR9, UR6 ;  /* 0x00000009240672a4 */ /* 0x000fc8000f8e0206 */
[----:B------:R-:W-:Y:S01]  /*11a00*/  UIADD3 UR5, UR5, UR6, URZ ;  /* 0x0000000605057290 */ /* 0x000fe2000fffe03f */
[----:B-1----:R-:W-:Y:S02]  /*11a10*/  ISETP.NE.AND P0, PT, R6, 0x1, PT ;  /* 0x000000010600780c */ /* 0x002fe40003f05270 */
[C---:B--2---:R-:W-:Y:S02]  /*11a20*/  LOP3.LUT R9, R11.reuse, 0x7f, RZ, 0xc0, !PT ;  /* 0x0000007f0b097812 */ /* 0x044fe400078ec0ff */
[----:B------:R-:W-:-:S09]  /*11a30*/  SHF.L.U32 R3, R11, 0x4, RZ ;  /* 0x000000040b037819 */ /* 0x000fd200000006ff */
[----:B------:R-:W1:Y:S01]  /*11a40*/  @P0 LDC R5, c[0x0][0x44c] ;  /* 0x00011300ff050b82 */ /* 0x000e620000000800 */
[----:B0-----:R-:W-:Y:S01]  /*11a50*/  SHF.R.U32.HI R0, RZ, 0x3, R9 ;  /* 0x00000003ff007819 */ /* 0x001fe20000011609 */
[----:B------:R-:W-:-:S03]  /*11a60*/  IMAD.SHL.U32 R9, R9, 0x8, RZ ;  /* 0x0000000809097824 */ /* 0x000fc600078e00ff */
[----:B------:R-:W-:-:S03]  /*11a70*/  LOP3.LUT R3, R0, 0x70, R3, 0xf8, !PT ;  /* 0x0000007000037812 */ /* 0x000fc600078ef803 */
[----:B------:R-:W0:Y:S02]  /*11a80*/  @P0 LDC R7, c[0x0][0x450] ;  /* 0x00011400ff070b82 */ /* 0x000e240000000800 */
[----:B------:R-:W-:-:S06]  /*11a90*/  VIADD R4, R3, UR45 ;  /* 0x0000002d03047c36 */ /* 0x000fcc0008000000 */
[----:B------:R-:W2:Y:S01]  /*11aa0*/  LDC.64 R2, c[0x0][0x2e0] ;  /* 0x0000b800ff027b82 */ /* 0x000ea20000000a00 */
[----:B-1----:R-:W-:-:S04]  /*11ab0*/  @P0 IMAD.HI.U32 R8, R4, R5, RZ ;  /* 0x0000000504080227 */ /* 0x002fc800078e00ff */
[----:B------:R-:W-:Y:S01]  /*11ac0*/  IMAD.MOV.U32 R5, RZ, RZ, R4 ;  /* 0x000000ffff057224 */ /* 0x000fe200078e0004 */
[----:B0-----:R-:W-:Y:S02]  /*11ad0*/  @P0 SHF.R.U32.HI R5, RZ, R7, R8 ;  /* 0x00000007ff050219 */ /* 0x001fe40000011608 */
[----:B---3--:R-:W-:-:S05]  /*11ae0*/  SHF.R.S32.HI R7, RZ, 0x1f, R10 ;  /* 0x0000001fff077819 */ /* 0x008fca000001140a */
[----:B--2---:R-:W-:-:S04]  /*11af0*/  IMAD R8, R7, R2, RZ ;  /* 0x0000000207087224 */ /* 0x004fc800078e02ff */
[C---:B------:R-:W-:Y:S01]  /*11b00*/  IMAD R7, R10.reuse, R3, R8 ;  /* 0x000000030a077224 */ /* 0x040fe200078e0208 */
[----:B------:R-:W-:Y:S01]  /*11b10*/  SHF.R.S32.HI R8, RZ, 0x1f, R5 ;  /* 0x0000001fff087819 */ /* 0x000fe20000011405 */
[----:B------:R-:W-:Y:S01]  /*11b20*/  IMAD.WIDE.U32 R2, R10, R2, UR4 ;  /* 0x000000040a027e25 */ /* 0x000fe2000f8e0002 */
[----:B------:R-:W-:-:S03]  /*11b30*/  ULDC.64 UR4, c[0x0][0x2d0] ;  /* 0x0000b40000047ab9 */ /* 0x000fc60000000a00 */
[----:B------:R-:W-:Y:S02]  /*11b40*/  IMAD.IADD R3, R3, 0x1, R7 ;  /* 0x0000000103037824 */ /* 0x000fe400078e0207 */
[----:B------:R-:W-:Y:S02]  /*11b50*/  IMAD.MOV R7, RZ, RZ, -R5 ;  /* 0x000000ffff077224 */ /* 0x000fe400078e0a05 */
[----:B------:R-:W-:Y:S02]  /*11b60*/  IMAD R8, R8, UR4, RZ ;  /* 0x0000000408087c24 */ /* 0x000fe4000f8e02ff */
[----:B------:R-:W-:Y:S02]  /*11b70*/  IMAD R4, R6, R7, R4 ;  /* 0x0000000706047224 */ /* 0x000fe400078e0204 */
[C---:B------:R-:W-:Y:S02]  /*11b80*/  IMAD R7, R5.reuse, UR5, R8 ;  /* 0x0000000505077c24 */ /* 0x040fe4000f8e0208 */
[----:B------:R-:W-:Y:S01]  /*11b90*/  IMAD.WIDE.U32 R2, R5, UR4, R2 ;  /* 0x0000000405027c25 */ /* 0x000fe2000f8e0002 */
[----:B------:R-:W-:Y:S01]  /*11ba0*/  SHF.R.S32.HI R5, RZ, 0x1f, R4 ;  /* 0x0000001fff057819 */ /* 0x000fe20000011404 */
[----:B------:R-:W-:-:S03]  /*11bb0*/  ULDC.64 UR4, c[0x0][0x2c8] ;  /* 0x0000b20000047ab9 */ /* 0x000fc60000000a00 */
[----:B------:R-:W-:Y:S01]  /*11bc0*/  IADD3 R3, R3, R7, RZ ;  /* 0x0000000703037210 */ /* 0x000fe20007ffe0ff */
[----:B------:R-:W-:-:S04]  /*11bd0*/  IMAD R5, R5, UR4, RZ ;  /* 0x0000000405057c24 */ /* 0x000fc8000f8e02ff */
[C---:B------:R-:W-:Y:S02]  /*11be0*/  IMAD R5, R4.reuse, UR5, R5 ;  /* 0x0000000504057c24 */ /* 0x040fe4000f8e0205 */
[----:B------:R-:W-:Y:S01]  /*11bf0*/  IMAD.WIDE.U32 R2, R4, UR4, R2 ;  /* 0x0000000404027c25 */ /* 0x000fe2000f8e0002 */
[----:B------:R-:W-:-:S03]  /*11c00*/  ULDC.64 UR4, c[0x0][0x280] ;  /* 0x0000a00000047ab9 */ /* 0x000fc60000000a00 */
[----:B------:R-:W-:Y:S01]  /*11c10*/  IMAD.IADD R7, R3, 0x1, R5 ;  /* 0x0000000103077824 */ /* 0x000fe200078e0205 */
[----:B------:R-:W-:Y:S01]  /*11c20*/  LEA R8, P0, R2, UR4, 0x1 ;  /* 0x0000000402087c11 */ /* 0x000fe2000f8008ff */
[----:B------:R-:W-:-:S03]  /*11c30*/  ULDC UR4, c[0x0][0x2b8] ;  /* 0x0000ae0000047ab9 */ /* 0x000fc60000000800 */
[----:B------:R-:W-:Y:S01]  /*11c40*/  LEA.HI.X R7, R2, UR5, R7, 0x1, P0 ;  /* 0x0000000502077c11 */ /* 0x000fe200080f0c07 */
[----:B------:R-:W-:-:S05]  /*11c50*/  IMAD.SHL.U32 R2, R11, 0x8, RZ ;  /* 0x000000080b027824 */ /* 0x000fca00078e00ff */
[C---:B------:R-:W-:Y:S02]  /*11c60*/  LOP3.LUT R3, R2.reuse, 0x1c0, RZ, 0xc0, !PT ;  /* 0x000001c002037812 */ /* 0x040fe400078ec0ff */
[----:B------:R-:W-:Y:S02]  /*11c70*/  LOP3.LUT R10, R2, 0x38, RZ, 0xc0, !PT ;  /* 0x00000038020a7812 */ /* 0x000fe400078ec0ff */
[----:B------:R-:W-:Y:S02]  /*11c80*/  LOP3.LUT R3, R3, 0x38, R2, 0xf8, !PT ;  /* 0x0000003803037812 */ /* 0x000fe400078ef802 */
[C---:B------:R-:W-:Y:S02]  /*11c90*/  LOP3.LUT R2, R10.reuse, 0x40, RZ, 0xfc, !PT ;  /* 0x000000400a027812 */ /* 0x040fe400078efcff */
[----:B------:R-:W-:Y:S02]  /*11ca0*/  ISETP.GE.AND P4, PT, R10, UR4, PT ;  /* 0x000000040a007c0c */ /* 0x000fe4000bf86270 */
[----:B------:R-:W-:-:S02]  /*11cb0*/  ISETP.GE.AND P2, PT, R2, UR4, PT ;  /* 0x0000000402007c0c */ /* 0x000fc4000bf46270 */
[----:B------:R-:W-:-:S04]  /*11cc0*/  LOP3.LUT R2, R10, 0x80, RZ, 0xfc, !PT ;  /* 0x000000800a027812 */ /* 0x000fc800078efcff */
[----:B------:R-:W-:Y:S02]  /*11cd0*/  ISETP.GE.AND P1, PT, R2, UR4, PT ;  /* 0x0000000402007c0c */ /* 0x000fe4000bf26270 */
[----:B------:R-:W-:-:S04]  /*11ce0*/  LOP3.LUT R2, R10, 0xc0, RZ, 0xfc, !PT ;  /* 0x000000c00a027812 */ /* 0x000fc800078efcff */
[----:B------:R-:W-:Y:S01]  /*11cf0*/  ISETP.GE.AND P0, PT, R2, UR4, PT ;  /* 0x0000000402007c0c */ /* 0x000fe2000bf06270 */
[----:B------:R-:W-:Y:S01]  /*11d00*/  UMOV UR4, 0xffffffff ;  /* 0xffffffff00047882 */ /* 0x000fe20000000000 */
[----:B------:R-:W-:-:S04]  /*11d10*/  LOP3.LUT R2, R3, 0x38, R11, 0x78, !PT ;  /* 0x0000003803027812 */ /* 0x000fc800078e780b */
[----:B------:R-:W-:Y:S01]  /*11d20*/  LOP3.LUT R9, R2, 0x200, R9, 0xf8, !PT ;  /* 0x0000020002097812 */ /* 0x000fe200078ef809 */
[----:B------:R-:W-:Y:S06]  /*11d30*/  BRA.DIV UR4, `(.L_x_1063) ;  /* 0x0000003a04107947 */ /* 0x000fec000b800000 */
[----:B------:R-:W0:Y:S01]  /*11d40*/  SHFL.IDX PT, R2, R7, RZ, 0x181f ;  /* 0x00181fff07027589 */ /* 0x000e2200000e0000 */
[----:B------:R-:W-:Y:S01]  /*11d50*/  ULDC UR4, c[0x0][0x288] ;  /* 0x0000a20000047ab9 */ /* 0x000fe20000000800 */
[----:B------:R-:W-:Y:S01]  /*11d60*/  VIADD R0, R0, UR45 ;  /* 0x0000002d00007c36 */ /* 0x000fe20008000000 */
[----:B------:R-:W-:Y:S01]  /*11d70*/  ULDC.64 UR6, c[0x0][0x208] ;  /* 0x0000820000067ab9 */ /* 0x000fe20000000a00 */
[----:B------:R-:W1:Y:S01]  /*11d80*/  SHFL.IDX PT, R14, R8, RZ, 0x181f ;  /* 0x00181fff080e7589 */ /* 0x000e6200000e0000 */
[----:B------:R-:W-:Y:S02]  /*11d90*/  IMAD R6, R6, UR4, RZ ;  /* 0x0000000406067c24 */ /* 0x000fe4000f8e02ff */
[C---:B------:R-:W-:Y:S01]  /*11da0*/  VIADD R11, R0.reuse, 0x10 ;  /* 0x00000010000b7836 */ /* 0x040fe20000000000 */
[----:B------:R-:W-:Y:S02]  /*11db0*/  SHFL.IDX PT, R5, R7, 0x1, 0x181f ;  /* 0x00381f0007057f89 */ /* 0x000fe400000e0000 */
[----:B------:R-:W-:-:S02]  /*11dc0*/  ISETP.GE.AND P3, PT, R0, R6, PT ;  /* 0x000000060000720c */ /* 0x000fc40003f66270 */
[----:B------:R-:W2:Y:S11]  /*11dd0*/  SHFL.IDX PT, R4, R8, 0x1, 0x181f ;  /* 0x00381f0008047f89 */ /* 0x000eb600000e0000 */
[----:B------:R-:W-:-:S02]  /*11de0*/  @!P3 LEA R21, R9, UR38, 0x1 ;  /* 0x000000260915bc11 */ /* 0x000fc4000f8e08ff */
[----:B0-----:R-:W-:Y:S01]  /*11df0*/  MOV R3, R2 ;  /* 0x0000000200037202 */ /* 0x001fe20000000f00 */
[----:B-1----:R-:W-:Y:S02]  /*11e00*/  IMAD.MOV.U32 R2, RZ, RZ, R14 ;  /* 0x000000ffff027224 */ /* 0x002fe400078e000e */
[----:B------:R-:W-:Y:S02]  /*11e10*/  SHFL.IDX PT, R14, R8, 0x7, 0x181f ;  /* 0x00f81f00080e7f89 */ /* 0x000fe400000e0000 */
[----:B------:R-:W-:-:S05]  /*11e20*/  @!P3 IMAD.WIDE.U32 R2, R10, 0x2, R2 ;  /* 0x000000020a02b825 */ /* 0x000fca00078e0002 */
[----:B------:R-:W-:Y:S04]  /*11e30*/  @!P3 LDGSTS.E.BYPASS.LTC128B.128 [R21+0x10400], desc[UR6][R2.64], !P4 ;  /* 0x104000000215bfae */ /* 0x000fe8000e101d46 */
[----:B------:R-:W-:Y:S04]  /*11e40*/  @!P3 LDGSTS.E.BYPASS.LTC128B.128 [R21+0x14400], desc[UR6][R2.64+0x80], !P2 ;  /* 0x144000800215bfae */ /* 0x000fe8000d101d46 */
[----:B------:R-:W-:Y:S04]  /*11e50*/  @!P3 LDGSTS.E.BYPASS.LTC128B.128 [R21+0x18400], desc[UR6][R2.64+0x100], !P1 ;  /* 0x184001000215bfae */ /* 0x000fe8000c901d46 */
[----:B------:R0:W-:Y:S01]  /*11e60*/  @!P3 LDGSTS.E.BYPASS.LTC128B.128 [R21+0x1c400], desc[UR6][R2.64+0x180], !P0 ;  /* 0x1c4001800215bfae */ /* 0x0001e2000c101d46 */
[----:B------:R-:W-:Y:S01]  /*11e70*/  ISETP.GE.AND P3, PT, R11, R6, PT ;  /* 0x000000060b00720c */ /* 0x000fe20003f66270 */
[----:B------:R-:W-:-:S02]  /*11e80*/  VIADD R11, R0, 0x20 ;  /* 0x00000020000b7836 */ /* 0x000fc40000000000 */
[----:B0-----:R-:W-:Y:S10]  /*11e90*/  SHFL.IDX PT, R3, R7, 0x2, 0x181f ;  /* 0x00581f0007037f89 */ /* 0x001ff400000e0000 */
[----:B--2---:R-:W-:Y:S01]  /*11ea0*/  @!P3 IMAD.WIDE.U32 R4, R10, 0x2, R4 ;  /* 0x000000020a04b825 */ /* 0x004fe200078e0004 */
[----:B------:R-:W-:Y:S01]  /*11eb0*/  @!P3 LEA R20, R9, UR38, 0x1 ;  /* 0x000000260914bc11 */ /* 0x000fe2000f8e08ff */
[----:B------:R-:W0:Y:S04]  /*11ec0*/  SHFL.IDX PT, R2, R8, 0x2, 0x181f ;  /* 0x00581f0008027f89 */ /* 0x000e2800000e0000 */
[----:B------:R-:W-:Y:S04]  /*11ed0*/  @!P3 LDGSTS.E.BYPASS.LTC128B.128 [R20+0x10c00], desc[UR6][R4.64], !P4 ;  /* 0x10c000000414bfae */ /* 0x000fe8000e101d46 */
[----:B------:R-:W-:Y:S04]  /*11ee0*/  @!P3 LDGSTS.E.BYPASS.LTC128B.128 [R20+0x14c00], desc[UR6][R4.64+0x80], !P2 ;  /* 0x14c000800414bfae */ /* 0x000fe8000d101d46 */
[----:B------:R-:W-:Y:S04]  /*11ef0*/  @!P3 LDGSTS.E.BYPASS.LTC128B.128 [R20+0x18c00], desc[UR6][R4.64+0x100], !P1 ;  /* 0x18c001000414bfae */ /* 0x000fe8000c901d46 */
[----:B------:R1:W-:Y:S01]  /*11f00*/  @!P3 LDGSTS.E.BYPASS.LTC128B.128 [R20+0x1cc00], desc[UR6][R4.64+0x180], !P0 ;  /* 0x1cc001800414bfae */ /* 0x0003e2000c101d46 */
[----:B------:R-:W-:Y:S01]  /*11f10*/  ISETP.GE.AND P3, PT, R11, R6, PT ;  /* 0x000000060b00720c */ /* 0x000fe20003f66270 */
[----:B------:R-:W-:-:S02]  /*11f20*/  VIADD R11, R0, 0x30 ;  /* 0x00000030000b7836 */ /* 0x000fc40000000000 */
[----:B-1----:R-:W-:Y:S10]  /*11f30*/  SHFL.IDX PT, R5, R7, 0x3, 0x181f ;  /* 0x00781f0007057f89 */ /* 0x002ff400000e0000 */
[----:B0-----:R-:W-:Y:S01]  /*11f40*/  @!P3 IMAD.WIDE.U32 R2, R10, 0x2, R2 ;  /* 0x000000020a02b825 */ /* 0x001fe200078e0002 */
[----:B------:R-:W-:Y:S01]  /*11f50*/  @!P3 LEA R21, R9, UR38, 0x1 ;  /* 0x000000260915bc11 */ /* 0x000fe2000f8e08ff */
[----:B------:R-:W0:Y:S04]  /*11f60*/  SHFL.IDX PT, R4, R8, 0x3, 0x181f ;  /* 0x00781f0008047f89 */ /* 0x000e2800000e0000 */
[----:B------:R-:W-:Y:S04]  /*11f70*/  @!P3 LDGSTS.E.BYPASS.LTC128B.128 [R21+0x11400], desc[UR6][R2.64], !P4 ;  /* 0x114000000215bfae */ /* 0x000fe8000e101d46 */
[----:B------:R-:W-:Y:S04]  /*11f80*/  @!P3 LDGSTS.E.BYPASS.LTC128B.128 [R21+0x15400], desc[UR6][R2.64+0x80], !P2 ;  /* 0x154000800215bfae */ /* 0x000fe8000d101d46 */
[----:B------:R-:W-:Y:S04]  /*11f90*/  @!P3 LDGSTS.E.BYPASS.LTC128B.128 [R21+0x19400], desc[UR6][R2.64+0x100], !P1 ;  /* 0x194001000215bfae */ /* 0x000fe8000c901d46 */
[----:B------:R1:W-:Y:S01]  /*11fa0*/  @!P3 LDGSTS.E.BYPASS.LTC128B.128 [R21+0x1d400], desc[UR6][R2.64+0x180], !P0 ;  /* 0x1d4001800215bfae */ /* 0x0003e2000c101d46 */
[----:B------:R-:W-:-:S02]  /*11fb0*/  ISETP.GE.AND P3, PT, R11, R6, PT ;  /* 0x000000060b00720c */ /* 0x000fc40003f66270 */
[----:B------:R-:W-:Y:S01]  /*11fc0*/  IADD3 R11, R0, 0x40, RZ ;  /* 0x00000040000b7810 */ /* 0x000fe20007ffe0ff */
        /* <DEDUP_REMOVED lines=24> */
[----:B------:R1:W-:Y:S04]  /*12150*/  @!P3 LDGSTS.E.BYPASS.LTC128B.128 [R20+0x12c00], desc[UR6][R4.64], !P4 ;  /* 0x12c000000414bfae */ /* 0x0003e8000e101d46 */
[----:B------:R1:W-:Y:S04]  /*12160*/  @!P3 LDGSTS.E.BYPASS.LTC128B.128 [R20+0x16c00], desc[UR6][R4.64+0x80], !P2 ;  /* 0x16c000800414bfae */ /* 0x0003e8000d101d46 */
[----:B------:R1:W-:Y:S04]  /*12170*/  @!P3 LDGSTS.E.BYPASS.LTC128B.128 [R20+0x1ac00], desc[UR6][R4.64+0x100], !P1 ;  /* 0x1ac001000414bfae */ /* 0x0003e8000c901d46 */
[----:B------:R1:W-:Y:S01]  /*12180*/  @!P3 LDGSTS.E.BYPASS.LTC128B.128 [R20+0x1ec00], desc[UR6][R4.64+0x180], !P0 ;  /* 0x1ec001800414bfae */ /* 0x0003e2000c101d46 */
[----:B------:R-:W-:-:S03]  /*12190*/  ISETP.GE.AND P3, PT, R11, R6, PT ;  /* 0x000000060b00720c */ /* 0x000fc60003f66270 */
[----:B------:R-:W2:Y:S10]  /*121a0*/  SHFL.IDX PT, R7, R7, 0x7, 0x181f ;  /* 0x00f81f0007077f89 */ /* 0x000eb400000e0000 */
[----:B0-----:R-:W-:Y:S01]  /*121b0*/  @!P3 IMAD.WIDE.U32 R2, R10, 0x2, R2 ;  /* 0x000000020a02b825 */ /* 0x001fe200078e0002 */
[----:B------:R-:W-:-:S05]  /*121c0*/  @!P3 LEA R21, R9, UR38, 0x1 ;  /* 0x000000260915bc11 */ /* 0x000fca000f8e08ff */
[----:B------:R1:W-:Y:S04]  /*121d0*/  @!P3 LDGSTS.E.BYPASS.LTC128B.128 [R21+0x13400], desc[UR6][R2.64], !P4 ;  /* 0x134000000215bfae */ /* 0x0003e8000e101d46 */
[----:B------:R1:W-:Y:S04]  /*121e0*/  @!P3 LDGSTS.E.BYPASS.LTC128B.128 [R21+0x17400], desc[UR6][R2.64+0x80], !P2 ;  /* 0x174000800215bfae */ /* 0x0003e8000d101d46 */
[----:B------:R1:W-:Y:S04]  /*121f0*/  @!P3 LDGSTS.E.BYPASS.LTC128B.128 [R21+0x1b400], desc[UR6][R2.64+0x100], !P1 ;  /* 0x1b4001000215bfae */ /* 0x0003e8000c901d46 */
[----:B--2---:R1:W-:Y:S02]  /*12200*/  @!P3 LDGSTS.E.BYPASS.LTC128B.128 [R21+0x1f400], desc[UR6][R2.64+0x180], !P0 ;  /* 0x1f4001800215bfae */ /* 0x0043e4000c101d46 */
.L_x_1168:
[----:B-1----:R-:W-:Y:S01]  /*12210*/  VIADD R3, R0, 0x70 ;  /* 0x0000007000037836 */ /* 0x002fe20000000000 */
        /* <DEDUP_REMOVED lines=15> */
.L_x_1065:
[----:B------:R-:W-:Y:S05]  /*12310*/  BSYNC B0 ;  /* 0x0000000000007941 */ /* 0x000fea0003800000 */
.L_x_1064:
[----:B------:R-:W-:Y:S01]  /*12320*/  NOP ;  /* 0x0000000000007918 */ /* 0x000fe20000000000 */
[----:B------:R-:W-:Y:S01]  /*12330*/  SYNCS.ARRIVE.TRANS64.RED.A0T1 RZ, [UR38+0x30800], RZ ;  /* 0x030800ffffff79a7 */ /* 0x000fe20008200426 */
[----:B------:R-:W-:Y:S01]  /*12340*/  IMAD.MOV.U32 R2, RZ, RZ, 0x1 ;  /* 0x00000001ff027424 */ /* 0x000fe200078e00ff */
[----:B------:R-:W-:Y:S04]  /*12350*/  ARRIVES.LDGSTSBAR.64.TRANSCNT [UR38+0x30800] ;  /* 0x03080000ff0079b0 */ /* 0x000fe80008000aa6 */
[----:B------:R-:W-:Y:S01]  /*12360*/  SHF.L.U32 R2, R2, 0x1f, RZ ;  /* 0x0000001f02027819 */ /* 0x000fe200000006ff */
[----:B------:R-:W-:Y:S01]  /*12370*/  NOP ;  /* 0x0000000000007918 */ /* 0x000fe20000000000 */
[----:B------:R-:W2:Y:S01]  /*12380*/  LDL.LU R3, [R1+0x8] ;  /* 0x0000080001037983 */ /* 0x000ea20000300800 */
[----:B------:R-:W-:Y:S01]  /*12390*/  SYNCS.ARRIVE.TRANS64.A1T0 RZ, [UR38+0x30800], RZ ;  /* 0x030800ffffff79a7 */ /* 0x000fe20008100026 */
[----:B------:R-:W1:Y:S01]  /*123a0*/  SYNCS.PHASECHK.TRANS64.TRYWAIT P0, [UR38+0x30820], R2 ;  /* 0x03082002ff0075a7 */ /* 0x000e620008000166 */
[----:B--2---:R-:W-:-:S05]  /*123b0*/  VIADD R0, R3, 0xfffffffe ;  /* 0xfffffffe03007836 */ /* 0x004fca0000000000 */
[----:B------:R-:W-:Y:S01]  /*123c0*/  ISETP.GE.AND P1, PT, R0, UR39, PT ;  /* 0x0000002700007c0c */ /* 0x000fe2000bf26270 */
[----:B-1----:R-:W-:-:S12]  /*123d0*/  @!P0 BRA `(.L_x_1066) ;  /* 0x0000003c002c8947 */ /* 0x002fd80003800000 */
.L_x_1169:
[----:B0-----:R-:W-:Y:S02]  /*123e0*/  IMAD.MOV.U32 R9, RZ, RZ, 0x1 ;  /* 0x00000001ff097424 */ /* 0x001fe400078e00ff */
[----:B------:R-:W-:Y:S01]  /*123f0*/  IMAD.MOV.U32 R8, RZ, RZ, RZ ;  /* 0x000000ffff087224 */ /* 0x000fe200078e00ff */
[----:B------:R-:W-:Y:S06]  /*12400*/  @!P1 BRA `(.L_x_1067) ;  /* 0x0000002000f09947 */ /* 0x000fec0003800000 */
[----:B------:R-:W-:Y:S01]  /*12410*/  UIADD3 UR4, UR44, 0x1, URZ ;  /* 0x000000012c047890 */ /* 0x000fe2000fffe03f */
[----:B------:R-:W0:Y:S01]  /*12420*/  S2R R4, SR_TID.X ;  /* 0x0000000000047919 */ /* 0x000e220000002100 */
[----:B------:R-:W-:Y:S01]  /*12430*/  ULOP3.LUT UR5, URZ, UR42, URZ, 0x33, !UPT ;  /* 0x0000002a3f057292 */ /* 0x000fe2000f8e333f */
[----:B------:R-:W-:Y:S01]  /*12440*/  IMAD.MOV.U32 R9, RZ, RZ, 0x1 ;  /* 0x00000001ff097424 */ /* 0x000fe200078e00ff */
[----:B------:R-:W-:-:S04]  /*12450*/  UIMAD UR4, UR4, UR41, URZ ;  /* 0x00000029040472a4 */ /* 0x000fc8000f8e023f */
[----:B-1----:R-:W-:Y:S01]  /*12460*/  MOV R3, UR5 ;  /* 0x0000000500037c02 */ /* 0x002fe20008000f00 */
[----:B------:R-:W-:Y:S01]  /*12470*/  ULOP3.LUT UR5, URZ, UR39, URZ, 0x33, !UPT ;  /* 0x000000273f057292 */ /* 0x000fe2000f8e333f */
[----:B------:R-:W-:Y:S01]  /*12480*/  LOP3.LUT R2, RZ, UR4, RZ, 0x33, !PT ;  /* 0x00000004ff027c12 */ /* 0x000fe2000f8e33ff */
[----:B------:R-:W-:-:S03]  /*12490*/  ULOP3.LUT UR4, URZ, UR43, URZ, 0x33, !UPT ;  /* 0x0000002b3f047292 */ /* 0x000fc6000f8e333f */
[----:B------:R-:W-:Y:S01]  /*124a0*/  VIADDMNMX R2, R2, -UR40, R3, !PT ;  /* 0x8000002802027c46 */ /* 0x000fe2000f800103 */
[----:B------:R-:W-:-:S03]  /*124b0*/  IMAD.MOV.U32 R3, RZ, RZ, 0x2 ;  /* 0x00000002ff037424 */ /* 0x000fc600078e00ff */
[----:B------:R-:W-:-:S04]  /*124c0*/  VIMNMX R2, R2, UR4, !PT ;  /* 0x0000000402027c48 */ /* 0x000fc8000ffe0100 */
[----:B------:R-:W-:-:S05]  /*124d0*/  VIADDMNMX R3, R2, R3, UR5, !PT ;  /* 0x0000000502037e46 */ /* 0x000fca000f800103 */
[----:B------:R-:W-:-:S05]  /*124e0*/  VIADD R5, R3, 0xfffffffe ;  /* 0xfffffffe03057836 */ /* 0x000fca0000000000 */
[-C--:B------:R-:W-:Y:S02]  /*124f0*/  ISETP.NE.AND P0, PT, R5, R2.reuse, PT ;  /* 0x000000020500720c */ /* 0x080fe40003f05270 */
[----:B------:R-:W-:Y:S02]  /*12500*/  LOP3.LUT R2, RZ, R2, RZ, 0x33, !PT ;  /* 0x00000002ff027212 */ /* 0x000fe400078e33ff */
[----:B0-----:R-:W-:Y:S02]  /*12510*/  LOP3.LUT R10, R4, 0x1f, RZ, 0xc0, !PT ;  /* 0x0000001f040a7812 */ /* 0x001fe400078ec0ff */
[----:B------:R-:W-:Y:S01]  /*12520*/  MOV R4, R16 ;  /* 0x0000001000047202 */ /* 0x000fe20000000f00 */
[----:B------:R-:W-:-:S05]  /*12530*/  IMAD.IADD R3, R3, 0x1, R2 ;  /* 0x0000000103037824 */ /* 0x000fca00078e0202 */
[----:B------:R-:W-:Y:S01]  /*12540*/  LOP3.LUT R12, R3, 0x1, RZ, 0xc0, !PT ;  /* 0x00000001030c7812 */ /* 0x000fe200078ec0ff */
[----:B------:R-:W-:Y:S06]  /*12550*/  @!P0 BRA `(.L_x_1068) ;  /* 0x0000001400c88947 */ /* 0x000fec0003800000 */
[----:B------:R-:W-:Y:S01]  /*12560*/  BSSY B0, `(.L_x_1068) ;  /* 0x0000171000007945 */ /* 0x000fe20003800000 */
[----:B------:R-:W-:Y:S02]  /*12570*/  IMAD.IADD R6, R3, 0x1, -R12 ;  /* 0x0000000103067824 */ /* 0x000fe400078e0a0c */
[----:B------:R-:W-:Y:S02]  /*12580*/  IMAD.MOV.U32 R7, RZ, RZ, 0x1 ;  /* 0x00000001ff077424 */ /* 0x000fe400078e00ff */
[----:B------:R-:W-:-:S07]  /*12590*/  IMAD.MOV.U32 R4, RZ, RZ, R16 ;  /* 0x000000ffff047224 */ /* 0x000fce00078e0010 */
.L_x_1107:
[----:B------:R-:W2:Y:S01]  /*125a0*/  LDL R2, [R1] ;  /* 0x0000000001027983 */ /* 0x000ea20000100800 */
[----:B------:R-:W-:Y:S01]  /*125b0*/  VIADD R6, R6, 0xfffffffe ;  /* 0xfffffffe06067836 */ /* 0x000fe20000000000 */
[----:B------:R-:W-:Y:S04]  /*125c0*/  BSSY B1, `(.L_x_1069) ;  /* 0x00000b3000017945 */ /* 0x000fe80003800000 */
[----:B------:R-:W-:Y:S02]  /*125d0*/  ISETP.NE.AND P2, PT, R6, RZ, PT ;  /* 0x000000ff0600720c */ /* 0x000fe40003f45270 */
[----:B--2---:R-:W-:-:S13]  /*125e0*/  ISETP.NE.AND P0, PT, R2, RZ, PT ;  /* 0x000000ff0200720c */ /* 0x004fda0003f05270 */
[----:B------:R-:W-:Y:S05]  /*125f0*/  @!P0 BRA `(.L_x_1070) ;  /* 0x0000000800bc8947 */ /* 0x000fea0003800000 */
[----:B------:R-:W2:Y:S01]  /*12600*/  LDL R2, [R1+0x4] ;  /* 0x0000040001027983 */ /* 0x000ea20000100800 */
[----:B------:R-:W-:Y:S02]  /*12610*/  MOV R9, R0 ;  /* 0x0000000000097202 */ /* 0x000fe40000000f00 */
        /* <DEDUP_REMOVED lines=12> */
[--C-:B------:R-:W-:Y:S01]  /*126e0*/  SHF.R.S32.HI R3, RZ, 0x1f, R2.reuse ;  /* 0x0000001fff037819 */ /* 0x100fe20000011402 */
[--C-:B------:R-:W-:Y:S02]  /*126f0*/  IMAD.MOV R5, RZ, RZ, -R2.reuse ;  /* 0x000000ffff057224 */ /* 0x100fe400078e0a02 */
[----:B------:R-:W-:Y:S01]  /*12700*/  IMAD.WIDE.U32 R2, R18, UR4, R2 ;  /* 0x0000000412027c25 */ /* 0x000fe2000f8e0002 */
[----:B------:R-:W-:-:S03]  /*12710*/  ULDC.64 UR4, c[0x0][0x418] ;  /* 0x0001060000047ab9 */ /* 0x000fc60000000a00 */
[----:B------:R-:W-:Y:S01]  /*12720*/  IMAD.IADD R3, R4, 0x1, R3 ;  /* 0x0000000104037824 */ /* 0x000fe200078e0203 */
[----:B------:R-:W-:Y:S01]  /*12730*/  LEA R4, P0, R2, UR4, 0x2 ;  /* 0x0000000402047c11 */ /* 0x000fe2000f8010ff */
[----:B------:R-:W-:-:S03]  /*12740*/  IMAD R9, R9, R5, R0 ;  /* 0x0000000509097224 */ /* 0x000fc600078e0200 */
[----:B------:R-:W-:-:S05]  /*12750*/  LEA.HI.X R5, R2, UR5, R3, 0x2, P0 ;  /* 0x0000000502057c11 */ /* 0x000fca00080f1403 */
[----:B------:R0:W5:Y:S04]  /*12760*/  LDG.E R4, desc[UR6][R4.64] ;  /* 0x0000000604047981 */ /* 0x000168000c1e1900 */
.L_x_1071:
[----:B------:R-:W1:Y:S01]  /*12770*/  S2R R2, SR_TID.X ;  /* 0x0000000000027919 */ /* 0x000e620000002100 */
[----:B------:R-:W-:Y:S01]  /*12780*/  BSSY B2, `(.L_x_1072) ;  /* 0x0000006000027945 */ /* 0x000fe20003800000 */
[----:B-1----:R-:W-:Y:S02]  /*12790*/  LOP3.LUT R3, R2, 0x7f, RZ, 0xc0, !PT ;  /* 0x0000007f02037812 */ /* 0x002fe400078ec0ff */
[----:B------:R-:W-:Y:S02]  /*127a0*/  SHF.L.U32 R2, R7, 0x1f, RZ ;  /* 0x0000001f07027819 */ /* 0x000fe400000006ff */
[----:B------:R-:W-:Y:S02]  /*127b0*/  ISETP.NE.AND P1, PT, R3, RZ, PT ;  /* 0x000000ff0300720c */ /* 0x000fe40003f25270 */
[----:B------:R-:W1:Y:S02]  /*127c0*/  SYNCS.PHASECHK.TRANS64.TRYWAIT P0, [UR38+0x30848], R2 ;  /* 0x03084802ff0075a7 */ /* 0x000e640008000166 */
[----:B-1----:R-:W-:Y:S09]  /*127d0*/  @!P0 BRA `(.L_x_1073) ;  /* 0x0000003800448947 */ /* 0x002ff20003800000 */
.L_x_1170:
[----:B------:R-:W-:Y:S05]  /*127e0*/  BSYNC B2 ;  /* 0x0000000000027941 */ /* 0x000fea0003800000 */
.L_x_1072:
[----:B------:R-:W-:Y:S04]  /*127f0*/  BSSY B2, `(.L_x_1074) ;  /* 0x0000007000027945 */ /* 0x000fe80003800000 */
[----:B------:R-:W-:Y:S05]  /*12800*/  @P1 BRA `(.L_x_1075) ;  /* 0x0000000000141947 */ /* 0x000fea0003800000 */
[----:B------:R-:W-:Y:S01]  /*12810*/  ISETP.NE.AND P0, PT, R10, RZ, PT ;  /* 0x000000ff0a00720c */ /* 0x000fe20003f05270 */
[----:B-1----:R-:W-:-:S04]  /*12820*/  IMAD.MOV.U32 R3, RZ, RZ, 0x8000 ;  /* 0x00008000ff037424 */ /* 0x002fc800078e00ff */
[----:B------:R2:W-:Y:S08]  /*12830*/  SYNCS.ARRIVE.TRANS64 RZ, [UR38+0x30838], R3 ;  /* 0x03083803ffff79a7 */ /* 0x0005f00008000026 */
[----:B--2---:R-:W-:Y:S05]  /*12840*/  @!P0 BRA `(.L_x_1075) ;  /* 0x0000000000048947 */ /* 0x004fea0003800000 */
[----:B------:R-:W-:Y:S01]  /*12850*/  BPT.TRAP 0x1 ;  /* 0x000000040000795c */ /* 0x000fe20000300000 */
.L_x_1075:
[----:B------:R-:W-:Y:S05]  /*12860*/  BSYNC B2 ;  /* 0x0000000000027941 */ /* 0x000fea0003800000 */
.L_x_1074:
[----:B------:R-:W-:Y:S01]  /*12870*/  MOV R14, RZ ;  /* 0x000000ff000e7202 */ /* 0x000fe20000000f00 */
[----:B------:R-:W-:Y:S01]  /*12880*/  ULDC.64 UR4, c[0x0][0x198] ;  /* 0x0000660000047ab9 */ /* 0x000fe20000000a00 */
[----:B------:R-:W-:Y:S01]  /*12890*/  PLOP3.LUT P0, PT, PT, PT, PT, 0x80, 0x0 ;  /* 0x000000000000781c */ /* 0x000fe20003f0f070 */
[----:B------:R-:W-:Y:S01]  /*128a0*/  UIADD3 UR4, UP0, UR4, 0x370, URZ ;  /* 0x0000037004047890 */ /* 0x000fe2000ff1e03f */
[----:B------:R-:W-:Y:S01]  /*128b0*/  R2UR UR34, R14 ;  /* 0x000000000e2272ca */ /* 0x000fe200000e0000 */
[----:B-1----:R-:W-:Y:S01]  /*128c0*/  IMAD.SHL.U32 R3, R9, 0x40, RZ ;  /* 0x0000004009037824 */ /* 0x002fe200078e00ff */
[----:B------:R-:W-:Y:S02]  /*128d0*/  UIADD3 UR32, UR38, 0x28400, URZ ;  /* 0x0002840026207890 */ /* 0x000fe4000fffe03f */
[----:B------:R-:W-:Y:S02]  /*128e0*/  UIADD3 UR33, UR38, 0x30838, URZ ;  /* 0x0003083826217890 */ /* 0x000fe4000fffe03f */
[----:B------:R-:W-:Y:S01]  /*128f0*/  UIADD3.X UR5, URZ, UR5, URZ, UP0, !UPT ;  /* 0x000000053f057290 */ /* 0x000fe200087fe43f */
[----:B------:R-:W-:Y:S01]  /*12900*/  UMOV UR6, 0x0 ;  /* 0x0000000000067882 */ /* 0x000fe20000000000 */
[----:B------:R-:W-:-:S10]  /*12910*/  UMOV UR7, 0x14f00000 ;  /* 0x14f0000000077882 */ /* 0x000fd40000000000 */
.L_x_1076:
[----:B------:R-:W-:-:S13]  /*12920*/  @P0 ELECT P3, URZ, PT ;  /* 0x00000000003f082f */ /* 0x000fda0003860000 */
[----:B-----5:R-:W-:Y:S02]  /*12930*/  @P3 R2UR UR37, R4 ;  /* 0x00000000042532ca */ /* 0x020fe400000e0000 */
        /* <DEDUP_REMOVED lines=11> */
.L_x_1077:
        /* <DEDUP_REMOVED lines=15> */
.L_x_1078:
        /* <DEDUP_REMOVED lines=15> */
.L_x_1079:
        /* <DEDUP_REMOVED lines=12> */
.L_x_1171:
[----:B------:R-:W-:Y:S05]  /*12c90*/  BSYNC B2 ;  /* 0x0000000000027941 */ /* 0x000fea0003800000 */
.L_x_1080:
[----:B------:R-:W-:Y:S01]  /*12ca0*/  BSSY B2, `(.L_x_1082) ;  /* 0x0000009000027945 */ /* 0x000fe20003800000 */
[----:B0-----:R-:W-:Y:S01]  /*12cb0*/  MOV R2, 0x0 ;  /* 0x0000000000027802 */ /* 0x001fe20000000f00 */
[----:B------:R-:W-:Y:S02]  /*12cc0*/  IMAD.MOV.U32 R3, RZ, RZ, 0x14f00000 ;  /* 0x14f00000ff037424 */ /* 0x000fe400078e00ff */
[----:B------:R-:W-:Y:S05]  /*12cd0*/  @P1 BRA `(.L_x_1083) ;  /* 0x0000000000141947 */ /* 0x000fea0003800000 */
[----:B------:R-:W-:Y:S01]  /*12ce0*/  ISETP.NE.AND P0, PT, R10, RZ, PT ;  /* 0x000000ff0a00720c */ /* 0x000fe20003f05270 */
[----:B------:R-:W-:-:S04]  /*12cf0*/  IMAD.MOV.U32 R15, RZ, RZ, 0x8000 ;  /* 0x00008000ff0f7424 */ /* 0x000fc800078e00ff */
[----:B------:R0:W-:Y:S08]  /*12d00*/  SYNCS.ARRIVE.TRANS64 RZ, [UR38+0x30850], R15 ;  /* 0x0308500fffff79a7 */ /* 0x0001f00008000026 */
[----:B0-----:R-:W-:Y:S05]  /*12d10*/  @!P0 BRA `(.L_x_1083) ;  /* 0x0000000000048947 */ /* 0x001fea0003800000 */
[----:B------:R-:W-:Y:S01]  /*12d20*/  BPT.TRAP 0x1 ;  /* 0x000000040000795c */ /* 0x000fe20000300000 */
.L_x_1083:
[----:B------:R-:W-:Y:S05]  /*12d30*/  BSYNC B2 ;  /* 0x0000000000027941 */ /* 0x000fea0003800000 */
.L_x_1082:
[----:B------:R-:W-:Y:S01]  /*12d40*/  R2UR UR6, R2 ;  /* 0x00000000020672ca */ /* 0x000fe200000e0000 */
[----:B------:R-:W-:Y:S01]  /*12d50*/  ULDC.64 UR4, c[0x0][0x198] ;  /* 0x0000660000047ab9 */ /* 0x000fe20000000a00 */
[----:B------:R-:W-:Y:S01]  /*12d60*/  R2UR UR7, R3 ;  /* 0x00000000030772ca */ /* 0x000fe200000e0000 */
[----:B------:R-:W-:Y:S01]  /*12d70*/  UIADD3 UR4, UP0, UR4, 0x470, URZ ;  /* 0x0000047004047890 */ /* 0x000fe2000ff1e03f */
[----:B------:R-:W-:Y:S01]  /*12d80*/  R2UR UR10, R14 ;  /* 0x000000000e0a72ca */ /* 0x000fe200000e0000 */
[----:B------:R-:W-:Y:S01]  /*12d90*/  IMAD.SHL.U32 R14, R17, 0x40, RZ ;  /* 0x00000040110e7824 */ /* 0x000fe200078e00ff */
[----:B------:R-:W-:Y:S01]  /*12da0*/  PLOP3.LUT P0, PT, PT, PT, PT, 0x80, 0x0 ;  /* 0x000000000000781c */ /* 0x000fe20003f0f070 */
[----:B------:R-:W-:Y:S02]  /*12db0*/  UIADD3 UR8, UR38, 0x400, URZ ;  /* 0x0000040026087890 */ /* 0x000fe4000fffe03f */
[----:B------:R-:W-:Y:S02]  /*12dc0*/  UIADD3 UR9, UR38, 0x30850, URZ ;  /* 0x0003085026097890 */ /* 0x000fe4000fffe03f */
[----:B------:R-:W-:-:S12]  /*12dd0*/  UIADD3.X UR5, URZ, UR5, URZ, UP0, !UPT ;  /* 0x000000053f057290 */ /* 0x000fd800087fe43f */
.L_x_1084:
        /* <DEDUP_REMOVED lines=13> */
.L_x_1085:
        /* <DEDUP_REMOVED lines=13> */
.L_x_1086:
        /* <DEDUP_REMOVED lines=13> */
.L_x_1087:
        /* <DEDUP_REMOVED lines=8> */
[----:B------:R-:W-:Y:S01]  /*130d0*/  IMAD.MOV.U32 R17, RZ, RZ, R9 ;  /* 0x000000ffff117224 */ /* 0x000fe200078e0009 */
[----:B------:R-:W-:-:S07]  /*130e0*/  MOV R16, R4 ;  /* 0x0000000400107202 */ /* 0x000fce0000000f00 */
.L_x_1070:
[----:B------:R-:W-:Y:S05]  /*130f0*/  BSYNC B1 ;  /* 0x0000000000017941 */ /* 0x000fea0003800000 */
.L_x_1069:
[----:B------:R-:W2:Y:S01]  /*13100*/  LDL R2, [R1] ;  /* 0x0000000001027983 */ /* 0x000ea20000100800 */
[----:B------:R-:W-:Y:S01]  /*13110*/  BSSY B1, `(.L_x_1088) ;  /* 0x00000b2000017945 */ /* 0x000fe20003800000 */
[----:B------:R-:W-:Y:S02]  /*13120*/  LOP3.LUT R9, R7, 0x1, RZ, 0x3c, !PT ;  /* 0x0000000107097812 */ /* 0x000fe400078e3cff */
[----:B--2---:R-:W-:-:S13]  /*13130*/  ISETP.NE.AND P0, PT, R2, RZ, PT ;  /* 0x000000ff0200720c */ /* 0x004fda0003f05270 */
[----:B------:R-:W-:Y:S05]  /*13140*/  @!P0 BRA `(.L_x_1089) ;  /* 0x0000000800b88947 */ /* 0x000fea0003800000 */
[----:B------:R-:W2:Y:S01]  /*13150*/  LDL R2, [R1+0x4] ;  /* 0x0000040001027983 */ /* 0x000ea20000100800 */
[----:B------:R-:W-:Y:S01]  /*13160*/  VIADD R11, R0, 0xffffffff ;  /* 0xffffffff000b7836 */ /* 0x000fe20000000000 */
        /* <DEDUP_REMOVED lines=21> */
.L_x_1090:
[----:B------:R-:W1:Y:S01]  /*132c0*/  S2R R2, SR_TID.X ;  /* 0x0000000000027919 */ /* 0x000e620000002100 */
[----:B------:R-:W-:Y:S01]  /*132d0*/  BSSY B2, `(.L_x_1091) ;  /* 0x0000006000027945 */ /* 0x000fe20003800000 */
[----:B-1----:R-:W-:Y:S02]  /*132e0*/  LOP3.LUT R3, R2, 0x7f, RZ, 0xc0, !PT ;  /* 0x0000007f02037812 */ /* 0x002fe400078ec0ff */
[----:B------:R-:W-:Y:S02]  /*132f0*/  SHF.L.U32 R2, R9, 0x1f, RZ ;  /* 0x0000001f09027819 */ /* 0x000fe400000006ff */
[----:B------:R-:W-:Y:S02]  /*13300*/  ISETP.NE.AND P1, PT, R3, RZ, PT ;  /* 0x000000ff0300720c */ /* 0x000fe40003f25270 */
[----:B------:R-:W1:Y:S02]  /*13310*/  SYNCS.PHASECHK.TRANS64.TRYWAIT P0, [UR38+0x30840], R2 ;  /* 0x03084002ff0075a7 */ /* 0x000e640008000166 */
[----:B-1----:R-:W-:Y:S09]  /*13320*/  @!P0 BRA `(.L_x_1092) ;  /* 0x0000002c00a08947 */ /* 0x002ff20003800000 */
.L_x_1172:
[----:B------:R-:W-:Y:S05]  /*13330*/  BSYNC B2 ;  /* 0x0000000000027941 */ /* 0x000fea0003800000 */
.L_x_1091:
[----:B------:R-:W-:Y:S04]  /*13340*/  BSSY B2, `(.L_x_1093) ;  /* 0x0000007000027945 */ /* 0x000fe80003800000 */
[----:B------:R-:W-:Y:S05]  /*13350*/  @P1 BRA `(.L_x_1094) ;  /* 0x0000000000141947 */ /* 0x000fea0003800000 */
[----:B------:R-:W-:Y:S02]  /*13360*/  ISETP.NE.AND P0, PT, R10, RZ, PT ;  /* 0x000000ff0a00720c */ /* 0x000fe40003f05270 */
[----:B-1----:R-:W-:-:S04]  /*13370*/  MOV R2, 0x8000 ;  /* 0x0000800000027802 */ /* 0x002fc80000000f00 */
[----:B------:R2:W-:Y:S07]  /*13380*/  SYNCS.ARRIVE.TRANS64 RZ, [UR38+0x30830], R2 ;  /* 0x03083002ffff79a7 */ /* 0x0005ee0008000026 */
[----:B------:R-:W-:Y:S05]  /*13390*/  @!P0 BRA `(.L_x_1094) ;  /* 0x0000000000048947 */ /* 0x000fea0003800000 */
[----:B------:R-:W-:Y:S01]  /*133a0*/  BPT.TRAP 0x1 ;  /* 0x000000040000795c */ /* 0x000fe20000300000 */
.L_x_1094:
[----:B------:R-:W-:Y:S05]  /*133b0*/  BSYNC B2 ;  /* 0x0000000000027941 */ /* 0x000fea0003800000 */
.L_x_1093:
[----:B------:R-:W-:Y:S01]  /*133c0*/  IMAD.MOV.U32 R15, RZ, RZ, RZ ;  /* 0x000000ffff0f7224 */ /* 0x000fe200078e00ff */
[----:B------:R-:W-:Y:S01]  /*133d0*/  ULDC.64 UR4, c[0x0][0x198] ;  /* 0x0000660000047ab9 */ /* 0x000fe20000000a00 */
[----:B------:R-:W-:Y:S01]  /*133e0*/  PLOP3.LUT P0, PT, PT, PT, PT, 0x80, 0x0 ;  /* 0x000000000000781c */ /* 0x000fe20003f0f070 */
[----:B------:R-:W-:Y:S01]  /*133f0*/  UIADD3 UR4, UP0, UR4, 0x370, URZ ;  /* 0x0000037004047890 */ /* 0x000fe2000ff1e03f */
[----:B-12---:R-:W-:Y:S01]  /*13400*/  IMAD.SHL.U32 R2, R11, 0x40, RZ ;  /* 0x000000400b027824 */ /* 0x006fe200078e00ff */
[----:B------:R-:W-:Y:S01]  /*13410*/  R2UR UR10, R15 ;  /* 0x000000000f0a72ca */ /* 0x000fe200000e0000 */
[----:B------:R-:W-:Y:S02]  /*13420*/  UIADD3 UR8, UR38, 0x20400, URZ ;  /* 0x0002040026087890 */ /* 0x000fe4000fffe03f */
[----:B------:R-:W-:Y:S02]  /*13430*/  UIADD3 UR9, UR38, 0x30830, URZ ;  /* 0x0003083026097890 */ /* 0x000fe4000fffe03f */
[----:B------:R-:W-:Y:S01]  /*13440*/  UIADD3.X UR5, URZ, UR5, URZ, UP0, !UPT ;  /* 0x000000053f057290 */ /* 0x000fe200087fe43f */
[----:B------:R-:W-:Y:S01]  /*13450*/  UMOV UR6, 0x0 ;  /* 0x0000000000067882 */ /* 0x000fe20000000000 */
[----:B------:R-:W-:-:S10]  /*13460*/  UMOV UR7, 0x14f00000 ;  /* 0x14f0000000077882 */ /* 0x000fd40000000000 */
.L_x_1095:
        /* <DEDUP_REMOVED lines=14> */
.L_x_1096:
        /* <DEDUP_REMOVED lines=14> */
.L_x_1097:
        /* <DEDUP_REMOVED lines=14> */
.L_x_1098:
        /* <DEDUP_REMOVED lines=12> */
.L_x_1173:
[----:B------:R-:W-:Y:S05]  /*137d0*/  BSYNC B2 ;  /* 0x0000000000027941 */ /* 0x000fea0003800000 */
.L_x_1099:
        /* <DEDUP_REMOVED lines=9> */
.L_x_1102:
[----:B------:R-:W-:Y:S05]  /*13870*/  BSYNC B2 ;  /* 0x0000000000027941 */ /* 0x000fea0003800000 */
.L_x_1101:
        /* <DEDUP_REMOVED lines=10> */
.L_x_1103:
        /* <DEDUP_REMOVED lines=13> */
.L_x_1104:
        /* <DEDUP_REMOVED lines=13> */
.L_x_1105:
        /* <DEDUP_REMOVED lines=13> */
.L_x_1106:
        /* <DEDUP_REMOVED lines=10> */
.L_x_1089:
[----:B------:R-:W-:Y:S05]  /*13c30*/  BSYNC B1 ;  /* 0x0000000000017941 */ /* 0x000fea0003800000 */
.L_x_1088:
[----:B------:R-:W-:Y:S02]  /*13c40*/  VIADD R0, R0, 0xfffffffe ;  /* 0xfffffffe00007836 */ /* 0x000fe40000000000 */
[----:B------:R-:W-:Y:S01]  /*13c50*/  IMAD.MOV.U32 R7, RZ, RZ, R9 ;  /* 0x000000ffff077224 */ /* 0x000fe200078e0009 */
[----:B------:R-:W-:Y:S06]  /*13c60*/  @P2 BRA `(.L_x_1107) ;  /* 0xffffffe8004c2947 */ /* 0x000fec000383ffff */
[----:B------:R-:W-:Y:S05]  /*13c70*/  BSYNC B0 ;  /* 0x0000000000007941 */ /* 0x000fea0003800000 */
.L_x_1068:
[----:B------:R-:W-:Y:S01]  /*13c80*/  ISETP.NE.AND P0, PT, R12, RZ, PT ;  /* 0x000000ff0c00720c */ /* 0x000fe20003f05270 */
[----:B------:R-:W-:-:S12]  /*13c90*/  BSSY B0, `(.L_x_1067) ;  /* 0x00000b3000007945 */ /* 0x000fd80003800000 */
[----:B------:R-:W-:Y:S05]  /*13ca0*/  @!P0 BRA `(.L_x_1108) ;  /* 0x0000000800c48947 */ /* 0x000fea0003800000 */
[----:B------:R-:W2:Y:S01]  /*13cb0*/  LDL R2, [R1] ;  /* 0x0000000001027983 */ /* 0x000ea20000100800 */
[----:B------:R-:W-:Y:S01]  /*13cc0*/  IMAD.MOV.U32 R8, RZ, RZ, 0x1 ;  /* 0x00000001ff087424 */ /* 0x000fe200078e00ff */
[----:B--2---:R-:W-:-:S13]  /*13cd0*/  ISETP.NE.AND P1, PT, R2, RZ, PT ;  /* 0x000000ff0200720c */ /* 0x004fda0003f25270 */
[----:B------:R-:W-:Y:S05]  /*13ce0*/  @!P1 BRA `(.L_x_1108) ;  /* 0x0000000800b49947 */ /* 0x000fea0003800000 */
[----:B------:R-:W2:Y:S02]  /*13cf0*/  LDL.LU R2, [R1+0x4] ;  /* 0x0000040001027983 */ /* 0x000ea40000300800 */
[----:B--2---:R-:W-:-:S13]  /*13d00*/  ISETP.NE.AND P1, PT, R2, RZ, PT ;  /* 0x000000ff0200720c */ /* 0x004fda0003f25270 */
[----:B------:R-:W-:Y:S05]  /*13d10*/  @!P1 BRA `(.L_x_1109) ;  /* 0x0000000000509947 */ /* 0x000fea0003800000 */
[----:B------:R-:W0:Y:S01]  /*13d20*/  LDC R7, c[0x0][0x43c] ;  /* 0x00010f00ff077b82 */ /* 0x000e220000000800 */
[----:B------:R-:W-:Y:S01]  /*13d30*/  MOV R6, R0 ;  /* 0x0000000000067202 */ /* 0x000fe20000000f00 */
        /* <DEDUP_REMOVED lines=16> */
[----:B------:R-:W-:-:S04]  /*13e40*/  IMAD.MOV R2, RZ, RZ, -R6 ;  /* 0x000000ffff027224 */ /* 0x000fc800078e0a06 */
[----:B------:R-:W-:-:S07]  /*13e50*/  IMAD R0, R7, R2, R0 ;  /* 0x0000000207007224 */ /* 0x000fce00078e0200 */
.L_x_1109:
[----:B------:R-:W1:Y:S01]  /*13e60*/  S2R R2, SR_TID.X ;  /* 0x0000000000027919 */ /* 0x000e620000002100 */
[----:B------:R-:W-:Y:S01]  /*13e70*/  BSSY B1, `(.L_x_1110) ;  /* 0x0000006000017945 */ /* 0x000fe20003800000 */
[----:B-1----:R-:W-:Y:S02]  /*13e80*/  LOP3.LUT R3, R2, 0x7f, RZ, 0xc0, !PT ;  /* 0x0000007f02037812 */ /* 0x002fe400078ec0ff */
[----:B------:R-:W-:Y:S02]  /*13e90*/  SHF.L.U32 R2, R9, 0x1f, RZ ;  /* 0x0000001f09027819 */ /* 0x000fe400000006ff */
[----:B------:R-:W-:Y:S02]  /*13ea0*/  ISETP.NE.AND P1, PT, R3, RZ, PT ;  /* 0x000000ff0300720c */ /* 0x000fe40003f25270 */
[----:B------:R-:W1:Y:S02]  /*13eb0*/  SYNCS.PHASECHK.TRANS64.TRYWAIT P0, [UR38+0x30848], R2 ;  /* 0x03084802ff0075a7 */ /* 0x000e640008000166 */
[----:B-1----:R-:W-:Y:S09]  /*13ec0*/  @!P0 BRA `(.L_x_1111) ;  /* 0x0000002000e88947 */ /* 0x002ff20003800000 */
.L_x_1174:
[----:B------:R-:W-:Y:S05]  /*13ed0*/  BSYNC B1 ;  /* 0x0000000000017941 */ /* 0x000fea0003800000 */
.L_x_1110:
[----:B------:R-:W-:Y:S04]  /*13ee0*/  BSSY B1, `(.L_x_1112) ;  /* 0x0000007000017945 */ /* 0x000fe80003800000 */
[----:B------:R-:W-:Y:S05]  /*13ef0*/  @P1 BRA `(.L_x_1113) ;  /* 0x0000000000141947 */ /* 0x000fea0003800000 */
[----:B------:R-:W-:Y:S01]  /*13f00*/  ISETP.NE.AND P0, PT, R10, RZ, PT ;  /* 0x000000ff0a00720c */ /* 0x000fe20003f05270 */
[----:B-1----:R-:W-:-:S04]  /*13f10*/  IMAD.MOV.U32 R3, RZ, RZ, 0x8000 ;  /* 0x00008000ff037424 */ /* 0x002fc800078e00ff */
[----:B------:R2:W-:Y:S08]  /*13f20*/  SYNCS.ARRIVE.TRANS64 RZ, [UR38+0x30838], R3 ;  /* 0x03083803ffff79a7 */ /* 0x0005f00008000026 */
[----:B--2---:R-:W-:Y:S05]  /*13f30*/  @!P0 BRA `(.L_x_1113) ;  /* 0x0000000000048947 */ /* 0x004fea0003800000 */
[----:B------:R-:W-:Y:S01]  /*13f40*/  BPT.TRAP 0x1 ;  /* 0x000000040000795c */ /* 0x000fe20000300000 */
.L_x_1113:
[----:B------:R-:W-:Y:S05]  /*13f50*/  BSYNC B1 ;  /* 0x0000000000017941 */ /* 0x000fea0003800000 */
.L_x_1112:
[----:B0-----:R-:W-:Y:S01]  /*13f60*/  MOV R5, RZ ;  /* 0x000000ff00057202 */ /* 0x001fe20000000f00 */
        /* <DEDUP_REMOVED lines=10> */
.L_x_1114:
        /* <DEDUP_REMOVED lines=14> */
.L_x_1115:
        /* <DEDUP_REMOVED lines=14> */
.L_x_1116:
        /* <DEDUP_REMOVED lines=14> */
.L_x_1117:
        /* <DEDUP_REMOVED lines=11> */
.L_x_1175:
[----:B------:R-:W-:Y:S05]  /*14360*/  BSYNC B1 ;  /* 0x0000000000017941 */ /* 0x000fea0003800000 */
.L_x_1118:
        /* <DEDUP_REMOVED lines=9> */
.L_x_1121:
[----:B------:R-:W-:Y:S05]  /*14400*/  BSYNC B1 ;  /* 0x0000000000017941 */ /* 0x000fea0003800000 */
.L_x_1120:
        /* <DEDUP_REMOVED lines=10> */
.L_x_1122:
        /* <DEDUP_REMOVED lines=13> */
.L_x_1123:
        /* <DEDUP_REMOVED lines=13> */
.L_x_1124:
        /* <DEDUP_REMOVED lines=13> */
.L_x_1125:
        /* <DEDUP_REMOVED lines=10> */
.L_x_1108:
[----:B------:R-:W-:Y:S05]  /*147c0*/  BSYNC B0 ;  /* 0x0000000000007941 */ /* 0x000fea0003800000 */
.L_x_1067:
[----:B------:R-:W2:Y:S01]  /*147d0*/  LDL.LU R0, [R1] ;  /* 0x0000000001007983 */ /* 0x000ea20000300800 */
[----:B------:R-:W-:Y:S01]  /*147e0*/  BSSY B0, `(.L_x_1126) ;  /* 0x0000051000007945 */ /* 0x000fe20003800000 */
[----:B--2---:R-:W-:-:S13]  /*147f0*/  ISETP.NE.AND P0, PT, R0, RZ, PT ;  /* 0x000000ff0000720c */ /* 0x004fda0003f05270 */
[----:B------:R-:W-:Y:S05]  /*14800*/  @!P0 BRA `(.L_x_1127) ;  /* 0x0000000400388947 */ /* 0x000fea0003800000 */
[----:B------:R-:W0:Y:S01]  /*14810*/  S2R R0, SR_TID.X ;  /* 0x0000000000007919 */ /* 0x000e220000002100 */
[----:B-1----:R-:W-:Y:S01]  /*14820*/  LEA R3, R8, UR38, 0x3 ;  /* 0x0000002608037c11 */ /* 0x002fe2000f8e18ff */
[----:B------:R-:W-:Y:S01]  /*14830*/  BSSY B1, `(.L_x_1128) ;  /* 0x0000006000017945 */ /* 0x000fe20003800000 */
[----:B0-----:R-:W-:Y:S02]  /*14840*/  LOP3.LUT R2, R0, 0x7f, RZ, 0xc0, !PT ;  /* 0x0000007f00027812 */ /* 0x001fe400078ec0ff */
[----:B------:R-:W-:Y:S02]  /*14850*/  SHF.L.U32 R0, R9, 0x1f, RZ ;  /* 0x0000001f09007819 */ /* 0x000fe400000006ff */
[----:B------:R-:W-:Y:S02]  /*14860*/  ISETP.NE.AND P1, PT, R2, RZ, PT ;  /* 0x000000ff0200720c */ /* 0x000fe40003f25270 */
[----:B------:R-:W0:Y:S02]  /*14870*/  SYNCS.PHASECHK.TRANS64.TRYWAIT P0, [R3+URZ+0x30860], R0 ;  /* 0x03086000030075a7 */ /* 0x000e24000800017f */
[----:B0-----:R-:W-:Y:S09]  /*14880*/  @!P0 BRA `(.L_x_1129) ;  /* 0x0000001800a88947 */ /* 0x001ff20003800000 */
.L_x_1176:
[----:B------:R-:W-:Y:S05]  /*14890*/  BSYNC B1 ;  /* 0x0000000000017941 */ /* 0x000fea0003800000 */
.L_x_1128:
[----:B------:R-:W-:Y:S04]  /*148a0*/  BSSY B1, `(.L_x_1130) ;  /* 0x0000008000017945 */ /* 0x000fe80003800000 */
[----:B------:R-:W-:Y:S05]  /*148b0*/  @P1 BRA `(.L_x_1131) ;  /* 0x0000000000181947 */ /* 0x000fea0003800000 */
[----:B------:R-:W1:Y:S01]  /*148c0*/  S2R R2, SR_TID.X ;  /* 0x0000000000027919 */ /* 0x000e620000002100 */
[----:B0-----:R-:W-:-:S04]  /*148d0*/  IMAD.MOV.U32 R0, RZ, RZ, 0x8000 ;  /* 0x00008000ff007424 */ /* 0x001fc800078e00ff */
[----:B------:R2:W-:Y:S01]  /*148e0*/  SYNCS.ARRIVE.TRANS64 RZ, [R3+URZ+0x30850], R0 ;  /* 0x0308500003ff79a7 */ /* 0x0005e2000800003f */
[----:B-1----:R-:W-:-:S13]  /*148f0*/  LOP3.LUT P0, RZ, R2, 0x1f, RZ, 0xc0, !PT ;  /* 0x0000001f02ff7812 */ /* 0x002fda000780c0ff */
[----:B--2---:R-:W-:Y:S05]  /*14900*/  @!P0 BRA `(.L_x_1131) ;  /* 0x0000000000048947 */ /* 0x004fea0003800000 */
[----:B------:R-:W-:Y:S01]  /*14910*/  BPT.TRAP 0x1 ;  /* 0x000000040000795c */ /* 0x000fe20000300000 */
.L_x_1131:
[----:B------:R-:W-:Y:S05]  /*14920*/  BSYNC B1 ;  /* 0x0000000000017941 */ /* 0x000fea0003800000 */
.L_x_1130:
[----:B------:R-:W-:Y:S01]  /*14930*/  R2UR UR4, R8 ;  /* 0x00000000080472ca */ /* 0x000fe200000e0000 */
[----:B------:R-:W-:Y:S01]  /*14940*/  ULDC.64 UR6, c[0x0][0x198] ;  /* 0x0000660000067ab9 */ /* 0x000fe20000000a00 */
[----:B------:R-:W-:Y:S01]  /*14950*/  R2UR UR9, R3 ;  /* 0x00000000030972ca */ /* 0x000fe200000e0000 */
[----:B------:R-:W-:Y:S01]  /*14960*/  UIADD3 UR6, UP0, UR6, 0x470, URZ ;  /* 0x0000047006067890 */ /* 0x000fe2000ff1e03f */
[----:B------:R-:W-:Y:S01]  /*14970*/  PLOP3.LUT P0, PT, PT, PT, PT, 0x80, 0x0 ;  /* 0x000000000000781c */ /* 0x000fe20003f0f070 */
[----:B------:R-:W-:Y:S01]  /*14980*/  IMAD.SHL.U32 R17, R17, 0x40, RZ ;  /* 0x0000004011117824 */ /* 0x000fe200078e00ff */
[----:B------:R-:W-:Y:S01]  /*14990*/  UMOV UR14, 0x0 ;  /* 0x00000000000e7882 */ /* 0x000fe20000000000 */
[----:B------:R-:W-:Y:S01]  /*149a0*/  UIADD3.X UR7, URZ, UR7, URZ, UP0, !UPT ;  /* 0x000000073f077290 */ /* 0x000fe200087fe43f */
[----:B------:R-:W-:Y:S01]  /*149b0*/  UMOV UR15, 0x14f00000 ;  /* 0x14f00000000f7882 */ /* 0x000fe20000000000 */
[----:B------:R-:W-:-:S04]  /*149c0*/  UMOV UR10, URZ ;  /* 0x0000003f000a7c82 */ /* 0x000fc80008000000 */
[----:B------:R-:W-:Y:S02]  /*149d0*/  ULEA UR4, UR4, UR38, 0xf ;  /* 0x0000002604047291 */ /* 0x000fe4000f8e783f */
[----:B------:R-:W-:Y:S02]  /*149e0*/  UIADD3 UR9, UR9, 0x30850, URZ ;  /* 0x0003085009097890 */ /* 0x000fe4000fffe03f */
[----:B------:R-:W-:-:S12]  /*149f0*/  UIADD3 UR8, UR4, 0x400, URZ ;  /* 0x0000040004087890 */ /* 0x000fd8000fffe03f */
.L_x_1132:
        /* <DEDUP_REMOVED lines=8> */
[----:B------:R-:W-:Y:S01]  /*14a80*/  PLOP3.LUT P0, PT, PT, PT, PT, 0x80, 0x0 ;  /* 0x000000000000781c */ /* 0x000fe20003f0f070 */
[----:B------:R-:W-:Y:S01]  /*14a90*/  UIADD3 UR8, UR4, 0x2400, URZ ;  /* 0x0000240004087890 */ /* 0x000fe2000fffe03f */
[----:B------:R-:W-:Y:S01]  /*14aa0*/  UMOV UR14, 0x0 ;  /* 0x00000000000e7882 */ /* 0x000fe20000000000 */
[----:B------:R-:W-:Y:S01]  /*14ab0*/  UMOV UR15, 0x14f00000 ;  /* 0x14f00000000f7882 */ /* 0x000fe20000000000 */
[----:B------:R-:W-:-:S09]  /*14ac0*/  UMOV UR10, 0x40 ;  /* 0x00000040000a7882 */ /* 0x000fd20000000000 */
.L_x_1133:
        /* <DEDUP_REMOVED lines=13> */
.L_x_1134:
        /* <DEDUP_REMOVED lines=10> */
[----:B------:R-:W-:Y:S02]  /*14c40*/  UMOV UR5, 0x14f00000 ;  /* 0x14f0000000057882 */ /* 0x000fe40000000000 */
[----:B------:R-:W-:Y:S01]  /*14c50*/  UMOV UR4, 0x0 ;  /* 0x0000000000047882 */ /* 0x000fe20000000000 */
[----:B------:R-:W-:-:S08]  /*14c60*/  UMOV UR10, 0xc0 ;  /* 0x000000c0000a7882 */ /* 0x000fd00000000000 */
.L_x_1135:
        /* <DEDUP_REMOVED lines=8> */
.L_x_1127:
[----:B------:R-:W-:Y:S05]  /*14cf0*/  BSYNC B0 ;  /* 0x0000000000007941 */ /* 0x000fea0003800000 */
.L_x_1126:
[----:B0-----:R-:W-:Y:S02]  /*14d00*/  VIADD R0, R8, 0x1 ;  /* 0x0000000108007836 */ /* 0x001fe40000000000 */
[----:B-1----:R-:W-:-:S03]  /*14d10*/  IMAD.MOV.U32 R3, RZ, RZ, RZ ;  /* 0x000000ffff037224 */ /* 0x002fc600078e00ff */
[----:B------:R-:W-:-:S04]  /*14d20*/  ISETP.NE.AND P0, PT, R0, 0x2, PT ;  /* 0x000000020000780c */ /* 0x000fc80003f05270 */
[----:B------:R-:W-:Y:S02]  /*14d30*/  SEL R2, RZ, 0x1, P0 ;  /* 0x00000001ff027807 */ /* 0x000fe40000000000 */
[----:B------:R-:W-:Y:S02]  /*14d40*/  SEL R0, R0, RZ, P0 ;  /* 0x000000ff00007207 */ /* 0x000fe40000000000 */
[----:B------:R-:W-:-:S07]  /*14d50*/  LOP3.LUT R9, R9, R2, RZ, 0x3c, !PT ;  /* 0x0000000209097212 */ /* 0x000fce00078e3cff */
.L_x_1045:
[----:B------:R-:W0:Y:S01]  /*14d60*/  S2R R5, SR_CgaCtaId ;  /* 0x0000000000057919 */ /* 0x000e220000008800 */
[----:B------:R-:W-:Y:S02]  /*14d70*/  MOV R2, 0x400 ;  /* 0x0000040000027802 */ /* 0x000fe40000000f00 */
[----:B------:R-:W-:Y:S02]  /*14d80*/  SHF.L.U32 R3, R3, 0x1f, RZ ;  /* 0x0000001f03037819 */ /* 0x000fe400000006ff */
[----:B0-----:R-:W-:-:S04]  /*14d90*/  LEA R2, R5, R2, 0x18 ;  /* 0x0000000205027211 */ /* 0x001fc800078ec0ff */
[----:B------:R-:W0:Y:S02]  /*14da0*/  SYNCS.PHASECHK.TRANS64.TRYWAIT P0, [R2+URZ+0x30820], R3 ;  /* 0x03082003020075a7 */ /* 0x000e24000800017f */
[----:B0-----:R-:W-:Y:S05]  /*14db0*/  @!P0 BRA `(.L_x_1136) ;  /* 0x0000001400708947 */ /* 0x001fea0003800000 */
.L_x_1177:
[----:B------:R-:W-:-:S03]  /*14dc0*/  UMOV UR4, 0xffffffff ;  /* 0xffffffff00047882 */ /* 0x000fc60000000000 */
[----:B------:R-:W-:Y:S05]  /*14dd0*/  BRA.DIV UR4, `(.L_x_1137) ;  /* 0x00000016047c7947 */ /* 0x000fea000b800000 */
[----:B0-----:R-:W0:Y:S02]  /*14de0*/  S2R R3, SR_TID.X ;  /* 0x0000000000037919 */ /* 0x001e240000002100 */
[----:B0-----:R-:W-:-:S04]  /*14df0*/  SHF.R.U32.HI R3, RZ, 0x5, R3 ;  /* 0x00000005ff037819 */ /* 0x001fc80000011603 */
[----:B------:R-:W-:-:S05]  /*14e00*/  LOP3.LUT R3, R3, 0x3, RZ, 0xc0, !PT ;  /* 0x0000000303037812 */ /* 0x000fca00078ec0ff */
[----:B------:R0:W1:Y:S02]  /*14e10*/  SHFL.IDX PT, R14, R3, RZ, 0x1f ;  /* 0x00001fff030e7589 */ /* 0x00006400000e0000 */
.L_x_1180:
[----:B-1----:R-:W-:-:S13]  /*14e20*/  ISETP.NE.AND P0, PT, R14, RZ, PT ;  /* 0x000000ff0e00720c */ /* 0x002fda0003f05270 */
[----:B------:R-:W-:Y:S05]  /*14e30*/  @P0 BRA `(.L_x_961) ;  /* 0x0000000000900947 */ /* 0x000fea0003800000 */
[----:B------:R-:W-:-:S03]  /*14e40*/  UMOV UR4, 0xffffffff ;  /* 0xffffffff00047882 */ /* 0x000fc60000000000 */
[----:B------:R-:W-:Y:S05]  /*14e50*/  BRA.DIV UR4, `(.L_x_1138) ;  /* 0x0000001604907947 */ /* 0x000fea000b800000 */
[----:B------:R-:W-:-:S13]  /*14e60*/  ELECT P6, URZ, PT ;  /* 0x00000000003f782f */ /* 0x000fda00038c0000 */
.L_x_1183:
[----:B------:R-:W-:Y:S05]  /*14e70*/  @!P6 BRA `(.L_x_961) ;  /* 0x000000000080e947 */ /* 0x000fea0003800000 */
[----:B0-----:R-:W2:Y:S02]  /*14e80*/  LDL R3, [R1+0xc] ;  /* 0x00000c0001037983 */ /* 0x001ea40000100800 */
[----:B--2---:R-:W-:-:S13]  /*14e90*/  R2UR UR4, R3 ;  /* 0x00000000030472ca */ /* 0x004fda00000e0000 */
[----:B------:R-:W-:-:S06]  /*14ea0*/  ULOP3.LUT UR4, UR4, 0x2, URZ, 0xfc, !UPT ;  /* 0x0000000204047892 */ /* 0x000fcc000f8efc3f */
[----:B------:R-:W-:-:S04]  /*14eb0*/  MOV R3, UR4 ;  /* 0x0000000400037c02 */ /* 0x000fc80008000f00 */
[----:B------:R-:W-:-:S13]  /*14ec0*/  ISETP.NE.AND P2, PT, R3, 0x3, PT ;  /* 0x000000030300780c */ /* 0x000fda0003f45270 */
[----:B------:R-:W-:Y:S05]  /*14ed0*/  @!P2 BRA `(.L_x_1139) ;  /* 0x000000000004a947 */ /* 0x000fea0003800000 */
[----:B------:R-:W-:Y:S01]  /*14ee0*/  BPT.TRAP 0x1 ;  /* 0x000000040000795c */ /* 0x000fe20000300000 */
.L_x_1139:
[----:B------:R-:W-:Y:S01]  /*14ef0*/  VIADD R7, R2, 0x30840 ;  /* 0x0003084002077836 */ /* 0x000fe20000000000 */
[----:B------:R-:W-:Y:S01]  /*14f00*/  SHF.L.U32 R5, R9, 0x1f, RZ ;  /* 0x0000001f09057819 */ /* 0x000fe200000006ff */
[C---:B------:R-:W-:Y:S02]  /*14f10*/  VIADD R3, R0.reuse, 0x1 ;  /* 0x0000000100037836 */ /* 0x040fe40000000000 */
[----:B------:R-:W-:-:S03]  /*14f20*/  IMAD R6, R0, 0x8, R7 ;  /* 0x0000000800067824 */ /* 0x000fc600078e0207 */
[C---:B------:R-:W-:Y:S01]  /*14f30*/  ISETP.NE.AND P1, PT, R3.reuse, 0x2, PT ;  /* 0x000000020300780c */ /* 0x040fe20003f25270 */
[----:B------:R-:W0:Y:S03]  /*14f40*/  SYNCS.PHASECHK.TRANS64.TRYWAIT P0, [R6+URZ], R5 ;  /* 0x00000005060075a7 */ /* 0x000e26000800017f */
[----:B------:R-:W-:Y:S02]  /*14f50*/  SEL R4, RZ, 0x1, P1 ;  /* 0x00000001ff047807 */ /* 0x000fe40000800000 */
[----:B------:R-:W-:Y:S02]  /*14f60*/  SEL R8, R3, RZ, P1 ;  /* 0x000000ff03087207 */ /* 0x000fe40000800000 */
[----:B------:R-:W-:-:S03]  /*14f70*/  LOP3.LUT R4, R9, R4, RZ, 0x3c, !PT ;  /* 0x0000000409047212 */ /* 0x000fc600078e3cff */
[----:B------:R-:W-:Y:S01]  /*14f80*/  IMAD R3, R8, 0x8, R7 ;  /* 0x0000000808037824 */ /* 0x000fe200078e0207 */
[----:B------:R-:W-:Y:S01]  /*14f90*/  SHF.L.U32 R4, R4, 0x1f, RZ ;  /* 0x0000001f04047819 */ /* 0x000fe200000006ff */
[----:B0-----:R-:W-:Y:S06]  /*14fa0*/  @!P0 BRA `(.L_x_1140) ;  /* 0x00000014005c8947 */ /* 0x001fec0003800000 */
.L_x_1184:
[----:B------:R-:W1:Y:S02]  /*14fb0*/  SYNCS.PHASECHK.TRANS64.TRYWAIT P0, [R3+URZ], R4 ;  /* 0x00000004030075a7 */ /* 0x000e64000800017f */
[----:B-1----:R-:W-:Y:S05]  /*14fc0*/  @!P0 BRA `(.L_x_1141) ;  /* 0x0000001400688947 */ /* 0x002fea0003800000 */
.L_x_1185:
[----:B------:R-:W-:Y:S05]  /*14fd0*/  @!P2 BRA `(.L_x_1142) ;  /* 0x000000000004a947 */ /* 0x000fea0003800000 */
[----:B------:R-:W-:Y:S01]  /*14fe0*/  BPT.TRAP 0x1 ;  /* 0x000000040000795c */ /* 0x000fe20000300000 */
.L_x_1142:
[----:B-1----:R-:W-:-:S05]  /*14ff0*/  IADD3 R3, R2, 0x30860, RZ ;  /* 0x0003086002037810 */ /* 0x002fca0007ffe0ff */
[----:B------:R-:W-:-:S04]  /*15000*/  IMAD R0, R0, 0x8, R3 ;  /* 0x0000000800007824 */ /* 0x000fc800078e0203 */
[----:B------:R-:W1:Y:S02]  /*15010*/  SYNCS.PHASECHK.TRANS64.TRYWAIT P0, [R0+URZ], R5 ;  /* 0x00000005000075a7 */ /* 0x000e64000800017f */
[----:B-1----:R-:W-:Y:S05]  /*15020*/  @!P0 BRA `(.L_x_1143) ;  /* 0x0000001400648947 */ /* 0x002fea0003800000 */
.L_x_1186:
[----:B------:R-:W-:-:S07]  /*15030*/  IMAD R3, R8, 0x8, R3 ;  /* 0x0000000808037824 */ /* 0x000fce00078e0203 */
.L_x_1144:
[----:B--2---:R2:W3:Y:S02]  /*15040*/  SYNCS.PHASECHK.TRANS64.TRYWAIT P0, [R3+URZ], R4 ;  /* 0x00000004030075a7 */ /* 0x0044e4000800017f */
[----:B---3--:R-:W-:Y:S05]  /*15050*/  @!P0 NANOSLEEP.SYNCS 0x989680 ;  /* 0x009896800000895d */ /* 0x008fea0003900000 */
[----:B------:R-:W3:Y:S02]  /*15060*/  @!P0 SYNCS.PHASECHK.TRANS64 P0, [R3+URZ], R4 ;  /* 0x00000004030085a7 */ /* 0x000ee4000800007f */
[----:B---3--:R-:W-:Y:S05]  /*15070*/  @!P0 BRA `(.L_x_1144) ;  /* 0xfffffffc00f08947 */ /* 0x008fea000383ffff */
.L_x_961:
[----:B------:R-:W-:Y:S05]  /*15080*/  BSYNC B6 ;  /* 0x0000000000067941 */ /* 0x000fea0003800000 */
.L_x_958:
[----:B------:R-:W-:Y:S05]  /*15090*/  EXIT ;  /* 0x000000000000794d */ /* 0x000fea0003800000 */
.L_x_971:
[----:B------:R-:W-:-:S13]  /*150a0*/  R2UR UR4, R16 ;  /* 0x00000000100472ca */ /* 0x000fda00000e0000 */
[----:B0-----:R-:W-:-:S04]  /*150b0*/  IMAD.U32 R3, RZ, RZ, UR4 ;  /* 0x00000004ff037e24 */ /* 0x001fc8000f8e00ff */
[----:B------:R0:W1:Y:S03]  /*150c0*/  SYNCS.PHASECHK.TRANS64.TRYWAIT P0, [R3+URZ+0x30800], R0 ;  /* 0x03080000030075a7 */ /* 0x000066000800017f */
[----:B-1----:R-:W-:Y:S05]  /*150d0*/  @!P0 NANOSLEEP.SYNCS 0x989680 ;  /* 0x009896800000895d */ /* 0x002fea0003900000 */
[----:B------:R-:W1:Y:S02]  /*150e0*/  @!P0 SYNCS.PHASECHK.TRANS64 P0, [R3+URZ+0x30800], R0 ;  /* 0x03080000030085a7 */ /* 0x000e64000800007f */
[----:B-1----:R-:W-:Y:S05]  /*150f0*/  @!P0 BRA `(.L_x_971) ;  /* 0xfffffffc00e88947 */ /* 0x002fea000383ffff */
[----:B------:R-:W-:Y:S05]  /*15100*/  BRA `(.L_x_1145) ;  /* 0xfffffec800447947 */ /* 0x000fea000383ffff */
.L_x_975:
[----:B------:R-:W-:-:S13]  /*15110*/  R2UR UR4, R16 ;  /* 0x00000000100472ca */ /* 0x000fda00000e0000 */
[----:B0-----:R-:W-:-:S04]  /*15120*/  IMAD.U32 R3, RZ, RZ, UR4 ;  /* 0x00000004ff037e24 */ /* 0x001fc8000f8e00ff */
[----:B------:R0:W2:Y:S03]  /*15130*/  SYNCS.PHASECHK.TRANS64.TRYWAIT P0, [R3+URZ+0x30830], R0 ;  /* 0x03083000030075a7 */ /* 0x0000a6000800017f */
[----:B--2---:R-:W-:Y:S05]  /*15140*/  @!P0 NANOSLEEP.SYNCS 0x989680 ;  /* 0x009896800000895d */ /* 0x004fea0003900000 */
[----:B------:R-:W2:Y:S02]  /*15150*/  @!P0 SYNCS.PHASECHK.TRANS64 P0, [R3+URZ+0x30830], R0 ;  /* 0x03083000030085a7 */ /* 0x000ea4000800007f */
[----:B--2---:R-:W-:Y:S05]  /*15160*/  @!P0 BRA `(.L_x_975) ;  /* 0xfffffffc00e88947 */ /* 0x004fea000383ffff */
[----:B------:R-:W-:Y:S05]  /*15170*/  BRA `(.L_x_974) ;  /* 0xfffffec800787947 */ /* 0x000fea000383ffff */
.L_x_991:
[----:B-1----:R-:W-:-:S04]  /*15180*/  MOV R153, UR61 ;  /* 0x0000003d00997c02 */ /* 0x002fc80008000f00 */
[----:B------:R1:W2:Y:S03]  /*15190*/  SYNCS.PHASECHK.TRANS64.TRYWAIT P0, [R153+URZ+0x30830], R152 ;  /* 0x03083098990075a7 */ /* 0x0002a6000800017f */
[----:B--2---:R-:W-:Y:S05]  /*151a0*/  @!P0 NANOSLEEP.SYNCS 0x989680 ;  /* 0x009896800000895d */ /* 0x004fea0003900000 */
[----:B------:R-:W2:Y:S02]  /*151b0*/  @!P0 SYNCS.PHASECHK.TRANS64 P0, [R153+URZ+0x30830], R152 ;  /* 0x03083098990085a7 */ /* 0x000ea4000800007f */
[----:B--2---:R-:W-:Y:S05]  /*151c0*/  @!P0 BRA `(.L_x_991) ;  /* 0xfffffffc00ec8947 */ /* 0x004fea000383ffff */
[----:B------:R-:W-:Y:S05]  /*151d0*/  BRA `(.L_x_990) ;  /* 0xfffffef800c87947 */ /* 0x000fea000383ffff */
.L_x_995:
[----:B-1----:R-:W-:-:S04]  /*151e0*/  IMAD.U32 R201, RZ, RZ, UR14 ;  /* 0x0000000effc97e24 */ /* 0x002fc8000f8e00ff */
[----:B------:R1:W2:Y:S03]  /*151f0*/  SYNCS.PHASECHK.TRANS64.TRYWAIT P0, [R201+URZ+0x30850], R0 ;  /* 0x03085000c90075a7 */ /* 0x0002a6000800017f */
[----:B--2---:R-:W-:Y:S05]  /*15200*/  @!P0 NANOSLEEP.SYNCS 0x989680 ;  /* 0x009896800000895d */ /* 0x004fea0003900000 */
[----:B------:R-:W2:Y:S02]  /*15210*/  @!P0 SYNCS.PHASECHK.TRANS64 P0, [R201+URZ+0x30850], R0 ;  /* 0x03085000c90085a7 */ /* 0x000ea4000800007f */
[----:B--2---:R-:W-:Y:S05]  /*15220*/  @!P0 BRA `(.L_x_995) ;  /* 0xfffffffc00ec8947 */ /* 0x004fea000383ffff */
[----:B------:R-:W-:Y:S05]  /*15230*/  BRA `(.L_x_994) ;  /* 0xffffff0800687947 */ /* 0x000fea000383ffff */
.L_x_1012:
[----:B-1----:R-:W-:-:S04]  /*15240*/  IMAD.U32 R4, RZ, RZ, UR60 ;  /* 0x0000003cff047e24 */ /* 0x002fc8000f8e00ff */
[----:B------:R1:W2:Y:S03]  /*15250*/  SYNCS.PHASECHK.TRANS64.TRYWAIT P0, [R4+URZ+0x30830], R3 ;  /* 0x03083003040075a7 */ /* 0x0002a6000800017f */
[----:B--2---:R-:W-:Y:S05]  /*15260*/  @!P0 NANOSLEEP.SYNCS 0x989680 ;  /* 0x009896800000895d */ /* 0x004fea0003900000 */
[----:B------:R-:W2:Y:S02]  /*15270*/  @!P0 SYNCS.PHASECHK.TRANS64 P0, [R4+URZ+0x30830], R3 ;  /* 0x03083003040085a7 */ /* 0x000ea4000800007f */
[----:B--2---:R-:W-:Y:S05]  /*15280*/  @!P0 BRA `(.L_x_1012) ;  /* 0xfffffffc00ec8947 */ /* 0x004fea000383ffff */
[----:B------:R-:W-:Y:S05]  /*15290*/  BRA `(.L_x_1011) ;  /* 0xffffff2800a47947 */ /* 0x000fea000383ffff */
.L_x_1016:
[----:B01----:R-:W-:-:S04]  /*152a0*/  IMAD.U32 R3, RZ, RZ, UR14 ;  /* 0x0000000eff037e24 */ /* 0x003fc8000f8e00ff */
[----:B------:R0:W1:Y:S03]  /*152b0*/  SYNCS.PHASECHK.TRANS64.TRYWAIT P0, [R3+URZ+0x30850], R0 ;  /* 0x03085000030075a7 */ /* 0x000066000800017f */
[----:B-1----:R-:W-:Y:S05]  /*152c0*/  @!P0 NANOSLEEP.SYNCS 0x989680 ;  /* 0x009896800000895d */ /* 0x002fea0003900000 */
[----:B------:R-:W1:Y:S02]  /*152d0*/  @!P0 SYNCS.PHASECHK.TRANS64 P0, [R3+URZ+0x30850], R0 ;  /* 0x03085000030085a7 */ /* 0x000e64000800007f */
[----:B-1----:R-:W-:Y:S05]  /*152e0*/  @!P0 BRA `(.L_x_1016) ;  /* 0xfffffffc00ec8947 */ /* 0x002fea000383ffff */
[----:B------:R-:W-:Y:S05]  /*152f0*/  BRA `(.L_x_1015) ;  /* 0xffffff3800247947 */ /* 0x000fea000383ffff */
.L_x_1022:
[----:B-1----:R-:W-:-:S04]  /*15300*/  IMAD.U32 R4, RZ, RZ, UR61 ;  /* 0x0000003dff047e24 */ /* 0x002fc8000f8e00ff */
[----:B------:R1:W2:Y:S03]  /*15310*/  SYNCS.PHASECHK.TRANS64.TRYWAIT P0, [R4+URZ+0x30830], R3 ;  /* 0x03083003040075a7 */ /* 0x0002a6000800017f */
[----:B--2---:R-:W-:Y:S05]  /*15320*/  @!P0 NANOSLEEP.SYNCS 0x989680 ;  /* 0x009896800000895d */ /* 0x004fea0003900000 */
[----:B------:R-:W2:Y:S02]  /*15330*/  @!P0 SYNCS.PHASECHK.TRANS64 P0, [R4+URZ+0x30830], R3 ;  /* 0x03083003040085a7 */ /* 0x000ea4000800007f */
[----:B--2---:R-:W-:Y:S05]  /*15340*/  @!P0 BRA `(.L_x_1022) ;  /* 0xfffffffc00ec8947 */ /* 0x004fea000383ffff */
[----:B------:R-:W-:Y:S05]  /*15350*/  BRA `(.L_x_1021) ;  /* 0xffffff4800cc7947 */ /* 0x000fea000383ffff */
.L_x_1026:
[----:B01----:R-:W-:-:S04]  /*15360*/  MOV R3, UR14 ;  /* 0x0000000e00037c02 */ /* 0x003fc80008000f00 */
[----:B------:R0:W1:Y:S03]  /*15370*/  SYNCS.PHASECHK.TRANS64.TRYWAIT P0, [R3+URZ+0x30850], R0 ;  /* 0x03085000030075a7 */ /* 0x000066000800017f */
[----:B-1----:R-:W-:Y:S05]  /*15380*/  @!P0 NANOSLEEP.SYNCS 0x989680 ;  /* 0x009896800000895d */ /* 0x002fea0003900000 */
[----:B------:R-:W1:Y:S02]  /*15390*/  @!P0 SYNCS.PHASECHK.TRANS64 P0, [R3+URZ+0x30850], R0 ;  /* 0x03085000030085a7 */ /* 0x000e64000800007f */
[----:B-1----:R-:W-:Y:S05]  /*153a0*/  @!P0 BRA `(.L_x_1026) ;  /* 0xfffffffc00ec8947 */ /* 0x002fea000383ffff */
[----:B------:R-:W-:Y:S05]  /*153b0*/  BRA `(.L_x_1025) ;  /* 0xffffff5800507947 */ /* 0x000fea000383ffff */
.L_x_1039:
[----:B-1----:R-:W-:-:S04]  /*153c0*/  IMAD.U32 R5, RZ, RZ, UR7 ;  /* 0x00000007ff057e24 */ /* 0x002fc8000f8e00ff */
[----:B------:R1:W2:Y:S03]  /*153d0*/  SYNCS.PHASECHK.TRANS64.TRYWAIT P0, [R5+URZ+0x30850], R0 ;  /* 0x03085000050075a7 */ /* 0x0002a6000800017f */
[----:B--2---:R-:W-:Y:S05]  /*153e0*/  @!P0 NANOSLEEP.SYNCS 0x989680 ;  /* 0x009896800000895d */ /* 0x004fea0003900000 */
[----:B------:R-:W2:Y:S02]  /*153f0*/  @!P0 SYNCS.PHASECHK.TRANS64 P0, [R5+URZ+0x30850], R0 ;  /* 0x03085000050085a7 */ /* 0x000ea4000800007f */
[----:B--2---:R-:W-:Y:S05]  /*15400*/  @!P0 BRA `(.L_x_1039) ;  /* 0xfffffffc00ec8947 */ /* 0x004fea000383ffff */
[----:B------:R-:W-:Y:S05]  /*15410*/  BRA `(.L_x_1038) ;  /* 0xffffff7c00907947 */ /* 0x000fea000383ffff */
.L_x_1056:
[----:B------:R-:W-:Y:S01]  /*15420*/  IMAD.MOV.U32 R13, RZ, RZ, R0 ;  /* 0x000000ffff0d7224 */ /* 0x000fe200078e0000 */
[----:B------:R-:W-:Y:S01]  /*15430*/  MOV R15, 0xffffffff ;  /* 0xffffffff000f7802 */ /* 0x000fe20000000f00 */
[----:B------:R-:W-:Y:S02]  /*15440*/  IMAD.MOV.U32 R12, RZ, RZ, RZ ;  /* 0x000000ffff0c7224 */ /* 0x000fe400078e00ff */
[----:B------:R-:W-:-:S07]  /*15450*/  IMAD.MOV.U32 R11, RZ, RZ, 0x1f ;  /* 0x0000001fff0b7424 */ /* 0x000fce00078e00ff */
[----:B------:R-:W-:Y:S05]  /*15460*/  WARPSYNC.COLLECTIVE R15, `(.L_x_1146) ;  /* 0x000000000f087348 */ /* 0x000fea0003c00000 */
[----:B------:R0:W1:Y:S02]  /*15470*/  SHFL.IDX P6, R14, R13, R12, R11 ;  /* 0x0000000c0d0e7389 */ /* 0x00006400000c000b */
[----:B01----:R-:W-:Y:S01]  /*15480*/  ENDCOLLECTIVE ;  /* 0x000000000000791b */ /* 0x003fe20003800000 */
.L_x_1146:
[----:B------:R-:W-:Y:S05]  /*15490*/  BRA `(.L_x_1147) ;  /* 0xffffffbc009c7947 */ /* 0x000fea000383ffff */
.L_x_1058:
[----:B------:R-:W-:Y:S01]  /*154a0*/  BSSY B0, `(.L_x_1148) ;  /* 0x0000006000007945 */ /* 0x000fe20003800000 */
[----:B------:R-:W-:-:S07]  /*154b0*/  IMAD.MOV.U32 R15, RZ, RZ, -0x1 ;  /* 0xffffffffff0f7424 */ /* 0x000fce00078e00ff */
[----:B0-----:R-:W-:Y:S05]  /*154c0*/  WARPSYNC.COLLECTIVE R15, `(.L_x_1149) ;  /* 0x000000000f0c7348 */ /* 0x001fea0003c00000 */
[----:B------:R-:W-:Y:S02]  /*154d0*/  ELECT P6, UR62, PT ;  /* 0x00000000003e782f */ /* 0x000fe400038c0000 */
[----:B------:R-:W-:Y:S01]  /*154e0*/  MOV R14, UR62 ;  /* 0x0000003e000e7c02 */ /* 0x000fe20008000f00 */
[----:B0-----:R-:W-:Y:S10]  /*154f0*/  ENDCOLLECTIVE ;  /* 0x000000000000791b */ /* 0x001ff40003800000 */
.L_x_1149:
[----:B------:R-:W-:Y:S05]  /*15500*/  BSYNC B0 ;  /* 0x0000000000007941 */ /* 0x000fea0003800000 */
.L_x_1148:
[----:B------:R-:W-:Y:S05]  /*15510*/  BRA `(.L_x_1150) ;  /* 0xffffffbc009c7947 */ /* 0x000fea000383ffff */
.L_x_1060:
[----:B0-----:R-:W-:-:S04]  /*15520*/  IMAD.U32 R3, RZ, RZ, UR38 ;  /* 0x00000026ff037e24 */ /* 0x001fc8000f8e00ff */
[----:B------:R0:W1:Y:S03]  /*15530*/  SYNCS.PHASECHK.TRANS64.TRYWAIT P0, [R3+URZ+0x30840], R0 ;  /* 0x03084000030075a7 */ /* 0x000066000800017f */
[----:B-1----:R-:W-:Y:S05]  /*15540*/  @!P0 NANOSLEEP.SYNCS 0x989680 ;  /* 0x009896800000895d */ /* 0x002fea0003900000 */
[----:B------:R-:W1:Y:S02]  /*15550*/  @!P0 SYNCS.PHASECHK.TRANS64 P0, [R3+URZ+0x30840], R0 ;  /* 0x03084000030085a7 */ /* 0x000e64000800007f */
[----:B-1----:R-:W-:Y:S05]  /*15560*/  @!P0 BRA `(.L_x_1060) ;  /* 0xfffffffc00ec8947 */ /* 0x002fea000383ffff */
[----:B------:R-:W-:Y:S05]  /*15570*/  BRA `(.L_x_1151) ;  /* 0xffffffbc00f87947 */ /* 0x000fea000383ffff */
.L_x_1063:
[----:B------:R-:W-:Y:S01]  /*15580*/  IMAD.MOV.U32 R13, RZ, RZ, R7 ;  /* 0x000000ffff0d7224 */ /* 0x000fe200078e0007 */
[----:B------:R-:W-:Y:S01]  /*15590*/  MOV R11, 0x181f ;  /* 0x0000181f000b7802 */ /* 0x000fe20000000f00 */
[----:B------:R-:W-:Y:S02]  /*155a0*/  IMAD.MOV.U32 R12, RZ, RZ, RZ ;  /* 0x000000ffff0c7224 */ /* 0x000fe400078e00ff */
[----:B------:R-:W-:Y:S02]  /*155b0*/  IMAD.MOV.U32 R15, RZ, RZ, -0x1 ;  /* 0xffffffffff0f7424 */ /* 0x000fe400078e00ff */
[----:B------:R-:W-:-:S07]  /*155c0*/  VIADD R0, R0, UR45 ;  /* 0x0000002d00007c36 */ /* 0x000fce0008000000 */
[----:B------:R-:W-:Y:S05]  /*155d0*/  WARPSYNC.COLLECTIVE R15, `(.L_x_1152) ;  /* 0x000000000f087348 */ /* 0x000fea0003c00000 */
[----:B------:R0:W1:Y:S02]  /*155e0*/  SHFL.IDX P6, R14, R13, R12, R11 ;  /* 0x0000000c0d0e7389 */ /* 0x00006400000c000b */
[----:B01----:R-:W-:Y:S01]  /*155f0*/  ENDCOLLECTIVE ;  /* 0x000000000000791b */ /* 0x003fe20003800000 */
.L_x_1152:
[----:B------:R-:W-:Y:S02]  /*15600*/  VIADD R5, R0, 0x10 ;  /* 0x0000001000057836 */ /* 0x000fe40000000000 */
[----:B------:R-:W-:Y:S02]  /*15610*/  IMAD.MOV.U32 R13, RZ, RZ, R8 ;  /* 0x000000ffff0d7224 */ /* 0x000fe400078e0008 */
[----:B------:R-:W-:-:S07]  /*15620*/  IMAD.MOV.U32 R2, RZ, RZ, R14 ;  /* 0x000000ffff027224 */ /* 0x000fce00078e000e */
[----:B------:R-:W-:Y:S05]  /*15630*/  WARPSYNC.COLLECTIVE R15, `(.L_x_1153) ;  /* 0x000000000f087348 */ /* 0x000fea0003c00000 */
[----:B------:R0:W1:Y:S02]  /*15640*/  SHFL.IDX P6, R14, R13, R12, R11 ;  /* 0x0000000c0d0e7389 */ /* 0x00006400000c000b */
[----:B01----:R-:W-:Y:S01]  /*15650*/  ENDCOLLECTIVE ;  /* 0x000000000000791b */ /* 0x003fe20003800000 */
.L_x_1153:
[----:B------:R-:W-:Y:S01]  /*15660*/  ULDC UR4, c[0x0][0x288] ;  /* 0x0000a20000047ab9 */ /* 0x000fe20000000800 */
[----:B------:R-:W-:Y:S01]  /*15670*/  ULDC.64 UR6, c[0x0][0x208] ;  /* 0x0000820000067ab9 */ /* 0x000fe20000000a00 */
[----:B------:R-:W-:Y:S01]  /*15680*/  IMAD R6, R6, UR4, RZ ;  /* 0x0000000406067c24 */ /* 0x000fe2000f8e02ff */
[----:B------:R-:W-:-:S04]  /*15690*/  MOV R3, R2 ;  /* 0x0000000200037202 */ /* 0x000fc80000000f00 */
[----:B------:R-:W-:Y:S01]  /*156a0*/  ISETP.GE.AND P3, PT, R0, R6, PT ;  /* 0x000000060000720c */ /* 0x000fe20003f66270 */
[----:B------:R-:W-:Y:S02]  /*156b0*/  IMAD.MOV.U32 R13, RZ, RZ, R7 ;  /* 0x000000ffff0d7224 */ /* 0x000fe400078e0007 */
[----:B------:R-:W-:-:S10]  /*156c0*/  IMAD.MOV.U32 R12, RZ, RZ, 0x1 ;  /* 0x00000001ff0c7424 */ /* 0x000fd400078e00ff */
[----:B------:R-:W-:Y:S01]  /*156d0*/  @!P3 LEA R21, R9, UR38, 0x1 ;  /* 0x000000260915bc11 */ /* 0x000fe2000f8e08ff */
        /* <DEDUP_REMOVED lines=13> */
.L_x_1154:
[----:B------:R-:W-:Y:S01]  /*157b0*/  VIADD R3, R0, 0x20 ;  /* 0x0000002000037836 */ /* 0x000fe20000000000 */
[----:B------:R-:W-:Y:S01]  /*157c0*/  @!P3 LEA R20, R9, UR38, 0x1 ;  /* 0x000000260914bc11 */ /* 0x000fe2000f8e08ff */
[----:B------:R-:W-:Y:S01]  /*157d0*/  IMAD.MOV.U32 R13, RZ, RZ, R8 ;  /* 0x000000ffff0d7224 */ /* 0x000fe200078e0008 */
[----:B------:R-:W-:-:S07]  /*157e0*/  MOV R5, R14 ;  /* 0x0000000e00057202 */ /* 0x000fce0000000f00 */
[----:B------:R-:W-:Y:S05]  /*157f0*/  WARPSYNC.COLLECTIVE R15, `(.L_x_1155) ;  /* 0x000000000f087348 */ /* 0x000fea0003c00000 */
[----:B------:R0:W1:Y:S02]  /*15800*/  SHFL.IDX P6, R14, R13, R12, R11 ;  /* 0x0000000c0d0e7389 */ /* 0x00006400000c000b */
[----:B01----:R-:W-:Y:S01]  /*15810*/  ENDCOLLECTIVE ;  /* 0x000000000000791b */ /* 0x003fe20003800000 */
.L_x_1155:
        /* <DEDUP_REMOVED lines=16> */
.L_x_1156:
[----:B------:R-:W-:Y:S01]  /*15920*/  VIADD R5, R0, 0x30 ;  /* 0x0000003000057836 */ /* 0x000fe20000000000 */
[----:B------:R-:W-:Y:S01]  /*15930*/  @!P3 LEA R21, R9, UR38, 0x1 ;  /* 0x000000260915bc11 */ /* 0x000fe2000f8e08ff */
[----:B------:R-:W-:Y:S02]  /*15940*/  IMAD.MOV.U32 R13, RZ, RZ, R8 ;  /* 0x000000ffff0d7224 */ /* 0x000fe400078e0008 */
[----:B------:R-:W-:-:S07]  /*15950*/  IMAD.MOV.U32 R3, RZ, RZ, R14 ;  /* 0x000000ffff037224 */ /* 0x000fce00078e000e */
[----:B------:R-:W-:Y:S05]  /*15960*/  WARPSYNC.COLLECTIVE R15, `(.L_x_1157) ;  /* 0x000000000f087348 */ /* 0x000fea0003c00000 */
[----:B------:R0:W1:Y:S02]  /*15970*/  SHFL.IDX P6, R14, R13, R12, R11 ;  /* 0x0000000c0d0e7389 */ /* 0x00006400000c000b */
[----:B01----:R-:W-:Y:S01]  /*15980*/  ENDCOLLECTIVE ;  /* 0x000000000000791b */ /* 0x003fe20003800000 */
.L_x_1157:
        /* <DEDUP_REMOVED lines=16> */
.L_x_1158:
[----:B------:R-:W-:Y:S02]  /*15a90*/  IADD3 R3, R0, 0x40, RZ ;  /* 0x0000004000037810 */ /* 0x000fe40007ffe0ff */
[----:B------:R-:W-:Y:S01]  /*15aa0*/  @!P3 LEA R20, R9, UR38, 0x1 ;  /* 0x000000260914bc11 */ /* 0x000fe2000f8e08ff */
[----:B------:R-:W-:Y:S02]  /*15ab0*/  IMAD.MOV.U32 R13, RZ, RZ, R8 ;  /* 0x000000ffff0d7224 */ /* 0x000fe400078e0008 */
[----:B------:R-:W-:-:S07]  /*15ac0*/  IMAD.MOV.U32 R5, RZ, RZ, R14 ;  /* 0x000000ffff057224 */ /* 0x000fce00078e000e */
[----:B------:R-:W-:Y:S05]  /*15ad0*/  WARPSYNC.COLLECTIVE R15, `(.L_x_1159) ;  /* 0x000000000f087348 */ /* 0x000fea0003c00000 */
[----:B------:R0:W1:Y:S02]  /*15ae0*/  SHFL.IDX P6, R14, R13, R12, R11 ;  /* 0x0000000c0d0e7389 */ /* 0x00006400000c000b */
[----:B01----:R-:W-:Y:S01]  /*15af0*/  ENDCOLLECTIVE ;  /* 0x000000000000791b */ /* 0x003fe20003800000 */
.L_x_1159:
[----:B------:R-:W-:Y:S01]  /*15b00*/  ULDC.64 UR4, c[0x0][0x208] ;  /* 0x0000820000047ab9 */ /* 0x000fe20000000a00 */
[----:B------:R-:W-:Y:S02]  /*15b10*/  IMAD.MOV.U32 R13, RZ, RZ, R7 ;  /* 0x000000ffff0d7224 */ /* 0x000fe400078e0007 */
        /* <DEDUP_REMOVED lines=14> */
.L_x_1160:
[----:B------:R-:W-:Y:S01]  /*15c00*/  VIADD R5, R0, 0x50 ;  /* 0x0000005000057836 */ /* 0x000fe20000000000 */
[----:B------:R-:W-:Y:S01]  /*15c10*/  @!P3 LEA R21, R9, UR38, 0x1 ;  /* 0x000000260915bc11 */ /* 0x000fe2000f8e08ff */
[----:B------:R-:W-:Y:S02]  /*15c20*/  IMAD.MOV.U32 R13, RZ, RZ, R8 ;  /* 0x000000ffff0d7224 */ /* 0x000fe400078e0008 */
[----:B------:R-:W-:-:S07]  /*15c30*/  IMAD.MOV.U32 R3, RZ, RZ, R14 ;  /* 0x000000ffff037224 */ /* 0x000fce00078e000e */
[----:B------:R-:W-:Y:S05]  /*15c40*/  WARPSYNC.COLLECTIVE R15, `(.L_x_1161) ;  /* 0x000000000f087348 */ /* 0x000fea0003c00000 */
[----:B------:R0:W1:Y:S02]  /*15c50*/  SHFL.IDX P6, R14, R13, R12, R11 ;  /* 0x0000000c0d0e7389 */ /* 0x00006400000c000b */
[----:B01----:R-:W-:Y:S01]  /*15c60*/  ENDCOLLECTIVE ;  /* 0x000000000000791b */ /* 0x003fe20003800000 */
.L_x_1161:
        /* <DEDUP_REMOVED lines=16> */
.L_x_1162:
[----:B------:R-:W-:Y:S01]  /*15d70*/  VIADD R3, R0, 0x60 ;  /* 0x0000006000037836 */ /* 0x000fe20000000000 */
[----:B------:R-:W-:Y:S02]  /*15d80*/  @!P3 LEA R20, R9, UR38, 0x1 ;  /* 0x000000260914bc11 */ /* 0x000fe4000f8e08ff */
[----:B------:R-:W-:Y:S01]  /*15d90*/  MOV R13, R8 ;  /* 0x00000008000d7202 */ /* 0x000fe20000000f00 */
[----:B------:R-:W-:-:S07]  /*15da0*/  IMAD.MOV.U32 R5, RZ, RZ, R14 ;  /* 0x000000ffff057224 */ /* 0x000fce00078e000e */
[----:B------:R-:W-:Y:S05]  /*15db0*/  WARPSYNC.COLLECTIVE R15, `(.L_x_1163) ;  /* 0x000000000f087348 */ /* 0x000fea0003c00000 */
[----:B------:R0:W1:Y:S02]  /*15dc0*/  SHFL.IDX P6, R14, R13, R12, R11 ;  /* 0x0000000c0d0e7389 */ /* 0x00006400000c000b */
[----:B01----:R-:W-:Y:S01]  /*15dd0*/  ENDCOLLECTIVE ;  /* 0x000000000000791b */ /* 0x003fe20003800000 */
.L_x_1163:
        /* <DEDUP_REMOVED lines=16> */
.L_x_1164:
[----:B------:R-:W-:Y:S01]  /*15ee0*/  @!P3 LEA R21, R9, UR38, 0x1 ;  /* 0x000000260915bc11 */ /* 0x000fe2000f8e08ff */
[----:B------:R-:W-:Y:S01]  /*15ef0*/  IMAD.MOV.U32 R13, RZ, RZ, R8 ;  /* 0x000000ffff0d7224 */ /* 0x000fe200078e0008 */
[----:B------:R-:W-:-:S07]  /*15f00*/  MOV R3, R14 ;  /* 0x0000000e00037202 */ /* 0x000fce0000000f00 */
[----:B------:R-:W-:Y:S05]  /*15f10*/  WARPSYNC.COLLECTIVE R15, `(.L_x_1165) ;  /* 0x000000000f087348 */ /* 0x000fea0003c00000 */
[----:B------:R0:W1:Y:S02]  /*15f20*/  SHFL.IDX P6, R14, R13, R12, R11 ;  /* 0x0000000c0d0e7389 */ /* 0x00006400000c000b */
[----:B01----:R-:W-:Y:S01]  /*15f30*/  ENDCOLLECTIVE ;  /* 0x000000000000791b */ /* 0x003fe20003800000 */
.L_x_1165:
        /* <DEDUP_REMOVED lines=15> */
.L_x_1166:
[----:B------:R-:W-:Y:S01]  /*16030*/  IMAD.MOV.U32 R13, RZ, RZ, R8 ;  /* 0x000000ffff0d7224 */ /* 0x000fe200078e0008 */
[----:B------:R-:W-:-:S07]  /*16040*/  MOV R7, R14 ;  /* 0x0000000e00077202 */ /* 0x000fce0000000f00 */
[----:B------:R-:W-:Y:S05]  /*16050*/  WARPSYNC.COLLECTIVE R15, `(.L_x_1167) ;  /* 0x000000000f087348 */ /* 0x000fea0003c00000 */
[----:B------:R0:W1:Y:S02]  /*16060*/  SHFL.IDX P6, R14, R13, R12, R11 ;  /* 0x0000000c0d0e7389 */ /* 0x00006400000c000b */
[----:B01----:R-:W-:Y:S01]  /*16070*/  ENDCOLLECTIVE ;  /* 0x000000000000791b */ /* 0x003fe20003800000 */
.L_x_1167:
[----:B------:R-:W-:Y:S05]  /*16080*/  BRA `(.L_x_1168) ;  /* 0xffffffc000607947 */ /* 0x000fea000383ffff */
.L_x_1066:
[----:B-1----:R-:W-:-:S04]  /*16090*/  IMAD.U32 R3, RZ, RZ, UR38 ;  /* 0x00000026ff037e24 */ /* 0x002fc8000f8e00ff */
[----:B------:R1:W2:Y:S03]  /*160a0*/  SYNCS.PHASECHK.TRANS64.TRYWAIT P0, [R3+URZ+0x30820], R2 ;  /* 0x03082002030075a7 */ /* 0x0002a6000800017f */
[----:B--2---:R-:W-:Y:S05]  /*160b0*/  @!P0 NANOSLEEP.SYNCS 0x989680 ;  /* 0x009896800000895d */ /* 0x004fea0003900000 */
[----:B------:R-:W2:Y:S02]  /*160c0*/  @!P0 SYNCS.PHASECHK.TRANS64 P0, [R3+URZ+0x30820], R2 ;  /* 0x03082002030085a7 */ /* 0x000ea4000800007f */
[----:B--2---:R-:W-:Y:S05]  /*160d0*/  @!P0 BRA `(.L_x_1066) ;  /* 0xfffffffc00ec8947 */ /* 0x004fea000383ffff */
[----:B------:R-:W-:Y:S05]  /*160e0*/  BRA `(.L_x_1169) ;  /* 0xffffffc000bc7947 */ /* 0x000fea000383ffff */
.L_x_1073:
[----:B-1----:R-:W-:-:S04]  /*160f0*/  IMAD.U32 R3, RZ, RZ, UR38 ;  /* 0x00000026ff037e24 */ /* 0x002fc8000f8e00ff */
[----:B------:R1:W2:Y:S03]  /*16100*/  SYNCS.PHASECHK.TRANS64.TRYWAIT P0, [R3+URZ+0x30848], R2 ;  /* 0x03084802030075a7 */ /* 0x0002a6000800017f */
[----:B--2---:R-:W-:Y:S05]  /*16110*/  @!P0 NANOSLEEP.SYNCS 0x989680 ;  /* 0x009896800000895d */ /* 0x004fea0003900000 */
[----:B------:R-:W2:Y:S02]  /*16120*/  @!P0 SYNCS.PHASECHK.TRANS64 P0, [R3+URZ+0x30848], R2 ;  /* 0x03084802030085a7 */ /* 0x000ea4000800007f */
[----:B--2---:R-:W-:Y:S05]  /*16130*/  @!P0 BRA `(.L_x_1073) ;  /* 0xfffffffc00ec8947 */ /* 0x004fea000383ffff */
[----:B------:R-:W-:Y:S05]  /*16140*/  BRA `(.L_x_1170) ;  /* 0xffffffc400a47947 */ /* 0x000fea000383ffff */
.L_x_1081:
[----:B0-----:R-:W-:-:S04]  /*16150*/  IMAD.U32 R3, RZ, RZ, UR38 ;  /* 0x00000026ff037e24 */ /* 0x001fc8000f8e00ff */
[----:B------:R0:W1:Y:S03]  /*16160*/  SYNCS.PHASECHK.TRANS64.TRYWAIT P0, [R3+URZ+0x30860], R2 ;  /* 0x03086002030075a7 */ /* 0x000066000800017f */
[----:B-1----:R-:W-:Y:S05]  /*16170*/  @!P0 NANOSLEEP.SYNCS 0x989680 ;  /* 0x009896800000895d */ /* 0x002fea0003900000 */
[----:B------:R-:W1:Y:S02]  /*16180*/  @!P0 SYNCS.PHASECHK.TRANS64 P0, [R3+URZ+0x30860], R2 ;  /* 0x03086002030085a7 */ /* 0x000e64000800007f */
[----:B-1----:R-:W-:Y:S05]  /*16190*/  @!P0 BRA `(.L_x_1081) ;  /* 0xfffffffc00ec8947 */ /* 0x002fea000383ffff */
[----:B------:R-:W-:Y:S05]  /*161a0*/  BRA `(.L_x_1171) ;  /* 0xffffffc800b87947 */ /* 0x000fea000383ffff */
.L_x_1092:
[----:B-1----:R-:W-:-:S04]  /*161b0*/  MOV R3, UR38 ;  /* 0x0000002600037c02 */ /* 0x002fc80008000f00 */
[----:B------:R1:W2:Y:S03]  /*161c0*/  SYNCS.PHASECHK.TRANS64.TRYWAIT P0, [R3+URZ+0x30840], R2 ;  /* 0x03084002030075a7 */ /* 0x0002a6000800017f */
[----:B--2---:R-:W-:Y:S05]  /*161d0*/  @!P0 NANOSLEEP.SYNCS 0x989680 ;  /* 0x009896800000895d */ /* 0x004fea0003900000 */
[----:B------:R-:W2:Y:S02]  /*161e0*/  @!P0 SYNCS.PHASECHK.TRANS64 P0, [R3+URZ+0x30840], R2 ;  /* 0x03084002030085a7 */ /* 0x000ea4000800007f */
[----:B--2---:R-:W-:Y:S05]  /*161f0*/  @!P0 BRA `(.L_x_1092) ;  /* 0xfffffffc00ec8947 */ /* 0x004fea000383ffff */
[----:B------:R-:W-:Y:S05]  /*16200*/  BRA `(.L_x_1172) ;  /* 0xffffffd000487947 */ /* 0x000fea000383ffff */
.L_x_1100:
[----:B0-----:R-:W-:-:S04]  /*16210*/  IMAD.U32 R3, RZ, RZ, UR38 ;  /* 0x00000026ff037e24 */ /* 0x001fc8000f8e00ff */
[----:B------:R0:W1:Y:S03]  /*16220*/  SYNCS.PHASECHK.TRANS64.TRYWAIT P0, [R3+URZ+0x30868], R2 ;  /* 0x03086802030075a7 */ /* 0x000066000800017f */
[----:B-1----:R-:W-:Y:S05]  /*16230*/  @!P0 NANOSLEEP.SYNCS 0x989680 ;  /* 0x009896800000895d */ /* 0x002fea0003900000 */
[----:B------:R-:W1:Y:S02]  /*16240*/  @!P0 SYNCS.PHASECHK.TRANS64 P0, [R3+URZ+0x30868], R2 ;  /* 0x03086802030085a7 */ /* 0x000e64000800007f */
[----:B-1----:R-:W-:Y:S05]  /*16250*/  @!P0 BRA `(.L_x_1100) ;  /* 0xfffffffc00ec8947 */ /* 0x002fea000383ffff */
[----:B------:R-:W-:Y:S05]  /*16260*/  BRA `(.L_x_1173) ;  /* 0xffffffd400587947 */ /* 0x000fea000383ffff */
.L_x_1111:
[----:B-1----:R-:W-:-:S04]  /*16270*/  IMAD.U32 R3, RZ, RZ, UR38 ;  /* 0x00000026ff037e24 */ /* 0x002fc8000f8e00ff */
[----:B------:R1:W2:Y:S03]  /*16280*/  SYNCS.PHASECHK.TRANS64.TRYWAIT P0, [R3+URZ+0x30848], R2 ;  /* 0x03084802030075a7 */ /* 0x0002a6000800017f */
[----:B--2---:R-:W-:Y:S05]  /*16290*/  @!P0 NANOSLEEP.SYNCS 0x989680 ;  /* 0x009896800000895d */ /* 0x004fea0003900000 */
[----:B------:R-:W2:Y:S02]  /*162a0*/  @!P0 SYNCS.PHASECHK.TRANS64 P0, [R3+URZ+0x30848], R2 ;  /* 0x03084802030085a7 */ /* 0x000ea4000800007f */
[----:B--2---:R-:W-:Y:S05]  /*162b0*/  @!P0 BRA `(.L_x_1111) ;  /* 0xfffffffc00ec8947 */ /* 0x004fea000383ffff */
[----:B------:R-:W-:Y:S05]  /*162c0*/  BRA `(.L_x_1174) ;  /* 0xffffffdc00007947 */ /* 0x000fea000383ffff */
.L_x_1119:
[----:B0-----:R-:W-:-:S04]  /*162d0*/  IMAD.U32 R3, RZ, RZ, UR38 ;  /* 0x00000026ff037e24 */ /* 0x001fc8000f8e00ff */
[----:B------:R0:W1:Y:S03]  /*162e0*/  SYNCS.PHASECHK.TRANS64.TRYWAIT P0, [R3+URZ+0x30860], R2 ;  /* 0x03086002030075a7 */ /* 0x000066000800017f */
[----:B-1----:R-:W-:Y:S05]  /*162f0*/  @!P0 NANOSLEEP.SYNCS 0x989680 ;  /* 0x009896800000895d */ /* 0x002fea0003900000 */
[----:B------:R-:W1:Y:S02]  /*16300*/  @!P0 SYNCS.PHASECHK.TRANS64 P0, [R3+URZ+0x30860], R2 ;  /* 0x03086002030085a7 */ /* 0x000e64000800007f */
[----:B-1----:R-:W-:Y:S05]  /*16310*/  @!P0 BRA `(.L_x_1119) ;  /* 0xfffffffc00ec8947 */ /* 0x002fea000383ffff */
[----:B------:R-:W-:Y:S05]  /*16320*/  BRA `(.L_x_1175) ;  /* 0xffffffe0000c7947 */ /* 0x000fea000383ffff */
.L_x_1129:
[----:B0-----:R0:W1:Y:S02]  /*16330*/  SYNCS.PHASECHK.TRANS64.TRYWAIT P0, [R3+URZ+0x30860], R0 ;  /* 0x03086000030075a7 */ /* 0x001064000800017f */
[----:B-1----:R-:W-:Y:S05]  /*16340*/  @!P0 NANOSLEEP.SYNCS 0x989680 ;  /* 0x009896800000895d */ /* 0x002fea0003900000 */
[----:B------:R-:W1:Y:S02]  /*16350*/  @!P0 SYNCS.PHASECHK.TRANS64 P0, [R3+URZ+0x30860], R0 ;  /* 0x03086000030085a7 */ /* 0x000e64000800007f */
[----:B-1----:R-:W-:Y:S05]  /*16360*/  @!P0 BRA `(.L_x_1129) ;  /* 0xfffffffc00f08947 */ /* 0x002fea000383ffff */
[----:B------:R-:W-:Y:S05]  /*16370*/  BRA `(.L_x_1176) ;  /* 0xffffffe400447947 */ /* 0x000fea000383ffff */
.L_x_1136:
[----:B0-----:R0:W1:Y:S02]  /*16380*/  SYNCS.PHASECHK.TRANS64.TRYWAIT P0, [R2+URZ+0x30820], R3 ;  /* 0x03082003020075a7 */ /* 0x001064000800017f */
[----:B-1----:R-:W-:Y:S05]  /*16390*/  @!P0 NANOSLEEP.SYNCS 0x989680 ;  /* 0x009896800000895d */ /* 0x002fea0003900000 */
[----:B------:R-:W1:Y:S02]  /*163a0*/  @!P0 SYNCS.PHASECHK.TRANS64 P0, [R2+URZ+0x30820], R3 ;  /* 0x03082003020085a7 */ /* 0x000e64000800007f */
[----:B-1----:R-:W-:Y:S05]  /*163b0*/  @!P0 BRA `(.L_x_1136) ;  /* 0xfffffffc00f08947 */ /* 0x002fea000383ffff */
[----:B------:R-:W-:Y:S05]  /*163c0*/  BRA `(.L_x_1177) ;  /* 0xffffffe8007c7947 */ /* 0x000fea000383ffff */
.L_x_1137:
[----:B------:R-:W1:Y:S01]  /*163d0*/  S2R R4, SR_TID.X ;  /* 0x0000000000047919 */ /* 0x000e620000002100 */
[----:B------:R-:W-:Y:S01]  /*163e0*/  BSSY B0, `(.L_x_1178) ;  /* 0x000000a000007945 */ /* 0x000fe20003800000 */
[----:B------:R-:W-:Y:S01]  /*163f0*/  MOV R12, RZ ;  /* 0x000000ff000c7202 */ /* 0x000fe20000000f00 */
        /* <DEDUP_REMOVED lines=8> */
.L_x_1179:
[----:B------:R-:W-:Y:S05]  /*16480*/  BSYNC B0 ;  /* 0x0000000000007941 */ /* 0x000fea0003800000 */
.L_x_1178:
[----:B------:R-:W-:Y:S05]  /*16490*/  BRA `(.L_x_1180) ;  /* 0xffffffe800607947 */ /* 0x000fea000383ffff */
.L_x_1138:
[----:B------:R-:W-:Y:S01]  /*164a0*/  BSSY B0, `(.L_x_1181) ;  /* 0x0000006000007945 */ /* 0x000fe20003800000 */
[----:B------:R-:W-:-:S07]  /*164b0*/  IMAD.MOV.U32 R15, RZ, RZ, -0x1 ;  /* 0xffffffffff0f7424 */ /* 0x000fce00078e00ff */
[----:B0-----:R-:W-:Y:S05]  /*164c0*/  WARPSYNC.COLLECTIVE R15, `(.L_x_1182) ;  /* 0x000000000f0c7348 */ /* 0x001fea0003c00000 */
[----:B------:R-:W-:Y:S02]  /*164d0*/  ELECT P6, UR62, PT ;  /* 0x00000000003e782f */ /* 0x000fe400038c0000 */
[----:B------:R-:W-:Y:S01]  /*164e0*/  MOV R14, UR62 ;  /* 0x0000003e000e7c02 */ /* 0x000fe20008000f00 */
[----:B0-----:R-:W-:Y:S10]  /*164f0*/  ENDCOLLECTIVE ;  /* 0x000000000000791b */ /* 0x001ff40003800000 */
.L_x_1182:
[----:B------:R-:W-:Y:S05]  /*16500*/  BSYNC B0 ;  /* 0x0000000000007941 */ /* 0x000fea0003800000 */
.L_x_1181:
[----:B------:R-:W-:Y:S05]  /*16510*/  BRA `(.L_x_1183) ;  /* 0xffffffe800547947 */ /* 0x000fea000383ffff */
.L_x_1140:
[----:B0-----:R0:W1:Y:S02]  /*16520*/  SYNCS.PHASECHK.TRANS64.TRYWAIT P0, [R6+URZ], R5 ;  /* 0x00000005060075a7 */ /* 0x001064000800017f */
[----:B-1----:R-:W-:Y:S05]  /*16530*/  @!P0 NANOSLEEP.SYNCS 0x989680 ;  /* 0x009896800000895d */ /* 0x002fea0003900000 */
[----:B------:R-:W1:Y:S02]  /*16540*/  @!P0 SYNCS.PHASECHK.TRANS64 P0, [R6+URZ], R5 ;  /* 0x00000005060085a7 */ /* 0x000e64000800007f */
[----:B-1----:R-:W-:Y:S05]  /*16550*/  @!P0 BRA `(.L_x_1140) ;  /* 0xfffffffc00f08947 */ /* 0x002fea000383ffff */
[----:B------:R-:W-:Y:S05]  /*16560*/  BRA `(.L_x_1184) ;  /* 0xffffffe800907947 */ /* 0x000fea000383ffff */
.L_x_1141:
[----:B-1----:R1:W2:Y:S02]  /*16570*/  SYNCS.PHASECHK.TRANS64.TRYWAIT P0, [R3+URZ], R4 ;  /* 0x00000004030075a7 */ /* 0x0022a4000800017f */
[----:B--2---:R-:W-:Y:S05]  /*16580*/  @!P0 NANOSLEEP.SYNCS 0x989680 ;  /* 0x009896800000895d */ /* 0x004fea0003900000 */
[----:B------:R-:W2:Y:S02]  /*16590*/  @!P0 SYNCS.PHASECHK.TRANS64 P0, [R3+URZ], R4 ;  /* 0x00000004030085a7 */ /* 0x000ea4000800007f */
[----:B--2---:R-:W-:Y:S05]  /*165a0*/  @!P0 BRA `(.L_x_1141) ;  /* 0xfffffffc00f08947 */ /* 0x004fea000383ffff */
[----:B------:R-:W-:Y:S05]  /*165b0*/  BRA `(.L_x_1185) ;  /* 0xffffffe800847947 */ /* 0x000fea000383ffff */
.L_x_1143:
[----:B-1----:R1:W2:Y:S02]  /*165c0*/  SYNCS.PHASECHK.TRANS64.TRYWAIT P0, [R0+URZ], R5 ;  /* 0x00000005000075a7 */ /* 0x0022a4000800017f */
[----:B--2---:R-:W-:Y:S05]  /*165d0*/  @!P0 NANOSLEEP.SYNCS 0x989680 ;  /* 0x009896800000895d */ /* 0x004fea0003900000 */
[----:B------:R-:W2:Y:S02]  /*165e0*/  @!P0 SYNCS.PHASECHK.TRANS64 P0, [R0+URZ], R5 ;  /* 0x00000005000085a7 */ /* 0x000ea4000800007f */
[----:B--2---:R-:W-:Y:S05]  /*165f0*/  @!P0 BRA `(.L_x_1143) ;  /* 0xfffffffc00f08947 */ /* 0x004fea000383ffff */
[----:B------:R-:W-:Y:S05]  /*16600*/  BRA `(.L_x_1186) ;  /* 0xffffffe800887947 */ /* 0x000fea000383ffff */
.L_x_1187:
        /* <DEDUP_REMOVED lines=15> */
.L_x_3203:


//--------------------- .text._ZN7cutlass13device_kernelIN5flash11enable_sm90INS1_16FlashAttnFwdSm90INS1_25CollectiveMainloopFwdSm90ILi2EN4cute5tupleIJNS5_1CILi1EEES8_S8_EEENS6_IJNS7_ILi128EEENS7_ILi64EEENS7_ILi256EEEEEELi256ENS_10bfloat16_tEfNS_4arch4Sm90ELb0ELb1ELb1ELb1ELb0ELb0ELb0ELb1ELb1ELb1ELb1ELb0EEENS1_21CollectiveEpilogueFwdINS6_IJSA_SC_SB_EEES9_SE_SG_Li256ELb1ELb1ELb1ELb0EEENS1_36VarlenDynamicPersistentTileSchedulerILi128ELi64ELi256ELi128ELb1ELb1ELb1ELb1ELb0ELb1EEEEEEEEEvNT_6ParamsE --------------------------
	.section	.text._ZN7cutlass13device_kernelIN5flash11enable_sm90INS1_16FlashAttnFwdSm90INS1_25CollectiveMainloopFwdSm90ILi2EN4cute5tupleIJNS5_1CILi1EEES8_S8_EEENS6_IJNS7_ILi128EEENS7_ILi64EEENS7_ILi256EEEEEELi256ENS_10bfloat16_tEfNS_4arch4Sm90ELb0ELb1ELb1ELb1ELb0ELb0ELb0ELb1ELb1ELb1ELb1ELb0EEENS1_21CollectiveEpilogueFwdINS6_IJSA_SC_SB_EEES9_SE_SG_Li256ELb1ELb1ELb1ELb0EEENS1_36VarlenDynamicPersistentTileSchedulerILi128ELi64ELi256ELi128ELb1ELb1ELb1ELb1ELb0ELb1EEEEEEEEEvNT_6ParamsE,"ax",@progbits
	.align	128
.text._ZN7cutlass13device_kernelIN5flash11enable_sm90INS1_16FlashAttnFwdSm90INS1_25CollectiveMainloopFwdSm90ILi2EN4cute5tupleIJNS5_1CILi1EEES8_S8_EEENS6_IJNS7_ILi128EEENS7_ILi64EEENS7_ILi256EEEEEELi256ENS_10bfloat16_tEfNS_4arch4Sm90ELb0ELb1ELb1ELb1ELb0ELb0ELb0ELb1ELb1ELb1ELb1ELb0EEENS1_21CollectiveEpilogueFwdINS6_IJSA_SC_SB_EEES9_SE_SG_Li256ELb1ELb1ELb1ELb0EEENS1_36VarlenDynamicPersistentTileSchedulerILi128ELi64ELi256ELi128ELb1ELb1ELb1ELb1ELb0ELb1EEEEEEEEEvNT_6ParamsE:
        .type           _ZN7cutlass13device_kernelIN5flash11enable_sm90INS1_16FlashAttnFwdSm90INS1_25CollectiveMainloopFwdSm90ILi2EN4cute5tupleIJNS5_1CILi1EEES8_S8_EEENS6_IJNS7_ILi128EEENS7_ILi64EEENS7_ILi256EEEEEELi256ENS_10bfloat16_tEfNS_4arch4Sm90ELb0ELb1ELb1ELb1ELb0ELb0ELb0ELb1ELb1ELb1ELb1ELb0EEENS1_21CollectiveEpilogueFwdINS6_IJSA_SC_SB_EEES9_SE_SG_Li256ELb1ELb1ELb1ELb0EEENS1_36VarlenDynamicPersistentTileSchedulerILi128ELi64ELi256ELi128ELb1ELb1ELb1ELb1ELb0ELb1EEEEEEEEEvNT_6ParamsE,@function
        .size           _ZN7cutlass13device_kernelIN5flash11enable_sm90INS1_16FlashAttnFwdSm90INS1_25CollectiveMainloopFwdSm90ILi2EN4cute5tupleIJNS5_1CILi1EEES8_S8_EEENS6_IJNS7_ILi128EEENS7_ILi64EEENS7_ILi256EEEEEELi256ENS_10bfloat16_tEfNS_4arch4Sm90ELb0ELb1ELb1ELb1ELb0ELb0ELb0ELb1ELb1ELb1ELb1ELb0EEENS1_21CollectiveEpilogueFwdINS6_IJSA_SC_SB_EEES9_SE_SG_Li256ELb1ELb1ELb1ELb0EEENS1_36VarlenDynamicPersistentTileSchedulerILi128ELi64ELi256ELi128ELb1ELb1ELb1ELb1ELb0ELb1EEEEEEEEEvNT_6ParamsE,(.L_x_3204 - _ZN7cutlass13device_kernelIN5flash11enable_sm90INS1_16FlashAttnFwdSm90INS1_25CollectiveMainloopFwdSm90ILi2EN4cute5tupleIJNS5_1CILi1EEES8_S8_EEENS6_IJNS7_ILi128EEENS7_ILi64EEENS7_ILi256EEEEEELi256ENS_10bfloat16_tEfNS_4arch4Sm90ELb0ELb1ELb1ELb1ELb0ELb0ELb0ELb1ELb1ELb1ELb1ELb0EEENS1_21CollectiveEpilogueFwdINS6_IJSA_SC_SB_EEES9_SE_SG_Li256ELb1ELb1ELb1ELb0EEENS1_36VarlenDynamicPersistentTileSchedulerILi128ELi64ELi256ELi128ELb1ELb1ELb1ELb1ELb0ELb1EEEEEEEEEvNT_6ParamsE)
        .other          _ZN7cutlass13device_kernelIN5flash11enable_sm90INS1_16FlashAttnFwdSm90INS1_25CollectiveMainloopFwdSm90ILi2EN4cute5tupleIJNS5_1CILi1EEES8_S8_EEENS6_IJNS7_ILi128EEENS7_ILi64EEENS7_ILi256EEEEEELi256ENS_10bfloat16_tEfNS_4arch4Sm90ELb0ELb1ELb1ELb1ELb0ELb0ELb0ELb1ELb1ELb1ELb1ELb0EEENS1_21CollectiveEpilogueFwdINS6_IJSA_SC_SB_EEES9_SE_SG_Li256ELb1ELb1ELb1ELb0EEENS1_36VarlenDynamicPersistentTileSchedulerILi128ELi64ELi256ELi128ELb1ELb1ELb1ELb1ELb0ELb1EEEEEEEEEvNT_6ParamsE,@"STO_CUDA_ENTRY STV_DEFAULT"
_ZN7cutlass13device_kernelIN5flash11enable_sm90INS1_16FlashAttnFwdSm90INS1_25CollectiveMainloopFwdSm90ILi2EN4cute5tupleIJNS5_1CILi1EEES8_S8_EEENS6_IJNS7_ILi128EEENS7_ILi64EEENS7_ILi256EEEEEELi256ENS_10bfloat16_tEfNS_4arch4Sm90ELb0ELb1ELb1ELb1ELb0ELb0ELb0ELb1ELb1ELb1ELb1ELb0EEENS1_21CollectiveEpilogueFwdINS6_IJSA_SC_SB_EEES9_SE_SG_Li256ELb1ELb1ELb1ELb0EEENS1_36VarlenDynamicPersistentTileSchedulerILi128ELi64ELi256ELi128ELb1ELb1ELb1ELb1ELb0ELb1EEEEEEEEEvNT_6ParamsE:
        /* <DEDUP_REMOVED lines=18> */
.L_x_1189:
[----:B------:R-:W-:Y:S05]  /*0120*/  BSYNC B0 ;  /* 0x0000000000007941 */ /* 0x000fea0003800000 */
.L_x_1188:
        /* <DEDUP_REMOVED lines=41> */
.L_x_1190:
        /* <DEDUP_REMOVED lines=22> */
.L_x_1191:
        /* <DEDUP_REMOVED lines=18> */
.L_x_1192:
        /* <DEDUP_REMOVED lines=22> */
.L_x_1193:
        /* <DEDUP_REMOVED lines=22> */
.L_x_1194:
        /* <DEDUP_REMOVED lines=8> */
.L_x_1196:
        /* <DEDUP_REMOVED lines=16> */
[----:B------:R-:W-:Y:S01]  /*0a80*/  R2UR UR5, R9 ;  /* 0x00000000090572ca */ /* 0x000fe200000e0000 */
[----:B------:R-:W-:Y:S01]  /*0a90*/  UMOV UR38, URZ ;  /* 0x0000003f00267c82 */ /* 0x000fe20008000000 */
[----:B------:R-:W-:Y:S01]  /*0aa0*/  R2UR UR7, R10 ;  /* 0x000000000a0772ca */ /* 0x000fe200000e0000 */
[----:B------:R-:W-:Y:S01]  /*0ab0*/  UMOV UR36, URZ ;  /* 0x0000003f00247c82 */ /* 0x000fe20008000000 */
[----:B------:R-:W-:Y:S02]  /*0ac0*/  SHF.R.S32.HI R3, RZ, 0x1f, R6 ;  /* 0x0000001fff037819 */ /* 0x000fe40000011406 */
[----:B------:R-:W-:Y:S02]  /*0ad0*/  R2UR UR6, R11 ;  /* 0x000000000b0672ca */ /* 0x000fe400000e0000 */
[----:B0-----:R-:W-:-:S02]  /*0ae0*/  LEA.HI R2, R3, R6, RZ, 0x5 ;  /* 0x0000000603027211 */ /* 0x001fc400078f28ff */
[----:B------:R-:W-:-:S03]  /*0af0*/  LEA.HI R4, R3, R6, RZ, 0x2 ;  /* 0x0000000603047211 */ /* 0x000fc600078f10ff */
[----:B------:R-:W-:Y:S01]  /*0b00*/  IMAD.SHL.U32 R7, R2, 0x20, RZ ;  /* 0x0000002002077824 */ /* 0x000fe200078e00ff */
[----:B------:R-:W-:-:S05]  /*0b10*/  LOP3.LUT R13, R4, 0xfffffffc, RZ, 0xc0, !PT ;  /* 0xfffffffc040d7812 */ /* 0x000fca00078ec0ff */
[----:B------:R-:W-:Y:S01]  /*0b20*/  IMAD.IADD R13, R6, 0x1, -R13 ;  /* 0x00000001060d7824 */ /* 0x000fe200078e0a0d */
[----:B--2---:R-:W-:Y:S02]  /*0b30*/  R2UR UR4, R0 ;  /* 0x00000000000472ca */ /* 0x004fe400000e0000 */
[CC--:B------:R-:W-:Y:S02]  /*0b40*/  LEA.HI R0, R3.reuse, R6.reuse, RZ, 0x7 ;  /* 0x0000000603007211 */ /* 0x0c0fe400078f38ff */
[----:B------:R-:W-:Y:S02]  /*0b50*/  LEA.HI R3, R3, R6, RZ, 0x4 ;  /* 0x0000000603037211 */ /* 0x000fe400078f20ff */
[----:B------:R-:W-:Y:S02]  /*0b60*/  LOP3.LUT R231, R0, 0xffffff80, RZ, 0xc0, !PT ;  /* 0xffffff8000e77812 */ /* 0x000fe400078ec0ff */
[----:B------:R-:W-:Y:S02]  /*0b70*/  SHF.R.S32.HI R2, RZ, 0x4, R3 ;  /* 0x00000004ff027819 */ /* 0x000fe40000011403 */
[C---:B------:R-:W-:Y:S01]  /*0b80*/  LOP3.LUT R5, R3.reuse, 0x3fffff0, RZ, 0xc0, !PT ;  /* 0x03fffff003057812 */ /* 0x040fe200078ec0ff */
[C---:B------:R-:W-:Y:S01]  /*0b90*/  IMAD.IADD R231, R6.reuse, 0x1, -R231 ;  /* 0x0000000106e77824 */ /* 0x040fe200078e0ae7 */
[----:B------:R-:W-:Y:S01]  /*0ba0*/  LEA.HI R4, R3, R2, RZ, 0x1 ;  /* 0x0000000203047211 */ /* 0x000fe200078f08ff */
[----:B------:R-:W-:Y:S01]  /*0bb0*/  ULOP3.LUT UR8, UR4, 0x1, URZ, 0xfc, !UPT ;  /* 0x0000000104087892 */ /* 0x000fe2000f8efc3f */
[----:B------:R-:W-:Y:S01]  /*0bc0*/  SHF.R.S32.HI R3, RZ, 0x7, R0 ;  /* 0x00000007ff037819 */ /* 0x000fe20000011400 */
[----:B------:R-:W-:Y:S01]  /*0bd0*/  IMAD.IADD R5, R6, 0x1, -R5 ;  /* 0x0000000106057824 */ /* 0x000fe200078e0a05 */
[----:B------:R-:W-:Y:S01]  /*0be0*/  SHF.R.S32.HI R8, RZ, 0x1f, R231 ;  /* 0x0000001fff087819 */ /* 0x000fe200000114e7 */
[----:B------:R-:W-:Y:S01]  /*0bf0*/  UMOV UR4, URZ ;  /* 0x0000003f00047c82 */ /* 0x000fe20008000000 */
[----:B------:R-:W-:Y:S01]  /*0c00*/  LOP3.LUT R6, R7, 0xfffffc00, RZ, 0xc0, !PT ;  /* 0xfffffc0007067812 */ /* 0x000fe200078ec0ff */
[----:B------:R-:W-:Y:S01]  /*0c10*/  IMAD.U32 R230, RZ, RZ, UR4 ;  /* 0x00000004ffe67e24 */ /* 0x000fe2000f8e00ff */
[----:B------:R-:W-:-:S02]  /*0c20*/  LEA.HI R9, R8, R231, RZ, 0x2 ;  /* 0x000000e708097211 */ /* 0x000fc400078f10ff */
[----:B------:R-:W-:Y:S01]  /*0c30*/  LEA.HI R0, R0, R3, RZ, 0x1 ;  /* 0x0000000300007211 */ /* 0x000fe200078f08ff */
[----:B------:R-:W-:Y:S01]  /*0c40*/  IMAD R6, R5, 0x40, R6 ;  /* 0x0000004005067824 */ /* 0x000fe200078e0206 */
[--C-:B------:R-:W-:Y:S02]  /*0c50*/  SHF.R.S32.HI R10, RZ, 0x2, R9.reuse ;  /* 0x00000002ff0a7819 */ /* 0x100fe40000011409 */
[----:B------:R-:W-:Y:S02]  /*0c60*/  SHF.R.S32.HI R11, RZ, 0x1f, R9 ;  /* 0x0000001fff0b7819 */ /* 0x000fe40000011409 */
[----:B------:R-:W-:Y:S02]  /*0c70*/  LOP3.LUT R7, R4, 0x1ffffffe, RZ, 0xc0, !PT ;  /* 0x1ffffffe04077812 */ /* 0x000fe400078ec0ff */
[----:B------:R-:W-:Y:S02]  /*0c80*/  LEA.HI R11, R11, R10, RZ, 0x3 ;  /* 0x0000000a0b0b7211 */ /* 0x000fe400078f18ff */
[----:B------:R-:W-:Y:S01]  /*0c90*/  LEA.HI R8, R8, R231, RZ, 0x5 ;  /* 0x000000e708087211 */ /* 0x000fe200078f28ff */
[----:B------:R-:W-:Y:S01]  /*0ca0*/  IMAD.IADD R7, R2, 0x1, -R7 ;  /* 0x0000000102077824 */ /* 0x000fe200078e0a07 */
[----:B------:R-:W-:-:S02]  /*0cb0*/  LOP3.LUT R11, R11, 0xfffffff8, RZ, 0xc0, !PT ;  /* 0xfffffff80b0b7812 */ /* 0x000fc400078ec0ff */
[----:B------:R-:W-:Y:S02]  /*0cc0*/  LOP3.LUT R0, R0, 0x3fffffe, RZ, 0xc0, !PT ;  /* 0x03fffffe00007812 */ /* 0x000fe400078ec0ff */
[----:B------:R-:W-:Y:S01]  /*0cd0*/  LOP3.LUT R4, R9, 0x7ffffffc, RZ, 0xc0, !PT ;  /* 0x7ffffffc09047812 */ /* 0x000fe200078ec0ff */
[----:B------:R-:W-:Y:S01]  /*0ce0*/  IMAD.IADD R11, R10, 0x1, -R11 ;  /* 0x000000010a0b7824 */ /* 0x000fe200078e0a0b */
[----:B------:R-:W-:Y:S01]  /*0cf0*/  SHF.R.S32.HI R8, RZ, 0x5, R8 ;  /* 0x00000005ff087819 */ /* 0x000fe20000011408 */
[----:B------:R-:W-:Y:S01]  /*0d00*/  IMAD.IADD R0, R3, 0x1, -R0 ;  /* 0x0000000103007824 */ /* 0x000fe200078e0a00 */
[----:B------:R-:W-:Y:S01]  /*0d10*/  LEA.HI R2, R13, R13, RZ, 0x1 ;  /* 0x0000000d0d027211 */ /* 0x000fe200078f08ff */
[----:B------:R-:W-:Y:S02]  /*0d20*/  IMAD.IADD R4, R231, 0x1, -R4 ;  /* 0x00000001e7047824 */ /* 0x000fe400078e0a04 */
[----:B------:R-:W-:Y:S01]  /*0d30*/  IMAD R3, R7, 0x8, R6 ;  /* 0x0000000807037824 */ /* 0x000fe200078e0206 */
[----:B------:R-:W-:Y:S01]  /*0d40*/  LOP3.LUT R2, R2, 0x1ffffffe, RZ, 0xc0, !PT ;  /* 0x1ffffffe02027812 */ /* 0x000fe200078ec0ff */
[----:B------:R-:W-:-:S02]  /*0d50*/  IMAD R11, R8, 0x10, R11 ;  /* 0x00000010080b7824 */ /* 0x000fc400078e020b */
[----:B------:R-:W-:Y:S01]  /*0d60*/  IMAD.SHL.U32 R16, R4, 0x2, RZ ;  /* 0x0000000204107824 */ /* 0x000fe200078e00ff */
[----:B------:R0:W-:Y:S01]  /*0d70*/  STL [R1+0x60], R3 ;  /* 0x0000600301007387 */ /* 0x0001e20000100800 */
[----:B------:R-:W-:Y:S02]  /*0d80*/  IMAD R0, R0, 0x40, R11 ;  /* 0x0000004000007824 */ /* 0x000fe400078e020b */
[C---:B------:R-:W-:Y:S01]  /*0d90*/  VIADD R228, R16.reuse, 0x8 ;  /* 0x0000000810e47836 */ /* 0x040fe20000000000 */
[----:B------:R-:W-:Y:S01]  /*0da0*/  SHF.R.S32.HI R4, RZ, 0x1f, R16 ;  /* 0x0000001fff047819 */ /* 0x000fe20000011410 */
[C---:B------:R-:W-:Y:S01]  /*0db0*/  VIADD R227, R16.reuse, 0x10 ;  /* 0x0000001010e37836 */ /* 0x040fe20000000000 */
[----:B------:R-:W-:Y:S01]  /*0dc0*/  STL [R1+0x5c], R0 ;  /* 0x00005c0001007387 */ /* 0x000fe20000100800 */
[C---:B------:R-:W-:Y:S02]  /*0dd0*/  VIADD R226, R16.reuse, 0x18 ;  /* 0x0000001810e27836 */ /* 0x040fe40000000000 */
[C---:B------:R-:W-:Y:S01]  /*0de0*/  VIADD R225, R16.reuse, 0x20 ;  /* 0x0000002010e17836 */ /* 0x040fe20000000000 */
[----:B------:R-:W-:Y:S01]  /*0df0*/  SHF.R.S32.HI R5, RZ, 0x1f, R227 ;  /* 0x0000001fff057819 */ /* 0x000fe200000114e3 */
[----:B0-----:R-:W-:Y:S01]  /*0e00*/  IMAD.U32 R3, RZ, RZ, UR8 ;  /* 0x00000008ff037e24 */ /* 0x001fe2000f8e00ff */
[----:B------:R-:W-:Y:S01]  /*0e10*/  SHF.R.S32.HI R4, RZ, 0x1f, R226 ;  /* 0x0000001fff047819 */ /* 0x000fe200000114e2 */
[----:B------:R-:W-:-:S02]  /*0e20*/  VIADD R224, R16, 0x28 ;  /* 0x0000002810e07836 */ /* 0x000fc40000000000 */
[C---:B------:R-:W-:Y:S01]  /*0e30*/  VIADD R223, R16.reuse, 0x30 ;  /* 0x0000003010df7836 */ /* 0x040fe20000000000 */
[----:B------:R0:W-:Y:S01]  /*0e40*/  STL [R1+0x64], R3 ;  /* 0x0000640301007387 */ /* 0x0001e20000100800 */
[C---:B------:R-:W-:Y:S01]  /*0e50*/  VIADD R222, R16.reuse, 0x38 ;  /* 0x0000003810de7836 */ /* 0x040fe20000000000 */
[----:B------:R-:W-:Y:S01]  /*0e60*/  SHF.R.S32.HI R5, RZ, 0x1f, R224 ;  /* 0x0000001fff057819 */ /* 0x000fe200000114e0 */
[C---:B------:R-:W-:Y:S01]  /*0e70*/  VIADD R221, R16.reuse, 0x40 ;  /* 0x0000004010dd7836 */ /* 0x040fe20000000000 */
[----:B------:R-:W-:Y:S01]  /*0e80*/  SHF.R.S32.HI R4, RZ, 0x1f, R223 ;  /* 0x0000001fff047819 */ /* 0x000fe200000114df */
[C---:B------:R-:W-:Y:S02]  /*0e90*/  VIADD R220, R16.reuse, 0x48 ;  /* 0x0000004810dc7836 */ /* 0x040fe40000000000 */
[C---:B------:R-:W-:Y:S01]  /*0ea0*/  VIADD R219, R16.reuse, 0x50 ;  /* 0x0000005010db7836 */ /* 0x040fe20000000000 */
[----:B------:R-:W-:Y:S01]  /*0eb0*/  SHF.R.S32.HI R5, RZ, 0x1f, R221 ;  /* 0x0000001fff057819 */ /* 0x000fe200000114dd */
[C---:B------:R-:W-:Y:S01]  /*0ec0*/  VIADD R218, R16.reuse, 0x58 ;  /* 0x0000005810da7836 */ /* 0x040fe20000000000 */
[----:B0-----:R-:W-:Y:S01]  /*0ed0*/  SHF.R.S32.HI R3, RZ, 0x1f, R228 ;  /* 0x0000001fff037819 */ /* 0x001fe200000114e4 */
        /* <DEDUP_REMOVED lines=32> */
[----:B------:R-:W-:Y:S01]  /*10e0*/  IMAD.IADD R2, R13, 0x1, -R2 ;  /* 0x000000010d027824 */ /* 0x000fe200078e0a02 */
[----:B------:R-:W-:Y:S01]  /*10f0*/  SHF.R.S32.HI R237, RZ, 0x1f, R206 ;  /* 0x0000001fffed7819 */ /* 0x000fe200000114ce */
[----:B------:R-:W-:Y:S01]  /*1100*/  VIADD R23, R16, 0xe0 ;  /* 0x000000e010177836 */ /* 0x000fe20000000000 */
[----:B------:R-:W-:Y:S01]  /*1110*/  SHF.R.S32.HI R235, RZ, 0x1f, R205 ;  /* 0x0000001fffeb7819 */ /* 0x000fe200000114cd */
[----:B------:R-:W-:Y:S01]  /*1120*/  IMAD R18, R2, 0x8, R0 ;  /* 0x0000000802127824 */ /* 0x000fe200078e0200 */
[----:B------:R-:W-:-:S02]  /*1130*/  SHF.R.S32.HI R234, RZ, 0x1f, R204 ;  /* 0x0000001fffea7819 */ /* 0x000fc400000114cc */
[----:B------:R-:W-:Y:S02]  /*1140*/  SHF.R.S32.HI R233, RZ, 0x1f, R203 ;  /* 0x0000001fffe97819 */ /* 0x000fe400000114cb */
[----:B------:R-:W-:-:S07]  /*1150*/  SHF.R.S32.HI R232, RZ, 0x1f, R202 ;  /* 0x0000001fffe87819 */ /* 0x000fce00000114ca */
.L_x_1300:
[----:B------:R-:W-:Y:S01]  /*1160*/  ULDC.64 UR8, c[0x0][0xa28] ;  /* 0x00028a0000087ab9 */ /* 0x000fe20000000a00 */
[----:B------:R-:W-:Y:S01]  /*1170*/  ULDC.64 UR12, c[0x0][0x208] ;  /* 0x00008200000c7ab9 */ /* 0x000fe20000000a00 */
[----:B------:R-:W-:-:S04]  /*1180*/  UISETP.NE.U32.AND UP0, UPT, UR8, URZ, UPT ;  /* 0x0000003f0800728c */ /* 0x000fc8000bf05070 */
[----:B------:R-:W-:-:S03]  /*1190*/  UISETP.NE.AND.EX UP0, UPT, UR9, URZ, UPT, UP0 ;  /* 0x0000003f0900728c */ /* 0x000fc6000bf05300 */
[----:B------:R-:W-:Y:S02]  /*11a0*/  ULDC.64 UR8, c[0x0][0xa18] ;  /* 0x0002860000087ab9 */ /* 0x000fe40000000a00 */
[----:B------:R-:W-:Y:S01]  /*11b0*/  UISETP.NE.U32.AND UP1, UPT, UR8, URZ, UPT ;  /* 0x0000003f0800728c */ /* 0x000fe2000bf25070 */
[----:B------:R-:W-:-:S03]  /*11c0*/  PLOP3.LUT P0, PT, PT, PT, UP0, 0x80, 0x0 ;  /* 0x000000000000781c */ /* 0x000fc60003f0f008 */
[----:B------:R-:W-:-:S03]  /*11d0*/  UISETP.NE.AND.EX UP1, UPT, UR9, URZ, UPT, UP1 ;  /* 0x0000003f0900728c */ /* 0x000fc6000bf25310 */
[----:B------:R-:W-:Y:S02]  /*11e0*/  @UP0 ULDC.64 UR8, c[0x0][0xa28] ;  /* 0x00028a0000080ab9 */ /* 0x000fe40000000a00 */
[----:B------:R-:W-:Y:S01]  /*11f0*/  @UP0 UIMAD.WIDE UR8, UR6, 0x4, UR8 ;  /* 0x00000004060808a5 */ /* 0x000fe2000f8e0208 */
[----:B------:R-:W-:-:S05]  /*1200*/  PLOP3.LUT P2, PT, PT, PT, UP1, 0x80, 0x0 ;  /* 0x000000000000781c */ /* 0x000fca0003f4f018 */
[----:B------:R-:W-:Y:S01]  /*1210*/  @UP1 ULDC.64 UR10, c[0x0][0xa18] ;  /* 0x00028600000a1ab9 */ /* 0x000fe20000000a00 */
[----:B01-3--:R-:W-:Y:S02]  /*1220*/  IMAD.U32 R2, RZ, RZ, UR8 ;  /* 0x00000008ff027e24 */ /* 0x00bfe4000f8e00ff */
[----:B------:R-:W-:Y:S01]  /*1230*/  IMAD.U32 R3, RZ, RZ, UR9 ;  /* 0x00000009ff037e24 */ /* 0x000fe2000f8e00ff */
[----:B------:R-:W-:Y:S02]  /*1240*/  @UP1 UIMAD.WIDE UR8, UR6, 0x4, UR10 ;  /* 0x00000004060818a5 */ /* 0x000fe4000f8e020a */
[----:B------:R-:W-:Y:S02]  /*1250*/  ULOP3.LUT UR4, UR7, 0xff0000, URZ, 0xc0, !UPT ;  /* 0x00ff000007047892 */ /* 0x000fe4000f8ec03f */
[----:B--2---:R-:W2:Y:S01]  /*1260*/  @P0 LDG.E R2, desc[UR12][R2.64] ;  /* 0x0000000c02020981 */ /* 0x004ea2000c1e1900 */
[----:B------:R-:W-:Y:S01]  /*1270*/  ULDC UR10, c[0x0][0x2f0] ;  /* 0x0000bc00000a7ab9 */ /* 0x000fe20000000800 */
[----:B------:R-:W-:-:S02]  /*1280*/  IMAD.U32 R4, RZ, RZ, UR8 ;  /* 0x00000008ff047e24 */ /* 0x000fc4000f8e00ff */
[----:B------:R-:W-:Y:S01]  /*1290*/  IMAD.U32 R5, RZ, RZ, UR9 ;  /* 0x00000009ff057e24 */ /* 0x000fe2000f8e00ff */
[----:B------:R-:W-:-:S04]  /*12a0*/  ULDC.64 UR8, c[0x0][0x418] ;  /* 0x0001060000087ab9 */ /* 0x000fc80000000a00 */
[----:B------:R-:W3:Y:S01]  /*12b0*/  @P2 LDG.E R4, desc[UR12][R4.64] ;  /* 0x0000000c04042981 */ /* 0x000ee2000c1e1900 */
[----:B------:R-:W-:Y:S02]  /*12c0*/  UISETP.NE.U32.AND UP0, UPT, UR8, URZ, UPT ;  /* 0x0000003f0800728c */ /* 0x000fe4000bf05070 */
[----:B------:R-:W-:Y:S02]  /*12d0*/  ULOP3.LUT UR8, UR7, 0xff000000, URZ, 0xc0, !UPT ;  /* 0xff00000007087892 */ /* 0x000fe4000f8ec03f */
[----:B------:R-:W-:Y:S01]  /*12e0*/  UISETP.NE.AND.EX UP0, UPT, UR9, URZ, UPT, UP0 ;  /* 0x0000003f0900728c */ /* 0x000fe2000bf05300 */
[----:B------:R-:W-:Y:S02]  /*12f0*/  ULDC.64 UR12, c[0x0][0xa20] ;  /* 0x00028800000c7ab9 */ /* 0x000fe40000000a00 */
[----:B------:R-:W-:Y:S01]  /*1300*/  ULDC UR9, c[0x0][0x424] ;  /* 0x0001090000097ab9 */ /* 0x000fe20000000800 */
[----:B------:R-:W-:Y:S01]  /*1310*/  ULOP3.LUT UR7, UR7, 0xffff, URZ, 0xc0, !UPT ;  /* 0x0000ffff07077892 */ /* 0x000fe2000f8ec03f */
[----:B------:R-:W-:Y:S01]  /*1320*/  ISETP.NE.U32.AND P1, PT, RZ, UR12, PT ;  /* 0x0000000cff007c0c */ /* 0x000fe2000bf25070 */
[----:B------:R-:W-:-:S02]  /*1330*/  USHF.R.U32.HI UR8, URZ, 0x8, UR8 ;  /* 0x000000083f087899 */ /* 0x000fc40008011608 */
[----:B------:R-:W-:Y:S01]  /*1340*/  USEL UR9, UR9, 0x1, UP0 ;  /* 0x0000000109097887 */ /* 0x000fe20008000000 */
[----:B------:R-:W-:Y:S01]  /*1350*/  ISETP.NE.AND.EX P1, PT, RZ, UR13, PT, P1 ;  /* 0x0000000dff007c0c */ /* 0x000fe2000bf25310 */
[----:B------:R-:W-:Y:S01]  /*1360*/  UMOV UR60, URZ ;  /* 0x0000003f003c7c82 */ /* 0x000fe20008000000 */
[----:B------:R-:W-:Y:S01]  /*1370*/  ULDC UR39, c[0x0][0x288] ;  /* 0x0000a20000277ab9 */ /* 0x000fe20000000800 */
[----:B------:R-:W-:Y:S01]  /*1380*/  ULEA.HI UR4, UR4, UR8, URZ, 0x10 ;  /* 0x0000000804047291 */ /* 0x000fe2000f8f803f */
[----:B------:R-:W-:Y:S01]  /*1390*/  IMAD.U32 R201, RZ, RZ, UR7 ;  /* 0x00000007ffc97e24 */ /* 0x000fe2000f8e00ff */
[----:B------:R-:W-:Y:S01]  /*13a0*/  UIMAD UR10, UR9, UR10, URZ ;  /* 0x0000000a090a72a4 */ /* 0x000fe2000f8e023f */
[----:B--2---:R-:W-:Y:S02]  /*13b0*/  @P0 R2UR UR60, R2 ;  /* 0x00000000023c02ca */ /* 0x004fe400000e0000 */
[----:B---3--:R-:W-:Y:S01]  /*13c0*/  @P2 R2UR UR39, R4 ;  /* 0x00000000042722ca */ /* 0x008fe200000e0000 */
[----:B----45:R-:W-:-:S14]  /*13d0*/  @P2 BRA `(.L_x_1197) ;  /* 0x0000000000382947 */ /* 0x030fdc0003800000 */
[----:B------:R-:W-:Y:S02]  /*13e0*/  ULDC.64 UR8, c[0x0][0xa00] ;  /* 0x0002800000087ab9 */ /* 0x000fe40000000a00 */
[----:B------:R-:W-:-:S04]  /*13f0*/  ISETP.NE.U32.AND P0, PT, RZ, UR8, PT ;  /* 0x00000008ff007c0c */ /* 0x000fc8000bf05070 */
[----:B------:R-:W-:-:S13]  /*1400*/  ISETP.NE.AND.EX P0, PT, RZ, UR9, PT, P0 ;  /* 0x00000009ff007c0c */ /* 0x000fda000bf05300 */
[----:B------:R-:W-:Y:S05]  /*1410*/  @!P0 BRA `(.L_x_1197) ;  /* 0x0000000000288947 */ /* 0x000fea0003800000 */
[----:B------:R-:W-:Y:S01]  /*1420*/  ULDC.64 UR8, c[0x0][0xa00] ;  /* 0x0002800000087ab9 */ /* 0x000fe20000000a00 */
[----:B------:R-:W-:Y:S01]  /*1430*/  ULDC.64 UR12, c[0x0][0x208] ;  /* 0x00008200000c7ab9 */ /* 0x000fe20000000a00 */
        /* <DEDUP_REMOVED lines=8> */
.L_x_1197:
[----:B------:R-:W-:Y:S01]  /*14c0*/  IMAD.U32 R229, RZ, RZ, UR6 ;  /* 0x00000006ffe57e24 */ /* 0x000fe2000f8e00ff */
[----:B------:R-:W-:Y:S06]  /*14d0*/  @!P1 BRA `(.L_x_1198) ;  /* 0x0000000000209947 */ /* 0x000fec0003800000 */
[----:B------:R-:W-:Y:S01]  /*14e0*/  ULDC.64 UR8, c[0x0][0xa20] ;  /* 0x0002880000087ab9 */ /* 0x000fe20000000a00 */
[----:B------:R-:W-:Y:S01]  /*14f0*/  ULDC.64 UR10, c[0x0][0x208] ;  /* 0x00008200000a7ab9 */ /* 0x000fe20000000a00 */
[----:B------:R-:W-:-:S06]  /*1500*/  UIMAD.WIDE UR6, UR6, 0x4, UR8 ;  /* 0x00000004060678a5 */ /* 0x000fcc000f8e0208 */
[----:B------:R-:W-:Y:S02]  /*1510*/  IMAD.U32 R2, RZ, RZ, UR6 ;  /* 0x00000006ff027e24 */ /* 0x000fe4000f8e00ff */
[----:B------:R-:W-:-:S05]  /*1520*/  IMAD.U32 R3, RZ, RZ, UR7 ;  /* 0x00000007ff037e24 */ /* 0x000fca000f8e00ff */
[----:B------:R-:W2:Y:S02]  /*1530*/  LDG.E R2, desc[UR10][R2.64] ;  /* 0x0000000a02027981 */ /* 0x000ea4000c1e1900 */
[----:B--2---:R-:W-:Y:S01]  /*1540*/  R2UR UR10, R2 ;  /* 0x00000000020a72ca */ /* 0x004fe200000e0000 */
[----:B------:R-:W-:-:S14]  /*1550*/  BRA `(.L_x_1199) ;  /* 0x0000000000387947 */ /* 0x000fdc0003800000 */
.L_x_1198:
        /* <DEDUP_REMOVED lines=14> */
.L_x_1199:
[----:B------:R-:W-:Y:S01]  /*1640*/  ULDC UR6, c[0x0][0x448] ;  /* 0x0001120000067ab9 */ /* 0x000fe20000000800 */
[----:B------:R-:W-:Y:S02]  /*1650*/  USHF.L.U32 UR61, UR5, 0x7, URZ ;  /* 0x00000007053d7899 */ /* 0x000fe4000800063f */
[----:B------:R-:W-:Y:S02]  /*1660*/  UISETP.NE.AND UP0, UPT, UR6, 0x1, UPT ;  /* 0x000000010600788c */ /* 0x000fe4000bf05270 */
[----:B------:R-:W-:Y:S01]  /*1670*/  UIADD3 UR5, UR61, 0x7f, URZ ;  /* 0x0000007f3d057890 */ /* 0x000fe2000fffe03f */
[----:B------:R-:W-:Y:S01]  /*1680*/  ULDC.64 UR6, c[0x0][0x9e0] ;  /* 0x0002780000067ab9 */ /* 0x000fe20000000a00 */
[----:B------:R-:W-:Y:S02]  /*1690*/  UIADD3 UR60, -UR60, UR10, URZ ;  /* 0x0000000a3c3c7290 */ /* 0x000fe4000fffe13f */
[----:B------:R-:W-:Y:S02]  /*16a0*/  UISETP.GE.AND UP1, UPT, UR7, 0x1, UPT ;  /* 0x000000010700788c */ /* 0x000fe4000bf26270 */
[----:B------:R-:W-:-:S03]  /*16b0*/  UIADD3 UR10, UR60, 0x1, -UR39 ;  /* 0x000000013c0a7890 */ /* 0x000fc6000fffe827 */
[----:B------:R-:W-:Y:S01]  /*16c0*/  @UP0 ULDC UR8, c[0x0][0x44c] ;  /* 0x0001130000080ab9 */ /* 0x000fe20000000800 */
[----:B------:R-:W-:Y:S01]  /*16d0*/  @UP0 ULDC UR11, c[0x0][0x450] ;  /* 0x00011400000b0ab9 */ /* 0x000fe20000000800 */
[----:B------:R-:W-:Y:S01]  /*16e0*/  UIMAD.WIDE.U32 UR8, UR5, UR8, URZ ;  /* 0x00000008050872a5 */ /* 0x000fe2000f8e003f */
[----:B------:R-:W-:-:S03]  /*16f0*/  PLOP3.LUT P1, PT, PT, PT, UP1, 0x80, 0x0 ;  /* 0x000000000000781c */ /* 0x000fc60003f2f018 */
[----:B------:R-:W-:-:S04]  /*1700*/  @UP0 USHF.R.U32.HI UR5, URZ, UR11, UR9 ;  /* 0x0000000b3f050299 */ /* 0x000fc80008011609 */
[----:B------:R-:W-:-:S04]  /*1710*/  UIADD3 UR10, UR10, UR5, URZ ;  /* 0x000000050a0a7290 */ /* 0x000fc8000fffe03f */
[----:B------:R-:W-:Y:S02]  /*1720*/  UIADD3 UR6, UR10, UR6, URZ ;  /* 0x000000060a067290 */ /* 0x000fe4000fffe03f */
[----:B------:R-:W-:Y:S10]  /*1730*/  @!P1 BRA `(.L_x_1200) ;  /* 0x0000000000449947 */ /* 0x000ff40003800000 */
        /* <DEDUP_REMOVED lines=10> */
.L_x_1201:
[----:B------:R-:W-:-:S11]  /*17e0*/  UISETP.NE.AND UP1, UPT, UR7, 0x1, UPT ;  /* 0x000000010700788c */ /* 0x000fd6000bf25270 */
[----:B------:R-:W-:Y:S02]  /*17f0*/  @UP1 ULDC.64 UR10, c[0x0][0x9e8] ;  /* 0x00027a00000a1ab9 */ /* 0x000fe40000000a00 */
[----:B------:R-:W-:-:S04]  /*1800*/  UIMAD.WIDE.U32 UR8, UR5, UR10, URZ ;  /* 0x0000000a050872a5 */ /* 0x000fc8000f8e003f */
[----:B------:R-:W-:-:S12]  /*1810*/  @UP1 USHF.R.U32.HI UR5, URZ, UR11, UR9 ;  /* 0x0000000b3f051299 */ /* 0x000fd80008011609 */
.L_x_1202:
[----:B------:R-:W-:-:S04]  /*1820*/  UIMAD UR5, UR5, UR7, UR7 ;  /* 0x00000007050572a4 */ /* 0x000fc8000f8e0207 */
[----:B------:R-:W-:-:S04]  /*1830*/  UISETP.LT.AND UP1, UPT, UR6, UR5, UPT ;  /* 0x000000050600728c */ /* 0x000fc8000bf21270 */
[----:B------:R-:W-:-:S12]  /*1840*/  USEL UR6, UR6, UR5, UP1 ;  /* 0x0000000506067287 */ /* 0x000fd80008800000 */
.L_x_1200:
[----:B------:R-:W-:Y:S02]  /*1850*/  UIADD3 UR5, UR60, 0x3f, URZ ;  /* 0x0000003f3c057890 */ /* 0x000fe4000fffe03f */
[----:B------:R-:W-:Y:S02]  /*1860*/  UIADD3 UR10, UR6, 0x3f, URZ ;  /* 0x0000003f060a7890 */ /* 0x000fe4000fffe03f */
[----:B------:R-:W-:Y:S02]  /*1870*/  USHF.R.S32.HI UR6, URZ, 0x1f, UR5 ;  /* 0x0000001f3f067899 */ /* 0x000fe40008011405 */
[----:B------:R-:W-:Y:S01]  /*1880*/  USHF.R.S32.HI UR11, URZ, 0x1f, UR10 ;  /* 0x0000001f3f0b7899 */ /* 0x000fe2000801140a */
[----:B------:R-:W-:Y:S01]  /*1890*/  @UP0 ULDC UR8, c[0x0][0x44c] ;  /* 0x0001130000080ab9 */ /* 0x000fe20000000800 */
[----:B------:R-:W-:Y:S02]  /*18a0*/  ULEA.HI UR6, UR6, UR5, URZ, 0x6 ;  /* 0x0000000506067291 */ /* 0x000fe4000f8f303f */
[----:B------:R-:W-:-:S02]  /*18b0*/  UIMAD.WIDE.U32 UR8, UR61, UR8, URZ ;  /* 0x000000083d0872a5 */ /* 0x000fc4000f8e003f */
[----:B------:R-:W-:Y:S01]  /*18c0*/  ULEA.HI UR11, UR11, UR10, URZ, 0x6 ;  /* 0x0000000a0b0b7291 */ /* 0x000fe2000f8f303f */
[----:B------:R-:W-:Y:S01]  /*18d0*/  @UP0 ULDC UR13, c[0x0][0x450] ;  /* 0x00011400000d0ab9 */ /* 0x000fe20000000800 */
[----:B------:R-:W-:Y:S01]  /*18e0*/  UMOV UR12, UR61 ;  /* 0x0000003d000c7c82 */ /* 0x000fe20008000000 */
[----:B------:R-:W-:Y:S02]  /*18f0*/  UIADD3 UR48, UR60, -UR39, URZ ;  /* 0x800000273c307290 */ /* 0x000fe4000fffe03f */
[----:B------:R-:W-:Y:S02]  /*1900*/  USHF.R.S32.HI UR6, URZ, 0x6, UR6 ;  /* 0x000000063f067899 */ /* 0x000fe40008011406 */
[----:B------:R-:W-:Y:S02]  /*1910*/  USHF.R.S32.HI UR11, URZ, 0x6, UR11 ;  /* 0x000000063f0b7899 */ /* 0x000fe4000801140b */
[----:B------:R-:W-:Y:S02]  /*1920*/  @UP0 USHF.R.U32.HI UR12, URZ, UR13, UR9 ;  /* 0x0000000d3f0c0299 */ /* 0x000fe40008011609 */
[----:B------:R-:W-:-:S02]  /*1930*/  UISETP.LT.AND UP0, UPT, UR6, UR11, UPT ;  /* 0x0000000b0600728c */ /* 0x000fc4000bf01270 */
        /* <DEDUP_REMOVED lines=15> */
.L_x_1204:
[----:B------:R-:W-:-:S11]  /*1a30*/  UISETP.NE.AND UP0, UPT, UR7, 0x1, UPT ;  /* 0x000000010700788c */ /* 0x000fd6000bf05270 */
[----:B------:R-:W-:Y:S02]  /*1a40*/  @UP0 ULDC.64 UR12, c[0x0][0x9e8] ;  /* 0x00027a00000c0ab9 */ /* 0x000fe40000000a00 */
[----:B------:R-:W-:-:S04]  /*1a50*/  UIMAD.WIDE.U32 UR8, UR5, UR12, URZ ;  /* 0x0000000c050872a5 */ /* 0x000fc8000f8e003f */
[----:B------:R-:W-:-:S12]  /*1a60*/  @UP0 USHF.R.U32.HI UR5, URZ, UR13, UR9 ;  /* 0x0000000d3f050299 */ /* 0x000fd80008011609 */
.L_x_1205:
[----:B------:R-:W-:-:S04]  /*1a70*/  UIMAD UR5, UR5, UR7, URZ ;  /* 0x00000007050572a4 */ /* 0x000fc8000f8e023f */
[----:B------:R-:W-:-:S04]  /*1a80*/  UISETP.LT.AND UP0, UPT, UR10, UR5, UPT ;  /* 0x000000050a00728c */ /* 0x000fc8000bf01270 */
[----:B------:R-:W-:-:S12]  /*1a90*/  USEL UR10, UR10, UR5, !UP0 ;  /* 0x000000050a0a7287 */ /* 0x000fd8000c000000 */
.L_x_1203:
[----:B------:R-:W-:Y:S02]  /*1aa0*/  USHF.R.S32.HI UR5, URZ, 0x1f, UR10 ;  /* 0x0000001f3f057899 */ /* 0x000fe4000801140a */
[----:B------:R-:W-:Y:S02]  /*1ab0*/  ULOP3.LUT UR7, UR4, 0xff, URZ, 0xc0, !UPT ;  /* 0x000000ff04077892 */ /* 0x000fe4000f8ec03f */
[----:B------:R-:W-:-:S04]  /*1ac0*/  ULEA.HI UR5, UR5, UR10, URZ, 0x6 ;  /* 0x0000000a05057291 */ /* 0x000fc8000f8f303f */
[----:B------:R-:W-:Y:S01]  /*1ad0*/  USHF.R.S32.HI UR5, URZ, 0x6, UR5 ;  /* 0x000000063f057899 */ /* 0x000fe20008011405 */
[----:B------:R-:W-:-:S03]  /*1ae0*/  IMAD.U32 R200, RZ, RZ, UR7 ;  /* 0x00000007ffc87e24 */ /* 0x000fc6000f8e00ff */
[----:B------:R-:W-:-:S04]  /*1af0*/  UISETP.LT.AND UP0, UPT, URZ, UR5, UPT ;  /* 0x000000053f00728c */ /* 0x000fc8000bf01270 */
[----:B------:R-:W-:Y:S02]  /*1b00*/  USEL UR10, URZ, UR5, !UP0 ;  /* 0x000000053f0a7287 */ /* 0x000fe4000c000000 */
[----:B------:R-:W-:Y:S02]  /*1b10*/  USHF.R.U32.HI UR5, URZ, 0x10, UR4 ;  /* 0x000000103f057899 */ /* 0x000fe40008011604 */
[----:B------:R-:W-:Y:S01]  /*1b20*/  UISETP.GT.AND UP0, UPT, UR6, UR10, UPT ;  /* 0x0000000a0600728c */ /* 0x000fe2000bf04270 */
[----:B------:R-:W-:-:S03]  /*1b30*/  UMOV UR4, URZ ;  /* 0x0000003f00047c82 */ /* 0x000fc60008000000 */
[----:B------:R-:W-:Y:S02]  /*1b40*/  IMAD.U32 R22, RZ, RZ, UR5 ;  /* 0x00000005ff167e24 */ /* 0x000fe4000f8e00ff */
[----:B------:R-:W-:-:S13]  /*1b50*/  PLOP3.LUT P0, PT, PT, PT, UP0, 0x80, 0x0 ;  /* 0x000000000000781c */ /* 0x000fda0003f0f008 */
[----:B------:R-:W-:Y:S05]  /*1b60*/  @!P0 BRA `(.L_x_1206) ;  /* 0x0000000000988947 */ /* 0x000fea0003800000 */
[----:B------:R-:W-:Y:S01]  /*1b70*/  R2UR UR5, R22 ;  /* 0x00000000160572ca */ /* 0x000fe200000e0000 */
[----:B------:R-:W-:-:S12]  /*1b80*/  ULDC UR4, c[0x0][0x9f0] ;  /* 0x00027c0000047ab9 */ /* 0x000fd80000000800 */
[----:B------:R-:W-:-:S04]  /*1b90*/  UISETP.NE.AND UP0, UPT, UR5, URZ, UPT ;  /* 0x0000003f0500728c */ /* 0x000fc8000bf05270 */
[----:B------:R-:W-:-:S04]  /*1ba0*/  USEL UR11, UR5, UR4, UP0 ;  /* 0x00000004050b7287 */ /* 0x000fc80008000000 */
[----:B------:R-:W-:Y:S02]  /*1bb0*/  UIADD3 UR4, UR11, -0x1, UR6 ;  /* 0xffffffff0b047890 */ /* 0x000fe4000fffe006 */
[----:B------:R-:W-:Y:S02]  /*1bc0*/  IMAD.U32 R3, RZ, RZ, UR11 ;  /* 0x0000000bff037e24 */ /* 0x000fe4000f8e00ff */
[----:B------:R-:W-:-:S03]  /*1bd0*/  UIADD3 UR7, -UR10, UR4, URZ ;  /* 0x000000040a077290 */ /* 0x000fc6000fffe13f */
[-C--:B------:R-:W-:Y:S01]  /*1be0*/  IABS R0, R3.reuse ;  /* 0x0000000300007213 */ /* 0x080fe20000000000 */
[----:B------:R-:W-:Y:S01]  /*1bf0*/  UMOV UR4, URZ ;  /* 0x0000003f00047c82 */ /* 0x000fe20008000000 */
[----:B------:R-:W-:Y:S01]  /*1c00*/  IABS R5, R3 ;  /* 0x0000000300057213 */ /* 0x000fe20000000000 */
[----:B------:R-:W-:Y:S01]  /*1c10*/  IMAD.U32 R4, RZ, RZ, UR7 ;  /* 0x00000007ff047e24 */ /* 0x000fe2000f8e00ff */
[----:B------:R-:W-:Y:S01]  /*1c20*/  R2UR UR12, R0 ;  /* 0x00000000000c72ca */ /* 0x000fe200000e0000 */
[----:B------:R-:W-:-:S03]  /*1c30*/  ULOP3.LUT UR7, UR7, UR11, URZ, 0x3c, !UPT ;  /* 0x0000000b07077292 */ /* 0x000fc6000f8e3c3f */
[----:B------:R-:W-:-:S05]  /*1c40*/  IABS R4, R4 ;  /* 0x0000000400047213 */ /* 0x000fca0000000000 */
[----:B------:R-:W-:-:S04]  /*1c50*/  IMAD.MOV.U32 R3, RZ, RZ, R4 ;  /* 0x000000ffff037224 */ /* 0x000fc800078e0004 */
[----:B------:R-:W0:Y:S01]  /*1c60*/  I2F.RP R0, UR12 ;  /* 0x0000000c00007d06 */ /* 0x000e220008209400 */
[----:B------:R-:W-:-:S07]  /*1c70*/  R2UR UR9, R3 ;  /* 0x00000000030972ca */ /* 0x000fce00000e0000 */
[----:B0-----:R-:W0:Y:S02]  /*1c80*/  MUFU.RCP R0, R0 ;  /* 0x0000000000007308 */ /* 0x001e240000001000 */
        /* <DEDUP_REMOVED lines=20> */
.L_x_1206:
[----:B------:R-:W-:Y:S01]  /*1dd0*/  R2UR UR5, R200 ;  /* 0x00000000c80572ca */ /* 0x000fe200000e0000 */
[----:B------:R-:W-:Y:S01]  /*1de0*/  IMAD.U32 R152, RZ, RZ, UR6 ;  /* 0x00000006ff987e24 */ /* 0x000fe2000f8e00ff */
[----:B------:R-:W-:Y:S01]  /*1df0*/  PLOP3.LUT P0, PT, PT, PT, PT, 0x80, 0x0 ;  /* 0x000000000000781c */ /* 0x000fe20003f0f070 */
[----:B------:R-:W-:Y:S01]  /*1e00*/  IMAD.U32 R3, RZ, RZ, UR4 ;  /* 0x00000004ff037e24 */ /* 0x000fe2000f8e00ff */
[----:B------:R-:W-:Y:S01]  /*1e10*/  CS2R R150, SRZ ;  /* 0x0000000000967805 */ /* 0x000fe2000001ff00 */
[----:B------:R-:W-:Y:S01]  /*1e20*/  IMAD.MOV.U32 R0, RZ, RZ, RZ ;  /* 0x000000ffff007224 */ /* 0x000fe200078e00ff */
[----:B------:R-:W-:Y:S01]  /*1e30*/  CS2R R148, SRZ ;  /* 0x0000000000947805 */ /* 0x000fe2000001ff00 */
[----:B------:R-:W-:Y:S01]  /*1e40*/  IMAD.MOV.U32 R4, RZ, RZ, RZ ;  /* 0x000000ffff047224 */ /* 0x000fe200078e00ff */
[----:B------:R-:W-:Y:S02]  /*1e50*/  CS2R R146, SRZ ;  /* 0x0000000000927805 */ /* 0x000fe4000001ff00 */
[----:B------:R-:W-:-:S02]  /*1e60*/  CS2R R144, SRZ ;  /* 0x0000000000907805 */ /* 0x000fc4000001ff00 */
[----:B------:R-:W-:Y:S02]  /*1e70*/  CS2R R142, SRZ ;  /* 0x00000000008e7805 */ /* 0x000fe4000001ff00 */
[----:B------:R-:W-:Y:S02]  /*1e80*/  CS2R R140, SRZ ;  /* 0x00000000008c7805 */ /* 0x000fe4000001ff00 */
[----:B------:R-:W-:Y:S01]  /*1e90*/  CS2R R138, SRZ ;  /* 0x00000000008a7805 */ /* 0x000fe2000001ff00 */
[----:B------:R-:W-:Y:S01]  /*1ea0*/  UIMAD UR5, UR5, UR4, UR10 ;  /* 0x00000004050572a4 */ /* 0x000fe2000f8e020a */
[----:B------:R-:W-:Y:S02]  /*1eb0*/  CS2R R136, SRZ ;  /* 0x0000000000887805 */ /* 0x000fe4000001ff00 */
[----:B------:R-:W-:Y:S02]  /*1ec0*/  CS2R R134, SRZ ;  /* 0x0000000000867805 */ /* 0x000fe4000001ff00 */
[----:B------:R-:W-:-:S02]  /*1ed0*/  CS2R R132, SRZ ;  /* 0x0000000000847805 */ /* 0x000fc4000001ff00 */
[----:B------:R-:W-:Y:S02]  /*1ee0*/  CS2R R130, SRZ ;  /* 0x0000000000827805 */ /* 0x000fe4000001ff00 */
[----:B------:R-:W-:Y:S02]  /*1ef0*/  CS2R R128, SRZ ;  /* 0x0000000000807805 */ /* 0x000fe4000001ff00 */
[----:B------:R-:W-:Y:S01]  /*1f00*/  VIADDMNMX R152, R3, UR5, R152, PT ;  /* 0x0000000503987c46 */ /* 0x000fe2000b800198 */
[----:B------:R-:W-:Y:S01]  /*1f10*/  IMAD.U32 R19, RZ, RZ, UR5 ;  /* 0x00000005ff137e24 */ /* 0x000fe2000f8e00ff */
[----:B------:R-:W-:Y:S02]  /*1f20*/  CS2R R126, SRZ ;  /* 0x00000000007e7805 */ /* 0x000fe4000001ff00 */
[----:B------:R-:W-:Y:S02]  /*1f30*/  CS2R R124, SRZ ;  /* 0x00000000007c7805 */ /* 0x000fe4000001ff00 */
[----:B------:R-:W-:-:S02]  /*1f40*/  ISETP.GT.AND P1, PT, R152, UR5, PT ;  /* 0x0000000598007c0c */ /* 0x000fc4000bf24270 */
        /* <DEDUP_REMOVED lines=87> */
.L_x_1208:
[----:B------:R-:W2:Y:S01]  /*24c0*/  LDL R2, [R1+0x64] ;  /* 0x0000640001027983 */ /* 0x000ea20000100800 */
[----:B------:R-:W-:-:S13]  /*24d0*/  R2UR UR6, R230 ;  /* 0x00000000e60672ca */ /* 0x000fda00000e0000 */
[----:B------:R-:W-:-:S04]  /*24e0*/  ULEA.HI UR4, UR6, UR6, URZ, 0x1 ;  /* 0x0000000606047291 */ /* 0x000fc8000f8f083f */
[----:B------:R-:W-:-:S04]  /*24f0*/  ULOP3.LUT UR4, UR4, 0xfffffffe, URZ, 0xc0, !UPT ;  /* 0xfffffffe04047892 */ /* 0x000fc8000f8ec03f */
[----:B------:R-:W-:-:S06]  /*2500*/  UIADD3 UR4, UR6, -UR4, URZ ;  /* 0x8000000406047290 */ /* 0x000fcc000fffe03f */
[----:B------:R-:W-:-:S05]  /*2510*/  IMAD.U32 R0, RZ, RZ, UR4 ;  /* 0x00000004ff007e24 */ /* 0x000fca000f8e00ff */
[----:B------:R-:W-:-:S04]  /*2520*/  SHF.L.U32 R0, R0, 0x1f, RZ ;  /* 0x0000001f00007819 */ /* 0x000fc800000006ff */
[----:B------:R-:W0:Y:S01]  /*2530*/  SYNCS.PHASECHK.TRANS64.TRYWAIT P1, [UR37+0x30800], R0 ;  /* 0x03080000ff0075a7 */ /* 0x000e220008020165 */
[----:B--2---:R-:W-:-:S13]  /*2540*/  R2UR UR5, R2 ;  /* 0x00000000020572ca */ /* 0x004fda00000e0000 */
[----:B------:R-:W-:-:S05]  /*2550*/  IMAD.U32 R2, RZ, RZ, UR5 ;  /* 0x00000005ff027e24 */ /* 0x000fca000f8e00ff */
[----:B------:R-:W-:Y:S01]  /*2560*/  ISETP.NE.AND P0, PT, R2, 0x3, PT ;  /* 0x000000030200780c */ /* 0x000fe20003f05270 */
[----:B0-----:R-:W-:-:S12]  /*2570*/  @!P1 BRA `(.L_x_1209) ;  /* 0x0000018400ac9947 */ /* 0x001fd80003800000 */
.L_x_1446:
[----:B------:R-:W-:Y:S05]  /*2580*/  @!P0 BRA `(.L_x_1210) ;  /* 0x0000000000048947 */ /* 0x000fea0003800000 */
[----:B------:R-:W-:Y:S01]  /*2590*/  BPT.TRAP 0x1 ;  /* 0x000000040000795c */ /* 0x000fe20000300000 */
.L_x_1210:
[----:B------:R-:W-:Y:S02]  /*25a0*/  IMAD.U32 R15, RZ, RZ, UR36 ;  /* 0x00000024ff0f7e24 */ /* 0x000fe4000f8e00ff */
[----:B0-----:R-:W-:-:S03]  /*25b0*/  IMAD.U32 R0, RZ, RZ, UR38 ;  /* 0x00000026ff007e24 */ /* 0x001fc6000f8e00ff */
[----:B------:R-:W-:Y:S02]  /*25c0*/  LEA R15, R15, UR37, 0x3 ;  /* 0x000000250f0f7c11 */ /* 0x000fe4000f8e18ff */
[----:B------:R-:W-:-:S04]  /*25d0*/  SHF.L.U32 R0, R0, 0x1f, RZ ;  /* 0x0000001f00007819 */ /* 0x000fc800000006ff */
[----:B------:R0:W1:Y:S01]  /*25e0*/  SYNCS.PHASECHK.TRANS64.TRYWAIT P2, [R15+URZ+0x30830], R0 ;  /* 0x030830000f0075a7 */ /* 0x000062000804017f */
[----:B------:R-:W-:Y:S05]  /*25f0*/  @!P0 BRA `(.L_x_1211) ;  /* 0x0000000000048947 */ /* 0x000fea0003800000 */
[----:B------:R-:W-:Y:S01]  /*2600*/  BPT.TRAP 0x1 ;  /* 0x000000040000795c */ /* 0x000fe20000300000 */
.L_x_1211:
[----:B------:R-:W2:Y:S02]  /*2610*/  S2R R2, SR_TID.X ;  /* 0x0000000000027919 */ /* 0x000ea40000002100 */
[----:B--2---:R-:W-:-:S04]  /*2620*/  LOP3.LUT R2, R2, 0x7f, RZ, 0xc0, !PT ;  /* 0x0000007f02027812 */ /* 0x004fc800078ec0ff */
[----:B------:R-:W-:Y:S01]  /*2630*/  ISETP.NE.AND P1, PT, R2, RZ, PT ;  /* 0x000000ff0200720c */ /* 0x000fe20003f25270 */
[----:B-1----:R-:W-:-:S12]  /*2640*/  @P2 BRA `(.L_x_1212) ;  /* 0x0000000000082947 */ /* 0x002fd80003800000 */
[----:B------:R-:W1:Y:S02]  /*2650*/  SYNCS.PHASECHK.TRANS64.TRYWAIT P2, [R15+URZ+0x30830], R0 ;  /* 0x030830000f0075a7 */ /* 0x000e64000804017f */
[----:B-1----:R-:W-:Y:S05]  /*2660*/  @!P2 BRA `(.L_x_1213) ;  /* 0x000001840088a947 */ /* 0x002fea0003800000 */
.L_x_1212:
[----:B------:R-:W-:Y:S05]  /*2670*/  WARPSYNC.ALL ;  /* 0x0000000000007948 */ /* 0x000fea0003800000 */
[----:B------:R-:W-:Y:S01]  /*2680*/  UIADD3 UR4, UR37, 0x20400, URZ ;  /* 0x0002040025047890 */ /* 0x000fe2000fffe03f */
[----:B------:R-:W-:Y:S01]  /*2690*/  WARPGROUP.ARRIVE ;  /* 0x00000000000079c5 */ /* 0x000fe20000000000 */
[----:B------:R-:W-:Y:S01]  /*26a0*/  UMOV UR9, 0x40000040 ;  /* 0x4000004000097882 */ /* 0x000fe20000000000 */
[----:B------:R-:W-:Y:S01]  /*26b0*/  UMOV UR11, 0x40000040 ;  /* 0x40000040000b7882 */ /* 0x000fe20000000000 */
[----:B------:R-:W-:Y:S01]  /*26c0*/  USHF.R.U32.HI UR4, URZ, 0x4, UR4 ;  /* 0x000000043f047899 */ /* 0x000fe20008011604 */
[----:B------:R-:W-:Y:S01]  /*26d0*/  IMAD.U32 R13, RZ, RZ, UR9 ;  /* 0x00000009ff0d7e24 */ /* 0x000fe2000f8e00ff */
[----:B------:R-:W-:Y:S01]  /*26e0*/  UMOV UR57, 0x40000040 ;  /* 0x4000004000397882 */ /* 0x000fe20000000000 */
[----:B------:R-:W-:Y:S01]  /*26f0*/  UMOV UR59, 0x40000040 ;  /* 0x40000040003b7882 */ /* 0x000fe20000000000 */
[----:B------:R-:W-:Y:S01]  /*2700*/  ULOP3.LUT UR4, UR4, 0x3fff, URZ, 0xc0, !UPT ;  /* 0x00003fff04047892 */ /* 0x000fe2000f8ec03f */
[----:B------:R-:W-:Y:S01]  /*2710*/  VIADD R2, R18, UR61 ;  /* 0x0000003d12027c36 */ /* 0x000fe20008000000 */
[----:B------:R-:W-:Y:S01]  /*2720*/  UMOV UR13, 0x40000040 ;  /* 0x40000040000d7882 */ /* 0x000fe20000000000 */
[----:B------:R-:W-:Y:S01]  /*2730*/  UMOV UR15, 0x40000040 ;  /* 0x40000040000f7882 */ /* 0x000fe20000000000 */
[----:B------:R-:W-:Y:S01]  /*2740*/  ULOP3.LUT UR5, UR4, 0x10000, URZ, 0xfc, !UPT ;  /* 0x0001000004057892 */ /* 0x000fe2000f8efc3f */
[----:B------:R-:W-:Y:S01]  /*2750*/  IMAD.MOV.U32 R3, RZ, RZ, R2 ;  /* 0x000000ffff037224 */ /* 0x000fe200078e0002 */
[----:B------:R-:W-:Y:S01]  /*2760*/  ULOP3.LUT UR4, UR40, 0x10000, URZ, 0xfc, !UPT ;  /* 0x0001000028047892 */ /* 0x000fe2000f8efc3f */
[----:B------:R-:W-:Y:S01]  /*2770*/  UMOV UR17, 0x40000040 ;  /* 0x4000004000117882 */ /* 0x000fe20000000000 */
[----:B------:R-:W-:-:S02]  /*2780*/  UMOV UR19, 0x40000040 ;  /* 0x4000004000137882 */ /* 0x000fc40000000000 */
[----:B------:R-:W-:Y:S01]  /*2790*/  IMAD.U32 R17, RZ, RZ, UR5 ;  /* 0x00000005ff117e24 */ /* 0x000fe2000f8e00ff */
[----:B------:R-:W-:Y:S02]  /*27a0*/  ULEA UR5, UR36, UR5, 0xb ;  /* 0x0000000524057291 */ /* 0x000fe4000f8e583f */
[----:B------:R-:W-:Y:S01]  /*27b0*/  UMOV UR8, UR4 ;  /* 0x0000000400087c82 */ /* 0x000fe20008000000 */
[----:B------:R-:W-:Y:S01]  /*27c0*/  UIADD3 UR6, UR4, 0x2, URZ ;  /* 0x0000000204067890 */ /* 0x000fe2000fffe03f */
[----:B------:R-:W-:Y:S01]  /*27d0*/  IMAD.U32 R12, RZ, RZ, UR8 ;  /* 0x00000008ff0c7e24 */ /* 0x000fe2000f8e00ff */
[----:B------:R-:W-:Y:S02]  /*27e0*/  UIADD3 UR7, UR5, 0x2, URZ ;  /* 0x0000000205077890 */ /* 0x000fe4000fffe03f */
[----:B------:R-:W-:Y:S01]  /*27f0*/  UMOV UR10, UR5 ;  /* 0x00000005000a7c82 */ /* 0x000fe20008000000 */
[----:B------:R-:W-:Y:S01]  /*2800*/  UIADD3 UR56, UR4, 0x402, URZ ;  /* 0x0000040204387890 */ /* 0x000fe2000fffe03f */
[----:B------:R-:W-:Y:S01]  /*2810*/  HGMMA.64x64x16.F32.BF16 R24, gdesc[UR8], RZ, !UPT, gsb0 ;  /* 0x00e00000081879f0 */ /* 0x000fe2000c0018ff */
[----:B------:R-:W-:Y:S01]  /*2820*/  UMOV UR8, UR6 ;  /* 0x0000000600087c82 */ /* 0x000fe20008000000 */
[----:B------:R-:W-:Y:S01]  /*2830*/  UMOV UR9, 0x40000040 ;  /* 0x4000004000097882 */ /* 0x000fe20000000000 */
[----:B------:R-:W-:Y:S01]  /*2840*/  UMOV UR10, UR7 ;  /* 0x00000007000a7c82 */ /* 0x000fe20008000000 */
[----:B------:R-:W-:Y:S01]  /*2850*/  UMOV UR11, 0x40000040 ;  /* 0x40000040000b7882 */ /* 0x000fe20000000000 */
[----:B------:R-:W-:Y:S01]  /*2860*/  UIADD3 UR6, UR4, 0x4, URZ ;  /* 0x0000000404067890 */ /* 0x000fe2000fffe03f */
[----:B------:R-:W-:Y:S01]  /*2870*/  IMAD.U32 R10, RZ, RZ, UR8 ;  /* 0x00000008ff0a7e24 */ /* 0x000fe2000f8e00ff */
[----:B------:R-:W-:Y:S01]  /*2880*/  UIADD3 UR7, UR5, 0x4, URZ ;  /* 0x0000000405077890 */ /* 0x000fe2000fffe03f */
[----:B------:R-:W-:Y:S01]  /*2890*/  IMAD.U32 R11, RZ, RZ, UR9 ;  /* 0x00000009ff0b7e24 */ /* 0x000fe2000f8e00ff */
[----:B------:R-:W-:-:S02]  /*28a0*/  UIADD3 UR58, UR5, 0x202, URZ ;  /* 0x00000202053a7890 */ /* 0x000fc4000fffe03f */
[----:B------:R-:W-:Y:S02]  /*28b0*/  UIADD3 UR12, UR4, 0x406, URZ ;  /* 0x00000406040c7890 */ /* 0x000fe4000fffe03f */
[----:B------:R-:W-:Y:S02]  /*28c0*/  UIADD3 UR14, UR5, 0x206, URZ ;  /* 0x00000206050e7890 */ /* 0x000fe4000fffe03f */
[----:B------:R-:W-:Y:S02]  /*28d0*/  UIADD3 UR16, UR4, 0x800, URZ ;  /* 0x0000080004107890 */ /* 0x000fe4000fffe03f */
[----:B------:R-:W-:Y:S02]  /*28e0*/  UIADD3 UR18, UR5, 0x400, URZ ;  /* 0x0000040005127890 */ /* 0x000fe4000fffe03f */
[----:B------:R-:W-:Y:S02]  /*28f0*/  UIADD3 UR20, UR4, 0x802, URZ ;  /* 0x0000080204147890 */ /* 0x000fe4000fffe03f */
[----:B------:R-:W-:Y:S01]  /*2900*/  UIADD3 UR22, UR5, 0x402, URZ ;  /* 0x0000040205167890 */ /* 0x000fe2000fffe03f */
[----:B------:R-:W-:Y:S01]  /*2910*/  UMOV UR21, 0x40000040 ;  /* 0x4000004000157882 */ /* 0x000fe20000000000 */
[----:B------:R-:W-:Y:S01]  /*2920*/  UMOV UR23, 0x40000040 ;  /* 0x4000004000177882 */ /* 0x000fe20000000000 */
[----:B------:R-:W-:-:S02]  /*2930*/  UIADD3 UR24, UR4, 0x804, URZ ;  /* 0x0000080404187890 */ /* 0x000fc4000fffe03f */
[----:B------:R-:W-:Y:S01]  /*2940*/  UIADD3 UR26, UR5, 0x404, URZ ;  /* 0x00000404051a7890 */ /* 0x000fe2000fffe03f */
[----:B------:R-:W-:Y:S01]  /*2950*/  UMOV UR25, 0x40000040 ;  /* 0x4000004000197882 */ /* 0x000fe20000000000 */
[----:B------:R-:W-:Y:S01]  /*2960*/  UMOV UR27, 0x40000040 ;  /* 0x40000040001b7882 */ /* 0x000fe20000000000 */
[----:B------:R-:W-:Y:S02]  /*2970*/  UIADD3 UR28, UR4, 0x806, URZ ;  /* 0x00000806041c7890 */ /* 0x000fe4000fffe03f */
[----:B------:R-:W-:Y:S01]  /*2980*/  UIADD3 UR30, UR5, 0x406, URZ ;  /* 0x00000406051e7890 */ /* 0x000fe2000fffe03f */
[----:B------:R-:W-:Y:S01]  /*2990*/  UMOV UR29, 0x40000040 ;  /* 0x40000040001d7882 */ /* 0x000fe20000000000 */
[----:B------:R-:W-:Y:S01]  /*29a0*/  UMOV UR31, 0x40000040 ;  /* 0x40000040001f7882 */ /* 0x000fe20000000000 */
        /* <DEDUP_REMOVED lines=16> */
[----:B------:R-:W-:-:S02]  /*2ab0*/  WARPGROUP.DEPBAR.LE gsb0, 0x0 ;  /* 0x00008000000079c5 */ /* 0x000fc40000010000 */
[----:B------:R-:W-:-:S06]  /*2ac0*/  WARPGROUP.ARRIVE ;  /* 0x00000000000079c5 */ /* 0x000fcc0000000000 */
[----:B------:R-:W-:Y:S01]  /*2ad0*/  HGMMA.64x64x16.F32.BF16 R24, gdesc[UR8], R24, gsb0 ;  /* 0x00e00000081879f0 */ /* 0x000fe20008001818 */
        /* <DEDUP_REMOVED lines=8> */
[----:B------:R-:W-:Y:S02]  /*2b60*/  WARPGROUP.DEPBAR.LE gsb0, 0x0 ;  /* 0x00008000000079c5 */ /* 0x000fe40000010000 */
        /* <DEDUP_REMOVED lines=17> */
[----:B------:R-:W-:Y:S02]  /*2c80*/  IMAD.U32 R4, RZ, RZ, UR8 ;  /* 0x00000008ff047e24 */ /* 0x000fe4000f8e00ff */
[----:B------:R-:W-:Y:S01]  /*2c90*/  IMAD.U32 R5, RZ, RZ, UR9 ;  /* 0x00000009ff057e24 */ /* 0x000fe2000f8e00ff */
[----:B------:R-:W-:Y:S02]  /*2ca0*/  WARPGROUP.DEPBAR.LE gsb0, 0x0 ;  /* 0x00008000000079c5 */ /* 0x000fe40000010000 */
[----:B------:R-:W-:-:S06]  /*2cb0*/  WARPGROUP.ARRIVE ;  /* 0x00000000000079c5 */ /* 0x000fcc0000000000 */
[----:B------:R-:W-:Y:S01]  /*2cc0*/  HGMMA.64x64x16.F32.BF16 R24, gdesc[UR8], R24, gsb0 ;  /* 0x00e00000081879f0 */ /* 0x000fe20008001818 */
[----:B------:R-:W-:Y:S02]  /*2cd0*/  UIADD3 UR8, UR4, 0x404, URZ ;  /* 0x0000040404087890 */ /* 0x000fe4000fffe03f */
[----:B------:R-:W-:Y:S01]  /*2ce0*/  UIADD3 UR10, UR5, 0x204, URZ ;  /* 0x00000204050a7890 */ /* 0x000fe2000fffe03f */
[----:B------:R-:W-:Y:S01]  /*2cf0*/  UMOV UR9, 0x40000040 ;  /* 0x4000004000097882 */ /* 0x000fe20000000000 */
[----:B------:R-:W-:Y:S01]  /*2d00*/  UMOV UR11, 0x40000040 ;  /* 0x40000040000b7882 */ /* 0x000fe20000000000 */
[----:B------:R-:W-:Y:S01]  /*2d10*/  ULDC UR5, c[0x0][0x448] ;  /* 0x0001120000057ab9 */ /* 0x000fe20000000800 */
[----:B------:R-:W-:Y:S01]  /*2d20*/  ULDC UR4, c[0x0][0x9d8] ;  /* 0x0002760000047ab9 */ /* 0x000fe20000000800 */
[----:B------:R-:W-:-:S06]  /*2d30*/  UISETP.NE.AND UP0, UPT, UR5, 0x1, UPT ;  /* 0x000000010500788c */ /* 0x000fcc000bf05270 */
[----:B------:R-:W-:Y:S02]  /*2d40*/  PLOP3.LUT P2, PT, PT, PT, UP0, 0x80, 0x0 ;  /* 0x000000000000781c */ /* 0x000fe40003f4f008 */
[----:B------:R-:W-:-:S03]  /*2d50*/  PLOP3.LUT P3, PT, PT, PT, UP0, 0x80, 0x0 ;  /* 0x000000000000781c */ /* 0x000fc60003f6f008 */
[----:B------:R-:W-:-:S08]  /*2d60*/  @UP0 ULDC UR5, c[0x0][0x44c] ;  /* 0x0001130000050ab9 */ /* 0x000fd00000000800 */
[----:B------:R-:W-:Y:S01]  /*2d70*/  @P2 IMAD.HI.U32 R14, R2, UR5, RZ ;  /* 0x00000005020e2c27 */ /* 0x000fe2000f8e00ff */
[----:B------:R-:W-:-:S03]  /*2d80*/  @UP0 ULDC UR5, c[0x0][0x450] ;  /* 0x0001140000050ab9 */ /* 0x000fc60000000800 */
[----:B------:R-:W-:Y:S01]  /*2d90*/  @!P1 VIADD R2, R15, 0x30840 ;  /* 0x000308400f029836 */ /* 0x000fe20000000000 */
[----:B------:R-:W-:Y:S01]  /*2da0*/  @P3 SHF.R.U32.HI R3, RZ, UR5, R14 ;  /* 0x00000005ff033c19 */ /* 0x000fe2000801160e */
[----:B01----:R-:W-:-:S03]  /*2db0*/  IMAD.MOV.U32 R15, RZ, RZ, -0x40 ;  /* 0xffffffc0ff0f7424 */ /* 0x003fc600078e00ff */
[----:B------:R-:W-:Y:S01]  /*2dc0*/  @!P1 PRMT R2, RZ, 0x654, R2 ;  /* 0x00000654ff029816 */ /* 0x000fe20000000002 */
[----:B------:R-:W0:Y:S01]  /*2dd0*/  SHFL.IDX PT, R59, R3, RZ, 0x1c1f ;  /* 0x001c1fff033b7589 */ /* 0x000e2200000e0000 */
[----:B------:R-:W-:Y:S02]  /*2de0*/  WARPGROUP.DEPBAR.LE gsb0, 0x0 ;  /* 0x00008000000079c5 */ /* 0x000fe40000010000 */
[----:B------:R-:W-:-:S06]  /*2df0*/  WARPGROUP.ARRIVE ;  /* 0x00000000000079c5 */ /* 0x000fcc0000000000 */
[----:B------:R-:W-:Y:S01]  /*2e00*/  HGMMA.64x64x16.F32.BF16 R24, gdesc[UR56], R24, gsb0 ;  /* 0x00e00000381879f0 */ /* 0x000fe20008001818 */
[----:B------:R-:W-:Y:S02]  /*2e10*/  ULDC UR58, c[0x0][0x9dc] ;  /* 0x00027700003a7ab9 */ /* 0x000fe40000000800 */
[----:B------:R-:W-:Y:S01]  /*2e20*/  ULOP3.LUT UR58, URZ, UR58, URZ, 0x33, !UPT ;  /* 0x0000003a3f3a7292 */ /* 0x000fe2000f8e333f */
        /* <DEDUP_REMOVED lines=63> */
[----:B------:R-:W-:Y:S01]  /*3220*/  ULDC.64 UR4, c[0x0][0x9e0] ;  /* 0x0002780000047ab9 */ /* 0x000fe20000000a00 */
[----:B------:R1:W2:Y:S01]  /*3230*/  MUFU.TANH R21, R31 ;  /* 0x0000001f00157308 */ /* 0x0002a20000002400 */
[----:B------:R-:W-:Y:S01]  /*3240*/  UISETP.GE.AND UP1, UPT, UR5, 0x1, UPT ;  /* 0x000000010500788c */ /* 0x000fe2000bf26270 */
[----:B------:R3:W-:Y:S05]  /*3250*/  @!P1 SYNCS.ARRIVE.TRANS64.RED.A1T0 RZ, [R2+URZ], RZ ;  /* 0x000000ff02ff99a7 */ /* 0x0007ea000810043f */
[----:B------:R-:W-:Y:S01]  /*3260*/  PLOP3.LUT P2, PT, PT, PT, UP1, 0x40, 0x0 ;  /* 0x000000000000781c */ /* 0x000fe20003f4e818 */
[----:B------:R-:W4:Y:S01]  /*3270*/  MUFU.TANH R24, R24 ;  /* 0x0000001800187308 */ /* 0x000f220000002400 */
[----:B-1----:R-:W-:-:S02]  /*3280*/  IMAD R31, R152, R15, 0x40 ;  /* 0x00000040981f7424 */ /* 0x002fc400078e020f */
[----:B------:R-:W-:-:S03]  /*3290*/  IMAD.U32 R15, RZ, RZ, UR39 ;  /* 0x00000027ff0f7e24 */ /* 0x000fc6000f8e00ff */
[----:B---3--:R-:W-:Y:S02]  /*32a0*/  IADD3 R2, -R16, 0x1, R31 ;  /* 0x0000000110027810 */ /* 0x008fe40007ffe11f */
[----:B------:R-:W1:Y:S02]  /*32b0*/  MUFU.TANH R25, R25 ;  /* 0x0000001900197308 */ /* 0x000e640000002400 */
[----:B------:R-:W-:-:S05]  /*32c0*/  IADD3 R2, -R15, UR60, R2 ;  /* 0x0000003c0f027c10 */ /* 0x000fca000fffe102 */
[C---:B------:R-:W-:Y:S01]  /*32d0*/  VIADD R57, R2.reuse, UR4 ;  /* 0x0000000402397c36 */ /* 0x040fe20008000000 */
[----:B------:R-:W3:Y:S01]  /*32e0*/  MUFU.TANH R0, R0 ;  /* 0x0000000000007308 */ /* 0x000ee20000002400 */
[----:B------:R-:W-:-:S04]  /*32f0*/  VIADD R56, R2, UR58 ;  /* 0x0000003a02387c36 */ /* 0x000fc80008000000 */
[----:B0-----:R-:W-:-:S03]  /*3300*/  IMAD.IADD R14, R56, 0x1, R59 ;  /* 0x00000001380e7824 */ /* 0x001fc600078e023b */
        /* <DEDUP_REMOVED lines=26> */
[----:B------:R5:W0:Y:S08]  /*34b0*/  MUFU.TANH R30, R46 ;  /* 0x0000002e001e7308 */ /* 0x000a300000002400 */
[----:B------:R2:W0:Y:S01]  /*34c0*/  MUFU.TANH R26, R38 ;  /* 0x00000026001a7308 */ /* 0x0004220000002400 */
[----:B-----5:R-:W-:-:S04]  /*34d0*/  IADD3 R46, -R16, UR60, R31 ;  /* 0x0000003c102e7c10 */ /* 0x020fc8000fffe11f */
[----:B------:R-:W-:Y:S02]  /*34e0*/  VIADDMNMX R2, R59, R57, R46, PT ;  /* 0x000000393b027246 */ /* 0x000fe4000380012e */
[----:B--2---:R-:W-:Y:S01]  /*34f0*/  LEA R38, R152, 0xffffffc0, 0x6 ;  /* 0xffffffc098267811 */ /* 0x004fe200078e30ff */
[----:B-1-34-:R-:W-:Y:S06]  /*3500*/  @P2 BRA `(.L_x_1214) ;  /* 0x00000000005c2947 */ /* 0x01afec0003800000 */
[----:B------:R-:W-:Y:S01]  /*3510*/  IMAD.U32 R58, RZ, RZ, UR39 ;  /* 0x00000027ff3a7e24 */ /* 0x000fe2000f8e00ff */
[----:B------:R-:W-:Y:S04]  /*3520*/  BSSY B0, `(.L_x_1215) ;  /* 0x0000011000007945 */ /* 0x000fe80003800000 */
[----:B------:R-:W-:-:S04]  /*3530*/  IADD3 R15, -R58, UR60, R59 ;  /* 0x0000003c3a0f7c10 */ /* 0x000fc8000fffe13b */
[----:B------:R-:W-:-:S13]  /*3540*/  ISETP.GT.AND P2, PT, R15, -0x1, PT ;  /* 0xffffffff0f00780c */ /* 0x000fda0003f44270 */
[----:B------:R-:W-:Y:S05]  /*3550*/  @P2 BRA `(.L_x_1216) ;  /* 0x0000000000202947 */ /* 0x000fea0003800000 */
[----:B------:R-:W-:Y:S01]  /*3560*/  UISETP.NE.AND UP2, UPT, UR5, 0x1, UPT ;  /* 0x000000010500788c */ /* 0x000fe2000bf45270 */
[----:B------:R-:W-:-:S05]  /*3570*/  LOP3.LUT R15, RZ, R15, RZ, 0x33, !PT ;  /* 0x0000000fff0f7212 */ /* 0x000fca00078e33ff */
[----:B------:R-:W-:-:S05]  /*3580*/  PLOP3.LUT P2, PT, PT, PT, UP2, 0x80, 0x0 ;  /* 0x000000000000781c */ /* 0x000fca0003f4f028 */
[----:B------:R-:W-:-:S08]  /*3590*/  @UP2 ULDC.64 UR6, c[0x0][0x9e8] ;  /* 0x00027a0000062ab9 */ /* 0x000fd00000000a00 */
[----:B------:R-:W-:-:S05]  /*35a0*/  @P2 IMAD.HI.U32 R58, R15, UR6, RZ ;  /* 0x000000060f3a2c27 */ /* 0x000fca000f8e00ff */
[----:B------:R-:W-:-:S04]  /*35b0*/  @P2 SHF.R.U32.HI R15, RZ, UR7, R58 ;  /* 0x00000007ff0f2c19 */ /* 0x000fc8000801163a */
[----:B------:R-:W-:Y:S01]  /*35c0*/  LOP3.LUT R15, RZ, R15, RZ, 0x33, !PT ;  /* 0x0000000fff0f7212 */ /* 0x000fe200078e33ff */
[----:B------:R-:W-:Y:S06]  /*35d0*/  BRA `(.L_x_1217) ;  /* 0x0000000000147947 */ /* 0x000fec0003800000 */
.L_x_1216:
[----:B------:R-:W-:-:S06]  /*35e0*/  UISETP.NE.AND UP2, UPT, UR5, 0x1, UPT ;  /* 0x000000010500788c */ /* 0x000fcc000bf45270 */
[----:B------:R-:W-:-:S05]  /*35f0*/  PLOP3.LUT P2, PT, PT, PT, UP2, 0x80, 0x0 ;  /* 0x000000000000781c */ /* 0x000fca0003f4f028 */
[----:B------:R-:W-:-:S08]  /*3600*/  @UP2 ULDC.64 UR6, c[0x0][0x9e8] ;  /* 0x00027a0000062ab9 */ /* 0x000fd00000000a00 */
[----:B------:R-:W-:-:S05]  /*3610*/  @P2 IMAD.HI.U32 R58, R15, UR6, RZ ;  /* 0x000000060f3a2c27 */ /* 0x000fca000f8e00ff */
[----:B------:R-:W-:-:S07]  /*3620*/  @P2 SHF.R.U32.HI R15, RZ, UR7, R58 ;  /* 0x00000007ff0f2c19 */ /* 0x000fce000801163a */
.L_x_1217:
[----:B------:R-:W-:Y:S05]  /*3630*/  BSYNC B0 ;  /* 0x0000000000007941 */ /* 0x000fea0003800000 */
.L_x_1215:
[----:B------:R-:W-:-:S04]  /*3640*/  IMAD R15, R15, UR5, -R38 ;  /* 0x000000050f0f7c24 */ /* 0x000fc8000f8e0a26 */
[----:B------:R-:W-:-:S05]  /*3650*/  IMAD.IADD R15, R15, 0x1, -R16 ;  /* 0x000000010f0f7824 */ /* 0x000fca00078e0a10 */
[----:B------:R-:W-:Y:S02]  /*3660*/  VIMNMX R14, R14, R15, !PT ;  /* 0x0000000f0e0e7248 */ /* 0x000fe40007fe0100 */
[----:B------:R-:W-:-:S07]  /*3670*/  VIADDMNMX R2, R15, UR5, R2, PT ;  /* 0x000000050f027c46 */ /* 0x000fce000b800102 */
.L_x_1214:
[C---:B------:R-:W-:Y:S01]  /*3680*/  ISETP.GE.AND P2, PT, R31.reuse, 0x2, PT ;  /* 0x000000021f00780c */ /* 0x040fe20003f46270 */
[----:B------:R-:W1:Y:S01]  /*3690*/  SHFL.IDX PT, R3, R3, 0x1, 0x1c1f ;  /* 0x003c1f0003037f89 */ /* 0x000e6200000e0000 */
[C---:B------:R-:W-:Y:S02]  /*36a0*/  ISETP.GE.AND P6, PT, R31.reuse, 0xa, PT ;  /* 0x0000000a1f00780c */ /* 0x040fe40003fc6270 */
[----:B------:R-:W-:Y:S02]  /*36b0*/  ISETP.GT.AND P4, PT, R14, 0x1, !P2 ;  /* 0x000000010e00780c */ /* 0x000fe40005784270 */
[----:B------:R-:W-:Y:S02]  /*36c0*/  ISETP.GE.AND P3, PT, R31, 0x9, PT ;  /* 0x000000091f00780c */ /* 0x000fe40003f66270 */
[----:B------:R-:W-:Y:S02]  /*36d0*/  ISETP.LT.OR P4, PT, R2, 0x2, P4 ;  /* 0x000000020200780c */ /* 0x000fe40002781670 */
[----:B------:R-:W-:-:S02]  /*36e0*/  ISETP.GT.AND P5, PT, R14, 0x8, !P3 ;  /* 0x000000080e00780c */ /* 0x000fc40005fa4270 */
[----:B------:R-:W-:Y:S02]  /*36f0*/  FSEL R58, R25, -INF , !P4 ;  /* 0xff800000193a7808 */ /* 0x000fe40006000000 */
[----:B------:R-:W-:Y:S02]  /*3700*/  ISETP.GT.AND P4, PT, R14, 0x9, !P6 ;  /* 0x000000090e00780c */ /* 0x000fe40007784270 */
[----:B------:R-:W-:Y:S02]  /*3710*/  P2R R25, PR, RZ, 0x40 ;  /* 0x00000040ff197803 */ /* 0x000fe40000000000 */
[----:B------:R-:W-:Y:S02]  /*3720*/  ISETP.LT.OR P4, PT, R2, 0xa, P4 ;  /* 0x0000000a0200780c */ /* 0x000fe40002781670 */
[----:B------:R-:W-:Y:S02]  /*3730*/  ISETP.GE.AND P6, PT, R31, 0x11, PT ;  /* 0x000000111f00780c */ /* 0x000fe40003fc6270 */
[----:B0-----:R-:W-:-:S02]  /*3740*/  FSEL R62, R29, -INF , !P4 ;  /* 0xff8000001d3e7808 */ /* 0x001fc40006000000 */
[----:B------:R-:W-:Y:S02]  /*3750*/  ISETP.LT.OR P5, PT, R2, 0x9, P5 ;  /* 0x000000090200780c */ /* 0x000fe40002fa1670 */
[----:B------:R-:W-:Y:S02]  /*3760*/  ISETP.GT.AND P4, PT, R14, 0x10, !P6 ;  /* 0x000000100e00780c */ /* 0x000fe40007784270 */
[----:B------:R-:W-:Y:S02]  /*3770*/  FSEL R60, R28, -INF , !P5 ;  /* 0xff8000001c3c7808 */ /* 0x000fe40006800000 */
[----:B------:R-:W-:Y:S02]  /*3780*/  ISETP.LT.OR P4, PT, R2, 0x11, P4 ;  /* 0x000000110200780c */ /* 0x000fe40002781670 */
[----:B------:R-:W-:Y:S02]  /*3790*/  ISETP.GE.AND P5, PT, R31, 0x12, PT ;  /* 0x000000121f00780c */ /* 0x000fe40003fa6270 */
[----:B------:R-:W-:-:S02]  /*37a0*/  FSEL R64, R32, -INF , !P4 ;  /* 0xff80000020407808 */ /* 0x000fc40006000000 */
[----:B------:R-:W-:Y:S02]  /*37b0*/  ISETP.GT.AND P4, PT, R14, 0x11, !P5 ;  /* 0x000000110e00780c */ /* 0x000fe40006f84270 */
[----:B------:R-:W-:Y:S02]  /*37c0*/  P2R R29, PR, RZ, 0x20 ;  /* 0x00000020ff1d7803 */ /* 0x000fe40000000000 */
[----:B------:R-:W-:Y:S02]  /*37d0*/  ISETP.LT.OR P4, PT, R2, 0x12, P4 ;  /* 0x000000120200780c */ /* 0x000fe40002781670 */
[----:B------:R-:W-:Y:S02]  /*37e0*/  ISETP.GE.AND P5, PT, R31, 0x19, PT ;  /* 0x000000191f00780c */ /* 0x000fe40003fa6270 */
[----:B------:R-:W-:Y:S02]  /*37f0*/  FSEL R66, R33, -INF , !P4 ;  /* 0xff80000021427808 */ /* 0x000fe40006000000 */
[----:B------:R-:W-:-:S02]  /*3800*/  ISETP.GT.AND P4, PT, R14, 0x18, !P5 ;  /* 0x000000180e00780c */ /* 0x000fc40006f84270 */
[----:B------:R-:W-:Y:S02]  /*3810*/  P2R R32, PR, RZ, 0x20 ;  /* 0x00000020ff207803 */ /* 0x000fe40000000000 */
[----:B------:R-:W-:Y:S02]  /*3820*/  ISETP.LT.OR P4, PT, R2, 0x19, P4 ;  /* 0x000000190200780c */ /* 0x000fe40002781670 */
[----:B------:R-:W-:Y:S02]  /*3830*/  ISETP.GE.AND P5, PT, R31, 0x1a, PT ;  /* 0x0000001a1f00780c */ /* 0x000fe40003fa6270 */
[----:B------:R-:W-:Y:S02]  /*3840*/  FSEL R68, R36, -INF , !P4 ;  /* 0xff80000024447808 */ /* 0x000fe40006000000 */
[----:B------:R-:W-:Y:S02]  /*3850*/  ISETP.GT.AND P4, PT, R14, 0x19, !P5 ;  /* 0x000000190e00780c */ /* 0x000fe40006f84270 */
[----:B------:R-:W-:-:S02]  /*3860*/  P2R R33, PR, RZ, 0x20 ;  /* 0x00000020ff217803 */ /* 0x000fc40000000000 */
[----:B------:R-:W-:Y:S02]  /*3870*/  ISETP.LT.OR P4, PT, R2, 0x1a, P4 ;  /* 0x0000001a0200780c */ /* 0x000fe40002781670 */
[----:B------:R-:W-:Y:S02]  /*3880*/  ISETP.GE.AND P5, PT, R31, 0x21, PT ;  /* 0x000000211f00780c */ /* 0x000fe40003fa6270 */
[----:B------:R-:W-:Y:S02]  /*3890*/  FSEL R70, R37, -INF , !P4 ;  /* 0xff80000025467808 */ /* 0x000fe40006000000 */
[----:B------:R-:W-:Y:S02]  /*38a0*/  ISETP.GT.AND P4, PT, R14, 0x20, !P5 ;  /* 0x000000200e00780c */ /* 0x000fe40006f84270 */
[----:B------:R-:W-:Y:S02]  /*38b0*/  P2R R37, PR, RZ, 0x20 ;  /* 0x00000020ff257803 */ /* 0x000fe40000000000 */
[----:B------:R-:W-:-:S02]  /*38c0*/  ISETP.LT.OR P4, PT, R2, 0x21, P4 ;  /* 0x000000210200780c */ /* 0x000fc40002781670 */
[C---:B------:R-:W-:Y:S02]  /*38d0*/  ISETP.GE.AND P5, PT, R31.reuse, 0x22, PT ;  /* 0x000000221f00780c */ /* 0x040fe40003fa6270 */
[----:B------:R-:W-:Y:S02]  /*38e0*/  FSEL R72, R40, -INF , !P4 ;  /* 0xff80000028487808 */ /* 0x000fe40006000000 */
[----:B------:R-:W-:Y:S02]  /*38f0*/  ISETP.GT.AND P4, PT, R14, 0x21, !P5 ;  /* 0x000000210e00780c */ /* 0x000fe40006f84270 */
[----:B------:R-:W-:Y:S02]  /*3900*/  P2R R40, PR, RZ, 0x20 ;  /* 0x00000020ff287803 */ /* 0x000fe40000000000 */
[----:B------:R-:W-:Y:S02]  /*3910*/  ISETP.LT.OR P4, PT, R2, 0x22, P4 ;  /* 0x000000220200780c */ /* 0x000fe40002781670 */
[----:B------:R-:W-:-:S02]  /*3920*/  ISETP.GE.AND P5, PT, R31, 0x29, PT ;  /* 0x000000291f00780c */ /* 0x000fc40003fa6270 */
[----:B------:R-:W-:Y:S02]  /*3930*/  FSEL R74, R41, -INF , !P4 ;  /* 0xff800000294a7808 */ /* 0x000fe40006000000 */
[----:B------:R-:W-:Y:S02]  /*3940*/  ISETP.GT.AND P4, PT, R14, 0x28, !P5 ;  /* 0x000000280e00780c */ /* 0x000fe40006f84270 */
[----:B------:R-:W-:Y:S02]  /*3950*/  P2R R41, PR, RZ, 0x20 ;  /* 0x00000020ff297803 */ /* 0x000fe40000000000 */
        /* <DEDUP_REMOVED lines=11> */
[----:B------:R-:W-:Y:S02]  /*3a10*/  P2R R28, PR, RZ, 0x40 ;  /* 0x00000040ff1c7803 */ /* 0x000fe40000000000 */
[----:B------:R-:W-:Y:S02]  /*3a20*/  FSEL R80, R48, -INF , !P4 ;  /* 0xff80000030507808 */ /* 0x000fe40006000000 */
[----:B------:R-:W-:-:S04]  /*3a30*/  ISETP.GE.AND P4, PT, R31, 0x32, PT ;  /* 0x000000321f00780c */ /* 0x000fc80003f86270 */
[----:B------:R-:W-:-:S04]  /*3a40*/  ISETP.GT.AND P5, PT, R14, 0x31, !P4 ;  /* 0x000000310e00780c */ /* 0x000fc800067a4270 */
[----:B------:R-:W-:-:S04]  /*3a50*/  ISETP.LT.OR P5, PT, R2, 0x32, P5 ;  /* 0x000000320200780c */ /* 0x000fc80002fa1670 */
[----:B------:R-:W-:Y:S02]  /*3a60*/  FSEL R82, R49, -INF , !P5 ;  /* 0xff80000031527808 */ /* 0x000fe40006800000 */
[----:B------:R-:W-:-:S04]  /*3a70*/  ISETP.GE.AND P5, PT, R31, 0x39, PT ;  /* 0x000000391f00780c */ /* 0x000fc80003fa6270 */
[----:B------:R-:W-:-:S04]  /*3a80*/  ISETP.GT.AND P6, PT, R14, 0x38, !P5 ;  /* 0x000000380e00780c */ /* 0x000fc80006fc4270 */
[----:B------:R-:W-:-:S04]  /*3a90*/  ISETP.LT.OR P6, PT, R2, 0x39, P6 ;  /* 0x000000390200780c */ /* 0x000fc800037c1670 */
[----:B------:R-:W-:Y:S02]  /*3aa0*/  FSEL R52, R52, -INF , !P6 ;  /* 0xff80000034347808 */ /* 0x000fe40007000000 */
[----:B------:R-:W-:-:S04]  /*3ab0*/  ISETP.GE.AND P6, PT, R31, 0x1, PT ;  /* 0x000000011f00780c */ /* 0x000fc80003fc6270 */
[----:B------:R-:W-:Y:S02]  /*3ac0*/  P2R R15, PR, RZ, 0x40 ;  /* 0x00000040ff0f7803 */ /* 0x000fe40000000000 */
[----:B------:R-:W-:-:S04]  /*3ad0*/  ISETP.GT.AND P6, PT, R14, RZ, !P6 ;  /* 0x000000ff0e00720c */ /* 0x000fc800077c4270 */
[----:B------:R-:W-:-:S04]  /*3ae0*/  ISETP.LT.OR P6, PT, R2, 0x1, P6 ;  /* 0x000000010200780c */ /* 0x000fc800037c1670 */
[----:B------:R-:W-:Y:S02]  /*3af0*/  FSEL R36, R24, -INF , !P6 ;  /* 0xff80000018247808 */ /* 0x000fe40007000000 */
[----:B------:R-:W-:-:S04]  /*3b00*/  ISETP.GE.AND P6, PT, R31, 0x3a, PT ;  /* 0x0000003a1f00780c */ /* 0x000fc80003fc6270 */
[----:B------:R-:W-:Y:S02]  /*3b10*/  P2R R31, PR, RZ, 0x40 ;  /* 0x00000040ff1f7803 */ /* 0x000fe40000000000 */
[----:B------:R-:W-:Y:S01]  /*3b20*/  ISETP.GT.AND P6, PT, R14, 0x39, !P6 ;  /* 0x000000390e00780c */ /* 0x000fe200077c4270 */
[----:B-1----:R-:W-:-:S03]  /*3b30*/  IMAD.IADD R14, R56, 0x1, R3 ;  /* 0x00000001380e7824 */ /* 0x002fc600078e0203 */
[----:B------:R-:W-:Y:S02]  /*3b40*/  ISETP.LT.OR P6, PT, R2, 0x3a, P6 ;  /* 0x0000003a0200780c */ /* 0x000fe400037c1670 */
[----:B------:R-:W-:Y:S02]  /*3b50*/  VIADDMNMX R2, R3, R57, R46, PT ;  /* 0x0000003903027246 */ /* 0x000fe4000380012e */
[----:B------:R-:W-:Y:S02]  /*3b60*/  FSEL R84, R53, -INF , !P6 ;  /* 0xff80000035547808 */ /* 0x000fe40007000000 */
[----:B------:R-:W-:-:S13]  /*3b70*/  PLOP3.LUT P6, PT, PT, PT, UP1, 0x40, 0x0 ;  /* 0x000000000000781c */ /* 0x000fda0003fce818 */
[----:B------:R-:W-:Y:S05]  /*3b80*/  @P6 BRA `(.L_x_1218) ;  /* 0x0000000000646947 */ /* 0x000fea0003800000 */
        /* <DEDUP_REMOVED lines=9> */
[----:B------:R-:W-:Y:S01]  /*3c20*/  @P6 IMAD.HI.U32 R24, R3, UR6, RZ ;  /* 0x0000000603186c27 */ /* 0x000fe2000f8e00ff */
[----:B------:R-:W-:-:S13]  /*3c30*/  PLOP3.LUT P6, PT, PT, PT, UP2, 0x80, 0x0 ;  /* 0x000000000000781c */ /* 0x000fda0003fcf028 */
[----:B------:R-:W-:-:S04]  /*3c40*/  @P6 SHF.R.U32.HI R3, RZ, UR7, R24 ;  /* 0x00000007ff036c19 */ /* 0x000fc80008011618 */
[----:B------:R-:W-:Y:S01]  /*3c50*/  LOP3.LUT R3, RZ, R3, RZ, 0x33, !PT ;  /* 0x00000003ff037212 */ /* 0x000fe200078e33ff */
[----:B------:R-:W-:Y:S06]  /*3c60*/  BRA `(.L_x_1221) ;  /* 0x0000000000187947 */ /* 0x000fec0003800000 */
.L_x_1220:
[----:B------:R-:W-:-:S06]  /*3c70*/  UISETP.NE.AND UP2, UPT, UR5, 0x1, UPT ;  /* 0x000000010500788c */ /* 0x000fcc000bf45270 */
[----:B------:R-:W-:-:S05]  /*3c80*/  PLOP3.LUT P6, PT, PT, PT, UP2, 0x80, 0x0 ;  /* 0x000000000000781c */ /* 0x000fca0003fcf028 */
[----:B------:R-:W-:-:S08]  /*3c90*/  @UP2 ULDC.64 UR6, c[0x0][0x9e8] ;  /* 0x00027a0000062ab9 */ /* 0x000fd00000000a00 */
[----:B------:R-:W-:Y:S01]  /*3ca0*/  @P6 IMAD.HI.U32 R24, R3, UR6, RZ ;  /* 0x0000000603186c27 */ /* 0x000fe2000f8e00ff */
[----:B------:R-:W-:-:S13]  /*3cb0*/  PLOP3.LUT P6, PT, PT, PT, UP2, 0x80, 0x0 ;  /* 0x000000000000781c */ /* 0x000fda0003fcf028 */
[----:B------:R-:W-:-:S07]  /*3cc0*/  @P6 SHF.R.U32.HI R3, RZ, UR7, R24 ;  /* 0x00000007ff036c19 */ /* 0x000fce0008011618 */
.L_x_1221:
[----:B------:R-:W-:Y:S05]  /*3cd0*/  BSYNC B0 ;  /* 0x0000000000007941 */ /* 0x000fea0003800000 */
.L_x_1219:
[----:B------:R-:W-:-:S04]  /*3ce0*/  IMAD R3, R3, UR5, -R38 ;  /* 0x0000000503037c24 */ /* 0x000fc8000f8e0a26 */
[----:B------:R-:W-:-:S05]  /*3cf0*/  IMAD.IADD R3, R3, 0x1, -R16 ;  /* 0x0000000103037824 */ /* 0x000fca00078e0a10 */
[----:B------:R-:W-:Y:S02]  /*3d00*/  VIMNMX R14, R14, R3, !PT ;  /* 0x000000030e0e7248 */ /* 0x000fe40007fe0100 */
[----:B------:R-:W-:-:S07]  /*3d10*/  VIADDMNMX R2, R3, UR5, R2, PT ;  /* 0x0000000503027c46 */ /* 0x000fce000b800102 */
.L_x_1218:
[----:B------:R-:W-:Y:S01]  /*3d20*/  ISETP.GT.AND P2, PT, R14, 0x1, !P2 ;  /* 0x000000010e00780c */ /* 0x000fe20005744270 */
[----:B------:R-:W-:Y:S01]  /*3d30*/  ULDC UR6, c[0x0][0x988] ;  /* 0x0002620000067ab9 */ /* 0x000fe20000000800 */
[----:B------:R-:W-:Y:S01]  /*3d40*/  ISETP.NE.AND P6, PT, R15, RZ, PT ;  /* 0x000000ff0f00720c */ /* 0x000fe20003fc5270 */
[----:B------:R-:W-:Y:S01]  /*3d50*/  @UP0 ULDC UR10, c[0x0][0x44c] ;  /* 0x00011300000a0ab9 */ /* 0x000fe20000000800 */
[----:B------:R-:W-:Y:S01]  /*3d60*/  ISETP.LT.OR P2, PT, R2, 0x2, P2 ;  /* 0x000000020200780c */ /* 0x000fe20001741670 */
[----:B------:R-:W-:Y:S01]  /*3d70*/  UIMAD.WIDE.U32 UR10, UR61, UR10, URZ ;  /* 0x0000000a3d0a72a5 */ /* 0x000fe2000f8e003f */
[----:B------:R-:W-:Y:S01]  /*3d80*/  FMNMX.FTZ R3, R36, R58, !PT ;  /* 0x0000003a24037209 */ /* 0x000fe20007810000 */
[----:B------:R-:W-:Y:S01]  /*3d90*/  @UP0 ULDC UR14, c[0x0][0x450] ;  /* 0x00011400000e0ab9 */ /* 0x000fe20000000800 */
[----:B------:R-:W-:Y:S01]  /*3da0*/  FSEL R15, R27, -INF , !P2 ;  /* 0xff8000001b0f7808 */ /* 0x000fe20005000000 */
[----:B------:R-:W-:Y:S01]  /*3db0*/  UMOV UR7, UR61 ;  /* 0x0000003d00077c82 */ /* 0x000fe20008000000 */
[----:B------:R-:W-:Y:S01]  /*3dc0*/  ISETP.NE.AND P2, PT, R25, RZ, PT ;  /* 0x000000ff1900720c */ /* 0x000fe20003f45270 */
[----:B------:R-:W-:Y:S01]  /*3dd0*/  @UP0 USHF.R.U32.HI UR7, URZ, UR14, UR11 ;  /* 0x0000000e3f070299 */ /* 0x000fe2000801160b */
[----:B------:R-:W-:-:S02]  /*3de0*/  FMNMX.FTZ R3, R60, R3, !PT ;  /* 0x000000033c037209 */ /* 0x000fc40007810000 */
[----:B------:R-:W-:Y:S01]  /*3df0*/  ISETP.GT.AND P2, PT, R14, 0x9, !P2 ;  /* 0x000000090e00780c */ /* 0x000fe20005744270 */
[----:B------:R-:W-:Y:S01]  /*3e00*/  UIADD3 UR48, UR48, UR7, URZ ;  /* 0x0000000730307290 */ /* 0x000fe2000fffe03f */
[----:B------:R-:W-:Y:S02]  /*3e10*/  FMNMX.FTZ R3, R62, R3, !PT ;  /* 0x000000033e037209 */ /* 0x000fe40007810000 */
[----:B------:R-:W-:Y:S01]  /*3e20*/  ISETP.LT.OR P2, PT, R2, 0xa, P2 ;  /* 0x0000000a0200780c */ /* 0x000fe20001741670 */
[----:B------:R-:W-:Y:S01]  /*3e30*/  UIADD3 UR4, UR48, UR4, URZ ;  /* 0x0000000430047290 */ /* 0x000fe2000fffe03f */
[----:B------:R-:W-:Y:S02]  /*3e40*/  FMNMX.FTZ R3, R64, R3, !PT ;  /* 0x0000000340037209 */ /* 0x000fe40007810000 */
[----:B------:R-:W-:Y:S02]  /*3e50*/  FSEL R21, R21, -INF , !P2 ;  /* 0xff80000015157808 */ /* 0x000fe40005000000 */
[----:B------:R-:W-:-:S02]  /*3e60*/  ISETP.NE.AND P2, PT, R28, RZ, PT ;  /* 0x000000ff1c00720c */ /* 0x000fc40003f45270 */
[----:B------:R-:W-:Y:S02]  /*3e70*/  FMNMX.FTZ R3, R66, R3, !PT ;  /* 0x0000000342037209 */ /* 0x000fe40007810000 */
[----:B------:R-:W-:Y:S02]  /*3e80*/  ISETP.GT.AND P2, PT, R14, 0x10, !P2 ;  /* 0x000000100e00780c */ /* 0x000fe40005744270 */
[----:B------:R-:W-:Y:S02]  /*3e90*/  FMNMX.FTZ R3, R68, R3, !PT ;  /* 0x0000000344037209 */ /* 0x000fe40007810000 */
[----:B------:R-:W-:Y:S02]  /*3ea0*/  ISETP.LT.OR P2, PT, R2, 0x11, P2 ;  /* 0x000000110200780c */ /* 0x000fe40001741670 */
[----:B------:R-:W-:Y:S02]  /*3eb0*/  FMNMX.FTZ R3, R70, R3, !PT ;  /* 0x0000000346037209 */ /* 0x000fe40007810000 */
[----:B------:R-:W-:-:S02]  /*3ec0*/  FSEL R24, R34, -INF , !P2 ;  /* 0xff80000022187808 */ /* 0x000fc40005000000 */
[----:B------:R-:W-:Y:S02]  /*3ed0*/  ISETP.NE.AND P2, PT, R29, RZ, PT ;  /* 0x000000ff1d00720c */ /* 0x000fe40003f45270 */
[----:B------:R-:W-:Y:S02]  /*3ee0*/  FMNMX.FTZ R3, R72, R3, !PT ;  /* 0x0000000348037209 */ /* 0x000fe40007810000 */
[----:B------:R-:W-:Y:S02]  /*3ef0*/  ISETP.GT.AND P2, PT, R14, 0x11, !P2 ;  /* 0x000000110e00780c */ /* 0x000fe40005744270 */
[----:B------:R-:W-:Y:S02]  /*3f00*/  FMNMX.FTZ R3, R74, R3, !PT ;  /* 0x000000034a037209 */ /* 0x000fe40007810000 */
[----:B------:R-:W-:Y:S02]  /*3f10*/  ISETP.LT.OR P2, PT, R2, 0x12, P2 ;  /* 0x000000120200780c */ /* 0x000fe40001741670 */
[----:B------:R-:W-:-:S02]  /*3f20*/  FMNMX.FTZ R3, R76, R3, !PT ;  /* 0x000000034c037209 */ /* 0x000fc40007810000 */
[----:B------:R-:W-:Y:S02]  /*3f30*/  FSEL R25, R35, -INF , !P2 ;  /* 0xff80000023197808 */ /* 0x000fe40005000000 */
[----:B------:R-:W-:Y:S02]  /*3f40*/  ISETP.NE.AND P2, PT, R32, RZ, PT ;  /* 0x000000ff2000720c */ /* 0x000fe40003f45270 */
[----:B------:R-:W-:Y:S02]  /*3f50*/  FMNMX.FTZ R3, R78, R3, !PT ;  /* 0x000000034e037209 */ /* 0x000fe40007810000 */
[----:B------:R-:W-:Y:S02]  /*3f60*/  ISETP.GT.AND P2, PT, R14, 0x18, !P2 ;  /* 0x000000180e00780c */ /* 0x000fe40005744270 */
[----:B------:R-:W-:Y:S02]  /*3f70*/  FMNMX.FTZ R3, R80, R3, !PT ;  /* 0x0000000350037209 */ /* 0x000fe40007810000 */
[----:B------:R-:W-:-:S02]  /*3f80*/  ISETP.LT.OR P2, PT, R2, 0x19, P2 ;  /* 0x000000190200780c */ /* 0x000fc40001741670 */
[----:B------:R-:W-:Y:S02]  /*3f90*/  FMNMX.FTZ R3, R82, R3, !PT ;  /* 0x0000000352037209 */ /* 0x000fe40007810000 */
[----:B------:R-:W-:Y:S02]  /*3fa0*/  FSEL R26, R26, -INF , !P2 ;  /* 0xff8000001a1a7808 */ /* 0x000fe40005000000 */
[----:B------:R-:W-:Y:S02]  /*3fb0*/  ISETP.NE.AND P2, PT, R33, RZ, PT ;  /* 0x000000ff2100720c */ /* 0x000fe40003f45270 */
[C---:B------:R-:W-:Y:S02]  /*3fc0*/  ISETP.GT.AND P3, PT, R14.reuse, 0x8, !P3 ;  /* 0x000000080e00780c */ /* 0x040fe40005f64270 */
[----:B------:R-:W-:Y:S02]  /*3fd0*/  ISETP.GT.AND P2, PT, R14, 0x19, !P2 ;  /* 0x000000190e00780c */ /* 0x000fe40005744270 */
[----:B------:R-:W-:-:S02]  /*3fe0*/  FMNMX.FTZ R3, R52, R3, !PT ;  /* 0x0000000334037209 */ /* 0x000fc40007810000 */
[C---:B------:R-:W-:Y:S02]  /*3ff0*/  ISETP.LT.OR P2, PT, R2.reuse, 0x1a, P2 ;  /* 0x0000001a0200780c */ /* 0x040fe40001741670 */
[----:B------:R-:W-:Y:S02]  /*4000*/  ISETP.LT.OR P3, PT, R2, 0x9, P3 ;  /* 0x000000090200780c */ /* 0x000fe40001f61670 */
[----:B------:R-:W-:Y:S02]  /*4010*/  FSEL R27, R39, -INF , !P2 ;  /* 0xff800000271b7808 */ /* 0x000fe40005000000 */
[----:B------:R-:W-:Y:S02]  /*4020*/  ISETP.NE.AND P2, PT, R37, RZ, PT ;  /* 0x000000ff2500720c */ /* 0x000fe40003f45270 */
[----:B------:R-:W-:Y:S02]  /*4030*/  FMNMX.FTZ R33, R84, R3, !PT ;  /* 0x0000000354217209 */ /* 0x000fe40007810000 */
[----:B------:R-:W-:-:S02]  /*4040*/  ISETP.GT.AND P2, PT, R14, 0x20, !P2 ;  /* 0x000000200e00780c */ /* 0x000fc40005744270 */
[----:B------:R-:W-:Y:S01]  /*4050*/  FSEL R20, R20, -INF , !P3 ;  /* 0xff80000014147808 */ /* 0x000fe20005800000 */
[----:B------:R-:W0:Y:S01]  /*4060*/  SHFL.BFLY PT, R32, R33, 0x2, 0x1f ;  /* 0x0c401f0021207f89 */ /* 0x000e2200000e0000 */
[----:B------:R-:W-:Y:S02]  /*4070*/  ISETP.LT.OR P2, PT, R2, 0x21, P2 ;  /* 0x000000210200780c */ /* 0x000fe40001741670 */
[----:B------:R-:W-:Y:S02]  /*4080*/  ISETP.NE.AND P3, PT, R41, RZ, PT ;  /* 0x000000ff2900720c */ /* 0x000fe40003f65270 */
[----:B------:R-:W-:Y:S02]  /*4090*/  FSEL R28, R42, -INF , !P2 ;  /* 0xff8000002a1c7808 */ /* 0x000fe40005000000 */
[----:B------:R-:W-:Y:S02]  /*40a0*/  ISETP.NE.AND P2, PT, R40, RZ, PT ;  /* 0x000000ff2800720c */ /* 0x000fe40003f45270 */
[----:B------:R-:W-:-:S02]  /*40b0*/  ISETP.GT.AND P4, PT, R14, 0x31, !P4 ;  /* 0x000000310e00780c */ /* 0x000fc40006784270 */
[C---:B------:R-:W-:Y:S02]  /*40c0*/  ISETP.GT.AND P2, PT, R14.reuse, 0x21, !P2 ;  /* 0x000000210e00780c */ /* 0x040fe40005744270 */
[----:B------:R-:W-:Y:S02]  /*40d0*/  ISETP.GT.AND P5, PT, R14, 0x38, !P5 ;  /* 0x000000380e00780c */ /* 0x000fe40006fa4270 */
[C---:B------:R-:W-:Y:S02]  /*40e0*/  ISETP.LT.OR P2, PT, R2.reuse, 0x22, P2 ;  /* 0x000000220200780c */ /* 0x040fe40001741670 */
[----:B------:R-:W-:Y:S02]  /*40f0*/  ISETP.LT.OR P4, PT, R2, 0x32, P4 ;  /* 0x000000320200780c */ /* 0x000fe40002781670 */
[----:B------:R-:W-:Y:S02]  /*4100*/  FSEL R29, R43, -INF , !P2 ;  /* 0xff8000002b1d7808 */ /* 0x000fe40005000000 */
[----:B------:R-:W-:-:S02]  /*4110*/  ISETP.GT.AND P2, PT, R14, 0x28, !P3 ;  /* 0x000000280e00780c */ /* 0x000fc40005f44270 */
[----:B------:R-:W-:Y:S02]  /*4120*/  ISETP.NE.AND P3, PT, R45, RZ, PT ;  /* 0x000000ff2d00720c */ /* 0x000fe40003f65270 */
[----:B------:R-:W-:Y:S02]  /*4130*/  ISETP.LT.OR P2, PT, R2, 0x29, P2 ;  /* 0x000000290200780c */ /* 0x000fe40001741670 */
[----:B0-----:R-:W-:Y:S02]  /*4140*/  FMNMX.FTZ R34, R33, R32, !PT ;  /* 0x0000002021227209 */ /* 0x001fe40007810000 */
[----:B------:R-:W-:Y:S02]  /*4150*/  FSEL R30, R30, -INF , !P2 ;  /* 0xff8000001e1e7808 */ /* 0x000fe40005000000 */
[----:B------:R-:W-:Y:S01]  /*4160*/  ISETP.GT.AND P2, PT, R14, RZ, !P6 ;  /* 0x000000ff0e00720c */ /* 0x000fe20007744270 */
[----:B------:R-:W0:Y:S01]  /*4170*/  SHFL.BFLY PT, R35, R34, 0x1, 0x1f ;  /* 0x0c201f0022237f89 */ /* 0x000e2200000e0000 */
[----:B------:R-:W-:-:S02]  /*4180*/  ISETP.NE.AND P6, PT, R31, RZ, PT ;  /* 0x000000ff1f00720c */ /* 0x000fc40003fc5270 */
[----:B------:R-:W-:Y:S02]  /*4190*/  ISETP.LT.OR P2, PT, R2, 0x1, P2 ;  /* 0x000000010200780c */ /* 0x000fe40001741670 */
[----:B------:R-:W-:Y:S02]  /*41a0*/  ISETP.GT.AND P3, PT, R14, 0x30, !P3 ;  /* 0x000000300e00780c */ /* 0x000fe40005f64270 */
[----:B------:R-:W-:Y:S02]  /*41b0*/  FSEL R0, R0, -INF , !P2 ;  /* 0xff80000000007808 */ /* 0x000fe40005000000 */
[----:B------:R-:W-:Y:S02]  /*41c0*/  ISETP.NE.AND P2, PT, R44, RZ, PT ;  /* 0x000000ff2c00720c */ /* 0x000fe40003f45270 */
[----:B------:R-:W-:Y:S02]  /*41d0*/  FMNMX.FTZ R3, R0, R15, !PT ;  /* 0x0000000f00037209 */ /* 0x000fe40007810000 */
[----:B------:R-:W-:-:S02]  /*41e0*/  ISETP.GT.AND P2, PT, R14, 0x29, !P2 ;  /* 0x000000290e00780c */ /* 0x000fc40005744270 */
[----:B------:R-:W-:Y:S02]  /*41f0*/  FMNMX.FTZ R32, R20, R3, !PT ;  /* 0x0000000314207209 */ /* 0x000fe40007810000 */
[C---:B------:R-:W-:Y:S02]  /*4200*/  ISETP.LT.OR P2, PT, R2.reuse, 0x2a, P2 ;  /* 0x0000002a0200780c */ /* 0x040fe40001741670 */
[----:B------:R-:W-:Y:S02]  /*4210*/  FMNMX.FTZ R3, R21, R32, !PT ;  /* 0x0000002015037209 */ /* 0x000fe40007810000 */
[----:B------:R-:W-:Y:S02]  /*4220*/  ISETP.LT.OR P3, PT, R2, 0x31, P3 ;  /* 0x000000310200780c */ /* 0x000fe40001f61670 */
[----:B------:R-:W-:Y:S02]  /*4230*/  FMNMX.FTZ R32, R24, R3, !PT ;  /* 0x0000000318207209 */ /* 0x000fe40007810000 */
[----:B0-----:R-:W-:-:S02]  /*4240*/  FMNMX.FTZ R3, R34, R35, !PT ;  /* 0x0000002322037209 */ /* 0x001fc40007810000 */
[----:B------:R-:W-:Y:S02]  /*4250*/  FMNMX.FTZ R31, R25, R32, !PT ;  /* 0x00000020191f7209 */ /* 0x000fe40007810000 */
[----:B------:R-:W-:Y:S01]  /*4260*/  ISETP.LT.OR P5, PT, R2, 0x39, P5 ;  /* 0x000000390200780c */ /* 0x000fe20002fa1670 */
[----:B------:R-:W-:Y:S01]  /*4270*/  FMUL.FTZ R34, R3, UR6 ;  /* 0x0000000603227c20 */ /* 0x000fe20008410000 */
[----:B------:R-:W-:Y:S02]  /*4280*/  FMNMX.FTZ R32, R26, R31, !PT ;  /* 0x0000001f1a207209 */ /* 0x000fe40007810000 */
[----:B------:R-:W-:Y:S02]  /*4290*/  FSEL R31, R47, -INF , !P2 ;  /* 0xff8000002f1f7808 */ /* 0x000fe40005000000 */
[----:B------:R-:W-:Y:S02]  /*42a0*/  FMNMX.FTZ R33, R27, R32, !PT ;  /* 0x000000201b217209 */ /* 0x000fe40007810000 */
[----:B------:R-:W-:-:S02]  /*42b0*/  FSETP.NEU.FTZ.AND P2, PT, R3, -INF , PT ;  /* 0xff8000000300780b */ /* 0x000fc40003f5d000 */
[----:B------:R-:W-:Y:S02]  /*42c0*/  FMNMX.FTZ R32, R28, R33, !PT ;  /* 0x000000211c207209 */ /* 0x000fe40007810000 */
[----:B------:R-:W-:Y:S02]  /*42d0*/  FSEL R37, R34, RZ, P2 ;  /* 0x000000ff22257208 */ /* 0x000fe40001000000 */
[----:B------:R-:W-:Y:S02]  /*42e0*/  FMNMX.FTZ R33, R29, R32, !PT ;  /* 0x000000201d217209 */ /* 0x000fe40007810000 */
[----:B------:R-:W-:Y:S01]  /*42f0*/  ISETP.GT.AND P2, PT, R14, 0x39, !P6 ;  /* 0x000000390e00780c */ /* 0x000fe20007744270 */
[--C-:B------:R-:W-:Y:S01]  /*4300*/  FFMA.FTZ R36, R36, UR6, -R37.reuse ;  /* 0x0000000624247c23 */ /* 0x100fe20008010825 */
[----:B------:R-:W-:Y:S01]  /*4310*/  FMNMX.FTZ R32, R30, R33, !PT ;  /* 0x000000211e207209 */ /* 0x000fe20007810000 */
[--C-:B------:R-:W-:Y:S01]  /*4320*/  FFMA.FTZ R38, R58, UR6, -R37.reuse ;  /* 0x000000063a267c23 */ /* 0x100fe20008010825 */
[----:B------:R-:W-:Y:S01]  /*4330*/  FSEL R14, R50, -INF , !P3 ;  /* 0xff800000320e7808 */ /* 0x000fe20005800000 */
[----:B------:R0:W-:Y:S01]  /*4340*/  MUFU.EX2 R196, R36 ;  /* 0x0000002400c47308 */ /* 0x0001e20000000800 */
[----:B------:R-:W-:Y:S01]  /*4350*/  FMNMX.FTZ R33, R31, R32, !PT ;  /* 0x000000201f217209 */ /* 0x000fe20007810000 */
[--C-:B------:R-:W-:Y:S01]  /*4360*/  FFMA.FTZ R40, R62, UR6, -R37.reuse ;  /* 0x000000063e287c23 */ /* 0x100fe20008010825 */
[----:B------:R-:W-:Y:S01]  /*4370*/  FSEL R32, R51, -INF , !P4 ;  /* 0xff80000033207808 */ /* 0x000fe20006000000 */
[--C-:B------:R-:W-:Y:S01]  /*4380*/  FFMA.FTZ R42, R64, UR6, -R37.reuse ;  /* 0x00000006402a7c23 */ /* 0x100fe20008010825 */
[----:B------:R-:W-:Y:S01]  /*4390*/  FMNMX.FTZ R35, R14, R33, !PT ;  /* 0x000000210e237209 */ /* 0x000fe20007810000 */
[--C-:B------:R-:W-:Y:S01]  /*43a0*/  FFMA.FTZ R44, R68, UR6, -R37.reuse ;  /* 0x00000006442c7c23 */ /* 0x100fe20008010825 */
[----:B------:R-:W-:Y:S01]  /*43b0*/  ISETP.LT.OR P2, PT, R2, 0x3a, P2 ;  /* 0x0000003a0200780c */ /* 0x000fe20001741670 */
[----:B------:R1:W-:Y:S01]  /*43c0*/  MUFU.EX2 R39, R38 ;  /* 0x0000002600277308 */ /* 0x0003e20000000800 */
[----:B------:R-:W-:Y:S01]  /*43d0*/  FSEL R33, R54, -INF , !P5 ;  /* 0xff80000036217808 */ /* 0x000fe20006800000 */
[--C-:B0-----:R-:W-:Y:S01]  /*43e0*/  FFMA.FTZ R36, R60, UR6, -R37.reuse ;  /* 0x000000063c247c23 */ /* 0x101fe20008010825 */
[----:B------:R-:W-:Y:S01]  /*43f0*/  FMNMX.FTZ R2, R32, R35, !PT ;  /* 0x0000002320027209 */ /* 0x000fe20007810000 */
[--C-:B------:R-:W-:Y:S01]  /*4400*/  FFMA.FTZ R45, R70, UR6, -R37.reuse ;  /* 0x00000006462d7c23 */ /* 0x100fe20008010825 */
[----:B------:R-:W-:Y:S01]  /*4410*/  FSEL R34, R55, -INF , !P2 ;  /* 0xff80000037227808 */ /* 0x000fe20005000000 */
[--C-:B------:R-:W-:Y:S01]  /*4420*/  FFMA.FTZ R46, R72, UR6, -R37.reuse ;  /* 0x00000006482e7c23 */ /* 0x100fe20008010825 */
[----:B------:R-:W-:Y:S01]  /*4430*/  FMNMX.FTZ R35, R33, R2, !PT ;  /* 0x0000000221237209 */ /* 0x000fe20007810000 */
[----:B------:R-:W-:Y:S01]  /*4440*/  MUFU.EX2 R198, R36 ;  /* 0x0000002400c67308 */ /* 0x000fe20000000800 */
[--C-:B-1----:R-:W-:Y:S01]  /*4450*/  FFMA.FTZ R38, R66, UR6, -R37.reuse ;  /* 0x0000000642267c23 */ /* 0x102fe20008010825 */
[--C-:B------:R-:W-:Y:S01]  /*4460*/  FFMA.FTZ R48, R78, UR6, -R37.reuse ;  /* 0x000000064e307c23 */ /* 0x100fe20008010825 */
[----:B------:R-:W-:Y:S01]  /*4470*/  FMNMX.FTZ R35, R34, R35, !PT ;  /* 0x0000002322237209 */ /* 0x000fe20007810000 */
[--C-:B------:R-:W-:Y:S01]  /*4480*/  FFMA.FTZ R50, R80, UR6, -R37.reuse ;  /* 0x0000000650327c23 */ /* 0x100fe20008010825 */
[----:B------:R-:W-:-:S03]  /*4490*/  FFMA.FTZ R51, R82, UR6, -R37 ;  /* 0x0000000652337c23 */ /* 0x000fc60008010825 */
[----:B------:R-:W0:Y:S01]  /*44a0*/  SHFL.BFLY PT, R2, R35, 0x2, 0x1f ;  /* 0x0c401f0023027f89 */ /* 0x000e2200000e0000 */
[----:B------:R1:W-:Y:S08]  /*44b0*/  MUFU.EX2 R41, R40 ;  /* 0x0000002800297308 */ /* 0x0003f00000000800 */
[----:B------:R-:W-:Y:S01]  /*44c0*/  MUFU.EX2 R42, R42 ;  /* 0x0000002a002a7308 */ /* 0x000fe20000000800 */
[----:B-1----:R-:W-:-:S07]  /*44d0*/  FFMA.FTZ R40, R74, UR6, -R37 ;  /* 0x000000064a287c23 */ /* 0x002fce0008010825 */
[----:B------:R1:W2:Y:S01]  /*44e0*/  MUFU.EX2 R43, R38 ;  /* 0x00000026002b7308 */ /* 0x0002a20000000800 */
[----:B0-----:R-:W-:-:S07]  /*44f0*/  FMNMX.FTZ R36, R35, R2, !PT ;  /* 0x0000000223247209 */ /* 0x001fce0007810000 */
[----:B------:R-:W-:Y:S01]  /*4500*/  MUFU.EX2 R44, R44 ;  /* 0x0000002c002c7308 */ /* 0x000fe20000000800 */
[----:B-1----:R-:W-:Y:S01]  /*4510*/  FFMA.FTZ R38, R76, UR6, -R37 ;  /* 0x000000064c267c23 */ /* 0x002fe20008010825 */
[----:B------:R-:W0:Y:S06]  /*4520*/  SHFL.BFLY PT, R35, R36, 0x1, 0x1f ;  /* 0x0c201f0024237f89 */ /* 0x000e2c00000e0000 */
[----:B------:R-:W1:Y:S01]  /*4530*/  MUFU.EX2 R45, R45 ;  /* 0x0000002d002d7308 */ /* 0x000e620000000800 */
[----:B--2---:R-:W-:-:S07]  /*4540*/  F2FP.BF16.F32.PACK_AB R192, R43, R42 ;  /* 0x0000002a2bc0723e */ /* 0x004fce00000010ff */
[----:B------:R-:W-:Y:S08]  /*4550*/  MUFU.EX2 R46, R46 ;  /* 0x0000002e002e7308 */ /* 0x000ff00000000800 */
[----:B------:R-:W2:Y:S01]  /*4560*/  MUFU.EX2 R47, R40 ;  /* 0x00000028002f7308 */ /* 0x000ea20000000800 */
[----:B-1----:R-:W-:Y:S02]  /*4570*/  F2FP.BF16.F32.PACK_AB R194, R45, R44 ;  /* 0x0000002c2dc2723e */ /* 0x002fe400000010ff */
[----:B0-----:R-:W-:Y:S01]  /*4580*/  FMNMX.FTZ R2, R36, R35, !PT ;  /* 0x0000002324027209 */ /* 0x001fe20007810000 */
[--C-:B------:R-:W-:Y:S01]  /*4590*/  FFMA.FTZ R35, R52, UR6, -R37.reuse ;  /* 0x0000000634237c23 */ /* 0x100fe20008010825 */
[----:B------:R-:W-:-:S02]  /*45a0*/  FFMA.FTZ R37, R84, UR6, -R37 ;  /* 0x0000000654257c23 */ /* 0x000fc40008010825 */
[C---:B------:R-:W-:Y:S01]  /*45b0*/  FSETP.NEU.FTZ.AND P2, PT, R2.reuse, -INF , PT ;  /* 0xff8000000200780b */ /* 0x040fe20003f5d000 */
[----:B------:R-:W-:Y:S01]  /*45c0*/  FMUL.FTZ R36, R2, UR6 ;  /* 0x0000000602247c20 */ /* 0x000fe20008410000 */
[----:B------:R-:W-:Y:S04]  /*45d0*/  MUFU.EX2 R186, R37 ;  /* 0x0000002500ba7308 */ /* 0x000fe80000000800 */
[----:B------:R-:W-:Y:S02]  /*45e0*/  FSEL R53, R36, RZ, P2 ;  /* 0x000000ff24357208 */ /* 0x000fe40001000000 */
[----:B------:R-:W-:Y:S02]  /*45f0*/  PLOP3.LUT P2, PT, PT, PT, UP1, 0x40, 0x0 ;  /* 0x000000000000781c */ /* 0x000fe40003f4e818 */
        /* <DEDUP_REMOVED lines=17> */
[----:B0-----:R-:W-:Y:S01]  /*4710*/  FADD.FTZ R15, R196, R39 ;  /* 0x00000027c40f7221 */ /* 0x001fe20000010000 */
[--C-:B------:R-:W-:Y:S01]  /*4720*/  FFMA.FTZ R33, R33, UR6, -R53.reuse ;  /* 0x0000000621217c23 */ /* 0x100fe20008010835 */
[----:B------:R-:W-:Y:S01]  /*4730*/  FFMA.FTZ R34, R34, UR6, -R53 ;  /* 0x0000000622227c23 */ /* 0x000fe20008010835 */
[----:B------:R-:W-:Y:S01]  /*4740*/  F2FP.BF16.F32.PACK_AB R196, R39, R196 ;  /* 0x000000c427c4723e */ /* 0x000fe200000010ff */
[----:B------:R-:W-:Y:S01]  /*4750*/  FADD.FTZ R36, R198, R15 ;  /* 0x0000000fc6247221 */ /* 0x000fe20000010000 */
[----:B------:R-:W-:-:S02]  /*4760*/  F2FP.BF16.F32.PACK_AB R198, R41, R198 ;  /* 0x000000c629c6723e */ /* 0x000fc400000010ff */
[----:B------:R-:W0:Y:S01]  /*4770*/  MUFU.EX2 R20, R20 ;  /* 0x0000001400147308 */ /* 0x000e220000000800 */
[----:B------:R-:W-:Y:S01]  /*4780*/  FADD.FTZ R15, R41, R36 ;  /* 0x00000024290f7221 */ /* 0x000fe20000010000 */
[----:B--2---:R-:W-:-:S03]  /*4790*/  F2FP.BF16.F32.PACK_AB R188, R47, R46 ;  /* 0x0000002e2fbc723e */ /* 0x004fc600000010ff */
[----:B------:R-:W-:-:S03]  /*47a0*/  FADD.FTZ R36, R42, R15 ;  /* 0x0000000f2a247221 */ /* 0x000fc60000010000 */
[----:B------:R-:W2:Y:S01]  /*47b0*/  MUFU.EX2 R21, R21 ;  /* 0x0000001500157308 */ /* 0x000ea20000000800 */
[----:B------:R-:W-:-:S04]  /*47c0*/  FADD.FTZ R15, R43, R36 ;  /* 0x000000242b0f7221 */ /* 0x000fc80000010000 */
[----:B------:R-:W-:Y:S01]  /*47d0*/  FADD.FTZ R36, R44, R15 ;  /* 0x0000000f2c247221 */ /* 0x000fe20000010000 */
[----:B-1----:R-:W-:Y:S01]  /*47e0*/  FADD.FTZ R15, R0, R197 ;  /* 0x000000c5000f7221 */ /* 0x002fe20000010000 */
[----:B------:R-:W-:Y:S01]  /*47f0*/  F2FP.BF16.F32.PACK_AB R197, R197, R0 ;  /* 0x00000000c5c5723e */ /* 0x000fe200000010ff */
[----:B------:R-:W1:Y:S01]  /*4800*/  MUFU.EX2 R24, R24 ;  /* 0x0000001800187308 */ /* 0x000e620000000800 */
[----:B------:R-:W-:Y:S01]  /*4810*/  FADD.FTZ R37, R45, R36 ;  /* 0x000000242d257221 */ /* 0x000fe20000010000 */
[----:B0-----:R-:W-:-:S03]  /*4820*/  FADD.FTZ R36, R20, R15 ;  /* 0x0000000f14247221 */ /* 0x001fc60000010000 */
[----:B------:R-:W-:-:S03]  /*4830*/  FADD.FTZ R40, R46, R37 ;  /* 0x000000252e287221 */ /* 0x000fc60000010000 */
[----:B------:R-:W0:Y:S01]  /*4840*/  MUFU.EX2 R25, R25 ;  /* 0x0000001900197308 */ /* 0x000e220000000800 */
[----:B--2---:R-:W-:Y:S01]  /*4850*/  FADD.FTZ R15, R21, R36 ;  /* 0x00000024150f7221 */ /* 0x004fe20000010000 */
[----:B------:R-:W-:Y:S01]  /*4860*/  FADD.FTZ R37, R47, R40 ;  /* 0x000000282f257221 */ /* 0x000fe20000010000 */
[----:B------:R-:W-:Y:S01]  /*4870*/  F2FP.BF16.F32.PACK_AB R199, R21, R20 ;  /* 0x0000001415c7723e */ /* 0x000fe200000010ff */
[----:B------:R-:W-:Y:S02]  /*4880*/  VIADD R20, R152, 0xfffffffe ;  /* 0xfffffffe98147836 */ /* 0x000fe40000000000 */
[----:B------:R-:W-:Y:S02]  /*4890*/  FADD.FTZ R40, R38, R37 ;  /* 0x0000002526287221 */ /* 0x000fe40000010000 */
[----:B------:R-:W2:Y:S01]  /*48a0*/  MUFU.EX2 R26, R26 ;  /* 0x0000001a001a7308 */ /* 0x000ea20000000800 */
[----:B-1----:R-:W-:-:S07]  /*48b0*/  FADD.FTZ R36, R24, R15 ;  /* 0x0000000f18247221 */ /* 0x002fce0000010000 */
[----:B------:R-:W1:Y:S01]  /*48c0*/  MUFU.EX2 R27, R27 ;  /* 0x0000001b001b7308 */ /* 0x000e620000000800 */
[C---:B0-----:R-:W-:Y:S01]  /*48d0*/  FADD.FTZ R15, R25.reuse, R36 ;  /* 0x00000024190f7221 */ /* 0x041fe20000010000 */
[----:B------:R-:W-:-:S06]  /*48e0*/  F2FP.BF16.F32.PACK_AB R193, R25, R24 ;  /* 0x0000001819c1723e */ /* 0x000fcc00000010ff */
[----:B------:R-:W0:Y:S01]  /*48f0*/  MUFU.EX2 R49, R48 ;  /* 0x0000003000317308 */ /* 0x000e220000000800 */
[----:B--2---:R-:W-:-:S07]  /*4900*/  FADD.FTZ R36, R26, R15 ;  /* 0x0000000f1a247221 */ /* 0x004fce0000010000 */
[----:B------:R-:W2:Y:S01]  /*4910*/  MUFU.EX2 R28, R28 ;  /* 0x0000001c001c7308 */ /* 0x000ea20000000800 */
[C---:B-1----:R-:W-:Y:S01]  /*4920*/  FADD.FTZ R15, R27.reuse, R36 ;  /* 0x000000241b0f7221 */ /* 0x042fe20000010000 */
[----:B------:R-:W-:-:S06]  /*4930*/  F2FP.BF16.F32.PACK_AB R195, R27, R26 ;  /* 0x0000001a1bc3723e */ /* 0x000fcc00000010ff */
[----:B------:R-:W1:Y:S01]  /*4940*/  MUFU.EX2 R50, R50 ;  /* 0x0000003200327308 */ /* 0x000e620000000800 */
[C---:B0-----:R-:W-:Y:S01]  /*4950*/  FADD.FTZ R37, R49.reuse, R40 ;  /* 0x0000002831257221 */ /* 0x041fe20000010000 */
[----:B------:R-:W-:-:S06]  /*4960*/  F2FP.BF16.F32.PACK_AB R190, R49, R38 ;  /* 0x0000002631be723e */ /* 0x000fcc00000010ff */
[----:B------:R-:W0:Y:S01]  /*4970*/  MUFU.EX2 R29, R29 ;  /* 0x0000001d001d7308 */ /* 0x000e220000000800 */
[----:B--2---:R-:W-:-:S07]  /*4980*/  FADD.FTZ R36, R28, R15 ;  /* 0x0000000f1c247221 */ /* 0x004fce0000010000 */
        /* <DEDUP_REMOVED lines=19> */
[----:B0-----:R-:W-:-:S04]  /*4ac0*/  FADD.FTZ R15, R35, R40 ;  /* 0x00000028230f7221 */ /* 0x001fc80000010000 */
[C---:B------:R-:W-:Y:S01]  /*4ad0*/  FADD.FTZ R15, R186.reuse, R15 ;  /* 0x0000000fba0f7221 */ /* 0x040fe20000010000 */
[----:B------:R-:W-:Y:S01]  /*4ae0*/  F2FP.BF16.F32.PACK_AB R186, R186, R35 ;  /* 0x00000023baba723e */ /* 0x000fe200000010ff */
[----:B--2---:R-:W-:-:S04]  /*4af0*/  FADD.FTZ R21, R33, R0 ;  /* 0x0000000021157221 */ /* 0x004fc80000010000 */
[C---:B-1----:R-:W-:Y:S01]  /*4b00*/  FADD.FTZ R14, R34.reuse, R21 ;  /* 0x00000015220e7221 */ /* 0x042fe20000010000 */
[----:B------:R-:W-:Y:S01]  /*4b10*/  F2FP.BF16.F32.PACK_AB R187, R34, R33 ;  /* 0x0000002122bb723e */ /* 0x000fe200000010ff */
[----:B------:R-:W-:Y:S06]  /*4b20*/  @P2 BRA `(.L_x_1222) ;  /* 0x0000000000442947 */ /* 0x000fec0003800000 */
        /* <DEDUP_REMOVED lines=10> */
.L_x_1223:
[----:B------:R-:W-:-:S11]  /*4bd0*/  UISETP.NE.AND UP2, UPT, UR5, 0x1, UPT ;  /* 0x000000010500788c */ /* 0x000fd6000bf45270 */
[----:B------:R-:W-:Y:S02]  /*4be0*/  @UP2 ULDC.64 UR10, c[0x0][0x9e8] ;  /* 0x00027a00000a2ab9 */ /* 0x000fe40000000a00 */
[----:B------:R-:W-:-:S04]  /*4bf0*/  UIMAD.WIDE.U32 UR14, UR7, UR10, URZ ;  /* 0x0000000a070e72a5 */ /* 0x000fc8000f8e003f */
[----:B------:R-:W-:-:S12]  /*4c00*/  @UP2 USHF.R.U32.HI UR7, URZ, UR11, UR15 ;  /* 0x0000000b3f072299 */ /* 0x000fd8000801160f */
.L_x_1224:
[----:B------:R-:W-:-:S04]  /*4c10*/  UIMAD UR5, UR7, UR5, UR5 ;  /* 0x00000005070572a4 */ /* 0x000fc8000f8e0205 */
[----:B------:R-:W-:-:S04]  /*4c20*/  UISETP.LT.AND UP2, UPT, UR4, UR5, UPT ;  /* 0x000000050400728c */ /* 0x000fc8000bf41270 */
[----:B------:R-:W-:-:S12]  /*4c30*/  USEL UR4, UR4, UR5, UP2 ;  /* 0x0000000504047287 */ /* 0x000fd80009000000 */
.L_x_1222:
[----:B------:R-:W-:Y:S01]  /*4c40*/  R2UR UR7, R19 ;  /* 0x00000000130772ca */ /* 0x000fe200000e0000 */
[----:B------:R-:W-:Y:S01]  /*4c50*/  USHF.R.S32.HI UR5, URZ, 0x1f, UR4 ;  /* 0x0000001f3f057899 */ /* 0x000fe20008011404 */
[----:B------:R-:W-:Y:S01]  /*4c60*/  IMAD.MOV.U32 R0, RZ, RZ, 0x3f800000 ;  /* 0x3f800000ff007424 */ /* 0x000fe200078e00ff */
[----:B------:R-:W-:Y:S01]  /*4c70*/  CS2R R150, SRZ ;  /* 0x0000000000967805 */ /* 0x000fe2000001ff00 */
[----:B------:R-:W-:Y:S01]  /*4c80*/  IMAD.MOV.U32 R152, RZ, RZ, 0x3f800000 ;  /* 0x3f800000ff987424 */ /* 0x000fe200078e00ff */
[----:B------:R-:W-:Y:S01]  /*4c90*/  ULEA.HI UR5, UR5, UR4, URZ, 0x6 ;  /* 0x0000000405057291 */ /* 0x000fe2000f8f303f */
[----:B------:R-:W-:Y:S02]  /*4ca0*/  CS2R R148, SRZ ;  /* 0x0000000000947805 */ /* 0x000fe4000001ff00 */
[----:B------:R-:W-:Y:S02]  /*4cb0*/  CS2R R146, SRZ ;  /* 0x0000000000927805 */ /* 0x000fe4000001ff00 */
[----:B------:R-:W-:Y:S01]  /*4cc0*/  CS2R R144, SRZ ;  /* 0x0000000000907805 */ /* 0x000fe2000001ff00 */
[----:B------:R-:W-:Y:S01]  /*4cd0*/  USHF.R.S32.HI UR5, URZ, 0x6, UR5 ;  /* 0x000000063f057899 */ /* 0x000fe20008011405 */
[----:B------:R-:W-:-:S02]  /*4ce0*/  CS2R R142, SRZ ;  /* 0x00000000008e7805 */ /* 0x000fc4000001ff00 */
[----:B------:R-:W-:Y:S02]  /*4cf0*/  CS2R R140, SRZ ;  /* 0x00000000008c7805 */ /* 0x000fe4000001ff00 */
[----:B------:R-:W-:Y:S01]  /*4d00*/  CS2R R138, SRZ ;  /* 0x00000000008a7805 */ /* 0x000fe2000001ff00 */
[----:B------:R-:W-:Y:S01]  /*4d10*/  UISETP.LT.AND UP2, UPT, UR7, UR5, UPT ;  /* 0x000000050700728c */ /* 0x000fe2000bf41270 */
[----:B------:R-:W-:Y:S02]  /*4d20*/  CS2R R136, SRZ ;  /* 0x0000000000887805 */ /* 0x000fe4000001ff00 */
[----:B------:R-:W-:Y:S02]  /*4d30*/  CS2R R134, SRZ ;  /* 0x0000000000867805 */ /* 0x000fe4000001ff00 */
[----:B------:R-:W-:Y:S01]  /*4d40*/  CS2R R132, SRZ ;  /* 0x0000000000847805 */ /* 0x000fe2000001ff00 */
[----:B------:R-:W-:Y:S01]  /*4d50*/  USEL UR54, UR7, UR5, !UP2 ;  /* 0x0000000507367287 */ /* 0x000fe2000d000000 */
[----:B------:R-:W-:-:S02]  /*4d60*/  CS2R R130, SRZ ;  /* 0x0000000000827805 */ /* 0x000fc4000001ff00 */
[----:B------:R-:W-:Y:S02]  /*4d70*/  CS2R R128, SRZ ;  /* 0x0000000000807805 */ /* 0x000fe4000001ff00 */
[----:B------:R-:W-:Y:S02]  /*4d80*/  CS2R R126, SRZ ;  /* 0x00000000007e7805 */ /* 0x000fe4000001ff00 */
[----:B------:R-:W-:Y:S02]  /*4d90*/  CS2R R124, SRZ ;  /* 0x00000000007c7805 */ /* 0x000fe4000001ff00 */
[----:B------:R-:W-:Y:S02]  /*4da0*/  CS2R R122, SRZ ;  /* 0x00000000007a7805 */ /* 0x000fe4000001ff00 */
[----:B------:R-:W-:Y:S02]  /*4db0*/  ISETP.GE.AND P2, PT, R20, UR54, PT ;  /* 0x0000003614007c0c */ /* 0x000fe4000bf46270 */
        /* <DEDUP_REMOVED lines=49> */
[----:B------:R-:W-:Y:S06]  /*50d0*/  @!P2 BRA `(.L_x_1225) ;  /* 0x0000002800eca947 */ /* 0x000fec0003800000 */
[----:B------:R-:W-:Y:S01]  /*50e0*/  IMAD.MOV.U32 R0, RZ, RZ, 0x3f800000 ;  /* 0x3f800000ff007424 */ /* 0x000fe200078e00ff */
[----:B------:R-:W-:Y:S01]  /*50f0*/  ULDC UR55, c[0x0][0x9e4] ;  /* 0x0002790000377ab9 */ /* 0x000fe20000000800 */
[----:B------:R-:W-:-:S07]  /*5100*/  IMAD.MOV.U32 R151, RZ, RZ, RZ ;  /* 0x000000ffff977224 */ /* 0x000fce00078e00ff */
.L_x_1242:
[----:B------:R-:W-:-:S04]  /*5110*/  UIADD3 UR4, UR36, 0x1, URZ ;  /* 0x0000000124047890 */ /* 0x000fc8000fffe03f */
[----:B------:R-:W-:-:S04]  /*5120*/  UISETP.NE.AND UP2, UPT, UR4, 0x2, UPT ;  /* 0x000000020400788c */ /* 0x000fc8000bf45270 */
[----:B------:R-:W-:Y:S02]  /*5130*/  USEL UR7, URZ, 0x1, UP2 ;  /* 0x000000013f077887 */ /* 0x000fe40009000000 */
[----:B------:R-:W-:Y:S02]  /*5140*/  USEL UR4, UR4, URZ, UP2 ;  /* 0x0000003f04047287 */ /* 0x000fe40009000000 */
[----:B------:R-:W-:Y:S01]  /*5150*/  ULOP3.LUT UR7, UR38, UR7, URZ, 0x3c, !UPT ;  /* 0x0000000726077292 */ /* 0x000fe2000f8e3c3f */
[----:B------:R-:W-:Y:S11]  /*5160*/  @!P0 BRA `(.L_x_1226) ;  /* 0x0000000000048947 */ /* 0x000ff60003800000 */
[----:B------:R-:W-:Y:S01]  /*5170*/  BPT.TRAP 0x1 ;  /* 0x000000040000795c */ /* 0x000fe20000300000 */
.L_x_1226:
[----:B------:R-:W-:Y:S01]  /*5180*/  ULEA UR5, UR4, UR37, 0x3 ;  /* 0x0000002504057291 */ /* 0x000fe2000f8e183f */
[----:B------:R-:W-:-:S05]  /*5190*/  IMAD.U32 R21, RZ, RZ, UR7 ;  /* 0x00000007ff157e24 */ /* 0x000fca000f8e00ff */
[----:B------:R-:W-:-:S04]  /*51a0*/  SHF.L.U32 R21, R21, 0x1f, RZ ;  /* 0x0000001f15157819 */ /* 0x000fc800000006ff */
[----:B------:R0:W1:Y:S01]  /*51b0*/  SYNCS.PHASECHK.TRANS64.TRYWAIT P2, [UR5+0x30830], R21 ;  /* 0x03083015ff0075a7 */ /* 0x0000620008040145 */
[----:B------:R-:W-:Y:S05]  /*51c0*/  @!P0 BRA `(.L_x_1227) ;  /* 0x0000000000048947 */ /* 0x000fea0003800000 */
[----:B------:R-:W-:Y:S01]  /*51d0*/  BPT.TRAP 0x1 ;  /* 0x000000040000795c */ /* 0x000fe20000300000 */
.L_x_1227:
[-C--:B------:R-:W-:Y:S01]  /*51e0*/  FMUL.FTZ R24, R24, R152.reuse ;  /* 0x0000009818187220 */ /* 0x080fe20000410000 */
[----:B------:R-:W-:Y:S01]  /*51f0*/  FMUL.FTZ R25, R25, R152 ;  /* 0x0000009819197220 */ /* 0x000fe20000410000 */
[----:B-1----:R-:W-:Y:S06]  /*5200*/  @P2 BRA `(.L_x_1228) ;  /* 0x0000000000082947 */ /* 0x002fec0003800000 */
[----:B------:R-:W1:Y:S02]  /*5210*/  SYNCS.PHASECHK.TRANS64.TRYWAIT P2, [UR5+0x30830], R21 ;  /* 0x03083015ff0075a7 */ /* 0x000e640008040145 */
[----:B-1----:R-:W-:Y:S05]  /*5220*/  @!P2 BRA `(.L_x_1229) ;  /* 0x0000015800aca947 */ /* 0x002fea0003800000 */
.L_x_1228:
[----:B------:R-:W-:Y:S01]  /*5230*/  R2UR UR6, R17 ;  /* 0x00000000110672ca */ /* 0x000fe200000e0000 */
[-C--:B------:R-:W-:Y:S01]  /*5240*/  FMUL.FTZ R28, R28, R152.reuse ;  /* 0x000000981c1c7220 */ /* 0x080fe20000410000 */
[----:B------:R-:W-:Y:S01]  /*5250*/  R2UR UR48, R12 ;  /* 0x000000000c3072ca */ /* 0x000fe200000e0000 */
[-C--:B------:R-:W-:Y:S01]  /*5260*/  FMUL.FTZ R29, R29, R152.reuse ;  /* 0x000000981d1d7220 */ /* 0x080fe20000410000 */
[----:B------:R-:W-:Y:S01]  /*5270*/  R2UR UR49, R13 ;  /* 0x000000000d3172ca */ /* 0x000fe200000e0000 */
        /* <DEDUP_REMOVED lines=8> */
[----:B------:R-:W-:Y:S01]  /*5300*/  ULEA UR6, UR4, UR6, 0xb ;  /* 0x0000000604067291 */ /* 0x000fe2000f8e583f */
        /* <DEDUP_REMOVED lines=52> */
[----:B------:R-:W-:Y:S01]  /*5650*/  UMOV UR50, UR6 ;  /* 0x0000000600327c82 */ /* 0x000fe20008000000 */
[----:B-1----:R-:W-:Y:S01]  /*5660*/  WARPGROUP.ARRIVE ;  /* 0x00000000000079c5 */ /* 0x002fe20000000000 */
[----:B------:R-:W-:Y:S01]  /*5670*/  UMOV UR51, 0x40000040 ;  /* 0x4000004000337882 */ /* 0x000fe20000000000 */
[----:B------:R-:W-:Y:S01]  /*5680*/  UIADD3 UR10, UR6, 0x204, URZ ;  /* 0x00000204060a7890 */ /* 0x000fe2000fffe03f */
[-C--:B------:R-:W-:Y:S01]  /*5690*/  FMUL.FTZ R26, R26, R0.reuse ;  /* 0x000000001a1a7220 */ /* 0x080fe20000410000 */
[----:B------:R-:W-:Y:S01]  /*56a0*/  UMOV UR11, 0x40000040 ;  /* 0x40000040000b7882 */ /* 0x000fe20000000000 */
[----:B------:R-:W-:Y:S01]  /*56b0*/  UIADD3 UR14, UR6, 0x206, URZ ;  /* 0x00000206060e7890 */ /* 0x000fe2000fffe03f */
[----:B------:R-:W-:Y:S01]  /*56c0*/  HGMMA.64x64x16.F32.BF16 R152, gdesc[UR48], RZ, !UPT, gsb0 ;  /* 0x00e00000309879f0 */ /* 0x000fe2000c0018ff */
[----:B------:R-:W-:Y:S01]  /*56d0*/  R2UR UR48, R10 ;  /* 0x000000000a3072ca */ /* 0x000fe200000e0000 */
[----:B------:R-:W-:Y:S01]  /*56e0*/  UIADD3 UR50, UR6, 0x2, URZ ;  /* 0x0000000206327890 */ /* 0x000fe2000fffe03f */
[----:B------:R-:W-:Y:S01]  /*56f0*/  R2UR UR49, R11 ;  /* 0x000000000b3172ca */ /* 0x000fe200000e0000 */
[----:B------:R-:W-:Y:S01]  /*5700*/  UMOV UR51, 0x40000040 ;  /* 0x4000004000337882 */ /* 0x000fe20000000000 */
        /* <DEDUP_REMOVED lines=84> */
[----:B------:R-:W-:Y:S01]  /*5c50*/  FMUL.FTZ R151, R151, R0 ;  /* 0x0000000097977220 */ /* 0x000fe20000410000 */
[----:B------:R-:W-:-:S02]  /*5c60*/  WARPGROUP.DEPBAR.LE gsb0, 0x0 ;  /* 0x00008000000079c5 */ /* 0x000fc40000010000 */
[----:B------:R-:W-:-:S07]  /*5c70*/  WARPGROUP.ARRIVE ;  /* 0x00000000000079c5 */ /* 0x000fce0000000000 */
[----:B------:R-:W-:Y:S01]  /*5c80*/  HGMMA.64x64x16.F32.BF16 R152, gdesc[UR48], R152, gsb0 ;  /* 0x00e00000309879f0 */ /* 0x000fe20008001898 */
[----:B------:R-:W-:Y:S01]  /*5c90*/  R2UR UR48, R6 ;  /* 0x00000000063072ca */ /* 0x000fe200000e0000 */
[----:B------:R-:W-:Y:S01]  /*5ca0*/  UIADD3 UR50, UR6, 0x6, URZ ;  /* 0x0000000606327890 */ /* 0x000fe2000fffe03f */
[----:B------:R-:W-:Y:S01]  /*5cb0*/  R2UR UR49, R7 ;  /* 0x00000000073172ca */ /* 0x000fe200000e0000 */
[----:B------:R-:W-:Y:S01]  /*5cc0*/  UMOV UR51, 0x40000040 ;  /* 0x4000004000337882 */ /* 0x000fe20000000000 */
[----:B------:R-:W-:Y:S02]  /*5cd0*/  WARPGROUP.DEPBAR.LE gsb0, 0x0 ;  /* 0x00008000000079c5 */ /* 0x000fe40000010000 */
[----:B------:R-:W-:-:S09]  /*5ce0*/  WARPGROUP.ARRIVE ;  /* 0x00000000000079c5 */ /* 0x000fd20000000000 */
        /* <DEDUP_REMOVED lines=8> */
[----:B------:R-:W-:Y:S01]  /*5d70*/  UIADD3 UR50, UR6, 0x202, URZ ;  /* 0x0000020206327890 */ /* 0x000fe2000fffe03f */
[----:B------:R-:W-:Y:S01]  /*5d80*/  UMOV UR51, 0x40000040 ;  /* 0x4000004000337882 */ /* 0x000fe20000000000 */
[----:B------:R-:W-:Y:S01]  /*5d90*/  UMOV UR48, UR56 ;  /* 0x0000003800307c82 */ /* 0x000fe20008000000 */
[----:B------:R-:W-:Y:S01]  /*5da0*/  UMOV UR49, UR57 ;  /* 0x0000003900317c82 */ /* 0x000fe20008000000 */
        /* <DEDUP_REMOVED lines=40> */
.L_x_1230:
[----:B------:R-:W-:Y:S01]  /*6030*/  ULEA UR14, UR36, UR37, 0x3 ;  /* 0x00000025240e7291 */ /* 0x000fe2000f8e183f */
[----:B------:R-:W-:-:S05]  /*6040*/  IMAD.U32 R0, RZ, RZ, UR38 ;  /* 0x00000026ff007e24 */ /* 0x000fca000f8e00ff */
[----:B------:R-:W-:-:S04]  /*6050*/  SHF.L.U32 R0, R0, 0x1f, RZ ;  /* 0x0000001f00007819 */ /* 0x000fc800000006ff */
[----:B------:R1:W2:Y:S01]  /*6060*/  SYNCS.PHASECHK.TRANS64.TRYWAIT P2, [UR14+0x30850], R0 ;  /* 0x03085000ff0075a7 */ /* 0x0002a2000804014e */
[----:B------:R-:W-:Y:S05]  /*6070*/  @!P0 BRA `(.L_x_1231) ;  /* 0x0000000000048947 */ /* 0x000fea0003800000 */
[----:B------:R-:W-:Y:S01]  /*6080*/  BPT.TRAP 0x1 ;  /* 0x000000040000795c */ /* 0x000fe20000300000 */
.L_x_1231:
[----:B--2---:R-:W-:Y:S05]  /*6090*/  @P2 BRA `(.L_x_1232) ;  /* 0x0000000000082947 */ /* 0x004fea0003800000 */
[----:B------:R-:W2:Y:S02]  /*60a0*/  SYNCS.PHASECHK.TRANS64.TRYWAIT P2, [UR14+0x30850], R0 ;  /* 0x03085000ff0075a7 */ /* 0x000ea4000804014e */
[----:B--2---:R-:W-:Y:S05]  /*60b0*/  @!P2 BRA `(.L_x_1233) ;  /* 0x0000014c0020a947 */ /* 0x004fea0003800000 */
.L_x_1232:
[----:B------:R-:W-:Y:S01]  /*60c0*/  UIADD3 UR6, UR37, 0x400, URZ ;  /* 0x0000040025067890 */ /* 0x000fe2000fffe03f */
[----:B------:R-:W-:Y:S01]  /*60d0*/  WARPGROUP.ARRIVE ;  /* 0x00000000000079c5 */ /* 0x000fe20000000000 */
[----:B------:R-:W-:Y:S01]  /*60e0*/  UMOV UR11, 0x40000040 ;  /* 0x40000040000b7882 */ /* 0x000fe20000000000 */
[----:B------:R-:W-:Y:S01]  /*60f0*/  PLOP3.LUT P2, PT, PT, PT, UP0, 0x80, 0x0 ;  /* 0x000000000000781c */ /* 0x000fe20003f4f008 */
[----:B------:R-:W-:Y:S01]  /*6100*/  USHF.R.U32.HI UR6, URZ, 0x4, UR6 ;  /* 0x000000043f067899 */ /* 0x000fe20008011606 */
[----:B------:R-:W-:-:S03]  /*6110*/  PLOP3.LUT P3, PT, PT, PT, UP0, 0x80, 0x0 ;  /* 0x000000000000781c */ /* 0x000fc60003f6f008 */
[----:B------:R-:W-:-:S04]  /*6120*/  ULOP3.LUT UR6, UR6, 0x3fff, URZ, 0xc0, !UPT ;  /* 0x00003fff06067892 */ /* 0x000fc8000f8ec03f */
[----:B------:R-:W-:-:S04]  /*6130*/  ULOP3.LUT UR6, UR6, 0x2000000, URZ, 0xfc, !UPT ;  /* 0x0200000006067892 */ /* 0x000fc8000f8efc3f */
[----:B------:R-:W-:-:S07]  /*6140*/  ULEA UR6, UR36, UR6, 0xb ;  /* 0x0000000624067291 */ /* 0x000fce000f8e583f */
[----:B------:R-:W-:Y:S02]  /*6150*/  UMOV UR10, UR6 ;  /* 0x00000006000a7c82 */ /* 0x000fe40008000000 */
        /* <DEDUP_REMOVED lines=15> */
[----:B------:R-:W-:Y:S02]  /*6250*/  ULDC UR6, c[0x0][0x9d8] ;  /* 0x0002760000067ab9 */ /* 0x000fe40000000800 */
[----:B01----:R-:W-:Y:S01]  /*6260*/  FMUL.FTZ R0, R154, UR6 ;  /* 0x000000069a007c20 */ /* 0x003fe20008410000 */
        /* <DEDUP_REMOVED lines=13> */
[----:B------:R-:W-:-:S02]  /*6340*/  IMAD.SHL.U32 R178, R20, 0x40, RZ ;  /* 0x0000004014b27824 */ /* 0x000fc400078e00ff */
        /* <DEDUP_REMOVED lines=14> */
[----:B------:R-:W0:Y:S08]  /*6430*/  MUFU.TANH R0, R0 ;  /* 0x0000000000007308 */ /* 0x000e300000002400 */
[----:B------:R-:W1:Y:S08]  /*6440*/  MUFU.TANH R21, R21 ;  /* 0x0000001500157308 */ /* 0x000e700000002400 */
        /* <DEDUP_REMOVED lines=27> */
[----:B------:R-:W-:Y:S01]  /*6600*/  WARPGROUP.ARRIVE ;  /* 0x00000000000079c5 */ /* 0x000fe20000000000 */
[----:B------:R-:W-:-:S05]  /*6610*/  IMAD.U32 R188, RZ, RZ, UR39 ;  /* 0x00000027ffbc7e24 */ /* 0x000fca000f8e00ff */
[----:B------:R-:W-:Y:S01]  /*6620*/  HGMMA.64x256x16.F32.BF16 R24, R184, gdesc[UR8].tnspB, R24, gsb0 ;  /* 0x43e00008b8187df0 */ /* 0x000fe20008001818 */
[----:B------:R-:W-:Y:S02]  /*6630*/  @UP0 ULDC UR10, c[0x0][0x44c] ;  /* 0x00011300000a0ab9 */ /* 0x000fe40000000800 */
[----:B------:R-:W-:Y:S02]  /*6640*/  WARPGROUP.DEPBAR.LE gsb0, 0x0 ;  /* 0x00008000000079c5 */ /* 0x000fe40000010000 */
[----:B------:R-:W-:Y:S02]  /*6650*/  VIADD R186, R18, UR61 ;  /* 0x0000003d12ba7c36 */ /* 0x000fe40008000000 */
[----:B------:R-:W-:Y:S01]  /*6660*/  FMUL.FTZ R184, R152, UR6 ;  /* 0x0000000698b87c20 */ /* 0x000fe20008410000 */
[----:B------:R-:W-:Y:S01]  /*6670*/  FMUL.FTZ R187, R180, UR6 ;  /* 0x00000006b4bb7c20 */ /* 0x000fe20008410000 */
[----:B------:R-:W-:Y:S01]  /*6680*/  FMUL.FTZ R185, R153, UR6 ;  /* 0x0000000699b97c20 */ /* 0x000fe20008410000 */
[----:B------:R-:W-:Y:S01]  /*6690*/  @P2 IMAD.HI.U32 R152, R186, UR10, RZ ;  /* 0x0000000aba982c27 */ /* 0x000fe2000f8e00ff */
[----:B------:R-:W-:-:S03]  /*66a0*/  @UP0 ULDC UR10, c[0x0][0x450] ;  /* 0x00011400000a0ab9 */ /* 0x000fc60000000800 */
[----:B------:R-:W-:Y:S01]  /*66b0*/  FMUL.FTZ R180, R183, UR6 ;  /* 0x00000006b7b47c20 */ /* 0x000fe20008410000 */
[----:B------:R-:W-:Y:S01]  /*66c0*/  PLOP3.LUT P2, PT, PT, PT, UP1, 0x40, 0x0 ;  /* 0x000000000000781c */ /* 0x000fe20003f4e818 */
[----:B------:R-:W0:Y:S01]  /*66d0*/  MUFU.TANH R184, R184 ;  /* 0x000000b800b87308 */ /* 0x000e220000002400 */
[----:B------:R-:W-:Y:S01]  /*66e0*/  @P3 SHF.R.U32.HI R186, RZ, UR10, R152 ;  /* 0x0000000affba3c19 */ /* 0x000fe20008011698 */
[----:B------:R-:W-:Y:S01]  /*66f0*/  IMAD.U32 R152, RZ, RZ, UR5 ;  /* 0x00000005ff987e24 */ /* 0x000fe2000f8e00ff */
[----:B------:R-:W-:-:S03]  /*6700*/  ULDC UR5, c[0x0][0x9e0] ;  /* 0x0002780000057ab9 */ /* 0x000fc60000000800 */
[----:B------:R-:W-:Y:S01]  /*6710*/  @!P1 VIADD R152, R152, 0x30840 ;  /* 0x0003084098989836 */ /* 0x000fe20000000000 */
[----:B------:R-:W5:Y:S01]  /*6720*/  SHFL.IDX PT, R190, R186, RZ, 0x1c1f ;  /* 0x001c1fffbabe7589 */ /* 0x000f6200000e0000 */
[----:B------:R-:W0:Y:S03]  /*6730*/  MUFU.TANH R185, R185 ;  /* 0x000000b900b97308 */ /* 0x000e260000002400 */
[----:B------:R-:W-:-:S04]  /*6740*/  @!P1 PRMT R152, RZ, 0x654, R152 ;  /* 0x00000654ff989816 */ /* 0x000fc80000000098 */
[----:B------:R1:W-:Y:S01]  /*6750*/  @!P1 SYNCS.ARRIVE.TRANS64.RED.A1T0 RZ, [R152+URZ], RZ ;  /* 0x000000ff98ff99a7 */ /* 0x0003e2000810043f */
[----:B------:R-:W0:Y:S01]  /*6760*/  MUFU.TANH R187, R187 ;  /* 0x000000bb00bb7308 */ /* 0x000e220000002400 */
[----:B-1----:R-:W-:-:S07]  /*6770*/  IADD3 R152, -R16, 0x1, -R178 ;  /* 0x0000000110987810 */ /* 0x002fce0007ffe9b2 */
[----:B------:R-:W1:Y:S01]  /*6780*/  MUFU.TANH R180, R180 ;  /* 0x000000b400b47308 */ /* 0x000e620000002400 */
[----:B------:R-:W-:-:S05]  /*6790*/  IADD3 R188, -R188, UR60, R152 ;  /* 0x0000003cbcbc7c10 */ /* 0x000fca000fffe198 */
[C---:B------:R-:W-:Y:S02]  /*67a0*/  VIADD R189, R188.reuse, UR5 ;  /* 0x00000005bcbd7c36 */ /* 0x040fe40008000000 */
[----:B------:R-:W-:Y:S02]  /*67b0*/  VIADD R188, R188, UR58 ;  /* 0x0000003abcbc7c36 */ /* 0x000fe40008000000 */
[--C-:B-----5:R-:W-:Y:S02]  /*67c0*/  IMAD.IADD R183, R189, 0x1, R190.reuse ;  /* 0x00000001bdb77824 */ /* 0x120fe400078e02be */
[----:B------:R-:W-:Y:S01]  /*67d0*/  IMAD.IADD R182, R188, 0x1, R190 ;  /* 0x00000001bcb67824 */ /* 0x000fe200078e02be */
[----:B0-234-:R-:W-:Y:S06]  /*67e0*/  @P2 BRA `(.L_x_1234) ;  /* 0x00000000005c2947 */ /* 0x01dfec0003800000 */
[----:B------:R-:W-:Y:S01]  /*67f0*/  IMAD.U32 R152, RZ, RZ, UR39 ;  /* 0x00000027ff987e24 */ /* 0x000fe2000f8e00ff */
[----:B------:R-:W-:Y:S04]  /*6800*/  BSSY B0, `(.L_x_1235) ;  /* 0x0000011000007945 */ /* 0x000fe80003800000 */
[----:B------:R-:W-:-:S04]  /*6810*/  IADD3 R190, -R152, UR60, R190 ;  /* 0x0000003c98be7c10 */ /* 0x000fc8000fffe1be */
[----:B------:R-:W-:-:S13]  /*6820*/  ISETP.GT.AND P2, PT, R190, -0x1, PT ;  /* 0xffffffffbe00780c */ /* 0x000fda0003f44270 */
[----:B------:R-:W-:Y:S05]  /*6830*/  @P2 BRA `(.L_x_1236) ;  /* 0x0000000000202947 */ /* 0x000fea0003800000 */
[----:B------:R-:W-:Y:S01]  /*6840*/  IMAD.U32 R191, RZ, RZ, UR55 ;  /* 0x00000037ffbf7e24 */ /* 0x000fe2000f8e00ff */
[----:B------:R-:W-:-:S04]  /*6850*/  LOP3.LUT R190, RZ, R190, RZ, 0x33, !PT ;  /* 0x000000beffbe7212 */ /* 0x000fc800078e33ff */
[----:B------:R-:W-:-:S13]  /*6860*/  ISETP.NE.AND P2, PT, R191, 0x1, PT ;  /* 0x00000001bf00780c */ /* 0x000fda0003f45270 */
[----:B------:R-:W0:Y:S02]  /*6870*/  @P2 LDC.64 R152, c[0x0][0x9e8] ;  /* 0x00027a00ff982b82 */ /* 0x000e240000000a00 */
[----:B0-----:R-:W-:-:S05]  /*6880*/  @P2 IMAD.HI.U32 R152, R190, R152, RZ ;  /* 0x00000098be982227 */ /* 0x001fca00078e00ff */
[----:B------:R-:W-:-:S04]  /*6890*/  @P2 SHF.R.U32.HI R190, RZ, R153, R152 ;  /* 0x00000099ffbe2219 */ /* 0x000fc80000011698 */
[----:B------:R-:W-:Y:S01]  /*68a0*/  LOP3.LUT R190, RZ, R190, RZ, 0x33, !PT ;  /* 0x000000beffbe7212 */ /* 0x000fe200078e33ff */
[----:B------:R-:W-:Y:S06]  /*68b0*/  BRA `(.L_x_1237) ;  /* 0x0000000000147947 */ /* 0x000fec0003800000 */
.L_x_1236:
[----:B------:R-:W-:-:S05]  /*68c0*/  IMAD.U32 R191, RZ, RZ, UR55 ;  /* 0x00000037ffbf7e24 */ /* 0x000fca000f8e00ff */
[----:B------:R-:W-:-:S13]  /*68d0*/  ISETP.NE.AND P2, PT, R191, 0x1, PT ;  /* 0x00000001bf00780c */ /* 0x000fda0003f45270 */
[----:B------:R-:W0:Y:S02]  /*68e0*/  @P2 LDC.64 R152, c[0x0][0x9e8] ;  /* 0x00027a00ff982b82 */ /* 0x000e240000000a00 */
[----:B0-----:R-:W-:-:S05]  /*68f0*/  @P2 IMAD.HI.U32 R152, R190, R152, RZ ;  /* 0x00000098be982227 */ /* 0x001fca00078e00ff */
[----:B------:R-:W-:-:S07]  /*6900*/  @P2 SHF.R.U32.HI R190, RZ, R153, R152 ;  /* 0x00000099ffbe2219 */ /* 0x000fce0000011698 */
.L_x_1237:
[----:B------:R-:W-:Y:S05]  /*6910*/  BSYNC B0 ;  /* 0x0000000000007941 */ /* 0x000fea0003800000 */
.L_x_1235:
[----:B------:R-:W-:-:S04]  /*6920*/  IMAD R190, R190, R191, -R178 ;  /* 0x000000bfbebe7224 */ /* 0x000fc800078e0ab2 */
[----:B------:R-:W-:-:S05]  /*6930*/  IMAD.IADD R190, R190, 0x1, -R16 ;  /* 0x00000001bebe7824 */ /* 0x000fca00078e0a10 */
[----:B------:R-:W-:Y:S02]  /*6940*/  VIADDMNMX R183, R190, R191, R183, PT ;  /* 0x000000bfbeb77246 */ /* 0x000fe400038001b7 */
[----:B------:R-:W-:-:S07]  /*6950*/  VIMNMX R182, R182, R190, !PT ;  /* 0x000000beb6b67248 */ /* 0x000fce0007fe0100 */
.L_x_1234:
[----:B------:R-:W-:Y:S01]  /*6960*/  ISETP.GT.AND P2, PT, R20, -0x1, PT ;  /* 0xffffffff1400780c */ /* 0x000fe20003f44270 */
[----:B------:R-:W0:Y:S03]  /*6970*/  SHFL.IDX PT, R186, R186, 0x1, 0x1c1f ;  /* 0x003c1f00baba7f89 */ /* 0x000e2600000e0000 */
[C---:B------:R-:W-:Y:S02]  /*6980*/  ISETP.GT.AND P5, PT, R182.reuse, RZ, P2 ;  /* 0x000000ffb600720c */ /* 0x040fe400017a4270 */
[C---:B------:R-:W-:Y:S02]  /*6990*/  ISETP.GT.AND P4, PT, R182.reuse, 0x1, P2 ;  /* 0x00000001b600780c */ /* 0x040fe40001784270 */
[----:B------:R-:W-:Y:S02]  /*69a0*/  ISETP.LT.OR P5, PT, R183, 0x1, P5 ;  /* 0x00000001b700780c */ /* 0x000fe40002fa1670 */
[----:B------:R-:W-:-:S02]  /*69b0*/  ISETP.GT.AND P6, PT, R182, 0x8, P2 ;  /* 0x00000008b600780c */ /* 0x000fc400017c4270 */
[----:B------:R-:W-:Y:S02]  /*69c0*/  FSEL R184, R184, -INF , !P5 ;  /* 0xff800000b8b87808 */ /* 0x000fe40006800000 */
[C---:B------:R-:W-:Y:S02]  /*69d0*/  ISETP.GT.AND P5, PT, R182.reuse, 0x10, P2 ;  /* 0x00000010b600780c */ /* 0x040fe400017a4270 */
[----:B------:R-:W-:Y:S02]  /*69e0*/  ISETP.GT.AND P3, PT, R182, 0x9, P2 ;  /* 0x00000009b600780c */ /* 0x000fe40001764270 */
[C---:B------:R-:W-:Y:S02]  /*69f0*/  ISETP.LT.OR P5, PT, R183.reuse, 0x11, P5 ;  /* 0x00000011b700780c */ /* 0x040fe40002fa1670 */
[----:B------:R-:W-:Y:S02]  /*6a00*/  ISETP.LT.OR P4, PT, R183, 0x2, P4 ;  /* 0x00000002b700780c */ /* 0x000fe40002781670 */
[----:B------:R-:W-:-:S02]  /*6a10*/  FSEL R160, R160, -INF , !P5 ;  /* 0xff800000a0a07808 */ /* 0x000fc40006800000 */
[----:B------:R-:W-:Y:S01]  /*6a20*/  ISETP.GT.AND P5, PT, R182, 0x20, P2 ;  /* 0x00000020b600780c */ /* 0x000fe200017a4270 */
[--C-:B0-----:R-:W-:Y:S01]  /*6a30*/  IMAD.IADD R189, R189, 0x1, R186.reuse ;  /* 0x00000001bdbd7824 */ /* 0x101fe200078e02ba */
[C---:B------:R-:W-:Y:S01]  /*6a40*/  ISETP.LT.OR P6, PT, R183.reuse, 0x9, P6 ;  /* 0x00000009b700780c */ /* 0x040fe200037c1670 */
[----:B------:R-:W-:Y:S01]  /*6a50*/  IMAD.IADD R188, R188, 0x1, R186 ;  /* 0x00000001bcbc7824 */ /* 0x000fe200078e02ba */
[C---:B------:R-:W-:Y:S02]  /*6a60*/  ISETP.LT.OR P3, PT, R183.reuse, 0xa, P3 ;  /* 0x0000000ab700780c */ /* 0x040fe40001f61670 */
[----:B------:R-:W-:Y:S02]  /*6a70*/  ISETP.LT.OR P5, PT, R183, 0x21, P5 ;  /* 0x00000021b700780c */ /* 0x000fe40002fa1670 */
[----:B------:R-:W-:Y:S02]  /*6a80*/  FSEL R185, R185, -INF , !P4 ;  /* 0xff800000b9b97808 */ /* 0x000fe40006000000 */
[----:B------:R-:W-:-:S02]  /*6a90*/  FSEL R156, R156, -INF , !P6 ;  /* 0xff8000009c9c7808 */ /* 0x000fc40007000000 */
[----:B------:R-:W-:Y:S02]  /*6aa0*/  FSEL R157, R157, -INF , !P3 ;  /* 0xff8000009d9d7808 */ /* 0x000fe40005800000 */
[C---:B------:R-:W-:Y:S02]  /*6ab0*/  ISETP.GT.AND P4, PT, R182.reuse, 0x11, P2 ;  /* 0x00000011b600780c */ /* 0x040fe40001784270 */
[C---:B------:R-:W-:Y:S02]  /*6ac0*/  ISETP.GT.AND P6, PT, R182.reuse, 0x18, P2 ;  /* 0x00000018b600780c */ /* 0x040fe400017c4270 */
[----:B------:R-:W-:Y:S02]  /*6ad0*/  ISETP.GT.AND P3, PT, R182, 0x19, P2 ;  /* 0x00000019b600780c */ /* 0x000fe40001764270 */
[----:B------:R-:W-:Y:S02]  /*6ae0*/  FSEL R168, R168, -INF , !P5 ;  /* 0xff800000a8a87808 */ /* 0x000fe40006800000 */
[----:B------:R-:W-:-:S02]  /*6af0*/  ISETP.GT.AND P5, PT, R182, 0x30, P2 ;  /* 0x00000030b600780c */ /* 0x000fc400017a4270 */
[C---:B------:R-:W-:Y:S02]  /*6b00*/  ISETP.LT.OR P4, PT, R183.reuse, 0x12, P4 ;  /* 0x00000012b700780c */ /* 0x040fe40002781670 */
[C---:B------:R-:W-:Y:S02]  /*6b10*/  ISETP.LT.OR P6, PT, R183.reuse, 0x19, P6 ;  /* 0x00000019b700780c */ /* 0x040fe400037c1670 */
        /* <DEDUP_REMOVED lines=9> */
[----:B------:R-:W-:-:S02]  /*6bb0*/  PLOP3.LUT P5, PT, PT, PT, UP1, 0x40, 0x0 ;  /* 0x000000000000781c */ /* 0x000fc40003fae818 */
[C---:B------:R-:W-:Y:S02]  /*6bc0*/  ISETP.LT.OR P4, PT, R183.reuse, 0x22, P4 ;  /* 0x00000022b700780c */ /* 0x040fe40002781670 */
[C---:B------:R-:W-:Y:S02]  /*6bd0*/  ISETP.LT.OR P6, PT, R183.reuse, 0x29, P6 ;  /* 0x00000029b700780c */ /* 0x040fe400037c1670 */
[----:B------:R-:W-:Y:S02]  /*6be0*/  ISETP.LT.OR P3, PT, R183, 0x2a, P3 ;  /* 0x0000002ab700780c */ /* 0x000fe40001f61670 */
[----:B------:R-:W-:Y:S02]  /*6bf0*/  FSEL R169, R169, -INF , !P4 ;  /* 0xff800000a9a97808 */ /* 0x000fe40006000000 */
[----:B------:R-:W-:Y:S02]  /*6c00*/  FSEL R172, R172, -INF , !P6 ;  /* 0xff800000acac7808 */ /* 0x000fe40007000000 */
[----:B------:R-:W-:-:S02]  /*6c10*/  FSEL R173, R173, -INF , !P3 ;  /* 0xff800000adad7808 */ /* 0x000fc40005800000 */
[C---:B------:R-:W-:Y:S02]  /*6c20*/  ISETP.GT.AND P4, PT, R182.reuse, 0x31, P2 ;  /* 0x00000031b600780c */ /* 0x040fe40001784270 */
[C---:B------:R-:W-:Y:S02]  /*6c30*/  ISETP.GT.AND P6, PT, R182.reuse, 0x38, P2 ;  /* 0x00000038b600780c */ /* 0x040fe400017c4270 */
[----:B------:R-:W-:Y:S02]  /*6c40*/  ISETP.GT.AND P3, PT, R182, 0x39, P2 ;  /* 0x00000039b600780c */ /* 0x000fe40001764270 */
[C---:B------:R-:W-:Y:S02]  /*6c50*/  ISETP.LT.OR P4, PT, R183.reuse, 0x32, P4 ;  /* 0x00000032b700780c */ /* 0x040fe40002781670 */
[C---:B------:R-:W-:Y:S02]  /*6c60*/  ISETP.LT.OR P6, PT, R183.reuse, 0x39, P6 ;  /* 0x00000039b700780c */ /* 0x040fe400037c1670 */
[----:B------:R-:W-:-:S02]  /*6c70*/  ISETP.LT.OR P3, PT, R183, 0x3a, P3 ;  /* 0x0000003ab700780c */ /* 0x000fc40001f61670 */
[----:B------:R-:W-:Y:S02]  /*6c80*/  FSEL R177, R177, -INF , !P4 ;  /* 0xff800000b1b17808 */ /* 0x000fe40006000000 */
[----:B------:R-:W-:Y:S02]  /*6c90*/  FSEL R187, R187, -INF , !P6 ;  /* 0xff800000bbbb7808 */ /* 0x000fe40007000000 */
[----:B------:R-:W-:Y:S01]  /*6ca0*/  FSEL R181, R181, -INF , !P3 ;  /* 0xff800000b5b57808 */ /* 0x000fe20005800000 */
[----:B------:R-:W-:Y:S06]  /*6cb0*/  @P5 BRA `(.L_x_1238) ;  /* 0x00000000005c5947 */ /* 0x000fec0003800000 */
        /* <DEDUP_REMOVED lines=13> */
.L_x_1240:
[----:B------:R-:W-:-:S05]  /*6d90*/  IMAD.U32 R182, RZ, RZ, UR55 ;  /* 0x00000037ffb67e24 */ /* 0x000fca000f8e00ff */
[----:B------:R-:W-:-:S13]  /*6da0*/  ISETP.NE.AND P3, PT, R182, 0x1, PT ;  /* 0x00000001b600780c */ /* 0x000fda0003f65270 */
[----:B------:R-:W0:Y:S02]  /*6db0*/  @P3 LDC.64 R152, c[0x0][0x9e8] ;  /* 0x00027a00ff983b82 */ /* 0x000e240000000a00 */
[----:B0-----:R-:W-:-:S05]  /*6dc0*/  @P3 IMAD.HI.U32 R152, R186, R152, RZ ;  /* 0x00000098ba983227 */ /* 0x001fca00078e00ff */
[----:B------:R-:W-:-:S07]  /*6dd0*/  @P3 SHF.R.U32.HI R186, RZ, R153, R152 ;  /* 0x00000099ffba3219 */ /* 0x000fce0000011698 */
.L_x_1241:
[----:B------:R-:W-:Y:S05]  /*6de0*/  BSYNC B0 ;  /* 0x0000000000007941 */ /* 0x000fea0003800000 */
.L_x_1239:
[----:B------:R-:W-:-:S04]  /*6df0*/  IMAD R178, R186, R182, -R178 ;  /* 0x000000b6bab27224 */ /* 0x000fc800078e0ab2 */
[----:B------:R-:W-:-:S05]  /*6e00*/  IMAD.IADD R178, R178, 0x1, -R16 ;  /* 0x00000001b2b27824 */ /* 0x000fca00078e0a10 */
[----:B------:R-:W-:Y:S02]  /*6e10*/  VIADDMNMX R189, R178, R182, R189, PT ;  /* 0x000000b6b2bd7246 */ /* 0x000fe400038001bd */
[----:B------:R-:W-:-:S07]  /*6e20*/  VIMNMX R188, R188, R178, !PT ;  /* 0x000000b2bcbc7248 */ /* 0x000fce0007fe0100 */
.L_x_1238:
[----:B------:R-:W-:Y:S01]  /*6e30*/  FMNMX.FTZ R152, R184, R3, !PT ;  /* 0x00000003b8987209 */ /* 0x000fe20007810000 */
[----:B------:R-:W-:Y:S01]  /*6e40*/  ULDC UR6, c[0x0][0x988] ;  /* 0x0002620000067ab9 */ /* 0x000fe20000000800 */
[----:B------:R-:W-:Y:S01]  /*6e50*/  ISETP.GT.AND P4, PT, R188, 0x9, P2 ;  /* 0x00000009bc00780c */ /* 0x000fe20001784270 */
[----:B------:R-:W-:Y:S01]  /*6e60*/  UMOV UR38, UR7 ;  /* 0x0000000700267c82 */ /* 0x000fe20008000000 */
[----:B------:R-:W-:Y:S01]  /*6e70*/  FMNMX.FTZ R152, R185, R152, !PT ;  /* 0x00000098b9987209 */ /* 0x000fe20007810000 */
[----:B------:R-:W-:Y:S01]  /*6e80*/  UMOV UR36, UR4 ;  /* 0x0000000400247c82 */ /* 0x000fe20008000000 */
[----:B------:R-:W-:Y:S02]  /*6e90*/  ISETP.LT.OR P4, PT, R189, 0xa, P4 ;  /* 0x0000000abd00780c */ /* 0x000fe40002781670 */
[----:B------:R-:W-:Y:S02]  /*6ea0*/  FMNMX.FTZ R152, R156, R152, !PT ;  /* 0x000000989c987209 */ /* 0x000fe40007810000 */
[----:B------:R-:W-:-:S02]  /*6eb0*/  FSEL R155, R155, -INF , !P4 ;  /* 0xff8000009b9b7808 */ /* 0x000fc40006000000 */
[----:B------:R-:W-:Y:S02]  /*6ec0*/  FMNMX.FTZ R152, R157, R152, !PT ;  /* 0x000000989d987209 */ /* 0x000fe40007810000 */
[----:B------:R-:W-:Y:S02]  /*6ed0*/  ISETP.GT.AND P4, PT, R188, 0x19, P2 ;  /* 0x00000019bc00780c */ /* 0x000fe40001784270 */
        /* <DEDUP_REMOVED lines=11> */
[----:B------:R-:W-:Y:S02]  /*6f90*/  ISETP.GT.AND P6, PT, R188, 0x8, P2 ;  /* 0x00000008bc00780c */ /* 0x000fe400017c4270 */
[----:B------:R-:W-:Y:S02]  /*6fa0*/  FMNMX.FTZ R152, R172, R152, !PT ;  /* 0x00000098ac987209 */ /* 0x000fe40007810000 */
[----:B------:R-:W-:Y:S02]  /*6fb0*/  ISETP.LT.OR P3, PT, R189, 0x2, P3 ;  /* 0x00000002bd00780c */ /* 0x000fe40001f61670 */
[----:B------:R-:W-:Y:S02]  /*6fc0*/  FMNMX.FTZ R152, R173, R152, !PT ;  /* 0x00000098ad987209 */ /* 0x000fe40007810000 */
[----:B------:R-:W-:-:S02]  /*6fd0*/  FSEL R0, R0, -INF , !P4 ;  /* 0xff80000000007808 */ /* 0x000fc40006000000 */
[----:B------:R-:W-:Y:S02]  /*6fe0*/  FMNMX.FTZ R152, R176, R152, !PT ;  /* 0x00000098b0987209 */ /* 0x000fe40007810000 */
[----:B------:R-:W-:Y:S02]  /*6ff0*/  ISETP.LT.OR P6, PT, R189, 0x9, P6 ;  /* 0x00000009bd00780c */ /* 0x000fe400037c1670 */
[----:B------:R-:W-:Y:S02]  /*7000*/  FMNMX.FTZ R152, R177, R152, !PT ;  /* 0x00000098b1987209 */ /* 0x000fe40007810000 */
[----:B------:R-:W-:Y:S02]  /*7010*/  FMNMX.FTZ R178, R0, R2, !PT ;  /* 0x0000000200b27209 */ /* 0x000fe40007810000 */
[----:B------:R-:W-:Y:S02]  /*7020*/  FMNMX.FTZ R152, R187, R152, !PT ;  /* 0x00000098bb987209 */ /* 0x000fe40007810000 */
[----:B------:R-:W-:-:S02]  /*7030*/  ISETP.GT.AND P5, PT, R188, 0x10, P2 ;  /* 0x00000010bc00780c */ /* 0x000fc400017a4270 */
[----:B------:R-:W-:Y:S02]  /*7040*/  FMNMX.FTZ R152, R181, R152, !PT ;  /* 0x00000098b5987209 */ /* 0x000fe40007810000 */
[----:B------:R-:W-:Y:S02]  /*7050*/  FSEL R154, R154, -INF , !P6 ;  /* 0xff8000009a9a7808 */ /* 0x000fe40007000000 */
[C---:B------:R-:W-:Y:S01]  /*7060*/  ISETP.LT.OR P5, PT, R189.reuse, 0x11, P5 ;  /* 0x00000011bd00780c */ /* 0x040fe20002fa1670 */
[----:B------:R-:W0:Y:S01]  /*7070*/  SHFL.BFLY PT, R153, R152, 0x2, 0x1f ;  /* 0x0c401f0098997f89 */ /* 0x000e2200000e0000 */
[----:B------:R-:W-:Y:S02]  /*7080*/  ISETP.GT.AND P6, PT, R188, 0x18, P2 ;  /* 0x00000018bc00780c */ /* 0x000fe400017c4270 */
[----:B------:R-:W-:Y:S02]  /*7090*/  FSEL R158, R158, -INF , !P5 ;  /* 0xff8000009e9e7808 */ /* 0x000fe40006800000 */
[----:B------:R-:W-:-:S02]  /*70a0*/  ISETP.LT.OR P6, PT, R189, 0x19, P6 ;  /* 0x00000019bd00780c */ /* 0x000fc400037c1670 */
[----:B------:R-:W-:Y:S02]  /*70b0*/  ISETP.GT.AND P5, PT, R188, 0x20, P2 ;  /* 0x00000020bc00780c */ /* 0x000fe400017a4270 */
[----:B------:R-:W-:Y:S02]  /*70c0*/  FSEL R162, R162, -INF , !P6 ;  /* 0xff800000a2a27808 */ /* 0x000fe40007000000 */
[----:B------:R-:W-:Y:S02]  /*70d0*/  ISETP.LT.OR P5, PT, R189, 0x21, P5 ;  /* 0x00000021bd00780c */ /* 0x000fe40002fa1670 */
[----:B------:R-:W-:Y:S02]  /*70e0*/  ISETP.GT.AND P6, PT, R188, 0x28, P2 ;  /* 0x00000028bc00780c */ /* 0x000fe400017c4270 */
[----:B------:R-:W-:Y:S02]  /*70f0*/  FSEL R166, R166, -INF , !P5 ;  /* 0xff800000a6a67808 */ /* 0x000fe40006800000 */
[----:B------:R-:W-:-:S02]  /*7100*/  ISETP.GT.AND P5, PT, R188, 0x29, P2 ;  /* 0x00000029bc00780c */ /* 0x000fc400017a4270 */
[C---:B------:R-:W-:Y:S02]  /*7110*/  ISETP.LT.OR P6, PT, R189.reuse, 0x29, P6 ;  /* 0x00000029bd00780c */ /* 0x040fe400037c1670 */
[----:B------:R-:W-:Y:S02]  /*7120*/  ISETP.LT.OR P5, PT, R189, 0x2a, P5 ;  /* 0x0000002abd00780c */ /* 0x000fe40002fa1670 */
[----:B------:R-:W-:Y:S02]  /*7130*/  FSEL R170, R170, -INF , !P6 ;  /* 0xff800000aaaa7808 */ /* 0x000fe40007000000 */
[----:B0-----:R-:W-:Y:S02]  /*7140*/  FMNMX.FTZ R152, R152, R153, !PT ;  /* 0x0000009998987209 */ /* 0x001fe40007810000 */
[----:B------:R-:W-:Y:S02]  /*7150*/  FSEL R153, R21, -INF , !P3 ;  /* 0xff80000015997808 */ /* 0x000fe40005800000 */
[----:B------:R-:W-:Y:S01]  /*7160*/  ISETP.GT.AND P3, PT, R188, 0x11, P2 ;  /* 0x00000011bc00780c */ /* 0x000fe20001764270 */
[----:B------:R-:W0:Y:S01]  /*7170*/  SHFL.BFLY PT, R21, R152, 0x1, 0x1f ;  /* 0x0c201f0098157f89 */ /* 0x000e2200000e0000 */
[----:B------:R-:W-:-:S02]  /*7180*/  FMNMX.FTZ R178, R153, R178, !PT ;  /* 0x000000b299b27209 */ /* 0x000fc40007810000 */
[----:B------:R-:W-:Y:S02]  /*7190*/  ISETP.LT.OR P3, PT, R189, 0x12, P3 ;  /* 0x00000012bd00780c */ /* 0x000fe40001f61670 */
[----:B------:R-:W-:Y:S02]  /*71a0*/  FMNMX.FTZ R178, R154, R178, !PT ;  /* 0x000000b29ab27209 */ /* 0x000fe40007810000 */
[----:B------:R-:W-:Y:S02]  /*71b0*/  FSEL R159, R159, -INF , !P3 ;  /* 0xff8000009f9f7808 */ /* 0x000fe40005800000 */
[----:B------:R-:W-:Y:S02]  /*71c0*/  FMNMX.FTZ R178, R155, R178, !PT ;  /* 0x000000b29bb27209 */ /* 0x000fe40007810000 */
[----:B------:R-:W-:Y:S02]  /*71d0*/  ISETP.GT.AND P3, PT, R188, 0x21, P2 ;  /* 0x00000021bc00780c */ /* 0x000fe40001764270 */
[----:B------:R-:W-:-:S02]  /*71e0*/  FMNMX.FTZ R178, R158, R178, !PT ;  /* 0x000000b29eb27209 */ /* 0x000fc40007810000 */
[----:B------:R-:W-:Y:S02]  /*71f0*/  ISETP.LT.OR P3, PT, R189, 0x22, P3 ;  /* 0x00000022bd00780c */ /* 0x000fe40001f61670 */
[----:B------:R-:W-:Y:S02]  /*7200*/  FMNMX.FTZ R178, R159, R178, !PT ;  /* 0x000000b29fb27209 */ /* 0x000fe40007810000 */
[----:B------:R-:W-:Y:S02]  /*7210*/  FSEL R167, R167, -INF , !P3 ;  /* 0xff800000a7a77808 */ /* 0x000fe40005800000 */
[----:B------:R-:W-:Y:S02]  /*7220*/  FMNMX.FTZ R178, R162, R178, !PT ;  /* 0x000000b2a2b27209 */ /* 0x000fe40007810000 */
[----:B------:R-:W-:Y:S02]  /*7230*/  ISETP.GT.AND P3, PT, R188, 0x30, P2 ;  /* 0x00000030bc00780c */ /* 0x000fe40001764270 */
[----:B------:R-:W-:-:S02]  /*7240*/  FMNMX.FTZ R178, R163, R178, !PT ;  /* 0x000000b2a3b27209 */ /* 0x000fc40007810000 */
[----:B------:R-:W-:Y:S02]  /*7250*/  ISETP.GT.AND P4, PT, R188, 0x31, P2 ;  /* 0x00000031bc00780c */ /* 0x000fe40001784270 */
[----:B------:R-:W-:Y:S02]  /*7260*/  FMNMX.FTZ R178, R166, R178, !PT ;  /* 0x000000b2a6b27209 */ /* 0x000fe40007810000 */
[----:B------:R-:W-:Y:S02]  /*7270*/  ISETP.LT.OR P3, PT, R189, 0x31, P3 ;  /* 0x00000031bd00780c */ /* 0x000fe40001f61670 */
[----:B------:R-:W-:Y:S02]  /*7280*/  FMNMX.FTZ R178, R167, R178, !PT ;  /* 0x000000b2a7b27209 */ /* 0x000fe40007810000 */
[----:B0-----:R-:W-:Y:S02]  /*7290*/  FMNMX.FTZ R21, R152, R21, !PT ;  /* 0x0000001598157209 */ /* 0x001fe40007810000 */
[----:B------:R-:W-:-:S02]  /*72a0*/  FSEL R171, R171, -INF , !P5 ;  /* 0xff800000abab7808 */ /* 0x000fc40006800000 */
[----:B------:R-:W-:Y:S01]  /*72b0*/  FMNMX.FTZ R182, R170, R178, !PT ;  /* 0x000000b2aab67209 */ /* 0x000fe20007810000 */
[----:B------:R-:W-:Y:S01]  /*72c0*/  FMUL.FTZ R152, R21, UR6 ;  /* 0x0000000615987c20 */ /* 0x000fe20008410000 */
[----:B------:R-:W-:Y:S02]  /*72d0*/  ISETP.GT.AND P6, PT, R188, 0x38, P2 ;  /* 0x00000038bc00780c */ /* 0x000fe400017c4270 */
[----:B------:R-:W-:Y:S02]  /*72e0*/  ISETP.LT.OR P4, PT, R189, 0x32, P4 ;  /* 0x00000032bd00780c */ /* 0x000fe40002781670 */
[----:B------:R-:W-:Y:S02]  /*72f0*/  FSEL R178, R174, -INF , !P3 ;  /* 0xff800000aeb27808 */ /* 0x000fe40005800000 */
        /* <DEDUP_REMOVED lines=12> */
[----:B-1----:R-:W-:Y:S01]  /*73c0*/  FSEL R180, R180, -INF , !P2 ;  /* 0xff800000b4b47808 */ /* 0x002fe20005000000 */
[--C-:B------:R-:W-:Y:S01]  /*73d0*/  FFMA.FTZ R164, R169, UR6, -R152.reuse ;  /* 0x00000006a9a47c23 */ /* 0x100fe20008010898 */
        /* <DEDUP_REMOVED lines=8> */
[--C-:B------:R-:W-:Y:S01]  /*7460*/  FFMA.FTZ R157, R157, UR6, -R152.reuse ;  /* 0x000000069d9d7c23 */ /* 0x100fe20008010898 */
[----:B------:R-:W0:Y:S01]  /*7470*/  SHFL.BFLY PT, R182, R156, 0x2, 0x1f ;  /* 0x0c401f009cb67f89 */ /* 0x000e2200000e0000 */
[--C-:B------:R-:W-:Y:S01]  /*7480*/  FFMA.FTZ R190, R172, UR6, -R152.reuse ;  /* 0x00000006acbe7c23 */ /* 0x100fe20008010898 */
[--C-:B------:R-:W-:Y:S01]  /*7490*/  FFMA.FTZ R165, R173, UR6, -R152.reuse ;  /* 0x00000006ada57c23 */ /* 0x100fe20008010898 */
[--C-:B------:R-:W-:Y:S01]  /*74a0*/  FFMA.FTZ R184, R176, UR6, -R152.reuse ;  /* 0x00000006b0b87c23 */ /* 0x100fe20008010898 */
[--C-:B------:R-:W-:Y:S01]  /*74b0*/  FFMA.FTZ R168, R177, UR6, -R152.reuse ;  /* 0x00000006b1a87c23 */ /* 0x100fe20008010898 */
[--C-:B------:R-:W-:Y:S01]  /*74c0*/  FFMA.FTZ R186, R187, UR6, -R152.reuse ;  /* 0x00000006bbba7c23 */ /* 0x100fe20008010898 */
[----:B------:R-:W-:Y:S01]  /*74d0*/  FFMA.FTZ R152, R181, UR6, -R152 ;  /* 0x00000006b5987c23 */ /* 0x000fe20008010898 */
        /* <DEDUP_REMOVED lines=8> */
[----:B0-----:R-:W-:-:S02]  /*7560*/  FMNMX.FTZ R156, R156, R169, !PT ;  /* 0x000000a99c9c7209 */ /* 0x001fc40007810000 */
[----:B------:R-:W-:-:S05]  /*7570*/  FSEL R169, R21, RZ, P5 ;  /* 0x000000ff15a97208 */ /* 0x000fca0002800000 */
[----:B------:R-:W-:Y:S01]  /*7580*/  MUFU.EX2 R194, R194 ;  /* 0x000000c200c27308 */ /* 0x000fe20000000800 */
[----:B------:R-:W-:Y:S01]  /*7590*/  FSETP.NEU.FTZ.AND P2, PT, R156, -INF , PT ;  /* 0xff8000009c00780b */ /* 0x000fe20003f5d000 */
[----:B------:R-:W-:-:S06]  /*75a0*/  FADD.FTZ R169, -R169, R3 ;  /* 0x00000003a9a97221 */ /* 0x000fcc0000010100 */
[----:B------:R0:W-:Y:S01]  /*75b0*/  MUFU.EX2 R3, R152 ;  /* 0x0000009800037308 */ /* 0x0001e20000000800 */
[----:B------:R-:W-:-:S07]  /*75c0*/  FMUL.FTZ R172, R169, UR6 ;  /* 0x00000006a9ac7c20 */ /* 0x000fce0008410000 */
[----:B------:R-:W-:Y:S01]  /*75d0*/  MUFU.EX2 R161, R161 ;  /* 0x000000a100a17308 */ /* 0x000fe20000000800 */
[----:B0-----:R-:W-:-:S05]  /*75e0*/  FMUL.FTZ R152, R156, UR6 ;  /* 0x000000069c987c20 */ /* 0x001fca0008410000 */
[----:B------:R-:W-:Y:S02]  /*75f0*/  FSEL R169, R152, RZ, P2 ;  /* 0x000000ff98a97208 */ /* 0x000fe40001000000 */
[----:B------:R-:W0:Y:S03]  /*7600*/  MUFU.EX2 R152, R172 ;  /* 0x000000ac00987308 */ /* 0x000e260000000800 */
[--C-:B------:R-:W-:Y:S01]  /*7610*/  FFMA.FTZ R197, R0, UR6, -R169.reuse ;  /* 0x0000000600c57c23 */ /* 0x100fe200080108a9 */
[----:B------:R-:W-:Y:S02]  /*7620*/  IMAD.U32 R0, RZ, RZ, UR14 ;  /* 0x0000000eff007e24 */ /* 0x000fe4000f8e00ff */
[--C-:B------:R-:W-:Y:S01]  /*7630*/  FFMA.FTZ R153, R153, UR6, -R169.reuse ;  /* 0x0000000699997c23 */ /* 0x100fe200080108a9 */
[--C-:B------:R-:W-:Y:S01]  /*7640*/  FFMA.FTZ R199, R154, UR6, -R169.reuse ;  /* 0x000000069ac77c23 */ /* 0x100fe200080108a9 */
[--C-:B------:R-:W-:Y:S01]  /*7650*/  FFMA.FTZ R154, R155, UR6, -R169.reuse ;  /* 0x000000069b9a7c23 */ /* 0x100fe200080108a9 */
[----:B------:R-:W-:Y:S01]  /*7660*/  @!P1 VIADD R0, R0, 0x30860 ;  /* 0x0003086000009836 */ /* 0x000fe20000000000 */
[----:B------:R-:W-:Y:S01]  /*7670*/  MUFU.EX2 R197, R197 ;  /* 0x000000c500c57308 */ /* 0x000fe20000000800 */
[--C-:B------:R-:W-:Y:S01]  /*7680*/  FFMA.FTZ R193, R158, UR6, -R169.reuse ;  /* 0x000000069ec17c23 */ /* 0x100fe200080108a9 */
[--C-:B------:R-:W-:Y:S01]  /*7690*/  FFMA.FTZ R155, R159, UR6, -R169.reuse ;  /* 0x000000069f9b7c23 */ /* 0x100fe200080108a9 */
[--C-:B------:R-:W-:Y:S01]  /*76a0*/  FFMA.FTZ R195, R162, UR6, -R169.reuse ;  /* 0x00000006a2c37c23 */ /* 0x100fe200080108a9 */
[----:B------:R-:W-:Y:S01]  /*76b0*/  @!P1 PRMT R0, RZ, 0x654, R0 ;  /* 0x00000654ff009816 */ /* 0x000fe20000000000 */
[--C-:B------:R-:W-:Y:S01]  /*76c0*/  FFMA.FTZ R166, R166, UR6, -R169.reuse ;  /* 0x00000006a6a67c23 */ /* 0x100fe200080108a9 */
[--C-:B------:R-:W-:Y:S01]  /*76d0*/  FFMA.FTZ R167, R167, UR6, -R169.reuse ;  /* 0x00000006a7a77c23 */ /* 0x100fe200080108a9 */
[--C-:B------:R-:W-:Y:S01]  /*76e0*/  FFMA.FTZ R170, R170, UR6, -R169.reuse ;  /* 0x00000006aaaa7c23 */ /* 0x100fe200080108a9 */
[----:B------:R1:W-:Y:S01]  /*76f0*/  @!P1 SYNCS.ARRIVE.TRANS64.RED.A1T0 RZ, [R0+URZ], RZ ;  /* 0x000000ff00ff99a7 */ /* 0x0003e2000810043f */
[----:B------:R-:W-:Y:S01]  /*7700*/  MUFU.EX2 R153, R153 ;  /* 0x0000009900997308 */ /* 0x000fe20000000800 */
[----:B0-----:R-:W-:Y:S01]  /*7710*/  FFMA.FTZ R15, R152, R15, R196 ;  /* 0x0000000f980f7223 */ /* 0x001fe200000100c4 */
[--C-:B------:R-:W-:Y:S01]  /*7720*/  FFMA.FTZ R171, R171, UR6, -R169.reuse ;  /* 0x00000006abab7c23 */ /* 0x100fe200080108a9 */
[--C-:B------:R-:W-:Y:S01]  /*7730*/  FFMA.FTZ R178, R178, UR6, -R169.reuse ;  /* 0x00000006b2b27c23 */ /* 0x100fe200080108a9 */
[----:B------:R-:W-:Y:S01]  /*7740*/  FFMA.FTZ R175, R175, UR6, -R169 ;  /* 0x00000006afaf7c23 */ /* 0x000fe200080108a9 */
[----:B------:R-:W-:Y:S01]  /*7750*/  FADD.FTZ R15, R174, R15 ;  /* 0x0000000fae0f7221 */ /* 0x000fe20000010000 */
[----:B------:R-:W-:Y:S01]  /*7760*/  FFMA.FTZ R179, R179, UR6, -R169 ;  /* 0x00000006b3b37c23 */ /* 0x000fe200080108a9 */
[----:B-1----:R-:W-:Y:S01]  /*7770*/  FSEL R0, R156, RZ, P2 ;  /* 0x000000ff9c007208 */ /* 0x002fe20001000000 */
[----:B------:R-:W-:Y:S01]  /*7780*/  MUFU.EX2 R199, R199 ;  /* 0x000000c700c77308 */ /* 0x000fe20000000800 */
[----:B------:R-:W-:Y:S01]  /*7790*/  FADD.FTZ R15, R198, R15 ;  /* 0x0000000fc60f7221 */ /* 0x000fe20000010000 */
[C---:B------:R-:W-:Y:S01]  /*77a0*/  ISETP.GT.AND P2, PT, R20.reuse, UR54, PT ;  /* 0x0000003614007c0c */ /* 0x040fe2000bf44270 */
[----:B------:R-:W-:-:S02]  /*77b0*/  VIADD R20, R20, 0xffffffff ;  /* 0xffffffff14147836 */ /* 0x000fc40000000000 */
[----:B------:R-:W-:Y:S01]  /*77c0*/  FADD.FTZ R0, -R0, R2 ;  /* 0x0000000200007221 */ /* 0x000fe20000010100 */
[----:B------:R-:W-:Y:S01]  /*77d0*/  FFMA.FTZ R2, R163, UR6, -R169 ;  /* 0x00000006a3027c23 */ /* 0x000fe200080108a9 */
[C---:B------:R-:W-:Y:S01]  /*77e0*/  FADD.FTZ R15, R157.reuse, R15 ;  /* 0x0000000f9d0f7221 */ /* 0x040fe20000010000 */
[----:B------:R-:W-:Y:S01]  /*77f0*/  FFMA.FTZ R169, R180, UR6, -R169 ;  /* 0x00000006b4a97c23 */ /* 0x000fe200080108a9 */
[----:B------:R-:W-:Y:S01]  /*7800*/  FMUL.FTZ R0, R0, UR6 ;  /* 0x0000000600007c20 */ /* 0x000fe20008410000 */
[----:B------:R-:W-:Y:S01]  /*7810*/  MUFU.EX2 R154, R154 ;  /* 0x0000009a009a7308 */ /* 0x000fe20000000800 */
[----:B------:R-:W-:Y:S01]  /*7820*/  FADD.FTZ R15, R192, R15 ;  /* 0x0000000fc00f7221 */ /* 0x000fe20000010000 */
[----:B------:R-:W-:Y:S02]  /*7830*/  F2FP.BF16.F32.PACK_AB R196, R174, R196 ;  /* 0x000000c4aec4723e */ /* 0x000fe400000010ff */
[----:B------:R-:W-:Y:S01]  /*7840*/  F2FP.BF16.F32.PACK_AB R198, R157, R198 ;  /* 0x000000c69dc6723e */ /* 0x000fe200000010ff */
[C---:B------:R-:W-:Y:S01]  /*7850*/  FADD.FTZ R15, R160.reuse, R15 ;  /* 0x0000000fa00f7221 */ /* 0x040fe20000010000 */
[----:B------:R-:W-:-:S02]  /*7860*/  F2FP.BF16.F32.PACK_AB R192, R160, R192 ;  /* 0x000000c0a0c0723e */ /* 0x000fc400000010ff */
[----:B------:R-:W0:Y:S01]  /*7870*/  MUFU.EX2 R0, R0 ;  /* 0x0000000000007308 */ /* 0x000e220000000800 */
[----:B------:R-:W-:Y:S01]  /*7880*/  FADD.FTZ R15, R194, R15 ;  /* 0x0000000fc20f7221 */ /* 0x000fe20000010000 */
[----:B------:R-:W-:-:S03]  /*7890*/  F2FP.BF16.F32.PACK_AB R194, R161, R194 ;  /* 0x000000c2a1c2723e */ /* 0x000fc600000010ff */
[----:B------:R-:W-:-:S03]  /*78a0*/  FADD.FTZ R15, R161, R15 ;  /* 0x0000000fa10f7221 */ /* 0x000fc60000010000 */
[----:B------:R-:W1:Y:S08]  /*78b0*/  MUFU.EX2 R193, R193 ;  /* 0x000000c100c17308 */ /* 0x000e700000000800 */
[----:B------:R-:W2:Y:S01]  /*78c0*/  MUFU.EX2 R155, R155 ;  /* 0x0000009b009b7308 */ /* 0x000ea20000000800 */
[----:B0-----:R-:W-:Y:S01]  /*78d0*/  FFMA.FTZ R14, R0, R14, R197 ;  /* 0x0000000e000e7223 */ /* 0x001fe200000100c5 */
[----:B------:R-:W-:-:S03]  /*78e0*/  F2FP.BF16.F32.PACK_AB R197, R153, R197 ;  /* 0x000000c599c5723e */ /* 0x000fc600000010ff */
[----:B------:R-:W-:-:S03]  /*78f0*/  FADD.FTZ R14, R153, R14 ;  /* 0x0000000e990e7221 */ /* 0x000fc60000010000 */
[----:B------:R-:W0:Y:S01]  /*7900*/  MUFU.EX2 R195, R195 ;  /* 0x000000c300c37308 */ /* 0x000e220000000800 */
[----:B------:R-:W-:Y:S01]  /*7910*/  FADD.FTZ R14, R199, R14 ;  /* 0x0000000ec70e7221 */ /* 0x000fe20000010000 */
[----:B------:R-:W-:-:S03]  /*7920*/  F2FP.BF16.F32.PACK_AB R199, R154, R199 ;  /* 0x000000c79ac7723e */ /* 0x000fc600000010ff */
[----:B------:R-:W-:-:S03]  /*7930*/  FADD.FTZ R14, R154, R14 ;  /* 0x0000000e9a0e7221 */ /* 0x000fc60000010000 */
[----:B------:R-:W3:Y:S01]  /*7940*/  MUFU.EX2 R2, R2 ;  /* 0x0000000200027308 */ /* 0x000ee20000000800 */
[----:B-1----:R-:W-:Y:S01]  /*7950*/  FADD.FTZ R14, R193, R14 ;  /* 0x0000000ec10e7221 */ /* 0x002fe20000010000 */
[----:B--2---:R-:W-:-:S03]  /*7960*/  F2FP.BF16.F32.PACK_AB R193, R155, R193 ;  /* 0x000000c19bc1723e */ /* 0x004fc600000010ff */
[----:B------:R-:W-:-:S03]  /*7970*/  FADD.FTZ R14, R155, R14 ;  /* 0x0000000e9b0e7221 */ /* 0x000fc60000010000 */
[----:B------:R-:W1:Y:S01]  /*7980*/  MUFU.EX2 R188, R188 ;  /* 0x000000bc00bc7308 */ /* 0x000e620000000800 */
[----:B0-----:R-:W-:-:S07]  /*7990*/  FADD.FTZ R14, R195, R14 ;  /* 0x0000000ec30e7221 */ /* 0x001fce0000010000 */
[----:B------:R-:W0:Y:S01]  /*79a0*/  MUFU.EX2 R166, R166 ;  /* 0x000000a600a67308 */ /* 0x000e220000000800 */
[C---:B---3--:R-:W-:Y:S01]  /*79b0*/  FADD.FTZ R14, R2.reuse, R14 ;  /* 0x0000000e020e7221 */ /* 0x048fe20000010000 */
[----:B------:R-:W-:Y:S01]  /*79c0*/  F2FP.BF16.F32.PACK_AB R195, R2, R195 ;  /* 0x000000c302c3723e */ /* 0x000fe200000010ff */
[----:B------:R-:W-:-:S05]  /*79d0*/  IMAD.MOV.U32 R2, RZ, RZ, R156 ;  /* 0x000000ffff027224 */ /* 0x000fca00078e009c */
        /* <DEDUP_REMOVED lines=11> */
[----:B0-----:R-:W-:-:S07]  /*7a90*/  FADD.FTZ R15, R190, R15 ;  /* 0x0000000fbe0f7221 */ /* 0x001fce0000010000 */
        /* <DEDUP_REMOVED lines=16> */
[C---:B--2---:R-:W-:Y:S01]  /*7ba0*/  FADD.FTZ R14, R175.reuse, R14 ;  /* 0x0000000eaf0e7221 */ /* 0x044fe20000010000 */
[----:B------:R-:W-:-:S06]  /*7bb0*/  F2FP.BF16.F32.PACK_AB R185, R175, R178 ;  /* 0x000000b2afb9723e */ /* 0x000fcc00000010ff */
[----:B------:R-:W2:Y:S01]  /*7bc0*/  MUFU.EX2 R169, R169 ;  /* 0x000000a900a97308 */ /* 0x000ea20000000800 */
[----:B-1----:R-:W-:Y:S01]  /*7bd0*/  FADD.FTZ R15, R186, R15 ;  /* 0x0000000fba0f7221 */ /* 0x002fe20000010000 */
[----:B------:R-:W-:-:S03]  /*7be0*/  F2FP.BF16.F32.PACK_AB R186, R3, R186 ;  /* 0x000000ba03ba723e */ /* 0x000fc600000010ff */
[----:B------:R-:W-:Y:S01]  /*7bf0*/  FADD.FTZ R15, R3, R15 ;  /* 0x0000000f030f7221 */ /* 0x000fe20000010000 */
[----:B------:R-:W-:Y:S02]  /*7c00*/  IMAD.MOV.U32 R3, RZ, RZ, R21 ;  /* 0x000000ffff037224 */ /* 0x000fe400078e0015 */
[----:B0-----:R-:W-:-:S04]  /*7c10*/  FADD.FTZ R14, R179, R14 ;  /* 0x0000000eb30e7221 */ /* 0x001fc80000010000 */
[C---:B--2---:R-:W-:Y:S01]  /*7c20*/  FADD.FTZ R14, R169.reuse, R14 ;  /* 0x0000000ea90e7221 */ /* 0x044fe20000010000 */
[----:B------:R-:W-:Y:S01]  /*7c30*/  F2FP.BF16.F32.PACK_AB R187, R169, R179 ;  /* 0x000000b3a9bb723e */ /* 0x000fe200000010ff */
[----:B------:R-:W-:Y:S06]  /*7c40*/  @P2 BRA `(.L_x_1242) ;  /* 0xffffffd400302947 */ /* 0x000fec000383ffff */
[----:B------:R-:W-:Y:S01]  /*7c50*/  IMAD.MOV.U32 R2, RZ, RZ, R156 ;  /* 0x000000ffff027224 */ /* 0x000fe200078e009c */
[----:B------:R-:W-:Y:S01]  /*7c60*/  UMOV UR36, UR4 ;  /* 0x0000000400247c82 */ /* 0x000fe20008000000 */
[----:B------:R-:W-:Y:S01]  /*7c70*/  IMAD.MOV.U32 R3, RZ, RZ, R21 ;  /* 0x000000ffff037224 */ /* 0x000fe200078e0015 */
[----:B------:R-:W-:-:S06]  /*7c80*/  UMOV UR38, UR7 ;  /* 0x0000000700267c82 */ /* 0x000fcc0008000000 */
.L_x_1225:
[----:B------:R-:W-:Y:S01]  /*7c90*/  ULDC UR4, c[0x0][0x448] ;  /* 0x0001120000047ab9 */ /* 0x000fe20000000800 */
[----:B------:R-:W-:Y:S01]  /*7ca0*/  ULDC UR7, c[0x0][0x9e4] ;  /* 0x0002790000077ab9 */ /* 0x000fe20000000800 */
[----:B------:R-:W-:Y:S02]  /*7cb0*/  UISETP.NE.AND UP0, UPT, UR4, 0x1, UPT ;  /* 0x000000010400788c */ /* 0x000fe4000bf05270 */
[----:B------:R-:W-:Y:S02]  /*7cc0*/  UISETP.GE.AND UP1, UPT, UR7, 0x1, UPT ;  /* 0x000000010700788c */ /* 0x000fe4000bf26270 */
[----:B------:R-:W-:Y:S02]  /*7cd0*/  UIADD3 UR11, UR61, 0x7f, URZ ;  /* 0x0000007f3d0b7890 */ /* 0x000fe4000fffe03f */
[----:B------:R-:W-:Y:S02]  /*7ce0*/  UIADD3 UR10, UR60, 0x1, -UR39 ;  /* 0x000000013c0a7890 */ /* 0x000fe4000fffe827 */
[----:B------:R-:W-:-:S03]  /*7cf0*/  PLOP3.LUT P5, PT, PT, PT, UP1, 0x80, 0x0 ;  /* 0x000000000000781c */ /* 0x000fc60003faf018 */
[----:B------:R-:W-:Y:S01]  /*7d00*/  @UP0 ULDC UR4, c[0x0][0x44c] ;  /* 0x0001130000040ab9 */ /* 0x000fe20000000800 */
[----:B------:R-:W-:Y:S01]  /*7d10*/  @UP0 ULDC UR14, c[0x0][0x450] ;  /* 0x00011400000e0ab9 */ /* 0x000fe20000000800 */
[----:B------:R-:W-:-:S04]  /*7d20*/  UIMAD.WIDE.U32 UR4, UR11, UR4, URZ ;  /* 0x000000040b0472a5 */ /* 0x000fc8000f8e003f */
[----:B------:R-:W-:-:S03]  /*7d30*/  @UP0 USHF.R.U32.HI UR11, URZ, UR14, UR5 ;  /* 0x0000000e3f0b0299 */ /* 0x000fc60008011605 */
[----:B------:R-:W-:Y:S01]  /*7d40*/  ULDC UR14, c[0x0][0x9dc] ;  /* 0x00027700000e7ab9 */ /* 0x000fe20000000800 */
[----:B------:R-:W-:-:S04]  /*7d50*/  UIADD3 UR15, UR10, UR11, URZ ;  /* 0x0000000b0a0f7290 */ /* 0x000fc8000fffe03f */
        /* <DEDUP_REMOVED lines=12> */
.L_x_1244:
[----:B------:R-:W-:-:S11]  /*7e20*/  UISETP.NE.AND UP1, UPT, UR7, 0x1, UPT ;  /* 0x000000010700788c */ /* 0x000fd6000bf25270 */
[----:B------:R-:W-:Y:S02]  /*7e30*/  @UP1 ULDC.64 UR4, c[0x0][0x9e8] ;  /* 0x00027a0000041ab9 */ /* 0x000fe40000000a00 */
[----:B------:R-:W-:-:S04]  /*7e40*/  UIMAD.WIDE.U32 UR10, UR15, UR4, URZ ;  /* 0x000000040f0a72a5 */ /* 0x000fc8000f8e003f */
[----:B------:R-:W-:-:S12]  /*7e50*/  @UP1 USHF.R.U32.HI UR15, URZ, UR5, UR11 ;  /* 0x000000053f0f1299 */ /* 0x000fd8000801160b */
.L_x_1245:
[----:B------:R-:W-:-:S04]  /*7e60*/  UIMAD UR7, UR15, UR7, URZ ;  /* 0x000000070f0772a4 */ /* 0x000fc8000f8e023f */
[----:B------:R-:W-:-:S04]  /*7e70*/  UISETP.LT.AND UP1, UPT, UR14, UR7, UPT ;  /* 0x000000070e00728c */ /* 0x000fc8000bf21270 */
[----:B------:R-:W-:-:S12]  /*7e80*/  USEL UR14, UR14, UR7, !UP1 ;  /* 0x000000070e0e7287 */ /* 0x000fd8000c800000 */
.L_x_1243:
[----:B------:R-:W-:Y:S01]  /*7e90*/  UIADD3 UR14, UR14, 0x3f, URZ ;  /* 0x0000003f0e0e7890 */ /* 0x000fe2000fffe03f */
[----:B------:R-:W-:-:S03]  /*7ea0*/  R2UR UR5, R19 ;  /* 0x00000000130572ca */ /* 0x000fc600000e0000 */
[----:B------:R-:W-:-:S04]  /*7eb0*/  USHF.R.S32.HI UR4, URZ, 0x1f, UR14 ;  /* 0x0000001f3f047899 */ /* 0x000fc8000801140e */
[----:B------:R-:W-:-:S04]  /*7ec0*/  ULEA.HI UR4, UR4, UR14, URZ, 0x6 ;  /* 0x0000000e04047291 */ /* 0x000fc8000f8f303f */
[----:B------:R-:W-:-:S04]  /*7ed0*/  USHF.R.S32.HI UR4, URZ, 0x6, UR4 ;  /* 0x000000063f047899 */ /* 0x000fc80008011404 */
[----:B------:R-:W-:-:S04]  /*7ee0*/  UISETP.LT.AND UP1, UPT, UR5, UR4, UPT ;  /* 0x000000040500728c */ /* 0x000fc8000bf21270 */
[----:B------:R-:W-:-:S06]  /*7ef0*/  USEL UR54, UR5, UR4, !UP1 ;  /* 0x0000000405367287 */ /* 0x000fcc000c800000 */
[----:B------:R-:W-:-:S13]  /*7f00*/  ISETP.GE.AND P2, PT, R20, UR54, PT ;  /* 0x0000003614007c0c */ /* 0x000fda000bf46270 */
[----:B------:R-:W-:Y:S05]  /*7f10*/  @!P2 BRA `(.L_x_1246) ;  /* 0x000000200030a947 */ /* 0x000fea0003800000 */
[----:B------:R-:W-:Y:S01]  /*7f20*/  IMAD.MOV.U32 R236, RZ, RZ, R2 ;  /* 0x000000ffffec7224 */ /* 0x000fe200078e0002 */
[----:B------:R-:W-:Y:S01]  /*7f30*/  UMOV UR7, UR38 ;  /* 0x0000002600077c82 */ /* 0x000fe20008000000 */
[----:B------:R-:W-:Y:S01]  /*7f40*/  IMAD.MOV.U32 R21, RZ, RZ, R3 ;  /* 0x000000ffff157224 */ /* 0x000fe200078e0003 */
[----:B------:R-:W-:Y:S01]  /*7f50*/  UMOV UR4, UR36 ;  /* 0x0000002400047c82 */ /* 0x000fe20008000000 */
[----:B------:R-:W-:-:S05]  /*7f60*/  ULDC UR5, c[0x0][0x9d8] ;  /* 0x0002760000057ab9 */ /* 0x000fca0000000800 */
.L_x_1255:
[----:B------:R-:W-:-:S04]  /*7f70*/  UIADD3 UR36, UR4, 0x1, URZ ;  /* 0x0000000104247890 */ /* 0x000fc8000fffe03f */
[----:B------:R-:W-:-:S04]  /*7f80*/  UISETP.NE.AND UP1, UPT, UR36, 0x2, UPT ;  /* 0x000000022400788c */ /* 0x000fc8000bf25270 */
[----:B------:R-:W-:Y:S02]  /*7f90*/  USEL UR38, URZ, 0x1, UP1 ;  /* 0x000000013f267887 */ /* 0x000fe40008800000 */
[----:B------:R-:W-:Y:S02]  /*7fa0*/  USEL UR36, UR36, URZ, UP1 ;  /* 0x0000003f24247287 */ /* 0x000fe40008800000 */
[----:B------:R-:W-:Y:S01]  /*7fb0*/  ULOP3.LUT UR38, UR7, UR38, URZ, 0x3c, !UPT ;  /* 0x0000002607267292 */ /* 0x000fe2000f8e3c3f */
[----:B------:R-:W-:Y:S11]  /*7fc0*/  @!P0 BRA `(.L_x_1247) ;  /* 0x0000000000048947 */ /* 0x000ff60003800000 */
[----:B------:R-:W-:Y:S01]  /*7fd0*/  BPT.TRAP 0x1 ;  /* 0x000000040000795c */ /* 0x000fe20000300000 */
.L_x_1247:
[----:B------:R-:W-:Y:S01]  /*7fe0*/  ULEA UR6, UR36, UR37, 0x3 ;  /* 0x0000002524067291 */ /* 0x000fe2000f8e183f */
[----:B------:R-:W-:-:S05]  /*7ff0*/  IMAD.U32 R2, RZ, RZ, UR38 ;  /* 0x00000026ff027e24 */ /* 0x000fca000f8e00ff */
[----:B------:R-:W-:-:S04]  /*8000*/  SHF.L.U32 R2, R2, 0x1f, RZ ;  /* 0x0000001f02027819 */ /* 0x000fc800000006ff */
[----:B------:R0:W1:Y:S01]  /*8010*/  SYNCS.PHASECHK.TRANS64.TRYWAIT P2, [UR6+0x30830], R2 ;  /* 0x03083002ff0075a7 */ /* 0x0000620008040146 */
[----:B------:R-:W-:Y:S05]  /*8020*/  @!P0 BRA `(.L_x_1248) ;  /* 0x0000000000048947 */ /* 0x000fea0003800000 */
[----:B------:R-:W-:Y:S01]  /*8030*/  BPT.TRAP 0x1 ;  /* 0x000000040000795c */ /* 0x000fe20000300000 */
.L_x_1248:
[-C--:B------:R-:W-:Y:S01]  /*8040*/  FMUL.FTZ R24, R24, R152.reuse ;  /* 0x0000009818187220 */ /* 0x080fe20000410000 */
[----:B------:R-:W-:Y:S01]  /*8050*/  FMUL.FTZ R25, R25, R152 ;  /* 0x0000009819197220 */ /* 0x000fe20000410000 */
[----:B-1----:R-:W-:Y:S06]  /*8060*/  @P2 BRA `(.L_x_1249) ;  /* 0x0000000000082947 */ /* 0x002fec0003800000 */
[----:B------:R-:W1:Y:S02]  /*8070*/  SYNCS.PHASECHK.TRANS64.TRYWAIT P2, [UR6+0x30830], R2 ;  /* 0x03083002ff0075a7 */ /* 0x000e640008040146 */
[----:B-1----:R-:W-:Y:S05]  /*8080*/  @!P2 BRA `(.L_x_1250) ;  /* 0x0000012c0044a947 */ /* 0x002fea0003800000 */
.L_x_1249:
        /* <DEDUP_REMOVED lines=67> */
[----:B------:R-:W-:Y:S01]  /*84c0*/  WARPGROUP.ARRIVE ;  /* 0x00000000000079c5 */ /* 0x000fe20000000000 */
        /* <DEDUP_REMOVED lines=156> */
.L_x_1251:
[----:B------:R-:W-:Y:S01]  /*8e90*/  ULEA UR10, UR4, UR37, 0x3 ;  /* 0x00000025040a7291 */ /* 0x000fe2000f8e183f */
[----:B------:R-:W-:-:S05]  /*8ea0*/  IMAD.U32 R0, RZ, RZ, UR7 ;  /* 0x00000007ff007e24 */ /* 0x000fca000f8e00ff */
[----:B------:R-:W-:-:S04]  /*8eb0*/  SHF.L.U32 R0, R0, 0x1f, RZ ;  /* 0x0000001f00007819 */ /* 0x000fc800000006ff */
[----:B------:R2:W3:Y:S01]  /*8ec0*/  SYNCS.PHASECHK.TRANS64.TRYWAIT P2, [UR10+0x30850], R0 ;  /* 0x03085000ff0075a7 */ /* 0x0004e2000804014a */
[----:B------:R-:W-:Y:S05]  /*8ed0*/  @!P0 BRA `(.L_x_1252) ;  /* 0x0000000000048947 */ /* 0x000fea0003800000 */
[----:B------:R-:W-:Y:S01]  /*8ee0*/  BPT.TRAP 0x1 ;  /* 0x000000040000795c */ /* 0x000fe20000300000 */
.L_x_1252:
[----:B---3--:R-:W-:Y:S05]  /*8ef0*/  @P2 BRA `(.L_x_1253) ;  /* 0x0000000000082947 */ /* 0x008fea0003800000 */
[----:B------:R-:W3:Y:S02]  /*8f00*/  SYNCS.PHASECHK.TRANS64.TRYWAIT P2, [UR10+0x30850], R0 ;  /* 0x03085000ff0075a7 */ /* 0x000ee4000804014a */
[----:B---3--:R-:W-:Y:S05]  /*8f10*/  @!P2 BRA `(.L_x_1254) ;  /* 0x0000011c00b8a947 */ /* 0x008fea0003800000 */
.L_x_1253:
[----:B------:R-:W-:Y:S01]  /*8f20*/  UIADD3 UR6, UR37, 0x400, URZ ;  /* 0x0000040025067890 */ /* 0x000fe2000fffe03f */
[----:B------:R-:W-:Y:S01]  /*8f30*/  WARPGROUP.ARRIVE ;  /* 0x00000000000079c5 */ /* 0x000fe20000000000 */
[----:B------:R-:W-:Y:S01]  /*8f40*/  UMOV UR7, 0x40000040 ;  /* 0x4000004000077882 */ /* 0x000fe20000000000 */
[----:B0-2---:R-:W-:Y:S01]  /*8f50*/  FMUL.FTZ R0, R152, UR5 ;  /* 0x0000000598007c20 */ /* 0x005fe20008410000 */
[----:B------:R-:W-:Y:S01]  /*8f60*/  USHF.R.U32.HI UR6, URZ, 0x4, UR6 ;  /* 0x000000043f067899 */ /* 0x000fe20008011606 */
[----:B-1----:R-:W-:Y:S01]  /*8f70*/  FMUL.FTZ R2, R153, UR5 ;  /* 0x0000000599027c20 */ /* 0x002fe20008410000 */
[----:B------:R-:W-:Y:S01]  /*8f80*/  FMUL.FTZ R156, R156, UR5 ;  /* 0x000000059c9c7c20 */ /* 0x000fe20008410000 */
[----:B------:R-:W-:Y:S01]  /*8f90*/  FMUL.FTZ R153, R154, UR5 ;  /* 0x000000059a997c20 */ /* 0x000fe20008410000 */
[----:B------:R-:W-:Y:S01]  /*8fa0*/  ULOP3.LUT UR6, UR6, 0x3fff, URZ, 0xc0, !UPT ;  /* 0x00003fff06067892 */ /* 0x000fe2000f8ec03f */
[----:B------:R-:W0:Y:S01]  /*8fb0*/  MUFU.TANH R0, R0 ;  /* 0x0000000000007308 */ /* 0x000e220000002400 */
[----:B------:R-:W-:Y:S01]  /*8fc0*/  FMUL.FTZ R157, R157, UR5 ;  /* 0x000000059d9d7c20 */ /* 0x000fe20008410000 */
[----:B------:R-:W-:Y:S01]  /*8fd0*/  FMUL.FTZ R154, R155, UR5 ;  /* 0x000000059b9a7c20 */ /* 0x000fe20008410000 */
[----:B------:R-:W-:Y:S01]  /*8fe0*/  ULOP3.LUT UR6, UR6, 0x2000000, URZ, 0xfc, !UPT ;  /* 0x0200000006067892 */ /* 0x000fe2000f8efc3f */
[----:B------:R-:W-:Y:S01]  /*8ff0*/  FMUL.FTZ R155, R158, UR5 ;  /* 0x000000059e9b7c20 */ /* 0x000fe20008410000 */
[----:B------:R-:W-:Y:S01]  /*9000*/  FMUL.FTZ R158, R159, UR5 ;  /* 0x000000059f9e7c20 */ /* 0x000fe20008410000 */
[----:B------:R-:W-:Y:S01]  /*9010*/  FMUL.FTZ R159, R160, UR5 ;  /* 0x00000005a09f7c20 */ /* 0x000fe20008410000 */
[----:B------:R-:W-:Y:S01]  /*9020*/  ULEA UR4, UR4, UR6, 0xb ;  /* 0x0000000604047291 */ /* 0x000fe2000f8e583f */
[----:B------:R-:W1:Y:S01]  /*9030*/  MUFU.TANH R2, R2 ;  /* 0x0000000200027308 */ /* 0x000e620000002400 */
[----:B------:R-:W-:Y:S01]  /*9040*/  FMUL.FTZ R160, R161, UR5 ;  /* 0x00000005a1a07c20 */ /* 0x000fe20008410000 */
[----:B------:R-:W-:Y:S01]  /*9050*/  FMUL.FTZ R161, R164, UR5 ;  /* 0x00000005a4a17c20 */ /* 0x000fe20008410000 */
[----:B------:R-:W-:Y:S01]  /*9060*/  FMUL.FTZ R164, R165, UR5 ;  /* 0x00000005a5a47c20 */ /* 0x000fe20008410000 */
[----:B------:R-:W-:Y:S01]  /*9070*/  FMUL.FTZ R165, R168, UR5 ;  /* 0x00000005a8a57c20 */ /* 0x000fe20008410000 */
[----:B------:R-:W-:Y:S01]  /*9080*/  FMUL.FTZ R168, R169, UR5 ;  /* 0x00000005a9a87c20 */ /* 0x000fe20008410000 */
[----:B------:R-:W-:Y:S01]  /*9090*/  UMOV UR6, UR4 ;  /* 0x0000000400067c82 */ /* 0x000fe20008000000 */
[----:B------:R-:W-:Y:S01]  /*90a0*/  FMUL.FTZ R169, R172, UR5 ;  /* 0x00000005aca97c20 */ /* 0x000fe20008410000 */
[----:B------:R-:W-:Y:S01]  /*90b0*/  HGMMA.64x256x16.F32.BF16 R24, R196, gdesc[UR4].tnspB, R24, gsb0 ;  /* 0x43e00004c4187df0 */ /* 0x000fe20008001818 */
[----:B------:R-:W-:Y:S01]  /*90c0*/  UIADD3 UR6, UR4, 0x80, URZ ;  /* 0x0000008004067890 */ /* 0x000fe2000fffe03f */
[----:B------:R-:W2:Y:S01]  /*90d0*/  MUFU.TANH R156, R156 ;  /* 0x0000009c009c7308 */ /* 0x000ea20000002400 */
[----:B------:R-:W-:Y:S01]  /*90e0*/  UMOV UR7, 0x40000040 ;  /* 0x4000004000077882 */ /* 0x000fe20000000000 */
[----:B0-----:R-:W-:Y:S01]  /*90f0*/  FMNMX.FTZ R3, R0, R21, !PT ;  /* 0x0000001500037209 */ /* 0x001fe20007810000 */
[----:B------:R-:W-:Y:S01]  /*9100*/  FMUL.FTZ R172, R173, UR5 ;  /* 0x00000005adac7c20 */ /* 0x000fe20008410000 */
[----:B------:R-:W-:Y:S01]  /*9110*/  FMUL.FTZ R173, R176, UR5 ;  /* 0x00000005b0ad7c20 */ /* 0x000fe20008410000 */
[----:B------:R-:W-:Y:S01]  /*9120*/  FMUL.FTZ R177, R177, UR5 ;  /* 0x00000005b1b17c20 */ /* 0x000fe20008410000 */
[----:B------:R-:W-:Y:S01]  /*9130*/  FMUL.FTZ R176, R180, UR5 ;  /* 0x00000005b4b07c20 */ /* 0x000fe20008410000 */
[----:B-1----:R-:W-:Y:S01]  /*9140*/  FMNMX.FTZ R3, R2, R3, !PT ;  /* 0x0000000302037209 */ /* 0x002fe20007810000 */
[----:B------:R-:W0:Y:S01]  /*9150*/  MUFU.TANH R157, R157 ;  /* 0x0000009d009d7308 */ /* 0x000e220000002400 */
[----:B------:R-:W-:Y:S01]  /*9160*/  FMUL.FTZ R180, R181, UR5 ;  /* 0x00000005b5b47c20 */ /* 0x000fe20008410000 */
[----:B------:R-:W-:Y:S01]  /*9170*/  FMUL.FTZ R162, R162, UR5 ;  /* 0x00000005a2a27c20 */ /* 0x000fe20008410000 */
[----:B------:R-:W-:Y:S01]  /*9180*/  FMUL.FTZ R163, R163, UR5 ;  /* 0x00000005a3a37c20 */ /* 0x000fe20008410000 */
[----:B------:R-:W-:Y:S01]  /*9190*/  FMUL.FTZ R166, R166, UR5 ;  /* 0x00000005a6a67c20 */ /* 0x000fe20008410000 */
[----:B------:R-:W-:Y:S01]  /*91a0*/  FMUL.FTZ R167, R167, UR5 ;  /* 0x00000005a7a77c20 */ /* 0x000fe20008410000 */
[----:B------:R-:W-:Y:S01]  /*91b0*/  FMUL.FTZ R170, R170, UR5 ;  /* 0x00000005aaaa7c20 */ /* 0x000fe20008410000 */
[----:B------:R-:W-:Y:S01]  /*91c0*/  FMUL.FTZ R171, R171, UR5 ;  /* 0x00000005abab7c20 */ /* 0x000fe20008410000 */
[----:B------:R-:W1:Y:S01]  /*91d0*/  MUFU.TANH R159, R159 ;  /* 0x0000009f009f7308 */ /* 0x000e620000002400 */
[----:B--2---:R-:W-:Y:S01]  /*91e0*/  FMNMX.FTZ R3, R156, R3, !PT ;  /* 0x000000039c037209 */ /* 0x004fe20007810000 */
[----:B------:R-:W-:Y:S01]  /*91f0*/  FMUL.FTZ R174, R174, UR5 ;  /* 0x00000005aeae7c20 */ /* 0x000fe20008410000 */
[----:B------:R-:W-:Y:S01]  /*9200*/  FMUL.FTZ R182, R182, UR5 ;  /* 0x00000005b6b67c20 */ /* 0x000fe20008410000 */
[----:B------:R-:W-:Y:S01]  /*9210*/  FMUL.FTZ R175, R175, UR5 ;  /* 0x00000005afaf7c20 */ /* 0x000fe20008410000 */
[----:B------:R-:W-:Y:S01]  /*9220*/  FMUL.FTZ R178, R178, UR5 ;  /* 0x00000005b2b27c20 */ /* 0x000fe20008410000 */
[----:B------:R-:W-:Y:S01]  /*9230*/  FMUL.FTZ R179, R179, UR5 ;  /* 0x00000005b3b37c20 */ /* 0x000fe20008410000 */
[C---:B------:R-:W-:Y:S01]  /*9240*/  ISETP.GT.AND P2, PT, R20.reuse, UR54, PT ;  /* 0x0000003614007c0c */ /* 0x040fe2000bf44270 */
[----:B------:R-:W2:Y:S01]  /*9250*/  MUFU.TANH R160, R160 ;  /* 0x000000a000a07308 */ /* 0x000ea20000002400 */
[----:B0-----:R-:W-:Y:S01]  /*9260*/  FMNMX.FTZ R3, R157, R3, !PT ;  /* 0x000000039d037209 */ /* 0x001fe20007810000 */
[----:B------:R-:W-:-:S06]  /*9270*/  VIADD R20, R20, 0xffffffff ;  /* 0xffffffff14147836 */ /* 0x000fcc0000000000 */
        /* <DEDUP_REMOVED lines=23> */
[----:B0-----:R-:W-:-:S05]  /*93f0*/  FMNMX.FTZ R3, R180, R3, !PT ;  /* 0x00000003b4037209 */ /* 0x001fca0007810000 */
[----:B------:R-:W0:Y:S02]  /*9400*/  SHFL.BFLY PT, R152, R3, 0x2, 0x1f ;  /* 0x0c401f0003987f89 */ /* 0x000e2400000e0000 */
[----:B------:R-:W-:Y:S01]  /*9410*/  MUFU.TANH R155, R155 ;  /* 0x0000009b009b7308 */ /* 0x000fe20000002400 */
[----:B-1----:R-:W-:-:S07]  /*9420*/  FMNMX.FTZ R181, R153, R236, !PT ;  /* 0x000000ec99b57209 */ /* 0x002fce0007810000 */
[----:B------:R-:W-:Y:S01]  /*9430*/  MUFU.TANH R158, R158 ;  /* 0x0000009e009e7308 */ /* 0x000fe20000002400 */
[----:B--2---:R-:W-:-:S07]  /*9440*/  FMNMX.FTZ R181, R154, R181, !PT ;  /* 0x000000b59ab57209 */ /* 0x004fce0007810000 */
[----:B------:R-:W-:Y:S01]  /*9450*/  MUFU.TANH R162, R162 ;  /* 0x000000a200a27308 */ /* 0x000fe20000002400 */
[----:B0-----:R-:W-:-:S07]  /*9460*/  FMNMX.FTZ R3, R3, R152, !PT ;  /* 0x0000009803037209 */ /* 0x001fce0007810000 */
[----:B------:R-:W-:Y:S01]  /*9470*/  MUFU.TANH R163, R163 ;  /* 0x000000a300a37308 */ /* 0x000fe20000002400 */
[----:B------:R-:W0:Y:S07]  /*9480*/  SHFL.BFLY PT, R152, R3, 0x1, 0x1f ;  /* 0x0c201f0003987f89 */ /* 0x000e2e00000e0000 */
[----:B------:R-:W-:Y:S08]  /*9490*/  MUFU.TANH R166, R166 ;  /* 0x000000a600a67308 */ /* 0x000ff00000002400 */
[----:B------:R-:W-:Y:S08]  /*94a0*/  MUFU.TANH R167, R167 ;  /* 0x000000a700a77308 */ /* 0x000ff00000002400 */
[----:B------:R-:W-:Y:S01]  /*94b0*/  MUFU.TANH R170, R170 ;  /* 0x000000aa00aa7308 */ /* 0x000fe20000002400 */
[----:B0-----:R-:W-:-:S07]  /*94c0*/  FMNMX.FTZ R3, R3, R152, !PT ;  /* 0x0000009803037209 */ /* 0x001fce0007810000 */
[----:B------:R-:W-:Y:S01]  /*94d0*/  MUFU.TANH R171, R171 ;  /* 0x000000ab00ab7308 */ /* 0x000fe20000002400 */
[----:B------:R-:W-:-:S07]  /*94e0*/  FADD.FTZ R21, -R3, R21 ;  /* 0x0000001503157221 */ /* 0x000fce0000010100 */
[----:B------:R-:W-:Y:S08]  /*94f0*/  MUFU.TANH R174, R174 ;  /* 0x000000ae00ae7308 */ /* 0x000ff00000002400 */
[----:B------:R-:W-:Y:S08]  /*9500*/  MUFU.TANH R175, R175 ;  /* 0x000000af00af7308 */ /* 0x000ff00000002400 */
[----:B------:R-:W-:Y:S08]  /*9510*/  MUFU.TANH R178, R178 ;  /* 0x000000b200b27308 */ /* 0x000ff00000002400 */
[----:B------:R-:W-:Y:S01]  /*9520*/  MUFU.TANH R179, R179 ;  /* 0x000000b300b37308 */ /* 0x000fe20000002400 */
        /* <DEDUP_REMOVED lines=13> */
[----:B------:R-:W-:-:S15]  /*9600*/  WARPGROUP.ARRIVE ;  /* 0x00000000000079c5 */ /* 0x000fde0000000000 */
[----:B------:R-:W-:-:S06]  /*9610*/  NOP ;  /* 0x0000000000007918 */ /* 0x000fcc0000000000 */
[----:B------:R-:W-:Y:S01]  /*9620*/  HGMMA.64x256x16.F32.BF16 R24, R184, gdesc[UR4].tnspB, R24, gsb0 ;  /* 0x43e00004b8187df0 */ /* 0x000fe20008001818 */
[----:B------:R-:W-:Y:S01]  /*9630*/  ULDC UR6, c[0x0][0x988] ;  /* 0x0002620000067ab9 */ /* 0x000fe20000000800 */
[----:B------:R-:W-:Y:S01]  /*9640*/  UMOV UR7, UR38 ;  /* 0x0000002600077c82 */ /* 0x000fe20008000000 */
[----:B------:R-:W-:-:S04]  /*9650*/  FMUL.FTZ R21, R21, UR6 ;  /* 0x0000000615157c20 */ /* 0x000fc80008410000 */
[----:B------:R0:W-:Y:S02]  /*9660*/  MUFU.EX2 R152, R21 ;  /* 0x0000001500987308 */ /* 0x0001e40000000800 */
[----:B0-----:R-:W-:-:S04]  /*9670*/  FMUL.FTZ R21, R3, UR6 ;  /* 0x0000000603157c20 */ /* 0x001fc80008410000 */
        /* <DEDUP_REMOVED lines=9> */
[--C-:B------:R-:W-:Y:S01]  /*9710*/  FFMA.FTZ R190, R169, UR6, -R21.reuse ;  /* 0x00000006a9be7c23 */ /* 0x100fe20008010815 */
[--C-:B------:R-:W-:Y:S01]  /*9720*/  FFMA.FTZ R160, R172, UR6, -R21.reuse ;  /* 0x00000006aca07c23 */ /* 0x100fe20008010815 */
[----:B------:R-:W-:-:S03]  /*9730*/  FFMA.FTZ R161, R177, UR6, -R21 ;  /* 0x00000006b1a17c23 */ /* 0x000fc60008010815 */
[----:B------:R-:W-:Y:S08]  /*9740*/  MUFU.EX2 R198, R198 ;  /* 0x000000c600c67308 */ /* 0x000ff00000000800 */
[----:B------:R-:W-:Y:S01]  /*9750*/  MUFU.EX2 R192, R192 ;  /* 0x000000c000c07308 */ /* 0x000fe20000000800 */
[----:B0-----:R-:W-:-:S07]  /*9760*/  FFMA.FTZ R15, R152, R15, R196 ;  /* 0x0000000f980f7223 */ /* 0x001fce00000100c4 */
        /* <DEDUP_REMOVED lines=8> */
[----:B------:R-:W-:Y:S01]  /*97f0*/  FMNMX.FTZ R184, R155, R181, !PT ;  /* 0x000000b59bb87209 */ /* 0x000fe20007810000 */
[----:B------:R-:W-:-:S04]  /*9800*/  FFMA.FTZ R185, R157, UR6, -R21 ;  /* 0x000000069db97c23 */ /* 0x000fc80008010815 */
[----:B------:R0:W1:Y:S01]  /*9810*/  MUFU.TANH R181, R182 ;  /* 0x000000b600b57308 */ /* 0x0000620000002400 */
[--C-:B------:R-:W-:Y:S01]  /*9820*/  FFMA.FTZ R157, R164, UR6, -R21.reuse ;  /* 0x00000006a49d7c23 */ /* 0x100fe20008010815 */
[----:B------:R-:W-:Y:S01]  /*9830*/  FMNMX.FTZ R184, R158, R184, !PT ;  /* 0x000000b89eb87209 */ /* 0x000fe20007810000 */
[----:B------:R-:W-:-:S03]  /*9840*/  FFMA.FTZ R186, R176, UR6, -R21 ;  /* 0x00000006b0ba7c23 */ /* 0x000fc60008010815 */
[----:B------:R-:W-:Y:S02]  /*9850*/  FMNMX.FTZ R184, R162, R184, !PT ;  /* 0x000000b8a2b87209 */ /* 0x000fe40007810000 */
[----:B------:R-:W-:Y:S01]  /*9860*/  MUFU.EX2 R185, R185 ;  /* 0x000000b900b97308 */ /* 0x000fe20000000800 */
[----:B0-----:R-:W-:Y:S01]  /*9870*/  FMUL.FTZ R182, R183, UR5 ;  /* 0x00000005b7b67c20 */ /* 0x001fe20008410000 */
[----:B------:R-:W-:-:S04]  /*9880*/  FMNMX.FTZ R184, R163, R184, !PT ;  /* 0x000000b8a3b87209 */ /* 0x000fc80007810000 */
[----:B------:R-:W-:Y:S01]  /*9890*/  FMNMX.FTZ R183, R166, R184, !PT ;  /* 0x000000b8a6b77209 */ /* 0x000fe20007810000 */
[--C-:B------:R-:W-:Y:S01]  /*98a0*/  FFMA.FTZ R184, R173, UR6, -R21.reuse ;  /* 0x00000006adb87c23 */ /* 0x100fe20008010815 */
[----:B------:R-:W-:Y:S01]  /*98b0*/  MUFU.TANH R182, R182 ;  /* 0x000000b600b67308 */ /* 0x000fe20000002400 */
[----:B------:R-:W-:Y:S01]  /*98c0*/  FFMA.FTZ R21, R180, UR6, -R21 ;  /* 0x00000006b4157c23 */ /* 0x000fe20008010815 */
[----:B------:R-:W-:-:S04]  /*98d0*/  FMNMX.FTZ R183, R167, R183, !PT ;  /* 0x000000b7a7b77209 */ /* 0x000fc80007810000 */
[----:B------:R-:W-:Y:S02]  /*98e0*/  FMNMX.FTZ R183, R170, R183, !PT ;  /* 0x000000b7aab77209 */ /* 0x000fe40007810000 */
[----:B------:R-:W-:Y:S02]  /*98f0*/  MUFU.EX2 R157, R157 ;  /* 0x0000009d009d7308 */ /* 0x000fe40000000800 */
[----:B------:R-:W-:-:S04]  /*9900*/  FMNMX.FTZ R183, R171, R183, !PT ;  /* 0x000000b7abb77209 */ /* 0x000fc80007810000 */
[----:B------:R-:W-:Y:S02]  /*9910*/  FMNMX.FTZ R0, R174, R183, !PT ;  /* 0x000000b7ae007209 */ /* 0x000fe40007810000 */
[----:B------:R-:W0:Y:S02]  /*9920*/  MUFU.EX2 R183, R2 ;  /* 0x0000000200b77308 */ /* 0x000e240000000800 */
[----:B------:R-:W-:-:S04]  /*9930*/  FMNMX.FTZ R0, R175, R0, !PT ;  /* 0x00000000af007209 */ /* 0x000fc80007810000 */
[----:B------:R-:W-:Y:S02]  /*9940*/  FMNMX.FTZ R0, R178, R0, !PT ;  /* 0x00000000b2007209 */ /* 0x000fe40007810000 */
[----:B------:R-:W-:Y:S02]  /*9950*/  MUFU.EX2 R184, R184 ;  /* 0x000000b800b87308 */ /* 0x000fe40000000800 */
[----:B------:R-:W-:-:S04]  /*9960*/  FMNMX.FTZ R0, R179, R0, !PT ;  /* 0x00000000b3007209 */ /* 0x000fc80007810000 */
[----:B-1----:R-:W-:Y:S02]  /*9970*/  FMNMX.FTZ R0, R181, R0, !PT ;  /* 0x00000000b5007209 */ /* 0x002fe40007810000 */
[----:B------:R-:W-:Y:S01]  /*9980*/  MUFU.EX2 R186, R186 ;  /* 0x000000ba00ba7308 */ /* 0x000fe20000000800 */
[C---:B0-----:R-:W-:Y:S01]  /*9990*/  FADD.FTZ R15, R183.reuse, R15 ;  /* 0x0000000fb70f7221 */ /* 0x041fe20000010000 */
[----:B------:R-:W-:Y:S02]  /*99a0*/  FMNMX.FTZ R0, R182, R0, !PT ;  /* 0x00000000b6007209 */ /* 0x000fe40007810000 */
[----:B------:R-:W-:Y:S01]  /*99b0*/  F2FP.BF16.F32.PACK_AB R196, R183, R196 ;  /* 0x000000c4b7c4723e */ /* 0x000fe200000010ff */
[----:B------:R-:W-:Y:S01]  /*99c0*/  FADD.FTZ R15, R198, R15 ;  /* 0x0000000fc60f7221 */ /* 0x000fe20000010000 */
[----:B------:R-:W-:Y:S01]  /*99d0*/  F2FP.BF16.F32.PACK_AB R198, R185, R198 ;  /* 0x000000c6b9c6723e */ /* 0x000fe200000010ff */
[----:B------:R-:W0:Y:S01]  /*99e0*/  SHFL.BFLY PT, R2, R0, 0x2, 0x1f ;  /* 0x0c401f0000027f89 */ /* 0x000e2200000e0000 */
[----:B------:R-:W-:Y:S01]  /*99f0*/  MUFU.EX2 R21, R21 ;  /* 0x0000001500157308 */ /* 0x000fe20000000800 */
[----:B0-----:R-:W-:-:S05]  /*9a00*/  FMNMX.FTZ R0, R0, R2, !PT ;  /* 0x0000000200007209 */ /* 0x001fca0007810000 */
[----:B------:R-:W0:Y:S02]  /*9a10*/  SHFL.BFLY PT, R2, R0, 0x1, 0x1f ;  /* 0x0c201f0000027f89 */ /* 0x000e2400000e0000 */
[----:B0-----:R-:W-:-:S05]  /*9a20*/  FMNMX.FTZ R2, R0, R2, !PT ;  /* 0x0000000200027209 */ /* 0x001fca0007810000 */
[C---:B------:R-:W-:Y:S01]  /*9a30*/  FMUL.FTZ R164, R2.reuse, UR6 ;  /* 0x0000000602a47c20 */ /* 0x040fe20008410000 */
[----:B------:R-:W-:Y:S01]  /*9a40*/  FADD.FTZ R0, -R2, R236 ;  /* 0x000000ec02007221 */ /* 0x000fe20000010100 */
[----:B------:R-:W-:Y:S02]  /*9a50*/  IMAD.MOV.U32 R236, RZ, RZ, R2 ;  /* 0x000000ffffec7224 */ /* 0x000fe400078e0002 */
[--C-:B------:R-:W-:Y:S01]  /*9a60*/  FFMA.FTZ R197, R153, UR6, -R164.reuse ;  /* 0x0000000699c57c23 */ /* 0x100fe200080108a4 */
[--C-:B------:R-:W-:Y:S01]  /*9a70*/  FFMA.FTZ R153, R154, UR6, -R164.reuse ;  /* 0x000000069a997c23 */ /* 0x100fe200080108a4 */
[----:B------:R-:W-:Y:S02]  /*9a80*/  IMAD.U32 R154, RZ, RZ, UR36 ;  /* 0x00000024ff9a7e24 */ /* 0x000fe4000f8e00ff */
[----:B------:R-:W-:Y:S01]  /*9a90*/  FMUL.FTZ R0, R0, UR6 ;  /* 0x0000000600007c20 */ /* 0x000fe20008410000 */
[--C-:B------:R-:W-:Y:S01]  /*9aa0*/  FFMA.FTZ R199, R155, UR6, -R164.reuse ;  /* 0x000000069bc77c23 */ /* 0x100fe200080108a4 */
[--C-:B------:R-:W-:Y:S01]  /*9ab0*/  FFMA.FTZ R155, R158, UR6, -R164.reuse ;  /* 0x000000069e9b7c23 */ /* 0x100fe200080108a4 */
[----:B------:R-:W-:Y:S01]  /*9ac0*/  MUFU.EX2 R197, R197 ;  /* 0x000000c500c57308 */ /* 0x000fe20000000800 */
[----:B------:R-:W-:Y:S01]  /*9ad0*/  @!P1 LEA R154, R154, UR37, 0x3 ;  /* 0x000000259a9a9c11 */ /* 0x000fe2000f8e18ff */
[--C-:B------:R-:W-:Y:S01]  /*9ae0*/  FFMA.FTZ R193, R162, UR6, -R164.reuse ;  /* 0x00000006a2c17c23 */ /* 0x100fe200080108a4 */
[--C-:B------:R-:W-:Y:S01]  /*9af0*/  FFMA.FTZ R163, R163, UR6, -R164.reuse ;  /* 0x00000006a3a37c23 */ /* 0x100fe200080108a4 */
[--C-:B------:R-:W-:Y:S01]  /*9b00*/  FFMA.FTZ R195, R166, UR6, -R164.reuse ;  /* 0x00000006a6c37c23 */ /* 0x100fe200080108a4 */
[----:B------:R-:W-:Y:S01]  /*9b10*/  FFMA.FTZ R170, R170, UR6, -R164 ;  /* 0x00000006aaaa7c23 */ /* 0x000fe200080108a4 */
[----:B------:R-:W-:-:S02]  /*9b20*/  @!P1 VIADD R154, R154, 0x30840 ;  /* 0x000308409a9a9836 */ /* 0x000fc40000000000 */
[--C-:B------:R-:W-:Y:S01]  /*9b30*/  FFMA.FTZ R171, R171, UR6, -R164.reuse ;  /* 0x00000006abab7c23 */ /* 0x100fe200080108a4 */
[----:B------:R-:W0:Y:S01]  /*9b40*/  MUFU.EX2 R0, R0 ;  /* 0x0000000000007308 */ /* 0x000e220000000800 */
[--C-:B------:R-:W-:Y:S01]  /*9b50*/  FFMA.FTZ R174, R174, UR6, -R164.reuse ;  /* 0x00000006aeae7c23 */ /* 0x100fe200080108a4 */
[----:B------:R-:W-:Y:S01]  /*9b60*/  FFMA.FTZ R175, R175, UR6, -R164 ;  /* 0x00000006afaf7c23 */ /* 0x000fe200080108a4 */
[----:B------:R-:W-:Y:S01]  /*9b70*/  @!P1 PRMT R154, RZ, 0x654, R154 ;  /* 0x00000654ff9a9816 */ /* 0x000fe2000000009a */
[--C-:B------:R-:W-:Y:S01]  /*9b80*/  FFMA.FTZ R178, R178, UR6, -R164.reuse ;  /* 0x00000006b2b27c23 */ /* 0x100fe200080108a4 */
[--C-:B------:R-:W-:Y:S01]  /*9b90*/  FFMA.FTZ R179, R179, UR6, -R164.reuse ;  /* 0x00000006b3b37c23 */ /* 0x100fe200080108a4 */
[----:B------:R-:W-:Y:S01]  /*9ba0*/  FFMA.FTZ R181, R181, UR6, -R164 ;  /* 0x00000006b5b57c23 */ /* 0x000fe200080108a4 */
[----:B------:R1:W-:Y:S01]  /*9bb0*/  @!P1 SYNCS.ARRIVE.TRANS64.RED.A1T0 RZ, [R154+URZ], RZ ;  /* 0x000000ff9aff99a7 */ /* 0x0003e2000810043f */
[----:B------:R-:W2:Y:S01]  /*9bc0*/  MUFU.EX2 R153, R153 ;  /* 0x0000009900997308 */ /* 0x000ea20000000800 */
[----:B-1----:R-:W-:-:S07]  /*9bd0*/  IMAD.U32 R154, RZ, RZ, UR10 ;  /* 0x0000000aff9a7e24 */ /* 0x002fce000f8e00ff */
[----:B------:R-:W1:Y:S01]  /*9be0*/  MUFU.EX2 R199, R199 ;  /* 0x000000c700c77308 */ /* 0x000e620000000800 */
[----:B0-----:R-:W-:Y:S01]  /*9bf0*/  FFMA.FTZ R162, R0, R14, R197 ;  /* 0x0000000e00a27223 */ /* 0x001fe200000100c5 */
[----:B------:R-:W-:Y:S01]  /*9c00*/  FADD.FTZ R14, R185, R15 ;  /* 0x0000000fb90e7221 */ /* 0x000fe20000010000 */
[----:B------:R-:W-:-:S03]  /*9c10*/  @!P1 VIADD R158, R154, 0x30860 ;  /* 0x000308609a9e9836 */ /* 0x000fc60000000000 */
[----:B------:R-:W-:Y:S01]  /*9c20*/  FADD.FTZ R14, R192, R14 ;  /* 0x0000000ec00e7221 */ /* 0x000fe20000010000 */
[C---:B------:R-:W-:Y:S01]  /*9c30*/  F2FP.BF16.F32.PACK_AB R192, R156.reuse, R192 ;  /* 0x000000c09cc0723e */ /* 0x040fe200000010ff */
[----:B------:R-:W0:Y:S01]  /*9c40*/  MUFU.EX2 R155, R155 ;  /* 0x0000009b009b7308 */ /* 0x000e220000000800 */
[----:B------:R-:W-:Y:S01]  /*9c50*/  @!P1 PRMT R158, RZ, 0x654, R158 ;  /* 0x00000654ff9e9816 */ /* 0x000fe2000000009e */
[C---:B--2---:R-:W-:Y:S01]  /*9c60*/  FADD.FTZ R162, R153.reuse, R162 ;  /* 0x000000a299a27221 */ /* 0x044fe20000010000 */
[----:B------:R-:W-:Y:S01]  /*9c70*/  FADD.FTZ R14, R156, R14 ;  /* 0x0000000e9c0e7221 */ /* 0x000fe20000010000 */
[----:B------:R-:W-:Y:S01]  /*9c80*/  F2FP.BF16.F32.PACK_AB R197, R153, R197 ;  /* 0x000000c599c5723e */ /* 0x000fe200000010ff */
[----:B------:R2:W-:Y:S02]  /*9c90*/  @!P1 SYNCS.ARRIVE.TRANS64.RED.A1T0 RZ, [R158+URZ], RZ ;  /* 0x000000ff9eff99a7 */ /* 0x0005e4000810043f */
[----:B------:R-:W-:Y:S01]  /*9ca0*/  FADD.FTZ R15, R194, R14 ;  /* 0x0000000ec20f7221 */ /* 0x000fe20000010000 */
[----:B------:R-:W3:Y:S01]  /*9cb0*/  MUFU.EX2 R193, R193 ;  /* 0x000000c100c17308 */ /* 0x000ee20000000800 */
[----:B-1----:R-:W-:Y:S01]  /*9cc0*/  FADD.FTZ R162, R199, R162 ;  /* 0x000000a2c7a27221 */ /* 0x002fe20000010000 */
[C---:B------:R-:W-:Y:S01]  /*9cd0*/  F2FP.BF16.F32.PACK_AB R194, R157.reuse, R194 ;  /* 0x000000c29dc2723e */ /* 0x040fe200000010ff */
[----:B------:R-:W-:Y:S01]  /*9ce0*/  FADD.FTZ R15, R157, R15 ;  /* 0x0000000f9d0f7221 */ /* 0x000fe20000010000 */
[--C-:B--2---:R-:W-:Y:S01]  /*9cf0*/  FFMA.FTZ R158, R167, UR6, -R164.reuse ;  /* 0x00000006a79e7c23 */ /* 0x104fe200080108a4 */
[----:B------:R-:W-:-:S02]  /*9d00*/  FFMA.FTZ R164, R182, UR6, -R164 ;  /* 0x00000006b6a47c23 */ /* 0x000fc400080108a4 */
[----:B------:R-:W-:Y:S01]  /*9d10*/  FADD.FTZ R15, R188, R15 ;  /* 0x0000000fbc0f7221 */ /* 0x000fe20000010000 */
[----:B------:R-:W1:Y:S01]  /*9d20*/  MUFU.EX2 R154, R163 ;  /* 0x000000a3009a7308 */ /* 0x000e620000000800 */
[C---:B0-----:R-:W-:Y:S01]  /*9d30*/  FADD.FTZ R162, R155.reuse, R162 ;  /* 0x000000a29ba27221 */ /* 0x041fe20000010000 */
[----:B------:R-:W-:Y:S01]  /*9d40*/  F2FP.BF16.F32.PACK_AB R199, R155, R199 ;  /* 0x000000c79bc7723e */ /* 0x000fe200000010ff */
[C---:B------:R-:W-:Y:S01]  /*9d50*/  FADD.FTZ R15, R159.reuse, R15 ;  /* 0x0000000f9f0f7221 */ /* 0x040fe20000010000 */
[----:B------:R-:W-:-:S03]  /*9d60*/  F2FP.BF16.F32.PACK_AB R188, R159, R188 ;  /* 0x000000bc9fbc723e */ /* 0x000fc600000010ff */
[----:B------:R-:W-:Y:S01]  /*9d70*/  FADD.FTZ R15, R190, R15 ;  /* 0x0000000fbe0f7221 */ /* 0x000fe20000010000 */
[----:B------:R-:W0:Y:S01]  /*9d80*/  MUFU.EX2 R195, R195 ;  /* 0x000000c300c37308 */ /* 0x000e220000000800 */
[----:B---3--:R-:W-:Y:S01]  /*9d90*/  FADD.FTZ R162, R193, R162 ;  /* 0x000000a2c1a27221 */ /* 0x008fe20000010000 */
[C---:B------:R-:W-:Y:S01]  /*9da0*/  F2FP.BF16.F32.PACK_AB R190, R160.reuse, R190 ;  /* 0x000000bea0be723e */ /* 0x040fe200000010ff */
[----:B------:R-:W-:-:S04]  /*9db0*/  FADD.FTZ R15, R160, R15 ;  /* 0x0000000fa00f7221 */ /* 0x000fc80000010000 */
[----:B------:R-:W-:Y:S01]  /*9dc0*/  FADD.FTZ R15, R184, R15 ;  /* 0x0000000fb80f7221 */ /* 0x000fe20000010000 */
[----:B------:R-:W2:Y:S01]  /*9dd0*/  MUFU.EX2 R158, R158 ;  /* 0x0000009e009e7308 */ /* 0x000ea20000000800 */
[C---:B-1----:R-:W-:Y:S01]  /*9de0*/  FADD.FTZ R162, R154.reuse, R162 ;  /* 0x000000a29aa27221 */ /* 0x042fe20000010000 */
[----:B------:R-:W-:Y:S01]  /*9df0*/  F2FP.BF16.F32.PACK_AB R193, R154, R193 ;  /* 0x000000c19ac1723e */ /* 0x000fe200000010ff */
[C---:B------:R-:W-:Y:S01]  /*9e00*/  FADD.FTZ R15, R161.reuse, R15 ;  /* 0x0000000fa10f7221 */ /* 0x040fe20000010000 */
[----:B------:R-:W-:-:S03]  /*9e10*/  F2FP.BF16.F32.PACK_AB R184, R161, R184 ;  /* 0x000000b8a1b8723e */ /* 0x000fc600000010ff */
[----:B------:R-:W-:Y:S01]  /*9e20*/  FADD.FTZ R154, R186, R15 ;  /* 0x0000000fba9a7221 */ /* 0x000fe20000010000 */
[----:B------:R-:W1:Y:S01]  /*9e30*/  MUFU.EX2 R170, R170 ;  /* 0x000000aa00aa7308 */ /* 0x000e620000000800 */
[----:B0-----:R-:W-:Y:S01]  /*9e40*/  FADD.FTZ R14, R195, R162 ;  /* 0x000000a2c30e7221 */ /* 0x001fe20000010000 */
[C---:B------:R-:W-:Y:S01]  /*9e50*/  F2FP.BF16.F32.PACK_AB R186, R21.reuse, R186 ;  /* 0x000000ba15ba723e */ /* 0x040fe200000010ff */
[----:B------:R-:W-:Y:S01]  /*9e60*/  FADD.FTZ R15, R21, R154 ;  /* 0x0000009a150f7221 */ /* 0x000fe20000010000 */
[----:B------:R-:W-:-:S04]  /*9e70*/  IMAD.MOV.U32 R21, RZ, RZ, R3 ;  /* 0x000000ffff157224 */ /* 0x000fc800078e0003 */
[----:B------:R-:W0:Y:S01]  /*9e80*/  MUFU.EX2 R171, R171 ;  /* 0x000000ab00ab7308 */ /* 0x000e220000000800 */
[C---:B--2---:R-:W-:Y:S01]  /*9e90*/  FADD.FTZ R14, R158.reuse, R14 ;  /* 0x0000000e9e0e7221 */ /* 0x044fe20000010000 */
[----:B------:R-:W-:-:S06]  /*9ea0*/  F2FP.BF16.F32.PACK_AB R195, R158, R195 ;  /* 0x000000c39ec3723e */ /* 0x000fcc00000010ff */
        /* <DEDUP_REMOVED lines=14> */
[----:B------:R-:W-:-:S03]  /*9f90*/  F2FP.BF16.F32.PACK_AB R185, R179, R178 ;  /* 0x000000b2b3b9723e */ /* 0x000fc600000010ff */
[----:B-1----:R-:W-:-:S04]  /*9fa0*/  FADD.FTZ R153, R181, R14 ;  /* 0x0000000eb5997221 */ /* 0x002fc80000010000 */
[C---:B0-----:R-:W-:Y:S01]  /*9fb0*/  FADD.FTZ R14, R164.reuse, R153 ;  /* 0x00000099a40e7221 */ /* 0x041fe20000010000 */
[----:B------:R-:W-:Y:S01]  /*9fc0*/  F2FP.BF16.F32.PACK_AB R187, R164, R181 ;  /* 0x000000b5a4bb723e */ /* 0x000fe200000010ff */
[----:B------:R-:W-:Y:S06]  /*9fd0*/  @P2 BRA `(.L_x_1255) ;  /* 0xffffffdc00e42947 */ /* 0x000fec000383ffff */
.L_x_1246:
[----:B------:R-:W-:-:S13]  /*9fe0*/  R2UR UR4, R19 ;  /* 0x00000000130472ca */ /* 0x000fda00000e0000 */
[----:B------:R-:W-:-:S13]  /*9ff0*/  ISETP.GE.AND P2, PT, R20, UR4, PT ;  /* 0x0000000414007c0c */ /* 0x000fda000bf46270 */
[----:B------:R-:W-:Y:S05]  /*a000*/  @!P2 BRA `(.L_x_1256) ;  /* 0x0000002800e0a947 */ /* 0x000fea0003800000 */
[----:B------:R-:W-:Y:S01]  /*a010*/  IMAD.MOV.U32 R21, RZ, RZ, R2 ;  /* 0x000000ffff157224 */ /* 0x000fe200078e0002 */
[----:B------:R-:W-:Y:S01]  /*a020*/  UMOV UR7, UR38 ;  /* 0x0000002600077c82 */ /* 0x000fe20008000000 */
[----:B------:R-:W-:Y:S01]  /*a030*/  IMAD.MOV.U32 R236, RZ, RZ, R3 ;  /* 0x000000ffffec7224 */ /* 0x000fe200078e0003 */
[----:B------:R-:W-:Y:S01]  /*a040*/  UMOV UR4, UR36 ;  /* 0x0000002400047c82 */ /* 0x000fe20008000000 */
[----:B------:R-:W-:Y:S01]  /*a050*/  ULDC UR54, c[0x0][0x9e4] ;  /* 0x0002790000367ab9 */ /* 0x000fe20000000800 */
[----:B------:R-:W-:-:S05]  /*a060*/  ULDC UR5, c[0x0][0x9d8] ;  /* 0x0002760000057ab9 */ /* 0x000fca0000000800 */
.L_x_1273:
[----:B------:R-:W-:-:S04]  /*a070*/  UIADD3 UR36, UR4, 0x1, URZ ;  /* 0x0000000104247890 */ /* 0x000fc8000fffe03f */
[----:B------:R-:W-:-:S04]  /*a080*/  UISETP.NE.AND UP1, UPT, UR36, 0x2, UPT ;  /* 0x000000022400788c */ /* 0x000fc8000bf25270 */
[----:B------:R-:W-:Y:S02]  /*a090*/  USEL UR38, URZ, 0x1, UP1 ;  /* 0x000000013f267887 */ /* 0x000fe40008800000 */
[----:B------:R-:W-:Y:S02]  /*a0a0*/  USEL UR36, UR36, URZ, UP1 ;  /* 0x0000003f24247287 */ /* 0x000fe40008800000 */
[----:B------:R-:W-:Y:S01]  /*a0b0*/  ULOP3.LUT UR38, UR7, UR38, URZ, 0x3c, !UPT ;  /* 0x0000002607267292 */ /* 0x000fe2000f8e3c3f */
[----:B------:R-:W-:Y:S11]  /*a0c0*/  @!P0 BRA `(.L_x_1257) ;  /* 0x0000000000048947 */ /* 0x000ff60003800000 */
[----:B------:R-:W-:Y:S01]  /*a0d0*/  BPT.TRAP 0x1 ;  /* 0x000000040000795c */ /* 0x000fe20000300000 */
.L_x_1257:
[----:B------:R-:W-:Y:S01]  /*a0e0*/  ULEA UR6, UR36, UR37, 0x3 ;  /* 0x0000002524067291 */ /* 0x000fe2000f8e183f */
[----:B------:R-:W-:-:S05]  /*a0f0*/  IMAD.U32 R2, RZ, RZ, UR38 ;  /* 0x00000026ff027e24 */ /* 0x000fca000f8e00ff */
[----:B------:R-:W-:-:S04]  /*a100*/  SHF.L.U32 R2, R2, 0x1f, RZ ;  /* 0x0000001f02027819 */ /* 0x000fc800000006ff */
[----:B------:R0:W1:Y:S01]  /*a110*/  SYNCS.PHASECHK.TRANS64.TRYWAIT P2, [UR6+0x30830], R2 ;  /* 0x03083002ff0075a7 */ /* 0x0000620008040146 */
[----:B------:R-:W-:Y:S05]  /*a120*/  @!P0 BRA `(.L_x_1258) ;  /* 0x0000000000048947 */ /* 0x000fea0003800000 */
[----:B------:R-:W-:Y:S01]  /*a130*/  BPT.TRAP 0x1 ;  /* 0x000000040000795c */ /* 0x000fe20000300000 */
.L_x_1258:
[-C--:B------:R-:W-:Y:S01]  /*a140*/  FMUL.FTZ R24, R24, R152.reuse ;  /* 0x0000009818187220 */ /* 0x080fe20000410000 */
[----:B------:R-:W-:Y:S01]  /*a150*/  FMUL.FTZ R25, R25, R152 ;  /* 0x0000009819197220 */ /* 0x000fe20000410000 */
[----:B-1----:R-:W-:Y:S06]  /*a160*/  @P2 BRA `(.L_x_1259) ;  /* 0x0000000000082947 */ /* 0x002fec0003800000 */
[----:B------:R-:W1:Y:S02]  /*a170*/  SYNCS.PHASECHK.TRANS64.TRYWAIT P2, [UR6+0x30830], R2 ;  /* 0x03083002ff0075a7 */ /* 0x000e640008040146 */
[----:B-1----:R-:W-:Y:S05]  /*a180*/  @!P2 BRA `(.L_x_1260) ;  /* 0x0000010c0034a947 */ /* 0x002fea0003800000 */
.L_x_1259:
        /* <DEDUP_REMOVED lines=224> */
.L_x_1261:
[----:B------:R-:W-:Y:S01]  /*af90*/  ULEA UR10, UR4, UR37, 0x3 ;  /* 0x00000025040a7291 */ /* 0x000fe2000f8e183f */
[----:B------:R-:W-:-:S05]  /*afa0*/  IMAD.U32 R0, RZ, RZ, UR7 ;  /* 0x00000007ff007e24 */ /* 0x000fca000f8e00ff */
[----:B------:R-:W-:-:S04]  /*afb0*/  SHF.L.U32 R0, R0, 0x1f, RZ ;  /* 0x0000001f00007819 */ /* 0x000fc800000006ff */
[----:B------:R2:W3:Y:S01]  /*afc0*/  SYNCS.PHASECHK.TRANS64.TRYWAIT P2, [UR10+0x30850], R0 ;  /* 0x03085000ff0075a7 */ /* 0x0004e2000804014a */
[----:B------:R-:W-:Y:S05]  /*afd0*/  @!P0 BRA `(.L_x_1262) ;  /* 0x0000000000048947 */ /* 0x000fea0003800000 */
[----:B------:R-:W-:Y:S01]  /*afe0*/  BPT.TRAP 0x1 ;  /* 0x000000040000795c */ /* 0x000fe20000300000 */
.L_x_1262:
[----:B---3--:R-:W-:Y:S05]  /*aff0*/  @P2 BRA `(.L_x_1263) ;  /* 0x0000000000082947 */ /* 0x008fea0003800000 */
[----:B------:R-:W3:Y:S02]  /*b000*/  SYNCS.PHASECHK.TRANS64.TRYWAIT P2, [UR10+0x30850], R0 ;  /* 0x03085000ff0075a7 */ /* 0x000ee4000804014a */
[----:B---3--:R-:W-:Y:S05]  /*b010*/  @!P2 BRA `(.L_x_1264) ;  /* 0x000000fc00a8a947 */ /* 0x008fea0003800000 */
.L_x_1263:
[----:B------:R-:W-:Y:S01]  /*b020*/  UIADD3 UR6, UR37, 0x400, URZ ;  /* 0x0000040025067890 */ /* 0x000fe2000fffe03f */
[----:B------:R-:W-:Y:S01]  /*b030*/  WARPGROUP.ARRIVE ;  /* 0x00000000000079c5 */ /* 0x000fe20000000000 */
[----:B------:R-:W-:Y:S01]  /*b040*/  UMOV UR7, 0x40000040 ;  /* 0x4000004000077882 */ /* 0x000fe20000000000 */
[----:B------:R-:W-:Y:S01]  /*b050*/  PLOP3.LUT P2, PT, PT, PT, UP0, 0x80, 0x0 ;  /* 0x000000000000781c */ /* 0x000fe20003f4f008 */
[----:B------:R-:W-:Y:S01]  /*b060*/  USHF.R.U32.HI UR6, URZ, 0x4, UR6 ;  /* 0x000000043f067899 */ /* 0x000fe20008011606 */
[----:B0-2---:R-:W-:Y:S01]  /*b070*/  FMUL.FTZ R0, R154, UR5 ;  /* 0x000000059a007c20 */ /* 0x005fe20008410000 */
[----:B------:R-:W-:Y:S01]  /*b080*/  FMUL.FTZ R154, R158, UR5 ;  /* 0x000000059e9a7c20 */ /* 0x000fe20008410000 */
        /* <DEDUP_REMOVED lines=20> */
[----:B------:R-:W-:Y:S01]  /*b1d0*/  FMUL.FTZ R172, R172, UR5 ;  /* 0x00000005acac7c20 */ /* 0x000fe20008410000 */
[----:B------:R-:W-:Y:S01]  /*b1e0*/  UMOV UR7, 0x40000040 ;  /* 0x4000004000077882 */ /* 0x000fe20000000000 */
[----:B------:R-:W-:Y:S01]  /*b1f0*/  FMUL.FTZ R173, R173, UR5 ;  /* 0x00000005adad7c20 */ /* 0x000fe20008410000 */
[----:B------:R-:W-:Y:S01]  /*b200*/  FMUL.FTZ R176, R176, UR5 ;  /* 0x00000005b0b07c20 */ /* 0x000fe20008410000 */
[----:B------:R-:W-:Y:S01]  /*b210*/  FMUL.FTZ R180, R180, UR5 ;  /* 0x00000005b4b47c20 */ /* 0x000fe20008410000 */
[----:B------:R-:W-:Y:S01]  /*b220*/  FMUL.FTZ R181, R181, UR5 ;  /* 0x00000005b5b57c20 */ /* 0x000fe20008410000 */
[----:B------:R-:W-:Y:S01]  /*b230*/  FMUL.FTZ R178, R183, UR5 ;  /* 0x00000005b7b27c20 */ /* 0x000fe20008410000 */
[----:B------:R-:W0:Y:S08]  /*b240*/  MUFU.TANH R153, R153 ;  /* 0x0000009900997308 */ /* 0x000e300000002400 */
        /* <DEDUP_REMOVED lines=34> */
[----:B------:R-:W-:-:S15]  /*b470*/  WARPGROUP.ARRIVE ;  /* 0x00000000000079c5 */ /* 0x000fde0000000000 */
[----:B------:R-:W-:-:S06]  /*b480*/  NOP ;  /* 0x0000000000007918 */ /* 0x000fcc0000000000 */
[----:B------:R-:W-:Y:S03]  /*b490*/  HGMMA.64x256x16.F32.BF16 R24, R184, gdesc[UR4].tnspB, R24, gsb0 ;  /* 0x43e00004b8187df0 */ /* 0x000fe60008001818 */
[----:B------:R-:W-:Y:S02]  /*b4a0*/  WARPGROUP.DEPBAR.LE gsb0, 0x0 ;  /* 0x00008000000079c5 */ /* 0x000fe40000010000 */
[----:B------:R-:W-:Y:S02]  /*b4b0*/  VIADD R186, R18, UR61 ;  /* 0x0000003d12ba7c36 */ /* 0x000fe40008000000 */
[----:B------:R-:W-:Y:S01]  /*b4c0*/  FMUL.FTZ R184, R152, UR5 ;  /* 0x0000000598b87c20 */ /* 0x000fe20008410000 */
[----:B------:R-:W-:Y:S01]  /*b4d0*/  FMUL.FTZ R152, R155, UR5 ;  /* 0x000000059b987c20 */ /* 0x000fe20008410000 */
[----:B------:R-:W-:Y:S01]  /*b4e0*/  FMUL.FTZ R155, R159, UR5 ;  /* 0x000000059f9b7c20 */ /* 0x000fe20008410000 */
[----:B-1----:R-:W-:Y:S01]  /*b4f0*/  @P2 IMAD.HI.U32 R2, R186, UR4, RZ ;  /* 0x00000004ba022c27 */ /* 0x002fe2000f8e00ff */
[----:B------:R-:W-:-:S03]  /*b500*/  @UP0 ULDC UR4, c[0x0][0x450] ;  /* 0x0001140000040ab9 */ /* 0x000fc60000000800 */
[----:B------:R-:W-:Y:S01]  /*b510*/  FMUL.FTZ R159, R163, UR5 ;  /* 0x00000005a39f7c20 */ /* 0x000fe20008410000 */
[----:B------:R-:W-:Y:S01]  /*b520*/  FMUL.FTZ R163, R167, UR5 ;  /* 0x00000005a7a37c20 */ /* 0x000fe20008410000 */
[----:B------:R-:W-:Y:S01]  /*b530*/  FMUL.FTZ R167, R171, UR5 ;  /* 0x00000005aba77c20 */ /* 0x000fe20008410000 */
[----:B------:R-:W-:Y:S01]  /*b540*/  @P2 SHF.R.U32.HI R186, RZ, UR4, R2 ;  /* 0x00000004ffba2c19 */ /* 0x000fe20008011602 */
[----:B------:R-:W-:Y:S02]  /*b550*/  IMAD.U32 R2, RZ, RZ, UR36 ;  /* 0x00000024ff027e24 */ /* 0x000fe4000f8e00ff */
[----:B------:R-:W-:Y:S01]  /*b560*/  FMUL.FTZ R171, R175, UR5 ;  /* 0x00000005afab7c20 */ /* 0x000fe20008410000 */
[----:B------:R-:W-:Y:S01]  /*b570*/  FMUL.FTZ R175, R179, UR5 ;  /* 0x00000005b3af7c20 */ /* 0x000fe20008410000 */
[----:B------:R-:W-:Y:S01]  /*b580*/  FMUL.FTZ R185, R177, UR5 ;  /* 0x00000005b1b97c20 */ /* 0x000fe20008410000 */
[----:B------:R-:W1:Y:S01]  /*b590*/  SHFL.IDX PT, R189, R186, RZ, 0x1c1f ;  /* 0x001c1fffbabd7589 */ /* 0x000e6200000e0000 */
[----:B------:R-:W-:Y:S01]  /*b5a0*/  @!P1 LEA R2, R2, UR37, 0x3 ;  /* 0x0000002502029c11 */ /* 0x000fe2000f8e18ff */
[----:B------:R-:W-:-:S02]  /*b5b0*/  IMAD.SHL.U32 R179, R20, 0x40, RZ ;  /* 0x0000004014b37824 */ /* 0x000fc400078e00ff */
[----:B------:R-:W-:Y:S01]  /*b5c0*/  FMUL.FTZ R177, R182, UR5 ;  /* 0x00000005b6b17c20 */ /* 0x000fe20008410000 */
[----:B------:R-:W-:Y:S01]  /*b5d0*/  IMAD.U32 R187, RZ, RZ, UR39 ;  /* 0x00000027ffbb7e24 */ /* 0x000fe2000f8e00ff */
[----:B------:R-:W0:Y:S01]  /*b5e0*/  MUFU.TANH R184, R184 ;  /* 0x000000b800b87308 */ /* 0x000e220000002400 */
[----:B------:R-:W-:Y:S01]  /*b5f0*/  @!P1 VIADD R2, R2, 0x30840 ;  /* 0x0003084002029836 */ /* 0x000fe20000000000 */
[----:B------:R-:W-:-:S04]  /*b600*/  ULDC UR4, c[0x0][0x9e0] ;  /* 0x0002780000047ab9 */ /* 0x000fc80000000800 */
[----:B------:R-:W-:Y:S02]  /*b610*/  @!P1 PRMT R2, RZ, 0x654, R2 ;  /* 0x00000654ff029816 */ /* 0x000fe40000000002 */
[----:B------:R-:W0:Y:S02]  /*b620*/  MUFU.TANH R152, R152 ;  /* 0x0000009800987308 */ /* 0x000e240000002400 */
[----:B------:R5:W-:Y:S06]  /*b630*/  @!P1 SYNCS.ARRIVE.TRANS64.RED.A1T0 RZ, [R2+URZ], RZ ;  /* 0x000000ff02ff99a7 */ /* 0x000bec000810043f */
[----:B------:R-:W0:Y:S01]  /*b640*/  MUFU.TANH R155, R155 ;  /* 0x0000009b009b7308 */ /* 0x000e220000002400 */
[----:B-----5:R-:W-:-:S04]  /*b650*/  IADD3 R2, -R16, 0x1, -R179 ;  /* 0x0000000110027810 */ /* 0x020fc80007ffe9b3 */
[----:B------:R-:W-:-:S03]  /*b660*/  IADD3 R187, -R187, UR60, R2 ;  /* 0x0000003cbbbb7c10 */ /* 0x000fc6000fffe102 */
[----:B------:R-:W0:Y:S02]  /*b670*/  MUFU.TANH R159, R159 ;  /* 0x0000009f009f7308 */ /* 0x000e240000002400 */
[C---:B------:R-:W-:Y:S02]  /*b680*/  VIADD R188, R187.reuse, UR4 ;  /* 0x00000004bbbc7c36 */ /* 0x040fe40008000000 */
[----:B------:R-:W-:Y:S02]  /*b690*/  VIADD R187, R187, UR58 ;  /* 0x0000003abbbb7c36 */ /* 0x000fe40008000000 */
[--C-:B-1----:R-:W-:Y:S02]  /*b6a0*/  IMAD.IADD R183, R188, 0x1, R189.reuse ;  /* 0x00000001bcb77824 */ /* 0x102fe400078e02bd */
[----:B------:R-:W1:Y:S01]  /*b6b0*/  MUFU.TANH R163, R163 ;  /* 0x000000a300a37308 */ /* 0x000e620000002400 */
[----:B------:R-:W-:-:S07]  /*b6c0*/  IMAD.IADD R182, R187, 0x1, R189 ;  /* 0x00000001bbb67824 */ /* 0x000fce00078e02bd */
[----:B------:R-:W0:Y:S08]  /*b6d0*/  MUFU.TANH R167, R167 ;  /* 0x000000a700a77308 */ /* 0x000e300000002400 */
[----:B------:R-:W0:Y:S08]  /*b6e0*/  MUFU.TANH R171, R171 ;  /* 0x000000ab00ab7308 */ /* 0x000e300000002400 */
[----:B------:R-:W0:Y:S08]  /*b6f0*/  MUFU.TANH R185, R185 ;  /* 0x000000b900b97308 */ /* 0x000e300000002400 */
[----:B------:R-:W0:Y:S08]  /*b700*/  MUFU.TANH R175, R175 ;  /* 0x000000af00af7308 */ /* 0x000e300000002400 */
[----:B------:R-:W0:Y:S01]  /*b710*/  MUFU.TANH R177, R177 ;  /* 0x000000b100b17308 */ /* 0x000e220000002400 */
[----:B-1234-:R-:W-:Y:S05]  /*b720*/  @!P5 BRA `(.L_x_1265) ;  /* 0x00000000005cd947 */ /* 0x01efea0003800000 */
        /* <DEDUP_REMOVED lines=8> */
[----:B------:R-:W1:Y:S02]  /*b7b0*/  @P2 LDC.64 R2, c[0x0][0x9e8] ;  /* 0x00027a00ff022b82 */ /* 0x000e640000000a00 */
[----:B-1----:R-:W-:-:S05]  /*b7c0*/  @P2 IMAD.HI.U32 R2, R189, R2, RZ ;  /* 0x00000002bd022227 */ /* 0x002fca00078e00ff */
[----:B------:R-:W-:-:S04]  /*b7d0*/  @P2 SHF.R.U32.HI R189, RZ, R3, R2 ;  /* 0x00000003ffbd2219 */ /* 0x000fc80000011602 */
[----:B------:R-:W-:Y:S01]  /*b7e0*/  LOP3.LUT R189, RZ, R189, RZ, 0x33, !PT ;  /* 0x000000bdffbd7212 */ /* 0x000fe200078e33ff */
[----:B------:R-:W-:Y:S06]  /*b7f0*/  BRA `(.L_x_1268) ;  /* 0x0000000000147947 */ /* 0x000fec0003800000 */
.L_x_1267:
[----:B------:R-:W-:-:S05]  /*b800*/  IMAD.U32 R190, RZ, RZ, UR54 ;  /* 0x00000036ffbe7e24 */ /* 0x000fca000f8e00ff */
[----:B------:R-:W-:-:S13]  /*b810*/  ISETP.NE.AND P2, PT, R190, 0x1, PT ;  /* 0x00000001be00780c */ /* 0x000fda0003f45270 */
[----:B------:R-:W1:Y:S02]  /*b820*/  @P2 LDC.64 R2, c[0x0][0x9e8] ;  /* 0x00027a00ff022b82 */ /* 0x000e640000000a00 */
[----:B-1----:R-:W-:-:S05]  /*b830*/  @P2 IMAD.HI.U32 R2, R189, R2, RZ ;  /* 0x00000002bd022227 */ /* 0x002fca00078e00ff */
[----:B------:R-:W-:-:S07]  /*b840*/  @P2 SHF.R.U32.HI R189, RZ, R3, R2 ;  /* 0x00000003ffbd2219 */ /* 0x000fce0000011602 */
.L_x_1268:
[----:B------:R-:W-:Y:S05]  /*b850*/  BSYNC B0 ;  /* 0x0000000000007941 */ /* 0x000fea0003800000 */
.L_x_1266:
[----:B------:R-:W-:-:S04]  /*b860*/  IMAD R189, R189, R190, -R179 ;  /* 0x000000bebdbd7224 */ /* 0x000fc800078e0ab3 */
[----:B------:R-:W-:-:S05]  /*b870*/  IMAD.IADD R189, R189, 0x1, -R16 ;  /* 0x00000001bdbd7824 */ /* 0x000fca00078e0a10 */
[----:B------:R-:W-:Y:S02]  /*b880*/  VIADDMNMX R183, R189, R190, R183, PT ;  /* 0x000000bebdb77246 */ /* 0x000fe400038001b7 */
[----:B------:R-:W-:-:S07]  /*b890*/  VIMNMX R182, R182, R189, !PT ;  /* 0x000000bdb6b67248 */ /* 0x000fce0007fe0100 */
.L_x_1265:
[----:B------:R-:W-:Y:S01]  /*b8a0*/  ISETP.GT.AND P2, PT, R20, -0x1, PT ;  /* 0xffffffff1400780c */ /* 0x000fe20003f44270 */
[----:B------:R-:W1:Y:S03]  /*b8b0*/  SHFL.IDX PT, R186, R186, 0x1, 0x1c1f ;  /* 0x003c1f00baba7f89 */ /* 0x000e6600000e0000 */
[C---:B------:R-:W-:Y:S02]  /*b8c0*/  ISETP.GT.AND P3, PT, R182.reuse, RZ, P2 ;  /* 0x000000ffb600720c */ /* 0x040fe40001764270 */
[C---:B------:R-:W-:Y:S02]  /*b8d0*/  ISETP.GT.AND P6, PT, R182.reuse, 0x1, P2 ;  /* 0x00000001b600780c */ /* 0x040fe400017c4270 */
[----:B------:R-:W-:Y:S02]  /*b8e0*/  ISETP.LT.OR P4, PT, R183, 0x1, P3 ;  /* 0x00000001b700780c */ /* 0x000fe40001f81670 */
[----:B------:R-:W-:-:S02]  /*b8f0*/  ISETP.GT.AND P3, PT, R182, 0x8, P2 ;  /* 0x00000008b600780c */ /* 0x000fc40001764270 */
[----:B0-----:R-:W-:Y:S02]  /*b900*/  FSEL R184, R184, -INF , !P4 ;  /* 0xff800000b8b87808 */ /* 0x001fe40006000000 */
[----:B------:R-:W-:Y:S02]  /*b910*/  ISETP.GT.AND P4, PT, R182, 0x9, P2 ;  /* 0x00000009b600780c */ /* 0x000fe40001784270 */
[C---:B------:R-:W-:Y:S02]  /*b920*/  ISETP.LT.OR P6, PT, R183.reuse, 0x2, P6 ;  /* 0x00000002b700780c */ /* 0x040fe400037c1670 */
[C---:B------:R-:W-:Y:S02]  /*b930*/  ISETP.LT.OR P3, PT, R183.reuse, 0x9, P3 ;  /* 0x00000009b700780c */ /* 0x040fe40001f61670 */
[----:B------:R-:W-:Y:S02]  /*b940*/  ISETP.LT.OR P4, PT, R183, 0xa, P4 ;  /* 0x0000000ab700780c */ /* 0x000fe40002781670 */
[----:B------:R-:W-:-:S02]  /*b950*/  FSEL R153, R153, -INF , !P6 ;  /* 0xff80000099997808 */ /* 0x000fc40007000000 */
[----:B------:R-:W-:Y:S01]  /*b960*/  FSEL R156, R156, -INF , !P3 ;  /* 0xff8000009c9c7808 */ /* 0x000fe20005800000 */
[--C-:B-1----:R-:W-:Y:S01]  /*b970*/  IMAD.IADD R188, R188, 0x1, R186.reuse ;  /* 0x00000001bcbc7824 */ /* 0x102fe200078e02ba */
[----:B------:R-:W-:Y:S01]  /*b980*/  FSEL R157, R157, -INF , !P4 ;  /* 0xff8000009d9d7808 */ /* 0x000fe20006000000 */
[----:B------:R-:W-:Y:S01]  /*b990*/  IMAD.IADD R187, R187, 0x1, R186 ;  /* 0x00000001bbbb7824 */ /* 0x000fe200078e02ba */
        /* <DEDUP_REMOVED lines=35> */
[----:B------:R-:W-:Y:S01]  /*bbd0*/  FSEL R181, R181, -INF , !P4 ;  /* 0xff800000b5b57808 */ /* 0x000fe20006000000 */
[----:B------:R-:W-:Y:S06]  /*bbe0*/  @!P5 BRA `(.L_x_1269) ;  /* 0x00000000005cd947 */ /* 0x000fec0003800000 */
        /* <DEDUP_REMOVED lines=13> */
.L_x_1271:
[----:B------:R-:W-:-:S05]  /*bcc0*/  IMAD.U32 R182, RZ, RZ, UR54 ;  /* 0x00000036ffb67e24 */ /* 0x000fca000f8e00ff */
[----:B------:R-:W-:-:S13]  /*bcd0*/  ISETP.NE.AND P3, PT, R182, 0x1, PT ;  /* 0x00000001b600780c */ /* 0x000fda0003f65270 */
[----:B------:R-:W0:Y:S02]  /*bce0*/  @P3 LDC.64 R2, c[0x0][0x9e8] ;  /* 0x00027a00ff023b82 */ /* 0x000e240000000a00 */
[----:B0-----:R-:W-:-:S05]  /*bcf0*/  @P3 IMAD.HI.U32 R2, R186, R2, RZ ;  /* 0x00000002ba023227 */ /* 0x001fca00078e00ff */
[----:B------:R-:W-:-:S07]  /*bd00*/  @P3 SHF.R.U32.HI R186, RZ, R3, R2 ;  /* 0x00000003ffba3219 */ /* 0x000fce0000011602 */
.L_x_1272:
[----:B------:R-:W-:Y:S05]  /*bd10*/  BSYNC B0 ;  /* 0x0000000000007941 */ /* 0x000fea0003800000 */
.L_x_1270:
[----:B------:R-:W-:-:S04]  /*bd20*/  IMAD R179, R186, R182, -R179 ;  /* 0x000000b6bab37224 */ /* 0x000fc800078e0ab3 */
[----:B------:R-:W-:-:S05]  /*bd30*/  IMAD.IADD R179, R179, 0x1, -R16 ;  /* 0x00000001b3b37824 */ /* 0x000fca00078e0a10 */
[----:B------:R-:W-:Y:S02]  /*bd40*/  VIADDMNMX R188, R179, R182, R188, PT ;  /* 0x000000b6b3bc7246 */ /* 0x000fe400038001bc */
[----:B------:R-:W-:-:S07]  /*bd50*/  VIMNMX R187, R187, R179, !PT ;  /* 0x000000b3bbbb7248 */ /* 0x000fce0007fe0100 */
.L_x_1269:
[----:B------:R-:W-:Y:S01]  /*bd60*/  ISETP.GT.AND P6, PT, R187, 0x9, P2 ;  /* 0x00000009bb00780c */ /* 0x000fe200017c4270 */
[----:B------:R-:W-:Y:S01]  /*bd70*/  ULDC UR6, c[0x0][0x988] ;  /* 0x0002620000067ab9 */ /* 0x000fe20000000800 */
[----:B------:R-:W-:Y:S01]  /*bd80*/  FMNMX.FTZ R2, R184, R236, !PT ;  /* 0x000000ecb8027209 */ /* 0x000fe20007810000 */
[----:B------:R-:W-:Y:S01]  /*bd90*/  UMOV UR7, UR38 ;  /* 0x0000002600077c82 */ /* 0x000fe20008000000 */
[----:B------:R-:W-:Y:S02]  /*bda0*/  ISETP.LT.OR P6, PT, R188, 0xa, P6 ;  /* 0x0000000abc00780c */ /* 0x000fe400037c1670 */
[----:B------:R-:W-:Y:S02]  /*bdb0*/  FMNMX.FTZ R2, R153, R2, !PT ;  /* 0x0000000299027209 */ /* 0x000fe40007810000 */
[----:B------:R-:W-:Y:S02]  /*bdc0*/  FSEL R155, R155, -INF , !P6 ;  /* 0xff8000009b9b7808 */ /* 0x000fe40007000000 */
[----:B------:R-:W-:-:S02]  /*bdd0*/  ISETP.GT.AND P6, PT, R187, 0x18, P2 ;  /* 0x00000018bb00780c */ /* 0x000fc400017c4270 */
[----:B------:R-:W-:Y:S02]  /*bde0*/  FMNMX.FTZ R2, R156, R2, !PT ;  /* 0x000000029c027209 */ /* 0x000fe40007810000 */
[----:B------:R-:W-:Y:S02]  /*bdf0*/  ISETP.LT.OR P6, PT, R188, 0x19, P6 ;  /* 0x00000019bc00780c */ /* 0x000fe400037c1670 */
[C---:B------:R-:W-:Y:S02]  /*be00*/  ISETP.GT.AND P4, PT, R187.reuse, 0x1, P2 ;  /* 0x00000001bb00780c */ /* 0x040fe40001784270 */
[----:B------:R-:W-:Y:S02]  /*be10*/  FSEL R162, R162, -INF , !P6 ;  /* 0xff800000a2a27808 */ /* 0x000fe40007000000 */
[----:B------:R-:W-:Y:S02]  /*be20*/  ISETP.GT.AND P6, PT, R187, 0x21, P2 ;  /* 0x00000021bb00780c */ /* 0x000fe400017c4270 */
[----:B------:R-:W-:-:S02]  /*be30*/  FMNMX.FTZ R2, R157, R2, !PT ;  /* 0x000000029d027209 */ /* 0x000fc40007810000 */
[C---:B------:R-:W-:Y:S02]  /*be40*/  ISETP.LT.OR P6, PT, R188.reuse, 0x22, P6 ;  /* 0x00000022bc00780c */ /* 0x040fe400037c1670 */
[C---:B------:R-:W-:Y:S02]  /*be50*/  ISETP.LT.OR P4, PT, R188.reuse, 0x2, P4 ;  /* 0x00000002bc00780c */ /* 0x040fe40002781670 */
[----:B------:R-:W-:Y:S02]  /*be60*/  FSEL R167, R167, -INF , !P6 ;  /* 0xff800000a7a77808 */ /* 0x000fe40007000000 */
[C---:B------:R-:W-:Y:S02]  /*be70*/  ISETP.GT.AND P6, PT, R187.reuse, RZ, P2 ;  /* 0x000000ffbb00720c */ /* 0x040fe400017c4270 */
[----:B------:R-:W-:Y:S02]  /*be80*/  ISETP.GT.AND P3, PT, R187, 0x8, P2 ;  /* 0x00000008bb00780c */ /* 0x000fe40001764270 */
[----:B------:R-:W-:-:S02]  /*be90*/  ISETP.LT.OR P6, PT, R188, 0x1, P6 ;  /* 0x00000001bc00780c */ /* 0x000fc400037c1670 */
[----:B------:R-:W-:Y:S02]  /*bea0*/  FMNMX.FTZ R2, R160, R2, !PT ;  /* 0x00000002a0027209 */ /* 0x000fe40007810000 */
[----:B------:R-:W-:Y:S02]  /*beb0*/  FSEL R0, R0, -INF , !P6 ;  /* 0xff80000000007808 */ /* 0x000fe40007000000 */
[----:B------:R-:W-:Y:S02]  /*bec0*/  FSEL R179, R152, -INF , !P4 ;  /* 0xff80000098b37808 */ /* 0x000fe40006000000 */
[----:B------:R-:W-:Y:S02]  /*bed0*/  ISETP.LT.OR P3, PT, R188, 0x9, P3 ;  /* 0x00000009bc00780c */ /* 0x000fe40001f61670 */
[----:B------:R-:W-:Y:S02]  /*bee0*/  FMNMX.FTZ R152, R0, R21, !PT ;  /* 0x0000001500987209 */ /* 0x000fe40007810000 */
[----:B------:R-:W-:-:S02]  /*bef0*/  FMNMX.FTZ R2, R161, R2, !PT ;  /* 0x00000002a1027209 */ /* 0x000fc40007810000 */
[----:B------:R-:W-:Y:S02]  /*bf00*/  ISETP.GT.AND P4, PT, R187, 0x10, P2 ;  /* 0x00000010bb00780c */ /* 0x000fe40001784270 */
[----:B------:R-:W-:Y:S02]  /*bf10*/  FSEL R154, R154, -INF , !P3 ;  /* 0xff8000009a9a7808 */ /* 0x000fe40005800000 */
[----:B------:R-:W-:Y:S02]  /*bf20*/  FMNMX.FTZ R152, R179, R152, !PT ;  /* 0x00000098b3987209 */ /* 0x000fe40007810000 */
[----:B------:R-:W-:Y:S02]  /*bf30*/  FMNMX.FTZ R2, R164, R2, !PT ;  /* 0x00000002a4027209 */ /* 0x000fe40007810000 */
[----:B------:R-:W-:Y:S02]  /*bf40*/  ISETP.GT.AND P3, PT, R187, 0x11, P2 ;  /* 0x00000011bb00780c */ /* 0x000fe40001764270 */
[----:B------:R-:W-:-:S02]  /*bf50*/  ISETP.LT.OR P4, PT, R188, 0x11, P4 ;  /* 0x00000011bc00780c */ /* 0x000fc40002781670 */
[----:B------:R-:W-:Y:S02]  /*bf60*/  FMNMX.FTZ R152, R154, R152, !PT ;  /* 0x000000989a987209 */ /* 0x000fe40007810000 */
[----:B------:R-:W-:Y:S02]  /*bf70*/  FMNMX.FTZ R2, R165, R2, !PT ;  /* 0x00000002a5027209 */ /* 0x000fe40007810000 */
[----:B------:R-:W-:Y:S02]  /*bf80*/  ISETP.LT.OR P3, PT, R188, 0x12, P3 ;  /* 0x00000012bc00780c */ /* 0x000fe40001f61670 */
[----:B------:R-:W-:Y:S02]  /*bf90*/  FSEL R158, R158, -INF , !P4 ;  /* 0xff8000009e9e7808 */ /* 0x000fe40006000000 */
        /* <DEDUP_REMOVED lines=18> */
[----:B------:R-:W-:Y:S02]  /*c0c0*/  ISETP.LT.OR P4, PT, R188, 0x29, P4 ;  /* 0x00000029bc00780c */ /* 0x000fe40002781670 */
[----:B------:R-:W-:-:S02]  /*c0d0*/  ISETP.GT.AND P3, PT, R187, 0x29, P2 ;  /* 0x00000029bb00780c */ /* 0x000fc40001764270 */
[----:B------:R-:W-:Y:S02]  /*c0e0*/  FMNMX.FTZ R152, R166, R152, !PT ;  /* 0x00000098a6987209 */ /* 0x000fe40007810000 */
[----:B------:R-:W-:Y:S02]  /*c0f0*/  FMNMX.FTZ R2, R185, R2, !PT ;  /* 0x00000002b9027209 */ /* 0x000fe40007810000 */
[----:B------:R-:W-:Y:S02]  /*c100*/  FSEL R170, R170, -INF , !P4 ;  /* 0xff800000aaaa7808 */ /* 0x000fe40006000000 */
[----:B------:R-:W-:Y:S02]  /*c110*/  ISETP.LT.OR P3, PT, R188, 0x2a, P3 ;  /* 0x0000002abc00780c */ /* 0x000fe40001f61670 */
[----:B------:R-:W-:Y:S02]  /*c120*/  ISETP.GT.AND P4, PT, R187, 0x30, P2 ;  /* 0x00000030bb00780c */ /* 0x000fe40001784270 */
[----:B------:R-:W-:-:S02]  /*c130*/  FMNMX.FTZ R152, R167, R152, !PT ;  /* 0x00000098a7987209 */ /* 0x000fc40007810000 */
[----:B------:R-:W-:Y:S02]  /*c140*/  FMNMX.FTZ R2, R180, R2, !PT ;  /* 0x00000002b4027209 */ /* 0x000fe40007810000 */
[----:B------:R-:W-:Y:S02]  /*c150*/  FSEL R171, R171, -INF , !P3 ;  /* 0xff800000abab7808 */ /* 0x000fe40005800000 */
[----:B------:R-:W-:Y:S02]  /*c160*/  ISETP.GT.AND P6, PT, R187, 0x31, P2 ;  /* 0x00000031bb00780c */ /* 0x000fe400017c4270 */
[----:B------:R-:W-:Y:S02]  /*c170*/  ISETP.LT.OR P4, PT, R188, 0x31, P4 ;  /* 0x00000031bc00780c */ /* 0x000fe40002781670 */
[----:B------:R-:W-:Y:S02]  /*c180*/  FMNMX.FTZ R152, R170, R152, !PT ;  /* 0x00000098aa987209 */ /* 0x000fe40007810000 */
[----:B------:R-:W-:-:S02]  /*c190*/  FMNMX.FTZ R3, R181, R2, !PT ;  /* 0x00000002b5037209 */ /* 0x000fc40007810000 */
[----:B------:R-:W-:Y:S02]  /*c1a0*/  ISETP.GT.AND P3, PT, R187, 0x38, P2 ;  /* 0x00000038bb00780c */ /* 0x000fe40001764270 */
[----:B------:R-:W-:Y:S01]  /*c1b0*/  ISETP.LT.OR P6, PT, R188, 0x32, P6 ;  /* 0x00000032bc00780c */ /* 0x000fe200037c1670 */
[----:B------:R-:W0:Y:S01]  /*c1c0*/  SHFL.BFLY PT, R2, R3, 0x2, 0x1f ;  /* 0x0c401f0003027f89 */ /* 0x000e2200000e0000 */
[----:B------:R-:W-:Y:S02]  /*c1d0*/  FSEL R174, R174, -INF , !P4 ;  /* 0xff800000aeae7808 */ /* 0x000fe40006000000 */
[----:B------:R-:W-:Y:S02]  /*c1e0*/  FMNMX.FTZ R152, R171, R152, !PT ;  /* 0x00000098ab987209 */ /* 0x000fe40007810000 */
[----:B------:R-:W-:Y:S02]  /*c1f0*/  ISETP.GT.AND P2, PT, R187, 0x39, P2 ;  /* 0x00000039bb00780c */ /* 0x000fe40001744270 */
[----:B------:R-:W-:-:S02]  /*c200*/  ISETP.LT.OR P3, PT, R188, 0x39, P3 ;  /* 0x00000039bc00780c */ /* 0x000fc40001f61670 */
[----:B------:R-:W-:Y:S02]  /*c210*/  FSEL R175, R175, -INF , !P6 ;  /* 0xff800000afaf7808 */ /* 0x000fe40007000000 */
[----:B------:R-:W-:Y:S02]  /*c220*/  FMNMX.FTZ R152, R174, R152, !PT ;  /* 0x00000098ae987209 */ /* 0x000fe40007810000 */
[----:B------:R-:W-:Y:S02]  /*c230*/  ISETP.LT.OR P2, PT, R188, 0x3a, P2 ;  /* 0x0000003abc00780c */ /* 0x000fe40001741670 */
[----:B------:R-:W-:Y:S02]  /*c240*/  FSEL R177, R177, -INF , !P3 ;  /* 0xff800000b1b17808 */ /* 0x000fe40005800000 */
[----:B------:R-:W-:Y:S02]  /*c250*/  FMNMX.FTZ R152, R175, R152, !PT ;  /* 0x00000098af987209 */ /* 0x000fe40007810000 */
[----:B------:R-:W-:-:S02]  /*c260*/  FSEL R178, R178, -INF , !P2 ;  /* 0xff800000b2b27808 */ /* 0x000fc40005000000 */
[----:B------:R-:W-:Y:S02]  /*c270*/  FMNMX.FTZ R152, R177, R152, !PT ;  /* 0x00000098b1987209 */ /* 0x000fe40007810000 */
[----:B------:R-:W-:Y:S02]  /*c280*/  R2UR UR4, R19 ;  /* 0x00000000130472ca */ /* 0x000fe400000e0000 */
[----:B------:R-:W-:Y:S02]  /*c290*/  FMNMX.FTZ R152, R178, R152, !PT ;  /* 0x00000098b2987209 */ /* 0x000fe40007810000 */
[----:B0-----:R-:W-:-:S03]  /*c2a0*/  FMNMX.FTZ R3, R3, R2, !PT ;  /* 0x0000000203037209 */ /* 0x001fc60007810000 */
[----:B------:R-:W0:Y:S04]  /*c2b0*/  SHFL.BFLY PT, R182, R152, 0x2, 0x1f ;  /* 0x0c401f0098b67f89 */ /* 0x000e2800000e0000 */
[----:B------:R-:W1:Y:S01]  /*c2c0*/  SHFL.BFLY PT, R2, R3, 0x1, 0x1f ;  /* 0x0c201f0003027f89 */ /* 0x000e6200000e0000 */
[----:B0-----:R-:W-:Y:S02]  /*c2d0*/  FMNMX.FTZ R182, R152, R182, !PT ;  /* 0x000000b698b67209 */ /* 0x001fe40007810000 */
[----:B-1----:R-:W-:-:S03]  /*c2e0*/  FMNMX.FTZ R3, R3, R2, !PT ;  /* 0x0000000203037209 */ /* 0x002fc60007810000 */
[----:B------:R-:W0:Y:S01]  /*c2f0*/  SHFL.BFLY PT, R152, R182, 0x1, 0x1f ;  /* 0x0c201f00b6987f89 */ /* 0x000e2200000e0000 */
[C---:B------:R-:W-:Y:S01]  /*c300*/  FSETP.NEU.FTZ.AND P4, PT, R3.reuse, -INF , PT ;  /* 0xff8000000300780b */ /* 0x040fe20003f9d000 */
[----:B------:R-:W-:-:S05]  /*c310*/  FMUL.FTZ R2, R3, UR6 ;  /* 0x0000000603027c20 */ /* 0x000fca0008410000 */
[----:B------:R-:W-:-:S05]  /*c320*/  FSEL R2, R2, RZ, P4 ;  /* 0x000000ff02027208 */ /* 0x000fca0002000000 */
[--C-:B------:R-:W-:Y:S01]  /*c330*/  FFMA.FTZ R198, R156, UR6, -R2.reuse ;  /* 0x000000069cc67c23 */ /* 0x100fe20008010802 */
        /* <DEDUP_REMOVED lines=14> */
[----:B------:R-:W-:Y:S01]  /*c420*/  FFMA.FTZ R168, R181, UR6, -R2 ;  /* 0x00000006b5a87c23 */ /* 0x000fe20008010802 */
[----:B0-----:R-:W-:Y:S01]  /*c430*/  FMNMX.FTZ R2, R182, R152, !PT ;  /* 0x00000098b6027209 */ /* 0x001fe20007810000 */
[----:B------:R-:W-:Y:S01]  /*c440*/  MUFU.EX2 R196, R196 ;  /* 0x000000c400c47308 */ /* 0x000fe20000000800 */
[----:B------:R-:W-:-:S02]  /*c450*/  FSEL R152, R3, RZ, P4 ;  /* 0x000000ff03987208 */ /* 0x000fc40002000000 */
[C---:B------:R-:W-:Y:S01]  /*c460*/  FSETP.NEU.FTZ.AND P2, PT, R2.reuse, -INF , PT ;  /* 0xff8000000200780b */ /* 0x040fe20003f5d000 */
[----:B------:R-:W-:Y:S02]  /*c470*/  FMUL.FTZ R172, R2, UR6 ;  /* 0x0000000602ac7c20 */ /* 0x000fe40008410000 */
[----:B------:R-:W-:Y:S01]  /*c480*/  FADD.FTZ R152, -R152, R236 ;  /* 0x000000ec98987221 */ /* 0x000fe20000010100 */
[----:B------:R-:W-:Y:S01]  /*c490*/  IMAD.MOV.U32 R236, RZ, RZ, R3 ;  /* 0x000000ffffec7224 */ /* 0x000fe200078e0003 */
[----:B------:R-:W-:Y:S01]  /*c4a0*/  MUFU.EX2 R153, R153 ;  /* 0x0000009900997308 */ /* 0x000fe20000000800 */
[----:B------:R-:W-:Y:S01]  /*c4b0*/  FSEL R172, R172, RZ, P2 ;  /* 0x000000ffacac7208 */ /* 0x000fe20001000000 */
[----:B------:R-:W-:-:S04]  /*c4c0*/  FMUL.FTZ R152, R152, UR6 ;  /* 0x0000000698987c20 */ /* 0x000fc80008410000 */
[--C-:B------:R-:W-:Y:S01]  /*c4d0*/  FFMA.FTZ R197, R0, UR6, -R172.reuse ;  /* 0x0000000600c57c23 */ /* 0x100fe200080108ac */
[----:B------:R-:W-:Y:S02]  /*c4e0*/  IMAD.U32 R0, RZ, RZ, UR10 ;  /* 0x0000000aff007e24 */ /* 0x000fe4000f8e00ff */
[--C-:B------:R-:W-:Y:S01]  /*c4f0*/  FFMA.FTZ R169, R179, UR6, -R172.reuse ;  /* 0x00000006b3a97c23 */ /* 0x100fe200080108ac */
[----:B------:R-:W0:Y:S01]  /*c500*/  MUFU.EX2 R152, R152 ;  /* 0x0000009800987308 */ /* 0x000e220000000800 */
[--C-:B------:R-:W-:Y:S01]  /*c510*/  FFMA.FTZ R199, R154, UR6, -R172.reuse ;  /* 0x000000069ac77c23 */ /* 0x100fe200080108ac */
[----:B------:R-:W-:Y:S02]  /*c520*/  @!P1 VIADD R0, R0, 0x30860 ;  /* 0x0003086000009836 */ /* 0x000fe40000000000 */
[--C-:B------:R-:W-:Y:S01]  /*c530*/  FFMA.FTZ R154, R155, UR6, -R172.reuse ;  /* 0x000000069b9a7c23 */ /* 0x100fe200080108ac */
[--C-:B------:R-:W-:Y:S01]  /*c540*/  FFMA.FTZ R193, R158, UR6, -R172.reuse ;  /* 0x000000069ec17c23 */ /* 0x100fe200080108ac */
[--C-:B------:R-:W-:Y:S01]  /*c550*/  FFMA.FTZ R155, R159, UR6, -R172.reuse ;  /* 0x000000069f9b7c23 */ /* 0x100fe200080108ac */
[----:B------:R-:W-:Y:S01]  /*c560*/  FFMA.FTZ R195, R162, UR6, -R172 ;  /* 0x00000006a2c37c23 */ /* 0x000fe200080108ac */
[----:B------:R-:W-:Y:S01]  /*c570*/  @!P1 PRMT R0, RZ, 0x654, R0 ;  /* 0x00000654ff009816 */ /* 0x000fe20000000000 */
[----:B------:R-:W-:Y:S01]  /*c580*/  MUFU.EX2 R197, R197 ;  /* 0x000000c500c57308 */ /* 0x000fe20000000800 */
[--C-:B------:R-:W-:Y:S01]  /*c590*/  FFMA.FTZ R166, R166, UR6, -R172.reuse ;  /* 0x00000006a6a67c23 */ /* 0x100fe200080108ac */
[--C-:B------:R-:W-:Y:S01]  /*c5a0*/  FFMA.FTZ R167, R167, UR6, -R172.reuse ;  /* 0x00000006a7a77c23 */ /* 0x100fe200080108ac */
[----:B------:R1:W-:Y:S01]  /*c5b0*/  @!P1 SYNCS.ARRIVE.TRANS64.RED.A1T0 RZ, [R0+URZ], RZ ;  /* 0x000000ff00ff99a7 */ /* 0x0003e2000810043f */
[--C-:B------:R-:W-:Y:S01]  /*c5c0*/  FFMA.FTZ R170, R170, UR6, -R172.reuse ;  /* 0x00000006aaaa7c23 */ /* 0x100fe200080108ac */
[--C-:B------:R-:W-:Y:S01]  /*c5d0*/  FFMA.FTZ R171, R171, UR6, -R172.reuse ;  /* 0x00000006abab7c23 */ /* 0x100fe200080108ac */
[--C-:B------:R-:W-:Y:S01]  /*c5e0*/  FFMA.FTZ R174, R174, UR6, -R172.reuse ;  /* 0x00000006aeae7c23 */ /* 0x100fe200080108ac */
[----:B------:R-:W-:Y:S01]  /*c5f0*/  FFMA.FTZ R175, R175, UR6, -R172 ;  /* 0x00000006afaf7c23 */ /* 0x000fe200080108ac */
[----:B------:R-:W-:Y:S01]  /*c600*/  MUFU.EX2 R169, R169 ;  /* 0x000000a900a97308 */ /* 0x000fe20000000800 */
[----:B0-----:R-:W-:Y:S01]  /*c610*/  FFMA.FTZ R15, R152, R15, R196 ;  /* 0x0000000f980f7223 */ /* 0x001fe200000100c4 */
[----:B------:R-:W-:Y:S01]  /*c620*/  FFMA.FTZ R177, R177, UR6, -R172 ;  /* 0x00000006b1b17c23 */ /* 0x000fe200080108ac */
[----:B-1----:R-:W-:-:S02]  /*c630*/  FSEL R0, R2, RZ, P2 ;  /* 0x000000ff02007208 */ /* 0x002fc40001000000 */
[----:B------:R-:W-:Y:S01]  /*c640*/  FADD.FTZ R15, R153, R15 ;  /* 0x0000000f990f7221 */ /* 0x000fe20000010000 */
[----:B------:R-:W-:Y:S01]  /*c650*/  ISETP.GT.AND P2, PT, R20, UR4, PT ;  /* 0x0000000414007c0c */ /* 0x000fe2000bf44270 */
[----:B------:R-:W-:Y:S01]  /*c660*/  UMOV UR4, UR36 ;  /* 0x0000002400047c82 */ /* 0x000fe20008000000 */
[----:B------:R-:W-:Y:S01]  /*c670*/  FADD.FTZ R0, -R0, R21 ;  /* 0x0000001500007221 */ /* 0x000fe20000010100 */
[----:B------:R-:W-:Y:S01]  /*c680*/  MUFU.EX2 R199, R199 ;  /* 0x000000c700c77308 */ /* 0x000fe20000000800 */
[--C-:B------:R-:W-:Y:S01]  /*c690*/  FFMA.FTZ R21, R163, UR6, -R172.reuse ;  /* 0x00000006a3157c23 */ /* 0x100fe200080108ac */
[----:B------:R-:W-:Y:S01]  /*c6a0*/  FFMA.FTZ R172, R178, UR6, -R172 ;  /* 0x00000006b2ac7c23 */ /* 0x000fe200080108ac */
[----:B------:R-:W-:Y:S01]  /*c6b0*/  FMUL.FTZ R0, R0, UR6 ;  /* 0x0000000600007c20 */ /* 0x000fe20008410000 */
[----:B------:R-:W-:Y:S01]  /*c6c0*/  F2FP.BF16.F32.PACK_AB R196, R153, R196 ;  /* 0x000000c499c4723e */ /* 0x000fe200000010ff */
[----:B------:R-:W-:-:S03]  /*c6d0*/  VIADD R20, R20, 0xffffffff ;  /* 0xffffffff14147836 */ /* 0x000fc60000000000 */
[----:B------:R-:W0:Y:S08]  /*c6e0*/  MUFU.EX2 R198, R198 ;  /* 0x000000c600c67308 */ /* 0x000e300000000800 */
[----:B------:R-:W1:Y:S08]  /*c6f0*/  MUFU.EX2 R0, R0 ;  /* 0x0000000000007308 */ /* 0x000e700000000800 */
[----:B------:R-:W2:Y:S01]  /*c700*/  MUFU.EX2 R154, R154 ;  /* 0x0000009a009a7308 */ /* 0x000ea20000000800 */
[----:B0-----:R-:W-:-:S07]  /*c710*/  FADD.FTZ R15, R198, R15 ;  /* 0x0000000fc60f7221 */ /* 0x001fce0000010000 */
[----:B------:R-:W0:Y:S01]  /*c720*/  MUFU.EX2 R156, R156 ;  /* 0x0000009c009c7308 */ /* 0x000e220000000800 */
[----:B-1----:R-:W-:Y:S01]  /*c730*/  FFMA.FTZ R14, R0, R14, R197 ;  /* 0x0000000e000e7223 */ /* 0x002fe200000100c5 */
[----:B------:R-:W-:-:S03]  /*c740*/  F2FP.BF16.F32.PACK_AB R197, R169, R197 ;  /* 0x000000c5a9c5723e */ /* 0x000fc600000010ff */
[----:B------:R-:W-:-:S03]  /*c750*/  FADD.FTZ R14, R169, R14 ;  /* 0x0000000ea90e7221 */ /* 0x000fc60000010000 */
[----:B------:R-:W1:Y:S01]  /*c760*/  MUFU.EX2 R193, R193 ;  /* 0x000000c100c17308 */ /* 0x000e620000000800 */
[----:B------:R-:W-:Y:S01]  /*c770*/  FADD.FTZ R14, R199, R14 ;  /* 0x0000000ec70e7221 */ /* 0x000fe20000010000 */
[----:B--2---:R-:W-:-:S03]  /*c780*/  F2FP.BF16.F32.PACK_AB R199, R154, R199 ;  /* 0x000000c79ac7723e */ /* 0x004fc600000010ff */
[----:B------:R-:W-:-:S03]  /*c790*/  FADD.FTZ R14, R154, R14 ;  /* 0x0000000e9a0e7221 */ /* 0x000fc60000010000 */
[----:B------:R-:W2:Y:S01]  /*c7a0*/  MUFU.EX2 R192, R192 ;  /* 0x000000c000c07308 */ /* 0x000ea20000000800 */
[C---:B0-----:R-:W-:Y:S01]  /*c7b0*/  FADD.FTZ R15, R156.reuse, R15 ;  /* 0x0000000f9c0f7221 */ /* 0x041fe20000010000 */
[----:B------:R-:W-:-:S06]  /*c7c0*/  F2FP.BF16.F32.PACK_AB R198, R156, R198 ;  /* 0x000000c69cc6723e */ /* 0x000fcc00000010ff */
[----:B------:R-:W0:Y:S01]  /*c7d0*/  MUFU.EX2 R155, R155 ;  /* 0x0000009b009b7308 */ /* 0x000e220000000800 */
[----:B-1----:R-:W-:-:S07]  /*c7e0*/  FADD.FTZ R14, R193, R14 ;  /* 0x0000000ec10e7221 */ /* 0x002fce0000010000 */
[----:B------:R-:W1:Y:S01]  /*c7f0*/  MUFU.EX2 R157, R157 ;  /* 0x0000009d009d7308 */ /* 0x000e620000000800 */
[----:B--2---:R-:W-:-:S07]  /*c800*/  FADD.FTZ R15, R192, R15 ;  /* 0x0000000fc00f7221 */ /* 0x004fce0000010000 */
[----:B------:R-:W2:Y:S01]  /*c810*/  MUFU.EX2 R195, R195 ;  /* 0x000000c300c37308 */ /* 0x000ea20000000800 */
[C---:B0-----:R-:W-:Y:S01]  /*c820*/  FADD.FTZ R14, R155.reuse, R14 ;  /* 0x0000000e9b0e7221 */ /* 0x041fe20000010000 */
[----:B------:R-:W-:-:S06]  /*c830*/  F2FP.BF16.F32.PACK_AB R193, R155, R193 ;  /* 0x000000c19bc1723e */ /* 0x000fcc00000010ff */
        /* <DEDUP_REMOVED lines=46> */
[----:B-1----:R-:W-:Y:S01]  /*cb20*/  FADD.FTZ R15, R186, R15 ;  /* 0x0000000fba0f7221 */ /* 0x002fe20000010000 */
[C---:B--2---:R-:W-:Y:S01]  /*cb30*/  FADD.FTZ R14, R172.reuse, R21 ;  /* 0x00000015ac0e7221 */ /* 0x044fe20000010000 */
[----:B------:R-:W-:Y:S01]  /*cb40*/  F2FP.BF16.F32.PACK_AB R187, R172, R177 ;  /* 0x000000b1acbb723e */ /* 0x000fe200000010ff */
[----:B------:R-:W-:Y:S02]  /*cb50*/  IMAD.MOV.U32 R21, RZ, RZ, R2 ;  /* 0x000000ffff157224 */ /* 0x000fe400078e0002 */
[C---:B0-----:R-:W-:Y:S01]  /*cb60*/  FADD.FTZ R15, R168.reuse, R15 ;  /* 0x0000000fa80f7221 */ /* 0x041fe20000010000 */
[----:B------:R-:W-:Y:S01]  /*cb70*/  F2FP.BF16.F32.PACK_AB R186, R168, R186 ;  /* 0x000000baa8ba723e */ /* 0x000fe200000010ff */
[----:B------:R-:W-:Y:S06]  /*cb80*/  @P2 BRA `(.L_x_1273) ;  /* 0xffffffd400382947 */ /* 0x000fec000383ffff */
.L_x_1256:
        /* <DEDUP_REMOVED lines=131> */
.L_x_1274:
[----:B------:R-:W-:Y:S01]  /*d3c0*/  ULEA UR5, UR36, UR37, 0x3 ;  /* 0x0000002524057291 */ /* 0x000fe2000f8e183f */
[----:B------:R-:W-:-:S05]  /*d3d0*/  IMAD.U32 R0, RZ, RZ, UR38 ;  /* 0x00000026ff007e24 */ /* 0x000fca000f8e00ff */
[----:B------:R-:W-:-:S04]  /*d3e0*/  SHF.L.U32 R0, R0, 0x1f, RZ ;  /* 0x0000001f00007819 */ /* 0x000fc800000006ff */
[----:B------:R0:W1:Y:S01]  /*d3f0*/  SYNCS.PHASECHK.TRANS64.TRYWAIT P2, [UR5+0x30850], R0 ;  /* 0x03085000ff0075a7 */ /* 0x0000620008040145 */
[----:B------:R-:W-:Y:S05]  /*d400*/  @!P0 BRA `(.L_x_1275) ;  /* 0x0000000000048947 */ /* 0x000fea0003800000 */
[----:B------:R-:W-:Y:S01]  /*d410*/  BPT.TRAP 0x1 ;  /* 0x000000040000795c */ /* 0x000fe20000300000 */
.L_x_1275:
[----:B-1----:R-:W-:Y:S05]  /*d420*/  @P2 BRA `(.L_x_1276) ;  /* 0x0000000000082947 */ /* 0x002fea0003800000 */
[----:B------:R-:W1:Y:S02]  /*d430*/  SYNCS.PHASECHK.TRANS64.TRYWAIT P0, [UR5+0x30850], R0 ;  /* 0x03085000ff0075a7 */ /* 0x000e640008000145 */
[----:B-1----:R-:W-:Y:S05]  /*d440*/  @!P0 BRA `(.L_x_1277) ;  /* 0x000000d800b48947 */ /* 0x002fea0003800000 */
.L_x_1276:
[----:B------:R-:W-:Y:S01]  /*d450*/  UIADD3 UR37, UR37, 0x400, URZ ;  /* 0x0000040025257890 */ /* 0x000fe2000fffe03f */
[----:B------:R-:W-:Y:S01]  /*d460*/  WARPGROUP.ARRIVE ;  /* 0x00000000000079c5 */ /* 0x000fe20000000000 */
[----:B------:R-:W-:Y:S01]  /*d470*/  UMOV UR11, 0x40000040 ;  /* 0x40000040000b7882 */ /* 0x000fe20000000000 */
[----:B01----:R-:W0:Y:S01]  /*d480*/  SHFL.BFLY PT, R0, R15, 0x2, 0x1f ;  /* 0x0c401f000f007f89 */ /* 0x003e2200000e0000 */
[----:B------:R-:W-:Y:S01]  /*d490*/  USHF.R.U32.HI UR37, URZ, 0x4, UR37 ;  /* 0x000000043f257899 */ /* 0x000fe20008011625 */
[----:B------:R-:W-:Y:S01]  /*d4a0*/  IMAD.U32 R10, RZ, RZ, UR5 ;  /* 0x00000005ff0a7e24 */ /* 0x000fe2000f8e00ff */
[----:B------:R-:W-:Y:S01]  /*d4b0*/  R2UR UR7, R230 ;  /* 0x00000000e60772ca */ /* 0x000fe200000e0000 */
[----:B------:R-:W1:Y:S01]  /*d4c0*/  SHFL.BFLY PT, R5, R14, 0x2, 0x1f ;  /* 0x0c401f000e057f89 */ /* 0x000e6200000e0000 */
[----:B------:R-:W-:Y:S01]  /*d4d0*/  ULOP3.LUT UR37, UR37, 0x3fff, URZ, 0xc0, !UPT ;  /* 0x00003fff25257892 */ /* 0x000fe2000f8ec03f */
[----:B------:R-:W-:Y:S02]  /*d4e0*/  @!P1 VIADD R10, R10, 0x30860 ;  /* 0x000308600a0a9836 */ /* 0x000fe40000000000 */
[----:B------:R-:W-:Y:S01]  /*d4f0*/  IMAD.MOV.U32 R6, RZ, RZ, RZ ;  /* 0x000000ffff067224 */ /* 0x000fe200078e00ff */
[----:B------:R-:W-:Y:S01]  /*d500*/  ULOP3.LUT UR4, UR37, 0x2000000, URZ, 0xfc, !UPT ;  /* 0x0200000025047892 */ /* 0x000fe2000f8efc3f */
[----:B------:R-:W-:Y:S01]  /*d510*/  IMAD.U32 R8, RZ, RZ, UR6 ;  /* 0x00000006ff087e24 */ /* 0x000fe2000f8e00ff */
[----:B------:R-:W-:-:S02]  /*d520*/  @!P1 PRMT R10, RZ, 0x654, R10 ;  /* 0x00000654ff0a9816 */ /* 0x000fc4000000000a */
[----:B------:R-:W-:Y:S02]  /*d530*/  ULEA UR4, UR36, UR4, 0xb ;  /* 0x0000000424047291 */ /* 0x000fe4000f8e583f */
[----:B------:R-:W-:Y:S02]  /*d540*/  UIADD3 UR36, UR36, 0x1, URZ ;  /* 0x0000000124247890 */ /* 0x000fe4000fffe03f */
[----:B------:R-:W-:Y:S02]  /*d550*/  UIADD3 UR8, UR4, 0x80, URZ ;  /* 0x0000008004087890 */ /* 0x000fe4000fffe03f */
[----:B------:R-:W-:Y:S01]  /*d560*/  UIADD3 UR7, UR7, 0x1, URZ ;  /* 0x0000000107077890 */ /* 0x000fe2000fffe03f */
[----:B------:R-:W-:Y:S01]  /*d570*/  UMOV UR10, UR4 ;  /* 0x00000004000a7c82 */ /* 0x000fe20008000000 */
[----:B------:R-:W-:-:S05]  /*d580*/  UISETP.NE.AND UP0, UPT, UR36, 0x2, UPT ;  /* 0x000000022400788c */ /* 0x000fca000bf05270 */
[----:B------:R-:W-:Y:S01]  /*d590*/  HGMMA.64x256x16.F32.BF16 R24, R196, gdesc[UR8].tnspB, R24, gsb0 ;  /* 0x43e00008c4187df0 */ /* 0x000fe20008001818 */
[----:B------:R-:W-:Y:S01]  /*d5a0*/  UMOV UR10, UR8 ;  /* 0x00000008000a7c82 */ /* 0x000fe20008000000 */
[----:B------:R-:W-:Y:S01]  /*d5b0*/  UMOV UR11, 0x40000040 ;  /* 0x40000040000b7882 */ /* 0x000fe20000000000 */
[----:B------:R-:W-:Y:S01]  /*d5c0*/  UIADD3 UR8, UR4, 0x100, URZ ;  /* 0x0000010004087890 */ /* 0x000fe2000fffe03f */
[----:B0-----:R-:W-:Y:S01]  /*d5d0*/  FADD.FTZ R0, R0, R15 ;  /* 0x0000000f00007221 */ /* 0x001fe20000010000 */
[----:B------:R-:W-:Y:S01]  /*d5e0*/  UIADD3 UR4, UR4, 0x180, URZ ;  /* 0x0000018004047890 */ /* 0x000fe2000fffe03f */
[----:B-1----:R-:W-:Y:S01]  /*d5f0*/  FADD.FTZ R4, R5, R14 ;  /* 0x0000000e05047221 */ /* 0x002fe20000010000 */
[----:B------:R-:W-:Y:S01]  /*d600*/  IMAD.U32 R14, RZ, RZ, UR6 ;  /* 0x00000006ff0e7e24 */ /* 0x000fe2000f8e00ff */
[----:B------:R-:W-:Y:S01]  /*d610*/  USEL UR36, UR36, URZ, UP0 ;  /* 0x0000003f24247287 */ /* 0x000fe20008000000 */
[----:B------:R-:W0:Y:S01]  /*d620*/  SHFL.BFLY PT, R5, R0, 0x1, 0x1f ;  /* 0x0c201f0000057f89 */ /* 0x000e2200000e0000 */
[----:B------:R-:W-:-:S03]  /*d630*/  IMAD.U32 R230, RZ, RZ, UR7 ;  /* 0x00000007ffe67e24 */ /* 0x000fc6000f8e00ff */
[----:B------:R-:W1:Y:S01]  /*d640*/  SHFL.BFLY PT, R7, R4, 0x1, 0x1f ;  /* 0x0c201f0004077f89 */ /* 0x000e6200000e0000 */
[----:B0-----:R-:W-:Y:S01]  /*d650*/  FADD.FTZ R11, R0, R5 ;  /* 0x00000005000b7221 */ /* 0x001fe20000010000 */
[----:B------:R-:W-:Y:S02]  /*d660*/  IMAD.MOV.U32 R5, RZ, RZ, RZ ;  /* 0x000000ffff057224 */ /* 0x000fe400078e00ff */
[----:B------:R-:W-:Y:S02]  /*d670*/  IMAD.MOV.U32 R0, RZ, RZ, -0x800000 ;  /* 0xff800000ff007424 */ /* 0x000fe400078e00ff */
[----:B-1----:R-:W-:Y:S01]  /*d680*/  FADD.FTZ R12, R4, R7 ;  /* 0x00000007040c7221 */ /* 0x002fe20000010000 */
[----:B------:R-:W-:Y:S01]  /*d690*/  FSETP.NE.FTZ.AND P0, PT, R11, RZ, PT ;  /* 0x000000ff0b00720b */ /* 0x000fe20003f15000 */
[----:B------:R-:W-:-:S03]  /*d6a0*/  IMAD.MOV.U32 R4, RZ, RZ, -0x800000 ;  /* 0xff800000ff047424 */ /* 0x000fc600078e00ff */
[----:B------:R-:W-:-:S09]  /*d6b0*/  FSETP.NE.FTZ.AND P2, PT, R12, RZ, PT ;  /* 0x000000ff0c00720b */ /* 0x000fd20003f55000 */
[----:B------:R-:W0:Y:S01]  /*d6c0*/  @P0 MUFU.LG2 R7, R11 ;  /* 0x0000000b00070308 */ /* 0x000e220000000c00 */
[----:B------:R-:W-:-:S03]  /*d6d0*/  @P0 FMUL.FTZ R8, R8, 0.69314718246459960938 ;  /* 0x3f31721808080820 */ /* 0x000fc60000410000 */
[----:B------:R-:W-:-:S04]  /*d6e0*/  @P2 FMUL.FTZ R14, R14, 0.69314718246459960938 ;  /* 0x3f3172180e0e2820 */ /* 0x000fc80000410000 */
        /* <DEDUP_REMOVED lines=19> */
[----:B------:R-:W-:-:S04]  /*d820*/  USEL UR4, URZ, 0x1, UP0 ;  /* 0x000000013f047887 */ /* 0x000fc80008000000 */
[----:B------:R-:W-:Y:S01]  /*d830*/  ULOP3.LUT UR38, UR38, UR4, URZ, 0x3c, !UPT ;  /* 0x0000000426267292 */ /* 0x000fe2000f8e3c3f */
[----:B------:R-:W-:Y:S02]  /*d840*/  WARPGROUP.DEPBAR.LE gsb0, 0x0 ;  /* 0x00008000000079c5 */ /* 0x000fe40000010000 */
[----:B------:R-:W-:-:S15]  /*d850*/  WARPGROUP.ARRIVE ;  /* 0x00000000000079c5 */ /* 0x000fde0000000000 */
[----:B------:R-:W-:-:S03]  /*d860*/  NOP ;  /* 0x0000000000007918 */ /* 0x000fc60000000000 */
        /* <DEDUP_REMOVED lines=131> */
.L_x_1207:
        /* <DEDUP_REMOVED lines=11> */
[----:B------:R-:W2:Y:S01]  /*e150*/  LDL R3, [R1+0x60] ;  /* 0x0000600001037983 */ /* 0x000ea20000100800 */
[----:B------:R-:W0:Y:S01]  /*e160*/  S2UR UR4, SR_SWINHI ;  /* 0x00000000000479c3 */ /* 0x000e220000002f00 */
[----:B------:R-:W-:Y:S01]  /*e170*/  IMAD.MOV.U32 R2, RZ, RZ, 0x2 ;  /* 0x00000002ff027424 */ /* 0x000fe200078e00ff */
[----:B------:R-:W-:Y:S01]  /*e180*/  F2FP.BF16.F32.PACK_AB R8, R25, R24 ;  /* 0x000000181908723e */ /* 0x000fe200000010ff */
[----:B------:R-:W-:Y:S01]  /*e190*/  ULDC.64 UR16, c[0x0][0xc00] ;  /* 0x0003000000107ab9 */ /* 0x000fe20000000a00 */
[----:B------:R-:W-:Y:S01]  /*e1a0*/  F2FP.BF16.F32.PACK_AB R9, R27, R26 ;  /* 0x0000001a1b09723e */ /* 0x000fe200000010ff */
[----:B------:R-:W-:Y:S01]  /*e1b0*/  ULDC.64 UR12, c[0x0][0xc00] ;  /* 0x00030000000c7ab9 */ /* 0x000fe20000000a00 */
[----:B------:R-:W-:Y:S01]  /*e1c0*/  F2FP.BF16.F32.PACK_AB R10, R29, R28 ;  /* 0x0000001c1d0a723e */ /* 0x000fe200000010ff */
[----:B------:R-:W-:Y:S01]  /*e1d0*/  ULDC.64 UR20, c[0x0][0x208] ;  /* 0x0000820000147ab9 */ /* 0x000fe20000000a00 */
[----:B------:R-:W-:Y:S01]  /*e1e0*/  F2FP.BF16.F32.PACK_AB R11, R31, R30 ;  /* 0x0000001e1f0b723e */ /* 0x000fe200000010ff */
[----:B------:R-:W-:Y:S01]  /*e1f0*/  ULDC.64 UR14, c[0x0][0xc08] ;  /* 0x00030200000e7ab9 */ /* 0x000fe20000000a00 */
[----:B------:R-:W-:Y:S01]  /*e200*/  R2UR UR19, R22 ;  /* 0x00000000161372ca */ /* 0x000fe200000e0000 */
[----:B------:R-:W-:Y:S01]  /*e210*/  ULDC UR22, c[0x0][0xbe8] ;  /* 0x0002fa0000167ab9 */ /* 0x000fe20000000800 */
[----:B------:R-:W-:-:S02]  /*e220*/  R2UR UR9, R229 ;  /* 0x00000000e50972ca */ /* 0x000fc400000e0000 */
[----:B------:R-:W-:Y:S02]  /*e230*/  R2UR UR18, R200 ;  /* 0x00000000c81272ca */ /* 0x000fe400000e0000 */
[----:B------:R-:W-:Y:S01]  /*e240*/  R2UR UR26, R201 ;  /* 0x00000000c91a72ca */ /* 0x000fe200000e0000 */
[----:B------:R-:W-:Y:S01]  /*e250*/  UMOV UR10, UR8 ;  /* 0x00000008000a7c82 */ /* 0x000fe20008000000 */
[----:B0-----:R-:W-:-:S07]  /*e260*/  UMOV UR11, UR4 ;  /* 0x00000004000b7c82 */ /* 0x001fce0008000000 */
[----:B------:R-:W-:Y:S02]  /*e270*/  UIMAD.WIDE UR12, UR9, 0x4, UR12 ;  /* 0x00000004090c78a5 */ /* 0x000fe4000f8e020c */
[----:B------:R-:W-:Y:S01]  /*e280*/  UISETP.NE.U32.AND UP0, UPT, UR14, URZ, UPT ;  /* 0x0000003f0e00728c */ /* 0x000fe2000bf05070 */
[----:B------:R-:W-:-:S03]  /*e290*/  ULDC UR4, c[0x0][0xad4] ;  /* 0x0002b50000047ab9 */ /* 0x000fc60000000800 */
[----:B------:R-:W-:-:S11]  /*e2a0*/  UISETP.NE.AND.EX UP0, UPT, UR15, URZ, UPT, UP0 ;  /* 0x0000003f0f00728c */ /* 0x000fd6000bf05300 */
[----:B------:R-:W-:Y:S02]  /*e2b0*/  @UP0 ULDC.64 UR14, c[0x0][0xc08] ;  /* 0x00030200000e0ab9 */ /* 0x000fe40000000a00 */
[----:B------:R-:W-:Y:S01]  /*e2c0*/  @UP0 UIMAD.WIDE UR14, UR9, 0x4, UR14 ;  /* 0x00000004090e08a5 */ /* 0x000fe2000f8e020e */
[----:B------:R-:W-:Y:S01]  /*e2d0*/  BAR.SYNC.DEFER_BLOCKING 0x1, 0x100 ;  /* 0x0044000000007b1d */ /* 0x000fe20000010000 */
[----:B--2---:R-:W-:-:S03]  /*e2e0*/  IMAD.WIDE R2, R3, R2, UR10 ;  /* 0x0000000a03027e25 */ /* 0x004fc6000f8e0202 */
[C---:B------:R-:W-:Y:S02]  /*e2f0*/  IADD3 R13, P1, R2.reuse, 0x20, RZ ;  /* 0x00000020020d7810 */ /* 0x040fe40007f3e0ff */
[C---:B------:R-:W-:Y:S02]  /*e300*/  IADD3 R15, P0, R2.reuse, 0x40, RZ ;  /* 0x00000040020f7810 */ /* 0x040fe40007f1e0ff */
[----:B------:R-:W-:Y:S02]  /*e310*/  LOP3.LUT R12, R13, 0x380, RZ, 0xc0, !PT ;  /* 0x000003800d0c7812 */ /* 0x000fe400078ec0ff */
[----:B------:R-:W-:Y:S02]  /*e320*/  IADD3 R155, P4, R2, 0x60, RZ ;  /* 0x00000060029b7810 */ /* 0x000fe40007f9e0ff */
[----:B------:R-:W-:Y:S02]  /*e330*/  SHF.R.U64 R12, R12, 0x3, RZ ;  /* 0x000000030c0c7819 */ /* 0x000fe400000012ff */
[----:B------:R-:W-:-:S02]  /*e340*/  IADD3 R157, P3, R2, 0x4000, RZ ;  /* 0x00004000029d7810 */ /* 0x000fc40007f7e0ff */
[----:B------:R-:W-:Y:S01]  /*e350*/  LOP3.LUT R12, R12, R13, RZ, 0x3c, !PT ;  /* 0x0000000d0c0c7212 */ /* 0x000fe200078e3cff */
[----:B------:R-:W-:Y:S01]  /*e360*/  IMAD.X R13, RZ, RZ, R3, P1 ;  /* 0x000000ffff0d7224 */ /* 0x000fe200008e0603 */
[C---:B------:R-:W-:Y:S02]  /*e370*/  LOP3.LUT R7, R2.reuse, 0x380, RZ, 0xc0, !PT ;  /* 0x0000038002077812 */ /* 0x040fe400078ec0ff */
[----:B------:R-:W-:Y:S02]  /*e380*/  LOP3.LUT R14, R15, 0x380, RZ, 0xc0, !PT ;  /* 0x000003800f0e7812 */ /* 0x000fe400078ec0ff */
[C---:B------:R-:W-:Y:S02]  /*e390*/  IADD3 R159, P6, R2.reuse, 0x4020, RZ ;  /* 0x00004020029f7810 */ /* 0x040fe40007fde0ff */
[C---:B------:R-:W-:Y:S02]  /*e3a0*/  IADD3 R161, P5, R2.reuse, 0x4040, RZ ;  /* 0x0000404002a17810 */ /* 0x040fe40007fbe0ff */
[----:B------:R-:W-:-:S02]  /*e3b0*/  IADD3 R163, P2, R2, 0x4060, RZ ;  /* 0x0000406002a37810 */ /* 0x000fc40007f5e0ff */
[----:B------:R-:W-:Y:S02]  /*e3c0*/  LOP3.LUT R154, R155, 0x380, RZ, 0xc0, !PT ;  /* 0x000003809b9a7812 */ /* 0x000fe400078ec0ff */
[----:B------:R-:W-:Y:S02]  /*e3d0*/  LOP3.LUT R156, R157, 0x380, RZ, 0xc0, !PT ;  /* 0x000003809d9c7812 */ /* 0x000fe400078ec0ff */
[----:B------:R-:W-:Y:S02]  /*e3e0*/  IADD3 R165, P1, R2, 0x8000, RZ ;  /* 0x0000800002a57810 */ /* 0x000fe40007f3e0ff */
[----:B------:R-:W-:Y:S02]  /*e3f0*/  SHF.R.U64 R7, R7, 0x3, RZ ;  /* 0x0000000307077819 */ /* 0x000fe400000012ff */
[----:B------:R-:W-:Y:S02]  /*e400*/  SHF.R.U64 R14, R14, 0x3, RZ ;  /* 0x000000030e0e7819 */ /* 0x000fe400000012ff */
[----:B------:R-:W-:-:S02]  /*e410*/  LOP3.LUT R158, R159, 0x380, RZ, 0xc0, !PT ;  /* 0x000003809f9e7812 */ /* 0x000fc400078ec0ff */
[----:B------:R-:W-:Y:S02]  /*e420*/  LOP3.LUT R160, R161, 0x380, RZ, 0xc0, !PT ;  /* 0x00000380a1a07812 */ /* 0x000fe400078ec0ff */
[----:B------:R-:W-:Y:S02]  /*e430*/  LOP3.LUT R162, R163, 0x380, RZ, 0xc0, !PT ;  /* 0x00000380a3a27812 */ /* 0x000fe400078ec0ff */
[----:B------:R-:W-:Y:S02]  /*e440*/  SHF.R.U64 R154, R154, 0x3, RZ ;  /* 0x000000039a9a7819 */ /* 0x000fe400000012ff */
[----:B------:R-:W-:Y:S02]  /*e450*/  SHF.R.U64 R156, R156, 0x3, RZ ;  /* 0x000000039c9c7819 */ /* 0x000fe400000012ff */
[----:B------:R-:W-:Y:S02]  /*e460*/  LOP3.LUT R164, R165, 0x380, RZ, 0xc0, !PT ;  /* 0x00000380a5a47812 */ /* 0x000fe400078ec0ff */
[----:B------:R-:W-:Y:S01]  /*e470*/  LOP3.LUT R6, R7, R2, RZ, 0x3c, !PT ;  /* 0x0000000207067212 */ /* 0x000fe200078e3cff */
[--C-:B------:R-:W-:Y:S01]  /*e480*/  IMAD.MOV.U32 R7, RZ, RZ, R3.reuse ;  /* 0x000000ffff077224 */ /* 0x100fe200078e0003 */
[----:B------:R-:W-:Y:S01]  /*e490*/  LOP3.LUT R14, R14, R15, RZ, 0x3c, !PT ;  /* 0x0000000f0e0e7212 */ /* 0x000fe200078e3cff */
[----:B------:R-:W-:Y:S01]  /*e4a0*/  IMAD.X R15, RZ, RZ, R3, P0 ;  /* 0x000000ffff0f7224 */ /* 0x000fe200000e0603 */
[----:B------:R-:W-:-:S02]  /*e4b0*/  SHF.R.U64 R158, R158, 0x3, RZ ;  /* 0x000000039e9e7819 */ /* 0x000fc400000012ff */
[----:B------:R-:W-:Y:S02]  /*e4c0*/  SHF.R.U64 R160, R160, 0x3, RZ ;  /* 0x00000003a0a07819 */ /* 0x000fe400000012ff */
[----:B------:R-:W-:Y:S02]  /*e4d0*/  SHF.R.U64 R162, R162, 0x3, RZ ;  /* 0x00000003a2a27819 */ /* 0x000fe400000012ff */
[----:B------:R-:W-:Y:S01]  /*e4e0*/  LOP3.LUT R154, R154, R155, RZ, 0x3c, !PT ;  /* 0x0000009b9a9a7212 */ /* 0x000fe200078e3cff */
[--C-:B------:R-:W-:Y:S01]  /*e4f0*/  IMAD.X R155, RZ, RZ, R3.reuse, P4 ;  /* 0x000000ffff9b7224 */ /* 0x100fe200020e0603 */
[----:B------:R-:W-:Y:S01]  /*e500*/  LOP3.LUT R156, R156, R157, RZ, 0x3c, !PT ;  /* 0x0000009d9c9c7212 */ /* 0x000fe200078e3cff */
[----:B------:R-:W-:Y:S01]  /*e510*/  IMAD.X R157, RZ, RZ, R3, P3 ;  /* 0x000000ffff9d7224 */ /* 0x000fe200018e0603 */
[----:B------:R-:W-:Y:S02]  /*e520*/  SHF.R.U64 R164, R164, 0x3, RZ ;  /* 0x00000003a4a47819 */ /* 0x000fe400000012ff */
[----:B------:R-:W-:-:S02]  /*e530*/  IADD3 R167, P0, R2, 0x8020, RZ ;  /* 0x0000802002a77810 */ /* 0x000fc40007f1e0ff */
[C---:B------:R-:W-:Y:S02]  /*e540*/  IADD3 R169, P4, R2.reuse, 0x8040, RZ ;  /* 0x0000804002a97810 */ /* 0x040fe40007f9e0ff */
[----:B------:R-:W-:Y:S02]  /*e550*/  IADD3 R171, P3, R2, 0x8060, RZ ;  /* 0x0000806002ab7810 */ /* 0x000fe40007f7e0ff */
        /* <DEDUP_REMOVED lines=8> */
[----:B------:R-:W-:-:S02]  /*e5e0*/  MOV R6, R6 ;  /* 0x0000000600067202 */ /* 0x000fc40000000f00 */
[----:B------:R-:W-:Y:S02]  /*e5f0*/  LOP3.LUT R166, R167, 0x380, RZ, 0xc0, !PT ;  /* 0x00000380a7a67812 */ /* 0x000fe400078ec0ff */
[C---:B------:R-:W-:Y:S01]  /*e600*/  IADD3 R21, P6, R2.reuse, 0xc000, RZ ;  /* 0x0000c00002157810 */ /* 0x040fe20007fde0ff */
[----:B------:R0:W-:Y:S01]  /*e610*/  STSM.16.M88.4 [R6], R8 ;  /* 0x0000000806007844 */ /* 0x0001e20000000200 */
[C---:B------:R-:W-:Y:S02]  /*e620*/  IADD3 R153, P5, R2.reuse, 0xc020, RZ ;  /* 0x0000c02002997810 */ /* 0x040fe40007fbe0ff */
[----:B------:R-:W-:Y:S02]  /*e630*/  IADD3 R7, P2, R2, 0xc040, RZ ;  /* 0x0000c04002077810 */ /* 0x000fe40007f5e0ff */
[----:B------:R-:W-:Y:S02]  /*e640*/  LOP3.LUT R168, R169, 0x380, RZ, 0xc0, !PT ;  /* 0x00000380a9a87812 */ /* 0x000fe400078ec0ff */
[----:B------:R-:W-:-:S02]  /*e650*/  LOP3.LUT R170, R171, 0x380, RZ, 0xc0, !PT ;  /* 0x00000380abaa7812 */ /* 0x000fc400078ec0ff */
[----:B------:R-:W-:Y:S02]  /*e660*/  IADD3 R2, P1, R2, 0xc060, RZ ;  /* 0x0000c06002027810 */ /* 0x000fe40007f3e0ff */
[----:B------:R-:W-:Y:S02]  /*e670*/  SHF.R.U64 R166, R166, 0x3, RZ ;  /* 0x00000003a6a67819 */ /* 0x000fe400000012ff */
[----:B------:R-:W-:Y:S02]  /*e680*/  SHF.R.U64 R168, R168, 0x3, RZ ;  /* 0x00000003a8a87819 */ /* 0x000fe400000012ff */
[----:B------:R-:W-:Y:S02]  /*e690*/  SHF.R.U64 R170, R170, 0x3, RZ ;  /* 0x00000003aaaa7819 */ /* 0x000fe400000012ff */
[----:B------:R-:W-:Y:S02]  /*e6a0*/  LOP3.LUT R5, R2, 0x380, RZ, 0xc0, !PT ;  /* 0x0000038002057812 */ /* 0x000fe400078ec0ff */
[----:B------:R-:W-:-:S02]  /*e6b0*/  LOP3.LUT R152, R153, 0x380, RZ, 0xc0, !PT ;  /* 0x0000038099987812 */ /* 0x000fc400078ec0ff */
[----:B------:R-:W-:Y:S01]  /*e6c0*/  LOP3.LUT R166, R166, R167, RZ, 0x3c, !PT ;  /* 0x000000a7a6a67212 */ /* 0x000fe200078e3cff */
[--C-:B------:R-:W-:Y:S01]  /*e6d0*/  IMAD.X R167, RZ, RZ, R3.reuse, P0 ;  /* 0x000000ffffa77224 */ /* 0x100fe200000e0603 */
[----:B------:R-:W-:Y:S01]  /*e6e0*/  LOP3.LUT R168, R168, R169, RZ, 0x3c, !PT ;  /* 0x000000a9a8a87212 */ /* 0x000fe200078e3cff */
[--C-:B------:R-:W-:Y:S01]  /*e6f0*/  IMAD.X R169, RZ, RZ, R3.reuse, P4 ;  /* 0x000000ffffa97224 */ /* 0x100fe200020e0603 */
[----:B------:R-:W-:Y:S01]  /*e700*/  LOP3.LUT R170, R170, R171, RZ, 0x3c, !PT ;  /* 0x000000abaaaa7212 */ /* 0x000fe200078e3cff */
[----:B------:R-:W-:Y:S01]  /*e710*/  IMAD.X R171, RZ, RZ, R3, P3 ;  /* 0x000000ffffab7224 */ /* 0x000fe200018e0603 */
[----:B------:R-:W-:Y:S02]  /*e720*/  SHF.R.U64 R5, R5, 0x3, RZ ;  /* 0x0000000305057819 */ /* 0x000fe400000012ff */
[----:B------:R-:W-:Y:S02]  /*e730*/  SHF.R.U64 R152, R152, 0x3, RZ ;  /* 0x0000000398987819 */ /* 0x000fe400000012ff */
[----:B------:R-:W-:-:S02]  /*e740*/  LOP3.LUT R2, R5, R2, RZ, 0x3c, !PT ;  /* 0x0000000205027212 */ /* 0x000fc400078e3cff */
[----:B------:R-:W-:Y:S02]  /*e750*/  MOV R19, R12 ;  /* 0x0000000c00137202 */ /* 0x000fe40000000f00 */
[----:B------:R-:W-:Y:S02]  /*e760*/  MOV R176, R14 ;  /* 0x0000000e00b07202 */ /* 0x000fe40000000f00 */
[----:B0-----:R-:W-:Y:S02]  /*e770*/  F2FP.BF16.F32.PACK_AB R8, R33, R32 ;  /* 0x000000202108723e */ /* 0x001fe400000010ff */
[----:B------:R-:W-:Y:S02]  /*e780*/  F2FP.BF16.F32.PACK_AB R9, R35, R34 ;  /* 0x000000222309723e */ /* 0x000fe400000010ff */
[----:B------:R-:W-:Y:S02]  /*e790*/  F2FP.BF16.F32.PACK_AB R10, R37, R36 ;  /* 0x00000024250a723e */ /* 0x000fe400000010ff */
[----:B------:R-:W-:-:S02]  /*e7a0*/  F2FP.BF16.F32.PACK_AB R11, R39, R38 ;  /* 0x00000026270b723e */ /* 0x000fc400000010ff */
[----:B------:R-:W-:Y:S01]  /*e7b0*/  LOP3.LUT R152, R152, R153, RZ, 0x3c, !PT ;  /* 0x0000009998987212 */ /* 0x000fe200078e3cff */
[----:B------:R-:W-:Y:S01]  /*e7c0*/  IMAD.X R153, RZ, RZ, R3, P5 ;  /* 0x000000ffff997224 */ /* 0x000fe200028e0603 */
[----:B------:R-:W-:Y:S01]  /*e7d0*/  MOV R5, R164 ;  /* 0x000000a400057202 */ /* 0x000fe20000000f00 */
[----:B------:R0:W-:Y:S01]  /*e7e0*/  STSM.16.M88.4 [R19], R8 ;  /* 0x0000000813007844 */ /* 0x0001e20000000200 */
[----:B------:R-:W-:Y:S02]  /*e7f0*/  MOV R17, R166 ;  /* 0x000000a600117202 */ /* 0x000fe40000000f00 */
[----:B------:R-:W-:Y:S02]  /*e800*/  F2FP.BF16.F32.PACK_AB R12, R41, R40 ;  /* 0x00000028290c723e */ /* 0x000fe400000010ff */
[----:B------:R-:W-:Y:S02]  /*e810*/  F2FP.BF16.F32.PACK_AB R13, R43, R42 ;  /* 0x0000002a2b0d723e */ /* 0x000fe400000010ff */
[----:B------:R-:W-:-:S02]  /*e820*/  F2FP.BF16.F32.PACK_AB R14, R45, R44 ;  /* 0x0000002c2d0e723e */ /* 0x000fc400000010ff */
[----:B------:R-:W-:Y:S02]  /*e830*/  F2FP.BF16.F32.PACK_AB R15, R47, R46 ;  /* 0x0000002e2f0f723e */ /* 0x000fe400000010ff */
[----:B------:R-:W-:Y:S02]  /*e840*/  LOP3.LUT R20, R21, 0x380, RZ, 0xc0, !PT ;  /* 0x0000038015147812 */ /* 0x000fe400078ec0ff */
[----:B------:R-:W-:Y:S01]  /*e850*/  MOV R154, R154 ;  /* 0x0000009a009a7202 */ /* 0x000fe20000000f00 */
[----:B------:R-:W-:Y:S01]  /*e860*/  STSM.16.M88.4 [R176], R12 ;  /* 0x0000000cb0007844 */ /* 0x000fe20000000200 */
[----:B------:R-:W-:Y:S02]  /*e870*/  MOV R22, R168 ;  /* 0x000000a800167202 */ /* 0x000fe40000000f00 */
[----:B------:R-:W-:Y:S02]  /*e880*/  MOV R172, R170 ;  /* 0x000000aa00ac7202 */ /* 0x000fe40000000f00 */
[----:B------:R-:W-:-:S02]  /*e890*/  F2FP.BF16.F32.PACK_AB R164, R49, R48 ;  /* 0x0000003031a4723e */ /* 0x000fc400000010ff */
[----:B------:R-:W-:Y:S02]  /*e8a0*/  F2FP.BF16.F32.PACK_AB R165, R51, R50 ;  /* 0x0000003233a5723e */ /* 0x000fe400000010ff */
[----:B------:R-:W-:Y:S02]  /*e8b0*/  F2FP.BF16.F32.PACK_AB R166, R53, R52 ;  /* 0x0000003435a6723e */ /* 0x000fe400000010ff */
[----:B------:R-:W-:Y:S02]  /*e8c0*/  F2FP.BF16.F32.PACK_AB R167, R55, R54 ;  /* 0x0000003637a7723e */ /* 0x000fe400000010ff */
[----:B------:R-:W-:Y:S02]  /*e8d0*/  MOV R156, R156 ;  /* 0x0000009c009c7202 */ /* 0x000fe40000000f00 */
[----:B------:R-:W-:Y:S01]  /*e8e0*/  F2FP.BF16.F32.PACK_AB R168, R57, R56 ;  /* 0x0000003839a8723e */ /* 0x000fe200000010ff */
[----:B------:R1:W-:Y:S01]  /*e8f0*/  STSM.16.M88.4 [R154], R164 ;  /* 0x000000a49a007844 */ /* 0x0003e20000000200 */
[----:B------:R-:W-:-:S02]  /*e900*/  F2FP.BF16.F32.PACK_AB R169, R59, R58 ;  /* 0x0000003a3ba9723e */ /* 0x000fc400000010ff */
[----:B------:R-:W-:Y:S02]  /*e910*/  F2FP.BF16.F32.PACK_AB R170, R61, R60 ;  /* 0x0000003c3daa723e */ /* 0x000fe400000010ff */
[----:B------:R-:W-:Y:S02]  /*e920*/  F2FP.BF16.F32.PACK_AB R171, R63, R62 ;  /* 0x0000003e3fab723e */ /* 0x000fe400000010ff */
[----:B------:R-:W-:Y:S02]  /*e930*/  LOP3.LUT R6, R7, 0x380, RZ, 0xc0, !PT ;  /* 0x0000038007067812 */ /* 0x000fe400078ec0ff */
[----:B------:R-:W-:Y:S01]  /*e940*/  SHF.R.U64 R20, R20, 0x3, RZ ;  /* 0x0000000314147819 */ /* 0x000fe200000012ff */
[----:B------:R2:W-:Y:S01]  /*e950*/  STSM.16.M88.4 [R156], R168 ;  /* 0x000000a89c007844 */ /* 0x0005e20000000200 */
[----:B0-----:R-:W-:Y:S02]  /*e960*/  MOV R19, R152 ;  /* 0x0000009800137202 */ /* 0x001fe40000000f00 */
[----:B------:R-:W-:-:S02]  /*e970*/  SHF.R.U64 R6, R6, 0x3, RZ ;  /* 0x0000000306067819 */ /* 0x000fc400000012ff */
[----:B------:R-:W-:Y:S02]  /*e980*/  MOV R173, R158 ;  /* 0x0000009e00ad7202 */ /* 0x000fe40000000f00 */
[----:B------:R-:W-:Y:S02]  /*e990*/  F2FP.BF16.F32.PACK_AB R152, R65, R64 ;  /* 0x000000404198723e */ /* 0x000fe400000010ff */
[----:B------:R-:W-:Y:S02]  /*e9a0*/  F2FP.BF16.F32.PACK_AB R153, R67, R66 ;  /* 0x000000424399723e */ /* 0x000fe400000010ff */
[----:B-1----:R-:W-:Y:S02]  /*e9b0*/  F2FP.BF16.F32.PACK_AB R154, R69, R68 ;  /* 0x00000044459a723e */ /* 0x002fe400000010ff */
[----:B------:R-:W-:Y:S02]  /*e9c0*/  F2FP.BF16.F32.PACK_AB R155, R71, R70 ;  /* 0x00000046479b723e */ /* 0x000fe400000010ff */
[----:B------:R-:W-:-:S02]  /*e9d0*/  MOV R174, R160 ;  /* 0x000000a000ae7202 */ /* 0x000fc40000000f00 */
[----:B------:R-:W-:Y:S01]  /*e9e0*/  MOV R175, R162 ;  /* 0x000000a200af7202 */ /* 0x000fe20000000f00 */
[----:B------:R0:W-:Y:S01]  /*e9f0*/  STSM.16.M88.4 [R173], R152 ;  /* 0x00000098ad007844 */ /* 0x0001e20000000200 */
[----:B--2---:R-:W-:Y:S02]  /*ea00*/  F2FP.BF16.F32.PACK_AB R156, R73, R72 ;  /* 0x00000048499c723e */ /* 0x004fe400000010ff */
[----:B------:R-:W-:Y:S02]  /*ea10*/  F2FP.BF16.F32.PACK_AB R157, R75, R74 ;  /* 0x0000004a4b9d723e */ /* 0x000fe400000010ff */
[----:B------:R-:W-:Y:S02]  /*ea20*/  F2FP.BF16.F32.PACK_AB R158, R77, R76 ;  /* 0x0000004c4d9e723e */ /* 0x000fe400000010ff */
[----:B------:R-:W-:Y:S02]  /*ea30*/  F2FP.BF16.F32.PACK_AB R159, R79, R78 ;  /* 0x0000004e4f9f723e */ /* 0x000fe400000010ff */
[----:B------:R-:W-:Y:S01]  /*ea40*/  LOP3.LUT R20, R20, R21, RZ, 0x3c, !PT ;  /* 0x0000001514147212 */ /* 0x000fe200078e3cff */
[----:B------:R-:W-:Y:S01]  /*ea50*/  IMAD.X R21, RZ, RZ, R3, P6 ;  /* 0x000000ffff157224 */ /* 0x000fe200030e0603 */
[----:B------:R-:W-:Y:S01]  /*ea60*/  F2FP.BF16.F32.PACK_AB R160, R81, R80 ;  /* 0x0000005051a0723e */ /* 0x000fe200000010ff */
[----:B------:R1:W-:Y:S01]  /*ea70*/  STSM.16.M88.4 [R174], R156 ;  /* 0x0000009cae007844 */ /* 0x0003e20000000200 */
[----:B------:R-:W-:-:S02]  /*ea80*/  F2FP.BF16.F32.PACK_AB R161, R83, R82 ;  /* 0x0000005253a1723e */ /* 0x000fc400000010ff */
[----:B------:R-:W-:Y:S02]  /*ea90*/  F2FP.BF16.F32.PACK_AB R162, R85, R84 ;  /* 0x0000005455a2723e */ /* 0x000fe400000010ff */
[----:B------:R-:W-:Y:S02]  /*eaa0*/  F2FP.BF16.F32.PACK_AB R163, R87, R86 ;  /* 0x0000005657a3723e */ /* 0x000fe400000010ff */
[----:B------:R-:W-:Y:S01]  /*eab0*/  LOP3.LUT R6, R6, R7, RZ, 0x3c, !PT ;  /* 0x0000000706067212 */ /* 0x000fe200078e3cff */
[--C-:B------:R-:W-:Y:S01]  /*eac0*/  IMAD.X R7, RZ, RZ, R3.reuse, P2 ;  /* 0x000000ffff077224 */ /* 0x100fe200010e0603 */
[----:B------:R-:W-:Y:S01]  /*ead0*/  F2FP.BF16.F32.PACK_AB R8, R89, R88 ;  /* 0x000000585908723e */ /* 0x000fe200000010ff */
[----:B------:R-:W-:Y:S01]  /*eae0*/  IMAD.X R3, RZ, RZ, R3, P1 ;  /* 0x000000ffff037224 */ /* 0x000fe200008e0603 */
[----:B------:R-:W-:Y:S01]  /*eaf0*/  F2FP.BF16.F32.PACK_AB R9, R91, R90 ;  /* 0x0000005a5b09723e */ /* 0x000fe200000010ff */
[----:B------:R2:W-:Y:S01]  /*eb00*/  STSM.16.M88.4 [R175], R160 ;  /* 0x000000a0af007844 */ /* 0x0005e20000000200 */
[----:B------:R-:W-:-:S02]  /*eb10*/  F2FP.BF16.F32.PACK_AB R10, R93, R92 ;  /* 0x0000005c5d0a723e */ /* 0x000fc400000010ff */
[----:B------:R-:W-:Y:S02]  /*eb20*/  F2FP.BF16.F32.PACK_AB R11, R95, R94 ;  /* 0x0000005e5f0b723e */ /* 0x000fe400000010ff */
[----:B------:R-:W-:Y:S02]  /*eb30*/  F2FP.BF16.F32.PACK_AB R12, R97, R96 ;  /* 0x00000060610c723e */ /* 0x000fe400000010ff */
[----:B------:R-:W-:Y:S01]  /*eb40*/  F2FP.BF16.F32.PACK_AB R13, R99, R98 ;  /* 0x00000062630d723e */ /* 0x000fe200000010ff */
[----:B------:R3:W-:Y:S01]  /*eb50*/  STSM.16.M88.4 [R5], R8 ;  /* 0x0000000805007844 */ /* 0x0007e20000000200 */
[----:B------:R-:W-:Y:S02]  /*eb60*/  F2FP.BF16.F32.PACK_AB R14, R101, R100 ;  /* 0x00000064650e723e */ /* 0x000fe400000010ff */
[----:B------:R-:W-:Y:S02]  /*eb70*/  F2FP.BF16.F32.PACK_AB R15, R103, R102 ;  /* 0x00000066670f723e */ /* 0x000fe400000010ff */
[----:B0-----:R-:W-:-:S02]  /*eb80*/  F2FP.BF16.F32.PACK_AB R152, R105, R104 ;  /* 0x000000686998723e */ /* 0x001fc400000010ff */
[----:B------:R-:W-:Y:S01]  /*eb90*/  F2FP.BF16.F32.PACK_AB R153, R107, R106 ;  /* 0x0000006a6b99723e */ /* 0x000fe200000010ff */
[----:B------:R0:W-:Y:S01]  /*eba0*/  STSM.16.M88.4 [R17], R12 ;  /* 0x0000000c11007844 */ /* 0x0001e20000000200 */
[----:B------:R-:W-:Y:S02]  /*ebb0*/  F2FP.BF16.F32.PACK_AB R154, R109, R108 ;  /* 0x0000006c6d9a723e */ /* 0x000fe400000010ff */
[----:B------:R-:W-:Y:S02]  /*ebc0*/  F2FP.BF16.F32.PACK_AB R155, R111, R110 ;  /* 0x0000006e6f9b723e */ /* 0x000fe400000010ff */
[----:B-1----:R-:W-:Y:S02]  /*ebd0*/  F2FP.BF16.F32.PACK_AB R156, R113, R112 ;  /* 0x00000070719c723e */ /* 0x002fe400000010ff */
[----:B------:R-:W-:Y:S01]  /*ebe0*/  F2FP.BF16.F32.PACK_AB R157, R115, R114 ;  /* 0x00000072739d723e */ /* 0x000fe200000010ff */
[----:B------:R-:W-:Y:S01]  /*ebf0*/  STSM.16.M88.4 [R22], R152 ;  /* 0x0000009816007844 */ /* 0x000fe20000000200 */
[----:B------:R-:W-:-:S02]  /*ec00*/  F2FP.BF16.F32.PACK_AB R158, R117, R116 ;  /* 0x00000074759e723e */ /* 0x000fc400000010ff */
[----:B------:R-:W-:Y:S02]  /*ec10*/  F2FP.BF16.F32.PACK_AB R159, R119, R118 ;  /* 0x00000076779f723e */ /* 0x000fe400000010ff */
[----:B------:R-:W-:Y:S02]  /*ec20*/  MOV R20, R20 ;  /* 0x0000001400147202 */ /* 0x000fe40000000f00 */
[----:B--2---:R-:W-:Y:S01]  /*ec30*/  F2FP.BF16.F32.PACK_AB R160, R121, R120 ;  /* 0x0000007879a0723e */ /* 0x004fe200000010ff */
[----:B------:R-:W-:Y:S01]  /*ec40*/  STSM.16.M88.4 [R172], R156 ;  /* 0x0000009cac007844 */ /* 0x000fe20000000200 */
[----:B------:R-:W-:Y:S02]  /*ec50*/  F2FP.BF16.F32.PACK_AB R161, R123, R122 ;  /* 0x0000007a7ba1723e */ /* 0x000fe400000010ff */
[----:B------:R-:W-:Y:S02]  /*ec60*/  F2FP.BF16.F32.PACK_AB R162, R125, R124 ;  /* 0x0000007c7da2723e */ /* 0x000fe400000010ff */
[----:B------:R-:W-:-:S02]  /*ec70*/  F2FP.BF16.F32.PACK_AB R163, R127, R126 ;  /* 0x0000007e7fa3723e */ /* 0x000fc400000010ff */
[----:B------:R-:W-:Y:S02]  /*ec80*/  F2FP.BF16.F32.PACK_AB R164, R129, R128 ;  /* 0x0000008081a4723e */ /* 0x000fe400000010ff */
[----:B------:R-:W-:Y:S01]  /*ec90*/  F2FP.BF16.F32.PACK_AB R165, R131, R130 ;  /* 0x0000008283a5723e */ /* 0x000fe200000010ff */
[----:B------:R-:W-:Y:S01]  /*eca0*/  STSM.16.M88.4 [R20], R160 ;  /* 0x000000a014007844 */ /* 0x000fe20000000200 */
[----:B------:R-:W-:Y:S02]  /*ecb0*/  F2FP.BF16.F32.PACK_AB R166, R133, R132 ;  /* 0x0000008485a6723e */ /* 0x000fe400000010ff */
[----:B------:R-:W-:Y:S02]  /*ecc0*/  F2FP.BF16.F32.PACK_AB R167, R135, R134 ;  /* 0x0000008687a7723e */ /* 0x000fe400000010ff */
[----:B------:R-:W-:Y:S02]  /*ecd0*/  MOV R6, R6 ;  /* 0x0000000600067202 */ /* 0x000fe40000000f00 */
[----:B---3--:R-:W-:Y:S01]  /*ece0*/  F2FP.BF16.F32.PACK_AB R8, R137, R136 ;  /* 0x000000888908723e */ /* 0x008fe200000010ff */
[----:B------:R-:W-:Y:S01]  /*ecf0*/  STSM.16.M88.4 [R19], R164 ;  /* 0x000000a413007844 */ /* 0x000fe20000000200 */
[----:B------:R-:W-:-:S02]  /*ed00*/  F2FP.BF16.F32.PACK_AB R9, R139, R138 ;  /* 0x0000008a8b09723e */ /* 0x000fc400000010ff */
[----:B------:R-:W-:Y:S02]  /*ed10*/  F2FP.BF16.F32.PACK_AB R10, R141, R140 ;  /* 0x0000008c8d0a723e */ /* 0x000fe400000010ff */
[----:B------:R-:W-:Y:S02]  /*ed20*/  F2FP.BF16.F32.PACK_AB R11, R143, R142 ;  /* 0x0000008e8f0b723e */ /* 0x000fe400000010ff */
[----:B------:R-:W-:Y:S01]  /*ed30*/  MOV R7, R2 ;  /* 0x0000000200077202 */ /* 0x000fe20000000f00 */
[----:B------:R-:W-:Y:S01]  /*ed40*/  IMAD.U32 R2, RZ, RZ, UR12 ;  /* 0x0000000cff027e24 */ /* 0x000fe2000f8e00ff */
[----:B0-----:R-:W-:Y:S01]  /*ed50*/  F2FP.BF16.F32.PACK_AB R12, R145, R144 ;  /* 0x00000090910c723e */ /* 0x001fe200000010ff */
[----:B------:R0:W-:Y:S01]  /*ed60*/  STSM.16.M88.4 [R6], R8 ;  /* 0x0000000806007844 */ /* 0x0001e20000000200 */
[----:B------:R-:W-:Y:S01]  /*ed70*/  F2FP.BF16.F32.PACK_AB R13, R147, R146 ;  /* 0x00000092930d723e */ /* 0x000fe200000010ff */
[----:B------:R-:W-:Y:S01]  /*ed80*/  IMAD.U32 R3, RZ, RZ, UR13 ;  /* 0x0000000dff037e24 */ /* 0x000fe2000f8e00ff */
[----:B------:R-:W-:-:S02]  /*ed90*/  F2FP.BF16.F32.PACK_AB R14, R149, R148 ;  /* 0x00000094950e723e */ /* 0x000fc400000010ff */
[----:B------:R-:W-:Y:S02]  /*eda0*/  F2FP.BF16.F32.PACK_AB R15, R151, R150 ;  /* 0x00000096970f723e */ /* 0x000fe400000010ff */
[----:B------:R-:W-:-:S03]  /*edb0*/  ISETP.NE.U32.AND P0, PT, RZ, UR16, PT ;  /* 0x00000010ff007c0c */ /* 0x000fc6000bf05070 */
[----:B------:R1:W-:Y:S01]  /*edc0*/  STSM.16.M88.4 [R7], R12 ;  /* 0x0000000c07007844 */ /* 0x0003e20000000200 */
[----:B------:R-:W-:Y:S01]  /*edd0*/  BAR.SYNC.DEFER_BLOCKING 0x1, 0x100 ;  /* 0x0044000000007b1d */ /* 0x000fe20000010000 */
[----:B------:R-:W-:-:S13]  /*ede0*/  ISETP.NE.AND.EX P0, PT, RZ, UR17, PT, P0 ;  /* 0x00000011ff007c0c */ /* 0x000fda000bf05300 */
[----:B------:R2:W3:Y:S01]  /*edf0*/  @P0 LDG.E R5, desc[UR20][R2.64] ;  /* 0x0000001402050981 */ /* 0x0004e2000c1e1900 */
[----:B------:R-:W-:Y:S01]  /*ee00*/  PLOP3.LUT P4, PT, PT, PT, UP0, 0x80, 0x0 ;  /* 0x000000000000781c */ /* 0x000fe20003f8f008 */
[----:B--2---:R-:W-:Y:S02]  /*ee10*/  IMAD.U32 R2, RZ, RZ, UR14 ;  /* 0x0000000eff027e24 */ /* 0x004fe4000f8e00ff */
[----:B------:R-:W-:-:S10]  /*ee20*/  IMAD.U32 R3, RZ, RZ, UR15 ;  /* 0x0000000fff037e24 */ /* 0x000fd4000f8e00ff */
[----:B0-----:R0:W2:Y:S01]  /*ee30*/  @P4 LDG.E R6, desc[UR20][R2.64] ;  /* 0x0000001402064981 */ /* 0x0010a2000c1e1900 */
[----:B------:R-:W-:Y:S01]  /*ee40*/  UISETP.NE.AND UP0, UPT, UR19, URZ, UPT ;  /* 0x0000003f1300728c */ /* 0x000fe2000bf05270 */
[----:B-1----:R-:W-:Y:S01]  /*ee50*/  VIADD R12, R18, UR61 ;  /* 0x0000003d120c7c36 */ /* 0x002fe20008000000 */
[----:B------:R-:W-:Y:S02]  /*ee60*/  UISETP.NE.AND UP1, UPT, UR22, 0x1, UPT ;  /* 0x000000011600788c */ /* 0x000fe4000bf25270 */
[----:B------:R-:W-:Y:S01]  /*ee70*/  USEL UR4, UR19, UR4, UP0 ;  /* 0x0000000413047287 */ /* 0x000fe20008000000 */
[----:B------:R-:W-:Y:S01]  /*ee80*/  UMOV UR25, 0x9b8 ;  /* 0x000009b800197882 */ /* 0x000fe20000000000 */
[----:B------:R-:W-:Y:S02]  /*ee90*/  UISETP.NE.U32.AND UP0, UPT, UR16, URZ, UPT ;  /* 0x0000003f1000728c */ /* 0x000fe4000bf05070 */
[----:B------:R-:W-:Y:S01]  /*eea0*/  PLOP3.LUT P1, PT, PT, PT, UP1, 0x80, 0x0 ;  /* 0x000000000000781c */ /* 0x000fe20003f2f018 */
[----:B------:R-:W-:Y:S01]  /*eeb0*/  UISETP.GT.AND UP2, UPT, UR4, 0x1, UPT ;  /* 0x000000010400788c */ /* 0x000fe2000bf44270 */
[----:B0-----:R-:W-:Y:S01]  /*eec0*/  IMAD.MOV.U32 R3, RZ, RZ, R12 ;  /* 0x000000ffff037224 */ /* 0x001fe200078e000c */
[----:B------:R-:W-:-:S02]  /*eed0*/  UISETP.NE.AND.EX UP0, UPT, UR17, URZ, UPT, UP0 ;  /* 0x0000003f1100728c */ /* 0x000fc4000bf05300 */
[----:B------:R-:W-:Y:S01]  /*eee0*/  USEL UR25, UR25, 0x978, UP2 ;  /* 0x0000097819197887 */ /* 0x000fe20009000000 */
[----:B------:R-:W-:Y:S01]  /*eef0*/  UMOV UR4, URZ ;  /* 0x0000003f00047c82 */ /* 0x000fe20008000000 */
[----:B------:R-:W-:Y:S02]  /*ef00*/  USHF.R.S32.HI UR14, URZ, 0x1f, UR9 ;  /* 0x0000001f3f0e7899 */ /* 0x000fe40008011409 */
[----:B------:R-:W-:Y:S02]  /*ef10*/  USEL UR9, UR9, URZ, !UP0 ;  /* 0x0000003f09097287 */ /* 0x000fe4000c000000 */
[----:B------:R-:W-:Y:S01]  /*ef20*/  USEL UR23, UR18, URZ, UP2 ;  /* 0x0000003f12177287 */ /* 0x000fe20009000000 */
[----:B------:R-:W-:Y:S01]  /*ef30*/  @UP1 ULDC UR27, c[0x0][0xbec] ;  /* 0x0002fb00001b1ab9 */ /* 0x000fe20000000800 */
[----:B------:R-:W-:Y:S01]  /*ef40*/  USEL UR24, UR14, URZ, !UP0 ;  /* 0x0000003f0e187287 */ /* 0x000fe2000c000000 */
[----:B------:R-:W-:-:S03]  /*ef50*/  @P1 IMAD.HI.U32 R2, R12, UR27, RZ ;  /* 0x0000001b0c021c27 */ /* 0x000fc6000f8e00ff */
[----:B------:R-:W-:Y:S01]  /*ef60*/  ULDC.64 UR18, c[0x0][UR25+0x220] ;  /* 0x0000880019127abb */ /* 0x000fe20008000a00 */
[----:B------:R-:W-:Y:S01]  /*ef70*/  ULDC.64 UR16, c[0x0][UR25+0x218] ;  /* 0x0000860019107abb */ /* 0x000fe20008000a00 */
[----:B------:R-:W-:Y:S01]  /*ef80*/  UIMAD UR19, UR19, UR9, URZ ;  /* 0x00000009131372a4 */ /* 0x000fe2000f8e023f */
[----:B------:R-:W-:Y:S01]  /*ef90*/  ULDC.64 UR20, c[0x0][UR25+0x228] ;  /* 0x00008a0019147abb */ /* 0x000fe20008000a00 */
[----:B------:R-:W-:Y:S01]  /*efa0*/  UIMAD.WIDE.U32 UR14, UR16, UR26, URZ ;  /* 0x0000001a100e72a5 */ /* 0x000fe2000f8e003f */
[----:B------:R-:W-:Y:S01]  /*efb0*/  @UP1 ULDC UR30, c[0x0][0xbf0] ;  /* 0x0002fc00001e1ab9 */ /* 0x000fe20000000800 */
[----:B------:R-:W-:Y:S01]  /*efc0*/  UIMAD UR26, UR17, UR26, URZ ;  /* 0x0000001a111a72a4 */ /* 0x000fe2000f8e023f */
[----:B------:R-:W-:Y:S01]  /*efd0*/  @P1 SHF.R.U32.HI R3, RZ, UR30, R2 ;  /* 0x0000001eff031c19 */ /* 0x000fe20008011602 */
[----:B------:R-:W-:Y:S02]  /*efe0*/  UIMAD.WIDE.U32 UR28, UR20, UR23, URZ ;  /* 0x00000017141c72a5 */ /* 0x000fe4000f8e003f */
[----:B------:R-:W-:-:S02]  /*eff0*/  UIMAD.WIDE.U32 UR16, UR18, UR9, URZ ;  /* 0x00000009121072a5 */ /* 0x000fc4000f8e003f */
[----:B------:R-:W-:Y:S02]  /*f000*/  UIMAD UR20, UR21, UR23, URZ ;  /* 0x00000017151472a4 */ /* 0x000fe4000f8e023f */
[----:B------:R-:W-:Y:S01]  /*f010*/  UIMAD UR19, UR18, UR24, UR19 ;  /* 0x00000018121372a4 */ /* 0x000fe2000f8e0213 */
[----:B------:R-:W-:Y:S01]  /*f020*/  IMAD.U32 R2, RZ, RZ, UR28 ;  /* 0x0000001cff027e24 */ /* 0x000fe2000f8e00ff */
[----:B------:R-:W-:Y:S02]  /*f030*/  UIADD3 UR20, UR29, UR20, URZ ;  /* 0x000000141d147290 */ /* 0x000fe4000fffe03f */
[----:B------:R-:W-:Y:S02]  /*f040*/  UIADD3 UR19, UR17, UR19, URZ ;  /* 0x0000001311137290 */ /* 0x000fe4000fffe03f */
[----:B------:R-:W-:Y:S02]  /*f050*/  UIADD3 UR26, UR15, UR26, URZ ;  /* 0x0000001a0f1a7290 */ /* 0x000fe4000fffe03f */
[----:B------:R-:W-:Y:S01]  /*f060*/  IMAD.U32 R10, RZ, RZ, UR20 ;  /* 0x00000014ff0a7e24 */ /* 0x000fe2000f8e00ff */
[----:B---3--:R-:W-:Y:S01]  /*f070*/  @P0 R2UR UR4, R5 ;  /* 0x00000000050402ca */ /* 0x008fe200000e0000 */
[----:B------:R-:W-:-:S04]  /*f080*/  IMAD.MOV R5, RZ, RZ, -R3 ;  /* 0x000000ffff057224 */ /* 0x000fc800078e0a03 */
[----:B------:R-:W-:-:S05]  /*f090*/  IMAD R5, R5, UR22, R12 ;  /* 0x0000001605057c24 */ /* 0x000fca000f8e020c */
[----:B------:R-:W-:-:S03]  /*f0a0*/  SHF.R.S32.HI R7, RZ, 0x1f, R5 ;  /* 0x0000001fff077819 */ /* 0x000fc60000011405 */
[----:B------:R-:W-:Y:S02]  /*f0b0*/  UIADD3 UR14, UP0, UP3, UR16, UR14, UR4 ;  /* 0x0000000e100e7290 */ /* 0x000fe4000fb1e004 */
[----:B------:R-:W-:-:S04]  /*f0c0*/  USHF.R.S32.HI UR17, URZ, 0x1f, UR4 ;  /* 0x0000001f3f117899 */ /* 0x000fc80008011404 */
[----:B------:R-:W-:Y:S01]  /*f0d0*/  UIADD3.X UR16, UR19, UR26, UR17, UP0, UP3 ;  /* 0x0000001a13107290 */ /* 0x000fe200087e6411 */
[----:B------:R-:W-:Y:S01]  /*f0e0*/  IADD3 R2, P2, P3, R3, UR14, R2 ;  /* 0x0000000e03027c10 */ /* 0x000fe2000fb5e002 */
[----:B------:R-:W-:Y:S01]  /*f0f0*/  ULDC.64 UR14, c[0x0][UR25+0x210] ;  /* 0x00008400190e7abb */ /* 0x000fe20008000a00 */
[----:B------:R-:W-:Y:S01]  /*f100*/  SHF.R.S32.HI R3, RZ, 0x1f, R3 ;  /* 0x0000001fff037819 */ /* 0x000fe20000011403 */
[----:B------:R-:W-:Y:S01]  /*f110*/  IMAD R8, R5, UR15, RZ ;  /* 0x0000000f05087c24 */ /* 0x000fe2000f8e02ff */
[----:B------:R-:W-:Y:S01]  /*f120*/  ULDC.64 UR18, c[0x0][0xba8] ;  /* 0x0002ea0000127ab9 */ /* 0x000fe20000000a00 */
[----:B------:R-:W-:Y:S01]  /*f130*/  @!UP2 ULDC UR18, c[0x0][0xb50] ;  /* 0x0002d4000012aab9 */ /* 0x000fe20000000800 */
[----:B------:R-:W-:Y:S01]  /*f140*/  IADD3.X R3, R3, UR16, R10, P2, P3 ;  /* 0x0000001003037c10 */ /* 0x000fe200097e640a */
[----:B------:R-:W-:Y:S01]  /*f150*/  IMAD R7, R7, UR14, R8 ;  /* 0x0000000e07077c24 */ /* 0x000fe2000f8e0208 */
[----:B------:R-:W-:Y:S01]  /*f160*/  @!UP2 ULDC UR19, c[0x0][0xb54] ;  /* 0x0002d5000013aab9 */ /* 0x000fe20000000800 */
[----:B------:R-:W-:Y:S01]  /*f170*/  IMAD.WIDE.U32 R2, R5, UR14, R2 ;  /* 0x0000000e05027c25 */ /* 0x000fe2000f8e0002 */
[----:B------:R-:W-:Y:S01]  /*f180*/  ULDC UR14, c[0x0][0xa88] ;  /* 0x0002a200000e7ab9 */ /* 0x000fe20000000800 */
[----:B--2---:R-:W-:-:S02]  /*f190*/  @P4 R2UR UR14, R6 ;  /* 0x00000000060e42ca */ /* 0x004fc400000e0000 */
[----:B------:R-:W-:Y:S01]  /*f1a0*/  IMAD.IADD R3, R3, 0x1, R7 ;  /* 0x0000000103037824 */ /* 0x000fe200078e0207 */
[----:B------:R-:W-:-:S04]  /*f1b0*/  LEA R5, P2, R2, UR18, 0x2 ;  /* 0x0000001202057c11 */ /* 0x000fc8000f8410ff */
[----:B------:R-:W-:Y:S01]  /*f1c0*/  LEA.HI.X R9, R2, UR19, R3, 0x2, P2 ;  /* 0x0000001302097c11 */ /* 0x000fe200090f1403 */
[----:B------:R-:W-:Y:S08]  /*f1d0*/  @P4 BRA `(.L_x_1280) ;  /* 0x00000000002c4947 */ /* 0x000ff00003800000 */
[----:B------:R-:W-:Y:S05]  /*f1e0*/  @!P0 BRA `(.L_x_1280) ;  /* 0x0000000000288947 */ /* 0x000fea0003800000 */
[----:B------:R-:W-:Y:S01]  /*f1f0*/  IMAD.U32 R2, RZ, RZ, UR12 ;  /* 0x0000000cff027e24 */ /* 0x000fe2000f8e00ff */
[----:B------:R-:W-:Y:S01]  /*f200*/  ULDC.64 UR14, c[0x0][0x208] ;  /* 0x00008200000e7ab9 */ /* 0x000fe20000000a00 */
[----:B------:R-:W-:Y:S02]  /*f210*/  IMAD.U32 R6, RZ, RZ, UR12 ;  /* 0x0000000cff067e24 */ /* 0x000fe4000f8e00ff */
[----:B------:R-:W-:Y:S02]  /*f220*/  IMAD.U32 R3, RZ, RZ, UR13 ;  /* 0x0000000dff037e24 */ /* 0x000fe4000f8e00ff */
[----:B------:R-:W-:-:S03]  /*f230*/  IMAD.U32 R7, RZ, RZ, UR13 ;  /* 0x0000000dff077e24 */ /* 0x000fc6000f8e00ff */
[----:B------:R-:W2:Y:S04]  /*f240*/  LDG.E R2, desc[UR14][R2.64] ;  /* 0x0000000e02027981 */ /* 0x000ea8000c1e1900 */
[----:B------:R-:W3:Y:S01]  /*f250*/  LDG.E R6, desc[UR14][R6.64+0x4] ;  /* 0x0000040e06067981 */ /* 0x000ee2000c1e1900 */
[----:B--2---:R-:W-:Y:S02]  /*f260*/  R2UR UR12, R2 ;  /* 0x00000000020c72ca */ /* 0x004fe400000e0000 */
[----:B---3--:R-:W-:-:S13]  /*f270*/  R2UR UR14, R6 ;  /* 0x00000000060e72ca */ /* 0x008fda00000e0000 */
[----:B------:R-:W-:-:S12]  /*f280*/  UIADD3 UR14, -UR12, UR14, URZ ;  /* 0x0000000e0c0e7290 */ /* 0x000fd8000fffe13f */
.L_x_1280:
[----:B------:R-:W2:Y:S01]  /*f290*/  LDL R8, [R1+0x5c] ;  /* 0x00005c0001087983 */ /* 0x000ea20000100800 */
[----:B------:R-:W-:Y:S01]  /*f2a0*/  UIMAD UR12, UR14, UR22, URZ ;  /* 0x000000160e0c72a4 */ /* 0x000fe2000f8e023f */
[----:B------:R-:W-:Y:S01]  /*f2b0*/  LOP3.LUT P0, RZ, R231, 0x3, RZ, 0xc0, !PT ;  /* 0x00000003e7ff7812 */ /* 0x000fe2000780c0ff */
[----:B------:R-:W-:Y:S01]  /*f2c0*/  ULDC.64 UR18, c[0x0][0x208] ;  /* 0x0000820000127ab9 */ /* 0x000fe20000000a00 */
[----:B------:R-:W-:Y:S04]  /*f2d0*/  SHFL.IDX PT, R2, R5, RZ, 0x1c1f ;  /* 0x001c1fff05027589 */ /* 0x000fe800000e0000 */
[----:B------:R-:W0:Y:S04]  /*f2e0*/  SHFL.IDX PT, R3, R9, RZ, 0x1c1f ;  /* 0x001c1fff09037589 */ /* 0x000e2800000e0000 */
[----:B------:R-:W-:Y:S04]  /*f2f0*/  SHFL.IDX PT, R6, R5, 0x1, 0x1c1f ;  /* 0x003c1f0005067f89 */ /* 0x000fe800000e0000 */
[----:B------:R-:W1:Y:S01]  /*f300*/  SHFL.IDX PT, R7, R9, 0x1, 0x1c1f ;  /* 0x003c1f0009077f89 */ /* 0x000e6200000e0000 */
[----:B--2---:R-:W-:-:S04]  /*f310*/  VIADD R10, R8, UR61 ;  /* 0x0000003d080a7c36 */ /* 0x004fc80008000000 */
        /* <DEDUP_REMOVED lines=116> */
[----:B0-----:R-:W-:Y:S01]  /*fa60*/  IMAD R2, R17, 0x20, R76 ;  /* 0x0000002011027824 */ /* 0x001fe200078e024c */
[----:B------:R-:W-:Y:S01]  /*fa70*/  UIMAD.WIDE.U32 UR10, UR4, UR14, URZ ;  /* 0x0000000e040a72a5 */ /* 0x000fe2000f8e003f */
[----:B------:R-:W-:Y:S01]  /*fa80*/  @!PT LDS RZ, [RZ] ;  /* 0x00000000fffff984 */ /* 0x000fe20000000800 */
[----:B------:R-:W-:Y:S01]  /*fa90*/  @!PT LDS RZ, [RZ] ;  /* 0x00000000fffff984 */ /* 0x000fe20000000800 */
[----:B------:R-:W-:Y:S01]  /*faa0*/  @!PT LDS RZ, [RZ] ;  /* 0x00000000fffff984 */ /* 0x000fe20000000800 */
[----:B------:R-:W-:Y:S01]  /*fab0*/  @!PT LDS RZ, [RZ] ;  /* 0x00000000fffff984 */ /* 0x000fe20000000800 */
[----:B------:R0:W-:Y:S06]  /*fac0*/  MEMBAR.ALL.CTA ;  /* 0x0000000000007992 */ /* 0x0001ec0000008000 */
[----:B0-----:R-:W0:Y:S01]  /*fad0*/  FENCE.VIEW.ASYNC.S ;  /* 0x00000000000073c6 */ /* 0x001e220000000000 */
[----:B------:R-:W-:-:S03]  /*fae0*/  UIMAD UR13, UR4, UR15, UR13 ;  /* 0x0000000f040d72a4 */ /* 0x000fc6000f8e020d */
[----:B------:R-:W-:Y:S01]  /*faf0*/  ULDC.64 UR14, c[0x0][0xae8] ;  /* 0x0002ba00000e7ab9 */ /* 0x000fe20000000a00 */
[----:B------:R-:W-:Y:S02]  /*fb00*/  UIADD3 UR11, UR11, UR13, URZ ;  /* 0x0000000d0b0b7290 */ /* 0x000fe4000fffe03f */
[----:B------:R-:W-:Y:S02]  /*fb10*/  USHF.R.S32.HI UR4, URZ, 0x1f, UR9 ;  /* 0x0000001f3f047899 */ /* 0x000fe40008011409 */
[----:B------:R-:W-:Y:S01]  /*fb20*/  UIMAD.WIDE.U32 UR10, UR16, UR14, UR10 ;  /* 0x0000000e100a72a5 */ /* 0x000fe2000f8e000a */
[----:B------:R-:W-:Y:S01]  /*fb30*/  VIADD R22, R2, UR61 ;  /* 0x0000003d02167c36 */ /* 0x000fe20008000000 */
        /* <DEDUP_REMOVED lines=13> */
[----:B------:R-:W-:Y:S01]  /*fc10*/  IMAD.U32 R3, RZ, RZ, UR11 ;  /* 0x0000000bff037e24 */ /* 0x000fe2000f8e00ff */
[----:B------:R-:W-:Y:S01]  /*fc20*/  ULDC.64 UR10, c[0x0][0xae0] ;  /* 0x0002b800000a7ab9 */ /* 0x000fe20000000a00 */
[----:B------:R-:W-:Y:S02]  /*fc30*/  IMAD.MOV R21, RZ, RZ, -R17 ;  /* 0x000000ffff157224 */ /* 0x000fe400078e0a11 */
[----:B------:R-:W-:Y:S02]  /*fc40*/  IMAD R20, R19, UR10, RZ ;  /* 0x0000000a13147c24 */ /* 0x000fe4000f8e02ff */
[----:B------:R-:W-:Y:S02]  /*fc50*/  IMAD.U32 R3, RZ, RZ, UR4 ;  /* 0x00000004ff037e24 */ /* 0x000fe4000f8e00ff */
[----:B------:R-:W-:Y:S02]  /*fc60*/  IMAD R19, R21, UR22, R22 ;  /* 0x0000001615137c24 */ /* 0x000fe4000f8e0216 */
[----:B------:R-:W-:-:S04]  /*fc70*/  IMAD.WIDE.U32 R2, R17, UR10, R2 ;  /* 0x0000000a11027c25 */ /* 0x000fc8000f8e0002 */
[----:B------:R-:W-:Y:S01]  /*fc80*/  IMAD R21, R17, UR11, R20 ;  /* 0x0000000b11157c24 */ /* 0x000fe2000f8e0214 */
[----:B------:R-:W-:Y:S01]  /*fc90*/  SHF.R.S32.HI R17, RZ, 0x1f, R19 ;  /* 0x0000001fff117819 */ /* 0x000fe20000011413 */
[----:B------:R-:W-:Y:S02]  /*fca0*/  ULDC.64 UR10, c[0x0][0xad8] ;  /* 0x0002b600000a7ab9 */ /* 0x000fe40000000a00 */
[----:B------:R-:W-:Y:S02]  /*fcb0*/  IMAD.IADD R3, R3, 0x1, R21 ;  /* 0x0000000103037824 */ /* 0x000fe400078e0215 */
[----:B------:R-:W-:Y:S02]  /*fcc0*/  IMAD R20, R17, UR10, RZ ;  /* 0x0000000a11147c24 */ /* 0x000fe4000f8e02ff */
[----:B------:R-:W-:Y:S02]  /*fcd0*/  VIADD R22, R76, UR61 ;  /* 0x0000003d4c167c36 */ /* 0x000fe40008000000 */
[----:B------:R-:W-:-:S02]  /*fce0*/  IMAD R17, R19, UR11, R20 ;  /* 0x0000000b13117c24 */ /* 0x000fc4000f8e0214 */
[----:B------:R-:W-:Y:S01]  /*fcf0*/  IMAD.WIDE.U32 R2, R19, UR10, R2 ;  /* 0x0000000a13027c25 */ /* 0x000fe2000f8e0002 */
[----:B------:R-:W-:-:S03]  /*fd00*/  ULDC.64 UR10, c[0x0][0xa80] ;  /* 0x0002a000000a7ab9 */ /* 0x000fc60000000a00 */
[----:B------:R-:W-:Y:S02]  /*fd10*/  VIADD R19, R22, 0x20 ;  /* 0x0000002016137836 */ /* 0x000fe40000000000 */
[----:B------:R-:W-:Y:S01]  /*fd20*/  IMAD.IADD R3, R3, 0x1, R17 ;  /* 0x0000000103037824 */ /* 0x000fe200078e0211 */
[C---:B------:R-:W-:Y:S01]  /*fd30*/  LEA R17, P2, R2.reuse, UR10, 0x1 ;  /* 0x0000000a02117c11 */ /* 0x040fe2000f8408ff */
[----:B------:R-:W-:Y:S01]  /*fd40*/  UIADD3 UR8, UR8, 0x30820, URZ ;  /* 0x0003082008087890 */ /* 0x000fe2000fffe03f */
        /* <DEDUP_REMOVED lines=36> */
.L_x_1283:
[----:B------:R-:W-:Y:S05]  /*ff90*/  BSYNC B1 ;  /* 0x0000000000017941 */ /* 0x000fea0003800000 */
.L_x_1282:
        /* <DEDUP_REMOVED lines=22> */
.L_x_1285:
[----:B------:R-:W-:Y:S05]  /*10100*/  BSYNC B1 ;  /* 0x0000000000017941 */ /* 0x000fea0003800000 */
.L_x_1284:
        /* <DEDUP_REMOVED lines=22> */
.L_x_1287:
[----:B------:R-:W-:Y:S05]  /*10270*/  BSYNC B1 ;  /* 0x0000000000017941 */ /* 0x000fea0003800000 */
.L_x_1286:
[----:B0-----:R-:W-:Y:S01]  /*10280*/  VIADD R2, R22, 0x60 ;  /* 0x0000006016027836 */ /* 0x001fe20000000000 */
[----:B---3--:R-:W0:Y:S04]  /*10290*/  SHFL.IDX PT, R19, R19, 0x3, 0x181f ;  /* 0x00781f0013137f89 */ /* 0x008e2800000e0000 */
[----:B------:R-:W-:Y:S01]  /*102a0*/  ISETP.GE.AND P0, PT, R2, UR12, PT ;  /* 0x0000000c02007c0c */ /* 0x000fe2000bf06270 */
[----:B------:R-:W3:-:S12]  /*102b0*/  SHFL.IDX PT, R17, R17, 0x3, 0x181f ;  /* 0x00781f0011117f89 */ /* 0x000ed800000e0000 */
[----:B------:R-:W-:Y:S05]  /*102c0*/  @P0 BRA `(.L_x_1288) ;  /* 0x0000002400fc0947 */ /* 0x000fea0003800000 */
[----:B------:R-:W-:Y:S01]  /*102d0*/  ULDC UR4, c[0x0][0xac8] ;  /* 0x0002b20000047ab9 */ /* 0x000fe20000000800 */
[----:B------:R-:W-:Y:S01]  /*102e0*/  ULDC.64 UR8, c[0x0][0x208] ;  /* 0x0000820000087ab9 */ /* 0x000fe20000000a00 */
[----:B------:R-:W-:Y:S02]  /*102f0*/  ISETP.GE.AND P3, PT, R0, UR4, PT ;  /* 0x0000000400007c0c */ /* 0x000fe4000bf66270 */
[----:B------:R-:W-:Y:S02]  /*10300*/  ISETP.GE.AND P4, PT, R80, UR4, PT ;  /* 0x0000000450007c0c */ /* 0x000fe4000bf86270 */
[----:B------:R-:W-:-:S09]  /*10310*/  ISETP.GE.AND P5, PT, R84, UR4, PT ;  /* 0x0000000454007c0c */ /* 0x000fd2000bfa6270 */
[-C--:B---3--:R-:W-:Y:S02]  /*10320*/  @!P3 LEA R2, P0, R0, R17.reuse, 0x1 ;  /* 0x000000110002b211 */ /* 0x088fe400078008ff */
[----:B------:R-:W-:Y:S02]  /*10330*/  @!P4 LEA R4, P1, R80, R17, 0x1 ;  /* 0x000000115004c211 */ /* 0x000fe400078208ff */
[----:B0-----:R-:W-:Y:S02]  /*10340*/  @!P3 LEA.HI.X R3, R0, R19, R87, 0x1, P0 ;  /* 0x000000130003b211 */ /* 0x001fe400000f0c57 */
        /* <DEDUP_REMOVED lines=13> */
.L_x_1281:
        /* <DEDUP_REMOVED lines=9> */
[----:B------:R-:W-:Y:S01]  /*104b0*/  BSSY B1, `(.L_x_1289) ;  /* 0x00000cb000017945 */ /* 0x000fe20003800000 */
[----:B------:R-:W-:Y:S01]  /*104c0*/  UIADD3 UR11, UR11, UR13, URZ ;  /* 0x0000000d0b0b7290 */ /* 0x000fe2000fffe03f */
[----:B------:R-:W-:Y:S01]  /*104d0*/  SHF.R.S32.HI R22, RZ, 0x1f, R207 ;  /* 0x0000001fff167819 */ /* 0x000fe200000114cf */
[----:B------:R-:W-:Y:S01]  /*104e0*/  ULDC.64 UR14, c[0x0][0xb38] ;  /* 0x0002ce00000e7ab9 */ /* 0x000fe20000000a00 */
[----:B------:R-:W-:Y:S01]  /*104f0*/  ULDC.64 UR16, c[0x0][0xb40] ;  /* 0x0002d00000107ab9 */ /* 0x000fe20000000a00 */
[----:B------:R-:W-:Y:S01]  /*10500*/  UIMAD.WIDE.U32 UR10, UR19, UR14, UR10 ;  /* 0x0000000e130a72a5 */ /* 0x000fe2000f8e000a */
[----:B------:R-:W-:Y:S01]  /*10510*/  SHF.R.S32.HI R152, RZ, 0x1f, R208 ;  /* 0x0000001fff987819 */ /* 0x000fe200000114d0 */
[----:B------:R-:W-:Y:S01]  /*10520*/  UIMAD UR4, UR4, UR16, URZ ;  /* 0x00000010040472a4 */ /* 0x000fe2000f8e023f */
[----:B------:R-:W-:Y:S01]  /*10530*/  SHF.R.S32.HI R153, RZ, 0x1f, R209 ;  /* 0x0000001fff997819 */ /* 0x000fe200000114d1 */
[----:B------:R-:W-:Y:S01]  /*10540*/  UIMAD UR11, UR19, UR15, UR11 ;  /* 0x0000000f130b72a4 */ /* 0x000fe2000f8e020b */
[----:B------:R-:W-:Y:S01]  /*10550*/  SHF.R.S32.HI R154, RZ, 0x1f, R210 ;  /* 0x0000001fff9a7819 */ /* 0x000fe200000114d2 */
        /* <DEDUP_REMOVED lines=44> */
[----:B------:R-:W-:-:S02]  /*10820*/  LEA R0, P1, R2, UR10, 0x2 ;  /* 0x0000000a02007c11 */ /* 0x000fc4000f8210ff */
[----:B------:R-:W-:Y:S02]  /*10830*/  SHF.R.S32.HI R168, RZ, 0x1f, R224 ;  /* 0x0000001fffa87819 */ /* 0x000fe400000114e0 */
[----:B------:R-:W-:Y:S01]  /*10840*/  LEA.HI.X R9, R2, UR11, R9, 0x2, P1 ;  /* 0x0000000b02097c11 */ /* 0x000fe200088f1409 */
[----:B------:R0:W1:Y:S01]  /*10850*/  SHFL.IDX PT, R10, R0, RZ, 0x1c1f ;  /* 0x001c1fff000a7589 */ /* 0x00006200000e0000 */
[----:B------:R-:W-:Y:S02]  /*10860*/  SHF.R.S32.HI R169, RZ, 0x1f, R225 ;  /* 0x0000001fffa97819 */ /* 0x000fe400000114e1 */
[----:B------:R-:W-:Y:S01]  /*10870*/  SHF.R.S32.HI R170, RZ, 0x1f, R226 ;  /* 0x0000001fffaa7819 */ /* 0x000fe200000114e2 */
[----:B------:R0:W2:Y:S01]  /*10880*/  SHFL.IDX PT, R11, R9, RZ, 0x1c1f ;  /* 0x001c1fff090b7589 */ /* 0x0000a200000e0000 */
[----:B------:R-:W-:Y:S02]  /*10890*/  SHF.R.S32.HI R171, RZ, 0x1f, R227 ;  /* 0x0000001fffab7819 */ /* 0x000fe400000114e3 */
[----:B------:R-:W-:-:S02]  /*108a0*/  SHF.R.S32.HI R172, RZ, 0x1f, R228 ;  /* 0x0000001fffac7819 */ /* 0x000fc400000114e4 */
[----:B------:R-:W-:Y:S01]  /*108b0*/  SHF.R.S32.HI R173, RZ, 0x1f, R16 ;  /* 0x0000001fffad7819 */ /* 0x000fe20000011410 */
[----:B------:R-:W-:Y:S06]  /*108c0*/  @P0 BRA `(.L_x_1290) ;  /* 0x0000000800240947 */ /* 0x000fec0003800000 */
[----:B------:R-:W-:Y:S01]  /*108d0*/  ULDC UR4, c[0x0][0xac8] ;  /* 0x0002b20000047ab9 */ /* 0x000fe20000000800 */
[----:B------:R-:W-:Y:S01]  /*108e0*/  ULDC.64 UR8, c[0x0][0x208] ;  /* 0x0000820000087ab9 */ /* 0x000fe20000000a00 */
[C---:B------:R-:W-:Y:S01]  /*108f0*/  ISETP.GE.AND P5, PT, R16.reuse, UR4, PT ;  /* 0x0000000410007c0c */ /* 0x040fe2000bfa6270 */
[----:B------:R-:W-:Y:S01]  /*10900*/  VIADD R17, R16, 0xe8 ;  /* 0x000000e810117836 */ /* 0x000fe20000000000 */
[----:B------:R-:W-:Y:S01]  /*10910*/  ISETP.GE.AND P4, PT, R228, UR4, PT ;  /* 0x00000004e4007c0c */ /* 0x000fe2000bf86270 */
[----:B------:R-:W-:Y:S01]  /*10920*/  VIADD R19, R16, 0xf8 ;  /* 0x000000f810137836 */ /* 0x000fe20000000000 */
[----:B------:R-:W-:Y:S02]  /*10930*/  ISETP.GE.AND P3, PT, R227, UR4, PT ;  /* 0x00000004e3007c0c */ /* 0x000fe4000bf66270 */
[----:B------:R-:W-:-:S07]  /*10940*/  ISETP.GE.AND P0, PT, R226, UR4, PT ;  /* 0x00000004e2007c0c */ /* 0x000fce000bf06270 */
[-C--:B-1----:R-:W-:Y:S02]  /*10950*/  @!P5 LEA R2, P1, R16, R10.reuse, 0x2 ;  /* 0x0000000a1002d211 */ /* 0x082fe400078210ff */
[-C--:B------:R-:W-:Y:S02]  /*10960*/  @!P4 LEA R4, P2, R228, R10.reuse, 0x2 ;  /* 0x0000000ae404c211 */ /* 0x080fe400078410ff */
[-C--:B--2---:R-:W-:Y:S02]  /*10970*/  @!P5 LEA.HI.X R3, R16, R11.reuse, R173, 0x2, P1 ;  /* 0x0000000b1003d211 */ /* 0x084fe400008f14ad */
[----:B------:R-:W-:Y:S02]  /*10980*/  ISETP.GE.AND P1, PT, R225, UR4, PT ;  /* 0x00000004e1007c0c */ /* 0x000fe4000bf26270 */
[----:B------:R-:W-:Y:S01]  /*10990*/  @!P3 LEA R6, P6, R227, R10, 0x2 ;  /* 0x0000000ae306b211 */ /* 0x000fe200078c10ff */
[----:B------:R1:W-:Y:S01]  /*109a0*/  @!P5 ST.E.64 desc[UR8][R2.64], R24 ;  /* 0x000000180200d985 */ /* 0x0003e2000c101b08 */
[----:B------:R-:W-:-:S02]  /*109b0*/  @!P4 LEA.HI.X R5, R228, R11, R172, 0x2, P2 ;  /* 0x0000000be405c211 */ /* 0x000fc400010f14ac */
[----:B------:R-:W-:Y:S02]  /*109c0*/  ISETP.GE.AND P2, PT, R224, UR4, PT ;  /* 0x00000004e0007c0c */ /* 0x000fe4000bf46270 */
[----:B------:R-:W-:Y:S01]  /*109d0*/  @!P3 LEA.HI.X R7, R227, R11, R171, 0x2, P6 ;  /* 0x0000000be307b211 */ /* 0x000fe200030f14ab */
[----:B------:R2:W-:Y:S01]  /*109e0*/  @!P4 ST.E.64 desc[UR8][R4.64], R28 ;  /* 0x0000001c0400c985 */ /* 0x0005e2000c101b08 */
[----:B------:R-:W-:-:S03]  /*109f0*/  ISETP.GE.AND P4, PT, R222, UR4, PT ;  /* 0x00000004de007c0c */ /* 0x000fc6000bf86270 */
[----:B------:R3:W-:Y:S01]  /*10a00*/  @!P3 ST.E.64 desc[UR8][R6.64], R32 ;  /* 0x000000200600b985 */ /* 0x0007e2000c101b08 */
[----:B------:R-:W-:Y:S02]  /*10a10*/  ISETP.GE.AND P3, PT, R223, UR4, PT ;  /* 0x00000004df007c0c */ /* 0x000fe4000bf66270 */
[----:B-1----:R-:W-:-:S04]  /*10a20*/  @!P0 LEA R2, P6, R226, R10, 0x2 ;  /* 0x0000000ae2028211 */ /* 0x002fc800078c10ff */
[----:B------:R-:W-:Y:S02]  /*10a30*/  @!P0 LEA.HI.X R3, R226, R11, R170, 0x2, P6 ;  /* 0x0000000be2038211 */ /* 0x000fe400030f14aa */
[----:B--2---:R-:W-:-:S03]  /*10a40*/  @!P1 LEA R4, P5, R225, R10, 0x2 ;  /* 0x0000000ae1049211 */ /* 0x004fc600078a10ff */
[----:B------:R1:W-:Y:S01]  /*10a50*/  @!P0 ST.E.64 desc[UR8][R2.64], R36 ;  /* 0x0000002402008985 */ /* 0x0003e2000c101b08 */
[-C--:B------:R-:W-:Y:S02]  /*10a60*/  @!P1 LEA.HI.X R5, R225, R11.reuse, R169, 0x2, P5 ;  /* 0x0000000be1059211 */ /* 0x080fe400028f14a9 */
[----:B------:R-:W-:Y:S02]  /*10a70*/  ISETP.GE.AND P5, PT, R221, UR4, PT ;  /* 0x00000004dd007c0c */ /* 0x000fe4000bfa6270 */
[----:B---3--:R-:W-:Y:S01]  /*10a80*/  @!P2 LEA R6, P6, R224, R10, 0x2 ;  /* 0x0000000ae006a211 */ /* 0x008fe200078c10ff */
[----:B------:R2:W-:Y:S01]  /*10a90*/  @!P1 ST.E.64 desc[UR8][R4.64], R40 ;  /* 0x0000002804009985 */ /* 0x0005e2000c101b08 */
[----:B------:R-:W-:Y:S02]  /*10aa0*/  ISETP.GE.AND P0, PT, R220, UR4, PT ;  /* 0x00000004dc007c0c */ /* 0x000fe4000bf06270 */
[----:B------:R-:W-:Y:S02]  /*10ab0*/  @!P2 LEA.HI.X R7, R224, R11, R168, 0x2, P6 ;  /* 0x0000000be007a211 */ /* 0x000fe400030f14a8 */
[----:B------:R-:W-:-:S02]  /*10ac0*/  ISETP.GE.AND P1, PT, R219, UR4, PT ;  /* 0x00000004db007c0c */ /* 0x000fc4000bf26270 */
[CC--:B-1----:R-:W-:Y:S01]  /*10ad0*/  @!P3 LEA R2, P6, R223.reuse, R10.reuse, 0x2 ;  /* 0x0000000adf02b211 */ /* 0x0c2fe200078c10ff */
[----:B------:R1:W-:Y:S03]  /*10ae0*/  @!P2 ST.E.64 desc[UR8][R6.64], R44 ;  /* 0x0000002c0600a985 */ /* 0x0003e6000c101b08 */
[----:B------:R-:W-:Y:S02]  /*10af0*/  @!P3 LEA.HI.X R3, R223, R11, R167, 0x2, P6 ;  /* 0x0000000bdf03b211 */ /* 0x000fe400030f14a7 */
[----:B--2---:R-:W-:-:S03]  /*10b00*/  @!P4 LEA R4, P2, R222, R10, 0x2 ;  /* 0x0000000ade04c211 */ /* 0x004fc600078410ff */
[----:B------:R2:W-:Y:S01]  /*10b10*/  @!P3 ST.E.64 desc[UR8][R2.64], R48 ;  /* 0x000000300200b985 */ /* 0x0005e2000c101b08 */
[----:B------:R-:W-:Y:S02]  /*10b20*/  @!P4 LEA.HI.X R5, R222, R11, R166, 0x2, P2 ;  /* 0x0000000bde05c211 */ /* 0x000fe400010f14a6 */
[----:B------:R-:W-:Y:S02]  /*10b30*/  ISETP.GE.AND P2, PT, R218, UR4, PT ;  /* 0x00000004da007c0c */ /* 0x000fe4000bf46270 */
[----:B------:R-:W-:Y:S01]  /*10b40*/  ISETP.GE.AND P3, PT, R217, UR4, PT ;  /* 0x00000004d9007c0c */ /* 0x000fe2000bf66270 */
[----:B------:R3:W-:Y:S01]  /*10b50*/  @!P4 ST.E.64 desc[UR8][R4.64], R52 ;  /* 0x000000340400c985 */ /* 0x0007e2000c101b08 */
[----:B-1----:R-:W-:-:S04]  /*10b60*/  @!P5 LEA R6, P6, R221, R10, 0x2 ;  /* 0x0000000add06d211 */ /* 0x002fc800078c10ff */
[----:B------:R-:W-:Y:S02]  /*10b70*/  @!P5 LEA.HI.X R7, R221, R11, R165, 0x2, P6 ;  /* 0x0000000bdd07d211 */ /* 0x000fe400030f14a5 */
[----:B--2---:R-:W-:-:S03]  /*10b80*/  @!P0 LEA R2, P4, R220, R10, 0x2 ;  /* 0x0000000adc028211 */ /* 0x004fc600078810ff */
[----:B------:R1:W-:Y:S01]  /*10b90*/  @!P5 ST.E.64 desc[UR8][R6.64], R56 ;  /* 0x000000380600d985 */ /* 0x0003e2000c101b08 */
[-C--:B------:R-:W-:Y:S02]  /*10ba0*/  @!P0 LEA.HI.X R3, R220, R11.reuse, R164, 0x2, P4 ;  /* 0x0000000bdc038211 */ /* 0x080fe400020f14a4 */
[C---:B---3--:R-:W-:Y:S02]  /*10bb0*/  @!P1 LEA R4, P5, R219.reuse, R10, 0x2 ;  /* 0x0000000adb049211 */ /* 0x048fe400078a10ff */
[----:B------:R-:W-:Y:S01]  /*10bc0*/  ISETP.GE.AND P4, PT, R216, UR4, PT ;  /* 0x00000004d8007c0c */ /* 0x000fe2000bf86270 */
[----:B------:R2:W-:Y:S01]  /*10bd0*/  @!P0 ST.E.64 desc[UR8][R2.64], R60 ;  /* 0x0000003c02008985 */ /* 0x0005e2000c101b08 */
[----:B------:R-:W-:Y:S02]  /*10be0*/  @!P1 LEA.HI.X R5, R219, R11, R163, 0x2, P5 ;  /* 0x0000000bdb059211 */ /* 0x000fe400028f14a3 */
[----:B------:R-:W-:-:S03]  /*10bf0*/  ISETP.GE.AND P5, PT, R215, UR4, PT ;  /* 0x00000004d7007c0c */ /* 0x000fc6000bfa6270 */
[----:B------:R3:W-:Y:S01]  /*10c00*/  @!P1 ST.E.64 desc[UR8][R4.64], R64 ;  /* 0x0000004004009985 */ /* 0x0007e2000c101b08 */
[CC--:B-1----:R-:W-:Y:S02]  /*10c10*/  @!P2 LEA R6, P6, R218.reuse, R10.reuse, 0x2 ;  /* 0x0000000ada06a211 */ /* 0x0c2fe400078c10ff */
[----:B------:R-:W-:Y:S02]  /*10c20*/  ISETP.GE.AND P1, PT, R213, UR4, PT ;  /* 0x00000004d5007c0c */ /* 0x000fe4000bf26270 */
[----:B------:R-:W-:Y:S02]  /*10c30*/  @!P2 LEA.HI.X R7, R218, R11, R162, 0x2, P6 ;  /* 0x0000000bda07a211 */ /* 0x000fe400030f14a2 */
[----:B--2---:R-:W-:-:S03]  /*10c40*/  @!P3 LEA R2, P6, R217, R10, 0x2 ;  /* 0x0000000ad902b211 */ /* 0x004fc600078c10ff */
[----:B------:R1:W-:Y:S01]  /*10c50*/  @!P2 ST.E.64 desc[UR8][R6.64], R68 ;  /* 0x000000440600a985 */ /* 0x0003e2000c101b08 */
[----:B------:R-:W-:Y:S02]  /*10c60*/  ISETP.GE.AND P2, PT, R214, UR4, PT ;  /* 0x00000004d6007c0c */ /* 0x000fe4000bf46270 */
[----:B------:R-:W-:Y:S02]  /*10c70*/  @!P3 LEA.HI.X R3, R217, R11, R161, 0x2, P6 ;  /* 0x0000000bd903b211 */ /* 0x000fe400030f14a1 */
[----:B---3--:R-:W-:-:S03]  /*10c80*/  @!P4 LEA R4, P0, R216, R10, 0x2 ;  /* 0x0000000ad804c211 */ /* 0x008fc600078010ff */
[----:B------:R2:W-:Y:S01]  /*10c90*/  @!P3 ST.E.64 desc[UR8][R2.64], R72 ;  /* 0x000000480200b985 */ /* 0x0005e2000c101b08 */
[-C--:B------:R-:W-:Y:S02]  /*10ca0*/  @!P4 LEA.HI.X R5, R216, R11.reuse, R160, 0x2, P0 ;  /* 0x0000000bd805c211 */ /* 0x080fe400000f14a0 */
[----:B------:R-:W-:Y:S02]  /*10cb0*/  ISETP.GE.AND P0, PT, R212, UR4, PT ;  /* 0x00000004d4007c0c */ /* 0x000fe4000bf06270 */
[CC--:B-1----:R-:W-:Y:S01]  /*10cc0*/  @!P5 LEA R6, P6, R215.reuse, R10.reuse, 0x2 ;  /* 0x0000000ad706d211 */ /* 0x0c2fe200078c10ff */
[----:B------:R1:W-:Y:S01]  /*10cd0*/  @!P4 ST.E.64 desc[UR8][R4.64], R76 ;  /* 0x0000004c0400c985 */ /* 0x0003e2000c101b08 */
[----:B------:R-:W-:Y:S02]  /*10ce0*/  ISETP.GE.AND P4, PT, R210, UR4, PT ;  /* 0x00000004d2007c0c */ /* 0x000fe4000bf86270 */
[----:B------:R-:W-:Y:S02]  /*10cf0*/  @!P5 LEA.HI.X R7, R215, R11, R159, 0x2, P6 ;  /* 0x0000000bd707d211 */ /* 0x000fe400030f149f */
[----:B--2---:R-:W-:-:S03]  /*10d00*/  @!P2 LEA R2, P6, R214, R10, 0x2 ;  /* 0x0000000ad602a211 */ /* 0x004fc600078c10ff */
[----:B------:R2:W-:Y:S01]  /*10d10*/  @!P5 ST.E.64 desc[UR8][R6.64], R80 ;  /* 0x000000500600d985 */ /* 0x0005e2000c101b08 */
[----:B------:R-:W-:Y:S02]  /*10d20*/  ISETP.GE.AND P5, PT, R211, UR4, PT ;  /* 0x00000004d3007c0c */ /* 0x000fe4000bfa6270 */
[----:B------:R-:W-:Y:S02]  /*10d30*/  @!P2 LEA.HI.X R3, R214, R11, R158, 0x2, P6 ;  /* 0x0000000bd603a211 */ /* 0x000fe400030f149e */
[----:B-1----:R-:W-:-:S03]  /*10d40*/  @!P1 LEA R4, P3, R213, R10, 0x2 ;  /* 0x0000000ad5049211 */ /* 0x002fc600078610ff */
[----:B------:R1:W-:Y:S01]  /*10d50*/  @!P2 ST.E.64 desc[UR8][R2.64], R84 ;  /* 0x000000540200a985 */ /* 0x0003e2000c101b08 */
[----:B------:R-:W-:Y:S02]  /*10d60*/  ISETP.GE.AND P2, PT, R208, UR4, PT ;  /* 0x00000004d0007c0c */ /* 0x000fe4000bf46270 */
[-C--:B------:R-:W-:Y:S02]  /*10d70*/  @!P1 LEA.HI.X R5, R213, R11.reuse, R157, 0x2, P3 ;  /* 0x0000000bd5059211 */ /* 0x080fe400018f149d */
[----:B------:R-:W-:Y:S02]  /*10d80*/  ISETP.GE.AND P3, PT, R209, UR4, PT ;  /* 0x00000004d1007c0c */ /* 0x000fe4000bf66270 */
[C---:B--2---:R-:W-:Y:S01]  /*10d90*/  @!P0 LEA R6, P6, R212.reuse, R10, 0x2 ;  /* 0x0000000ad4068211 */ /* 0x044fe200078c10ff */
[----:B------:R2:W-:Y:S03]  /*10da0*/  @!P1 ST.E.64 desc[UR8][R4.64], R88 ;  /* 0x0000005804009985 */ /* 0x0005e6000c101b08 */
[----:B------:R-:W-:-:S02]  /*10db0*/  @!P0 LEA.HI.X R7, R212, R11, R156, 0x2, P6 ;  /* 0x0000000bd4078211 */ /* 0x000fc400030f149c */
[----:B-1----:R-:W-:-:S03]  /*10dc0*/  @!P5 LEA R2, P1, R211, R10, 0x2 ;  /* 0x0000000ad302d211 */ /* 0x002fc600078210ff */
[----:B------:R1:W-:Y:S01]  /*10dd0*/  @!P0 ST.E.64 desc[UR8][R6.64], R92 ;  /* 0x0000005c06008985 */ /* 0x0003e2000c101b08 */
[-C--:B------:R-:W-:Y:S02]  /*10de0*/  @!P5 LEA.HI.X R3, R211, R11.reuse, R155, 0x2, P1 ;  /* 0x0000000bd303d211 */ /* 0x080fe400008f149b */
[----:B------:R-:W-:Y:S02]  /*10df0*/  ISETP.GE.AND P1, PT, R207, UR4, PT ;  /* 0x00000004cf007c0c */ /* 0x000fe4000bf26270 */
[C---:B--2---:R-:W-:Y:S01]  /*10e00*/  @!P4 LEA R4, P0, R210.reuse, R10, 0x2 ;  /* 0x0000000ad204c211 */ /* 0x044fe200078010ff */
[----:B------:R-:W-:Y:S03]  /*10e10*/  @!P5 ST.E.64 desc[UR8][R2.64], R96 ;  /* 0x000000600200d985 */ /* 0x000fe6000c101b08 */
[----:B------:R-:W-:Y:S02]  /*10e20*/  @!P4 LEA.HI.X R5, R210, R11, R154, 0x2, P0 ;  /* 0x0000000bd205c211 */ /* 0x000fe400000f149a */
[----:B------:R-:W-:-:S02]  /*10e30*/  ISETP.GE.AND P0, PT, R206, UR4, PT ;  /* 0x00000004ce007c0c */ /* 0x000fc4000bf06270 */
[CC--:B-1----:R-:W-:Y:S01]  /*10e40*/  @!P3 LEA R6, P6, R209.reuse, R10.reuse, 0x2 ;  /* 0x0000000ad106b211 */ /* 0x0c2fe200078c10ff */
[----:B------:R-:W-:Y:S01]  /*10e50*/  @!P4 ST.E.64 desc[UR8][R4.64], R100 ;  /* 0x000000640400c985 */ /* 0x000fe2000c101b08 */
[----:B------:R-:W-:Y:S02]  /*10e60*/  ISETP.GE.AND P4, PT, R204, UR4, PT ;  /* 0x00000004cc007c0c */ /* 0x000fe4000bf86270 */
[----:B------:R-:W-:Y:S02]  /*10e70*/  @!P3 LEA.HI.X R7, R209, R11, R153, 0x2, P6 ;  /* 0x0000000bd107b211 */ /* 0x000fe400030f1499 */
[-C--:B------:R-:W-:Y:S02]  /*10e80*/  @!P2 LEA R12, P6, R208, R10.reuse, 0x2 ;  /* 0x0000000ad00ca211 */ /* 0x080fe400078c10ff */
[----:B------:R-:W-:Y:S01]  /*10e90*/  @!P1 LEA R14, P5, R207, R10, 0x2 ;  /* 0x0000000acf0e9211 */ /* 0x000fe200078a10ff */
[----:B------:R-:W-:Y:S01]  /*10ea0*/  @!P3 ST.E.64 desc[UR8][R6.64], R104 ;  /* 0x000000680600b985 */ /* 0x000fe2000c101b08 */
[----:B------:R-:W-:-:S02]  /*10eb0*/  ISETP.GE.AND P3, PT, R205, UR4, PT ;  /* 0x00000004cd007c0c */ /* 0x000fc4000bf66270 */
[-C--:B------:R-:W-:Y:S02]  /*10ec0*/  @!P2 LEA.HI.X R13, R208, R11.reuse, R152, 0x2, P6 ;  /* 0x0000000bd00da211 */ /* 0x080fe400030f1498 */
[-C--:B------:R-:W-:Y:S02]  /*10ed0*/  @!P1 LEA.HI.X R15, R207, R11.reuse, R22, 0x2, P5 ;  /* 0x0000000bcf0f9211 */ /* 0x080fe400028f1416 */
[-C--:B------:R-:W-:Y:S01]  /*10ee0*/  @!P0 LEA R20, P6, R206, R10.reuse, 0x2 ;  /* 0x0000000ace148211 */ /* 0x080fe200078c10ff */
[----:B------:R1:W-:Y:S01]  /*10ef0*/  @!P2 ST.E.64 desc[UR8][R12.64], R108 ;  /* 0x0000006c0c00a985 */ /* 0x0003e2000c101b08 */
[----:B------:R-:W-:Y:S02]  /*10f00*/  @!P4 LEA R28, P5, R204, R10, 0x2 ;  /* 0x0000000acc1cc211 */ /* 0x000fe400078a10ff */
[----:B------:R-:W-:Y:S01]  /*10f10*/  @!P0 LEA.HI.X R21, R206, R11, R237, 0x2, P6 ;  /* 0x0000000bce158211 */ /* 0x000fe200030f14ed */
[----:B------:R2:W-:Y:S01]  /*10f20*/  @!P1 ST.E.64 desc[UR8][R14.64], R112 ;  /* 0x000000700e009985 */ /* 0x0005e2000c101b08 */
[----:B------:R-:W-:-:S02]  /*10f30*/  ISETP.GE.AND P2, PT, R203, UR4, PT ;  /* 0x00000004cb007c0c */ /* 0x000fc4000bf46270 */
[CC--:B------:R-:W-:Y:S01]  /*10f40*/  @!P3 LEA R24, P1, R205.reuse, R10.reuse, 0x2 ;  /* 0x0000000acd18b211 */ /* 0x0c0fe200078210ff */
[----:B------:R3:W-:Y:S01]  /*10f50*/  @!P0 ST.E.64 desc[UR8][R20.64], R116 ;  /* 0x0000007414008985 */ /* 0x0007e2000c101b08 */
[-C--:B------:R-:W-:Y:S02]  /*10f60*/  @!P4 LEA.HI.X R29, R204, R11.reuse, R234, 0x2, P5 ;  /* 0x0000000bcc1dc211 */ /* 0x080fe400028f14ea */
[----:B------:R-:W-:Y:S02]  /*10f70*/  @!P3 LEA.HI.X R25, R205, R11, R235, 0x2, P1 ;  /* 0x0000000bcd19b211 */ /* 0x000fe400008f14eb */
[----:B------:R-:W-:Y:S02]  /*10f80*/  ISETP.GE.AND P1, PT, R202, UR4, PT ;  /* 0x00000004ca007c0c */ /* 0x000fe4000bf26270 */
[----:B------:R-:W-:Y:S01]  /*10f90*/  ISETP.GE.AND P0, PT, R23, UR4, PT ;  /* 0x0000000417007c0c */ /* 0x000fe2000bf06270 */
[----:B------:R4:W-:Y:S01]  /*10fa0*/  @!P3 ST.E.64 desc[UR8][R24.64], R120 ;  /* 0x000000781800b985 */ /* 0x0009e2000c101b08 */
[----:B-1----:R-:W-:Y:S01]  /*10fb0*/  SHF.R.S32.HI R12, RZ, 0x1f, R23 ;  /* 0x0000001fff0c7819 */ /* 0x002fe20000011417 */
[----:B--2---:R-:W-:Y:S01]  /*10fc0*/  VIADD R15, R16, 0xf0 ;  /* 0x000000f0100f7836 */ /* 0x004fe20000000000 */
[----:B------:R-:W-:Y:S01]  /*10fd0*/  @!P2 LEA R6, P5, R203, R10, 0x2 ;  /* 0x0000000acb06a211 */ /* 0x000fe200078a10ff */
[----:B------:R4:W-:Y:S01]  /*10fe0*/  @!P4 ST.E.64 desc[UR8][R28.64], R124 ;  /* 0x0000007c1c00c985 */ /* 0x0009e2000c101b08 */
[----:B------:R-:W-:-:S02]  /*10ff0*/  ISETP.GE.AND P4, PT, R17, UR4, PT ;  /* 0x0000000411007c0c */ /* 0x000fc4000bf86270 */
[----:B------:R-:W-:Y:S02]  /*11000*/  ISETP.GE.AND P3, PT, R15, UR4, PT ;  /* 0x000000040f007c0c */ /* 0x000fe4000bf66270 */
[-C--:B------:R-:W-:Y:S02]  /*11010*/  @!P2 LEA.HI.X R7, R203, R11.reuse, R233, 0x2, P5 ;  /* 0x0000000bcb07a211 */ /* 0x080fe400028f14e9 */
[CC--:B------:R-:W-:Y:S02]  /*11020*/  @!P1 LEA R4, P6, R202.reuse, R10.reuse, 0x2 ;  /* 0x0000000aca049211 */ /* 0x0c0fe400078c10ff */
[----:B------:R-:W-:Y:S01]  /*11030*/  @!P0 LEA R2, P5, R23, R10, 0x2 ;  /* 0x0000000a17028211 */ /* 0x000fe200078a10ff */
[----:B------:R4:W-:Y:S01]  /*11040*/  @!P2 ST.E.64 desc[UR8][R6.64], R128 ;  /* 0x000000800600a985 */ /* 0x0009e2000c101b08 */
[----:B------:R-:W-:Y:S02]  /*11050*/  @!P1 LEA.HI.X R5, R202, R11, R232, 0x2, P6 ;  /* 0x0000000bca059211 */ /* 0x000fe400030f14e8 */
[----:B------:R-:W-:-:S02]  /*11060*/  ISETP.GE.AND P6, PT, R19, UR4, PT ;  /* 0x0000000413007c0c */ /* 0x000fc4000bfc6270 */
[-C--:B------:R-:W-:Y:S01]  /*11070*/  @!P0 LEA.HI.X R3, R23, R11.reuse, R12, 0x2, P5 ;  /* 0x0000000b17038211 */ /* 0x080fe200028f140c */
[----:B------:R4:W-:Y:S01]  /*11080*/  @!P1 ST.E.64 desc[UR8][R4.64], R132 ;  /* 0x0000008404009985 */ /* 0x0009e2000c101b08 */
[----:B------:R-:W-:Y:S02]  /*11090*/  SHF.R.S32.HI R14, RZ, 0x1f, R17 ;  /* 0x0000001fff0e7819 */ /* 0x000fe40000011411 */
[CC--:B------:R-:W-:Y:S01]  /*110a0*/  @!P4 LEA R12, P5, R17.reuse, R10.reuse, 0x2 ;  /* 0x0000000a110cc211 */ /* 0x0c0fe200078a10ff */
[----:B------:R4:W-:Y:S01]  /*110b0*/  @!P0 ST.E.64 desc[UR8][R2.64], R136 ;  /* 0x0000008802008985 */ /* 0x0009e2000c101b08 */
[----:B---3--:R-:W-:Y:S02]  /*110c0*/  SHF.R.S32.HI R20, RZ, 0x1f, R15 ;  /* 0x0000001fff147819 */ /* 0x008fe4000001140f */
        /* <DEDUP_REMOVED lines=9> */
.L_x_1290:
[----:B------:R-:W-:Y:S05]  /*11160*/  BSYNC B1 ;  /* 0x0000000000017941 */ /* 0x000fea0003800000 */
.L_x_1289:
[----:B------:R-:W-:Y:S01]  /*11170*/  ISETP.GE.AND P0, PT, R8, UR12, PT ;  /* 0x0000000c08007c0c */ /* 0x000fe2000bf06270 */
[----:B----4-:R3:W4:Y:S04]  /*11180*/  SHFL.IDX PT, R14, R9, 0x1, 0x1c1f ;  /* 0x003c1f00090e7f89 */ /* 0x01072800000e0000 */
[----:B------:R3:W0:Y:S08]  /*11190*/  SHFL.IDX PT, R15, R0, 0x1, 0x1c1f ;  /* 0x003c1f00000f7f89 */ /* 0x00063000000e0000 */
[----:B---3--:R-:W-:Y:S05]  /*111a0*/  @P0 BRA `(.L_x_1288) ;  /* 0x0000001800440947 */ /* 0x008fea0003800000 */
[----:B------:R-:W-:Y:S01]  /*111b0*/  ULDC UR4, c[0x0][0xac8] ;  /* 0x0002b20000047ab9 */ /* 0x000fe20000000800 */
[----:B------:R-:W-:Y:S01]  /*111c0*/  ULDC.64 UR8, c[0x0][0x208] ;  /* 0x0000820000087ab9 */ /* 0x000fe20000000a00 */
[C---:B------:R-:W-:Y:S01]  /*111d0*/  ISETP.GE.AND P4, PT, R16.reuse, UR4, PT ;  /* 0x0000000410007c0c */ /* 0x040fe2000bf86270 */
[----:B0-----:R-:W-:Y:S01]  /*111e0*/  VIADD R0, R16, 0xf0 ;  /* 0x000000f010007836 */ /* 0x001fe20000000000 */
[----:B------:R-:W-:Y:S01]  /*111f0*/  ISETP.GE.AND P5, PT, R228, UR4, PT ;  /* 0x00000004e4007c0c */ /* 0x000fe2000bfa6270 */
[----:B------:R-:W-:Y:S01]  /*11200*/  VIADD R17, R16, 0xe8 ;  /* 0x000000e810117836 */ /* 0x000fe20000000000 */
[----:B------:R-:W-:Y:S02]  /*11210*/  ISETP.GE.AND P2, PT, R227, UR4, PT ;  /* 0x00000004e3007c0c */ /* 0x000fe4000bf46270 */
[----:B------:R-:W-:-:S07]  /*11220*/  ISETP.GE.AND P1, PT, R226, UR4, PT ;  /* 0x00000004e2007c0c */ /* 0x000fce000bf26270 */
[-C--:B------:R-:W-:Y:S02]  /*11230*/  @!P4 LEA R2, P0, R16, R15.reuse, 0x2 ;  /* 0x0000000f1002c211 */ /* 0x080fe400078010ff */
[-C--:B------:R-:W-:Y:S02]  /*11240*/  @!P5 LEA R4, P3, R228, R15.reuse, 0x2 ;  /* 0x0000000fe404d211 */ /* 0x080fe400078610ff */
[-C--:B----4-:R-:W-:Y:S02]  /*11250*/  @!P4 LEA.HI.X R3, R16, R14.reuse, R173, 0x2, P0 ;  /* 0x0000000e1003c211 */ /* 0x090fe400000f14ad */
[----:B------:R-:W-:Y:S02]  /*11260*/  ISETP.GE.AND P0, PT, R225, UR4, PT ;  /* 0x00000004e1007c0c */ /* 0x000fe4000bf06270 */
[----:B------:R-:W-:Y:S01]  /*11270*/  @!P5 LEA.HI.X R5, R228, R14, R172, 0x2, P3 ;  /* 0x0000000ee405d211 */ /* 0x000fe200018f14ac */
[----:B------:R0:W-:Y:S01]  /*11280*/  @!P4 ST.E.64 desc[UR8][R2.64], R26 ;  /* 0x0000001a0200c985 */ /* 0x0001e2000c101b08 */
[----:B------:R-:W-:-:S02]  /*11290*/  @!P2 LEA R6, P6, R227, R15, 0x2 ;  /* 0x0000000fe306a211 */ /* 0x000fc400078c10ff */
[----:B------:R-:W-:Y:S01]  /*112a0*/  ISETP.GE.AND P3, PT, R224, UR4, PT ;  /* 0x00000004e0007c0c */ /* 0x000fe2000bf66270 */
[----:B------:R3:W-:Y:S01]  /*112b0*/  @!P5 ST.E.64 desc[UR8][R4.64], R30 ;  /* 0x0000001e0400d985 */ /* 0x0007e2000c101b08 */
[CC--:B------:R-:W-:Y:S02]  /*112c0*/  @!P1 LEA R8, P5, R226.reuse, R15.reuse, 0x2 ;  /* 0x0000000fe2089211 */ /* 0x0c0fe400078a10ff */
[-C--:B------:R-:W-:Y:S02]  /*112d0*/  @!P2 LEA.HI.X R7, R227, R14.reuse, R171, 0x2, P6 ;  /* 0x0000000ee307a211 */ /* 0x080fe400030f14ab */
[----:B------:R-:W-:Y:S02]  /*112e0*/  ISETP.GE.AND P4, PT, R223, UR4, PT ;  /* 0x00000004df007c0c */ /* 0x000fe4000bf86270 */
[----:B-1----:R-:W-:Y:S01]  /*112f0*/  @!P0 LEA R10, P6, R225, R15, 0x2 ;  /* 0x0000000fe10a8211 */ /* 0x002fe200078c10ff */
[----:B------:R1:W-:Y:S01]  /*11300*/  @!P2 ST.E.64 desc[UR8][R6.64], R34 ;  /* 0x000000220600a985 */ /* 0x0003e2000c101b08 */
[----:B------:R-:W-:-:S02]  /*11310*/  @!P1 LEA.HI.X R9, R226, R14, R170, 0x2, P5 ;  /* 0x0000000ee2099211 */ /* 0x000fc400028f14aa */
[----:B------:R-:W-:Y:S02]  /*11320*/  ISETP.GE.AND P5, PT, R222, UR4, PT ;  /* 0x00000004de007c0c */ /* 0x000fe4000bfa6270 */
[----:B--2---:R-:W-:Y:S01]  /*11330*/  @!P0 LEA.HI.X R11, R225, R14, R169, 0x2, P6 ;  /* 0x0000000ee10b8211 */ /* 0x004fe200030f14a9 */
[----:B------:R2:W-:Y:S01]  /*11340*/  @!P1 ST.E.64 desc[UR8][R8.64], R38 ;  /* 0x0000002608009985 */ /* 0x0005e2000c101b08 */
[-C--:B0-----:R-:W-:Y:S02]  /*11350*/  @!P3 LEA R2, P6, R224, R15.reuse, 0x2 ;  /* 0x0000000fe002b211 */ /* 0x081fe400078c10ff */
[----:B------:R-:W-:Y:S01]  /*11360*/  ISETP.GE.AND P1, PT, R220, UR4, PT ;  /* 0x00000004dc007c0c */ /* 0x000fe2000bf26270 */
[----:B------:R0:W-:Y:S01]  /*11370*/  @!P0 ST.E.64 desc[UR8][R10.64], R42 ;  /* 0x0000002a0a008985 */ /* 0x0001e2000c101b08 */
[----:B------:R-:W-:Y:S02]  /*11380*/  ISETP.GE.AND P0, PT, R221, UR4, PT ;  /* 0x00000004dd007c0c */ /* 0x000fe4000bf06270 */
[----:B---3--:R-:W-:-:S02]  /*11390*/  @!P4 LEA R4, P2, R223, R15, 0x2 ;  /* 0x0000000fdf04c211 */ /* 0x008fc400078410ff */
[-C--:B------:R-:W-:Y:S02]  /*113a0*/  @!P3 LEA.HI.X R3, R224, R14.reuse, R168, 0x2, P6 ;  /* 0x0000000ee003b211 */ /* 0x080fe400030f14a8 */
[CC--:B------:R-:W-:Y:S02]  /*113b0*/  @!P5 LEA R12, P6, R222.reuse, R15.reuse, 0x2 ;  /* 0x0000000fde0cd211 */ /* 0x0c0fe400078c10ff */
[-C--:B------:R-:W-:Y:S01]  /*113c0*/  @!P4 LEA.HI.X R5, R223, R14.reuse, R167, 0x2, P2 ;  /* 0x0000000edf05c211 */ /* 0x080fe200010f14a7 */
[----:B------:R3:W-:Y:S01]  /*113d0*/  @!P3 ST.E.64 desc[UR8][R2.64], R46 ;  /* 0x0000002e0200b985 */ /* 0x0007e2000c101b08 */
[----:B------:R-:W-:Y:S02]  /*113e0*/  ISETP.GE.AND P2, PT, R219, UR4, PT ;  /* 0x00000004db007c0c */ /* 0x000fe4000bf46270 */
[----:B------:R-:W-:Y:S01]  /*113f0*/  @!P5 LEA.HI.X R13, R222, R14, R166, 0x2, P6 ;  /* 0x0000000ede0dd211 */ /* 0x000fe200030f14a6 */
[----:B------:R4:W-:Y:S01]  /*11400*/  @!P4 ST.E.64 desc[UR8][R4.64], R50 ;  /* 0x000000320400c985 */ /* 0x0009e2000c101b08 */
[----:B-1----:R-:W-:-:S02]  /*11410*/  @!P0 LEA R6, P4, R221, R15, 0x2 ;  /* 0x0000000fdd068211 */ /* 0x002fc400078810ff */
[----:B------:R-:W-:Y:S01]  /*11420*/  ISETP.GE.AND P3, PT, R218, UR4, PT ;  /* 0x00000004da007c0c */ /* 0x000fe2000bf66270 */
[----:B------:R1:W-:Y:S01]  /*11430*/  @!P5 ST.E.64 desc[UR8][R12.64], R54 ;  /* 0x000000360c00d985 */ /* 0x0003e2000c101b08 */
[C---:B--2---:R-:W-:Y:S02]  /*11440*/  @!P1 LEA R8, P5, R220.reuse, R15, 0x2 ;  /* 0x0000000fdc089211 */ /* 0x044fe400078a10ff */
[-C--:B------:R-:W-:Y:S02]  /*11450*/  @!P0 LEA.HI.X R7, R221, R14.reuse, R165, 0x2, P4 ;  /* 0x0000000edd078211 */ /* 0x080fe400020f14a5 */
[----:B------:R-:W-:Y:S02]  /*11460*/  ISETP.GE.AND P4, PT, R217, UR4, PT ;  /* 0x00000004d9007c0c */ /* 0x000fe4000bf86270 */
[----:B------:R-:W-:Y:S01]  /*11470*/  @!P1 LEA.HI.X R9, R220, R14, R164, 0x2, P5 ;  /* 0x0000000edc099211 */ /* 0x000fe200028f14a4 */
[----:B------:R-:W-:Y:S01]  /*11480*/  @!P0 ST.E.64 desc[UR8][R6.64], R58 ;  /* 0x0000003a06008985 */ /* 0x000fe2000c101b08 */
[----:B------:R-:W-:-:S02]  /*11490*/  ISETP.GE.AND P5, PT, R216, UR4, PT ;  /* 0x00000004d8007c0c */ /* 0x000fc4000bfa6270 */
[CC--:B0-----:R-:W-:Y:S01]  /*114a0*/  @!P2 LEA R10, P6, R219.reuse, R15.reuse, 0x2 ;  /* 0x0000000fdb0aa211 */ /* 0x0c1fe200078c10ff */
[----:B------:R0:W-:Y:S01]  /*114b0*/  @!P1 ST.E.64 desc[UR8][R8.64], R62 ;  /* 0x0000003e08009985 */ /* 0x0001e2000c101b08 */
[----:B------:R-:W-:Y:S02]  /*114c0*/  ISETP.GE.AND P1, PT, R214, UR4, PT ;  /* 0x00000004d6007c0c */ /* 0x000fe4000bf26270 */
[----:B------:R-:W-:Y:S02]  /*114d0*/  @!P2 LEA.HI.X R11, R219, R14, R163, 0x2, P6 ;  /* 0x0000000edb0ba211 */ /* 0x000fe400030f14a3 */
[-C--:B---3--:R-:W-:Y:S02]  /*114e0*/  @!P3 LEA R2, P6, R218, R15.reuse, 0x2 ;  /* 0x0000000fda02b211 */ /* 0x088fe400078c10ff */
[----:B----4-:R-:W-:Y:S01]  /*114f0*/  @!P4 LEA R4, P0, R217, R15, 0x2 ;  /* 0x0000000fd904c211 */ /* 0x010fe200078010ff */
[----:B------:R2:W-:Y:S01]  /*11500*/  @!P2 ST.E.64 desc[UR8][R10.64], R66 ;  /* 0x000000420a00a985 */ /* 0x0005e2000c101b08 */
[----:B------:R-:W-:-:S02]  /*11510*/  ISETP.GE.AND P2, PT, R215, UR4, PT ;  /* 0x00000004d7007c0c */ /* 0x000fc4000bf46270 */
[-C--:B------:R-:W-:Y:S02]  /*11520*/  @!P3 LEA.HI.X R3, R218, R14.reuse, R162, 0x2, P6 ;  /* 0x0000000eda03b211 */ /* 0x080fe400030f14a2 */
[CC--:B-1----:R-:W-:Y:S02]  /*11530*/  @!P5 LEA R12, P6, R216.reuse, R15.reuse, 0x2 ;  /* 0x0000000fd80cd211 */ /* 0x0c2fe400078c10ff */
[-C--:B------:R-:W-:Y:S01]  /*11540*/  @!P4 LEA.HI.X R5, R217, R14.reuse, R161, 0x2, P0 ;  /* 0x0000000ed905c211 */ /* 0x080fe200000f14a1 */
[----:B------:R1:W-:Y:S01]  /*11550*/  @!P3 ST.E.64 desc[UR8][R2.64], R70 ;  /* 0x000000460200b985 */ /* 0x0003e2000c101b08 */
[----:B------:R-:W-:Y:S02]  /*11560*/  ISETP.GE.AND P0, PT, R213, UR4, PT ;  /* 0x00000004d5007c0c */ /* 0x000fe4000bf06270 */
[----:B------:R-:W-:Y:S01]  /*11570*/  @!P5 LEA.HI.X R13, R216, R14, R160, 0x2, P6 ;  /* 0x0000000ed80dd211 */ /* 0x000fe200030f14a0 */
[----:B------:R3:W-:Y:S01]  /*11580*/  @!P4 ST.E.64 desc[UR8][R4.64], R74 ;  /* 0x0000004a0400c985 */ /* 0x0007e2000c101b08 */
[----:B0-----:R-:W-:-:S02]  /*11590*/  @!P1 LEA R8, P3, R214, R15, 0x2 ;  /* 0x0000000fd6089211 */ /* 0x001fc400078610ff */
[-C--:B------:R-:W-:Y:S01]  /*115a0*/  @!P2 LEA R6, P6, R215, R15.reuse, 0x2 ;  /* 0x0000000fd706a211 */ /* 0x080fe200078c10ff */
[----:B------:R0:W-:Y:S01]  /*115b0*/  @!P5 ST.E.64 desc[UR8][R12.64], R78 ;  /* 0x0000004e0c00d985 */ /* 0x0001e2000c101b08 */
[----:B------:R-:W-:Y:S02]  /*115c0*/  ISETP.GE.AND P5, PT, R212, UR4, PT ;  /* 0x00000004d4007c0c */ /* 0x000fe4000bfa6270 */
        /* <DEDUP_REMOVED lines=8> */
[CC--:B-1----:R-:W-:Y:S02]  /*11650*/  @!P5 LEA R2, P2, R212.reuse, R15.reuse, 0x2 ;  /* 0x0000000fd402d211 */ /* 0x0c2fe400078410ff */
[----:B---3--:R-:W-:Y:S01]  /*11660*/  @!P4 LEA R4, P1, R211, R15, 0x2 ;  /* 0x0000000fd304c211 */ /* 0x008fe200078210ff */
[----:B------:R1:W-:Y:S01]  /*11670*/  @!P0 ST.E.64 desc[UR8][R10.64], R90 ;  /* 0x0000005a0a008985 */ /* 0x0003e2000c101b08 */
[----:B------:R-:W-:Y:S02]  /*11680*/  ISETP.GE.AND P0, PT, R209, UR4, PT ;  /* 0x00000004d1007c0c */ /* 0x000fe4000bf06270 */
[----:B------:R-:W-:Y:S02]  /*11690*/  @!P5 LEA.HI.X R3, R212, R14, R156, 0x2, P2 ;  /* 0x0000000ed403d211 */ /* 0x000fe400010f149c */
[----:B------:R-:W-:-:S02]  /*116a0*/  ISETP.GE.AND P2, PT, R208, UR4, PT ;  /* 0x00000004d0007c0c */ /* 0x000fc4000bf46270 */
[-C--:B------:R-:W-:Y:S01]  /*116b0*/  @!P4 LEA.HI.X R5, R211, R14.reuse, R155, 0x2, P1 ;  /* 0x0000000ed305c211 */ /* 0x080fe200008f149b */
[----:B------:R3:W-:Y:S01]  /*116c0*/  @!P5 ST.E.64 desc[UR8][R2.64], R94 ;  /* 0x0000005e0200d985 */ /* 0x0007e2000c101b08 */
[CC--:B0-----:R-:W-:Y:S02]  /*116d0*/  @!P3 LEA R12, P6, R210.reuse, R15.reuse, 0x2 ;  /* 0x0000000fd20cb211 */ /* 0x0c1fe400078c10ff */
[----:B------:R-:W-:Y:S01]  /*116e0*/  ISETP.GE.AND P1, PT, R207, UR4, PT ;  /* 0x00000004cf007c0c */ /* 0x000fe2000bf26270 */
[----:B------:R-:W-:Y:S01]  /*116f0*/  @!P4 ST.E.64 desc[UR8][R4.64], R98 ;  /* 0x000000620400c985 */ /* 0x000fe2000c101b08 */
[----:B------:R-:W-:Y:S02]  /*11700*/  @!P3 LEA.HI.X R13, R210, R14, R154, 0x2, P6 ;  /* 0x0000000ed20db211 */ /* 0x000fe400030f149a */
[----:B------:R-:W-:Y:S02]  /*11710*/  ISETP.GE.AND P4, PT, R206, UR4, PT ;  /* 0x00000004ce007c0c */ /* 0x000fe4000bf86270 */
[-C--:B--2---:R-:W-:Y:S01]  /*11720*/  @!P0 LEA R6, P6, R209, R15.reuse, 0x2 ;  /* 0x0000000fd1068211 */ /* 0x084fe200078c10ff */
[----:B------:R0:W-:Y:S01]  /*11730*/  @!P3 ST.E.64 desc[UR8][R12.64], R102 ;  /* 0x000000660c00b985 */ /* 0x0001e2000c101b08 */
[----:B----4-:R-:W-:-:S02]  /*11740*/  @!P2 LEA R8, P3, R208, R15, 0x2 ;  /* 0x0000000fd008a211 */ /* 0x010fc400078610ff */
[-C--:B------:R-:W-:Y:S02]  /*11750*/  @!P0 LEA.HI.X R7, R209, R14.reuse, R153, 0x2, P6 ;  /* 0x0000000ed1078211 */ /* 0x080fe400030f1499 */
[----:B------:R-:W-:Y:S02]  /*11760*/  @!P2 LEA.HI.X R9, R208, R14, R152, 0x2, P3 ;  /* 0x0000000ed009a211 */ /* 0x000fe400018f1498 */
[----:B------:R-:W-:Y:S01]  /*11770*/  ISETP.GE.AND P3, PT, R204, UR4, PT ;  /* 0x00000004cc007c0c */ /* 0x000fe2000bf66270 */
[----:B------:R2:W-:Y:S01]  /*11780*/  @!P0 ST.E.64 desc[UR8][R6.64], R106 ;  /* 0x0000006a06008985 */ /* 0x0005e2000c101b08 */
[-C--:B-1----:R-:W-:Y:S02]  /*11790*/  @!P1 LEA R10, P6, R207, R15.reuse, 0x2 ;  /* 0x0000000fcf0a9211 */ /* 0x082fe400078c10ff */
[----:B------:R-:W-:Y:S01]  /*117a0*/  ISETP.GE.AND P5, PT, R205, UR4, PT ;  /* 0x00000004cd007c0c */ /* 0x000fe2000bfa6270 */
[----:B------:R1:W-:Y:S01]  /*117b0*/  @!P2 ST.E.64 desc[UR8][R8.64], R110 ;  /* 0x0000006e0800a985 */ /* 0x0003e2000c101b08 */
[----:B---3--:R-:W-:-:S02]  /*117c0*/  @!P4 LEA R2, P0, R206, R15, 0x2 ;  /* 0x0000000fce02c211 */ /* 0x008fc400078010ff */
[-C--:B------:R-:W-:Y:S02]  /*117d0*/  @!P1 LEA.HI.X R11, R207, R14.reuse, R22, 0x2, P6 ;  /* 0x0000000ecf0b9211 */ /* 0x080fe400030f1416 */
[----:B------:R-:W-:Y:S02]  /*117e0*/  @!P4 LEA.HI.X R3, R206, R14, R237, 0x2, P0 ;  /* 0x0000000ece03c211 */ /* 0x000fe400000f14ed */
[----:B------:R-:W-:Y:S01]  /*117f0*/  ISETP.GE.AND P0, PT, R203, UR4, PT ;  /* 0x00000004cb007c0c */ /* 0x000fe2000bf06270 */
[----:B------:R-:W-:Y:S01]  /*11800*/  @!P1 ST.E.64 desc[UR8][R10.64], R114 ;  /* 0x000000720a009985 */ /* 0x000fe2000c101b08 */
[----:B0-----:R-:W-:Y:S02]  /*11810*/  @!P3 LEA R12, P2, R204, R15, 0x2 ;  /* 0x0000000fcc0cb211 */ /* 0x001fe400078410ff */
[----:B------:R-:W-:Y:S01]  /*11820*/  ISETP.GE.AND P1, PT, R17, UR4, PT ;  /* 0x0000000411007c0c */ /* 0x000fe2000bf26270 */
[----:B------:R0:W-:Y:S01]  /*11830*/  @!P4 ST.E.64 desc[UR8][R2.64], R118 ;  /* 0x000000760200c985 */ /* 0x0001e2000c101b08 */
[----:B------:R-:W-:-:S02]  /*11840*/  ISETP.GE.AND P4, PT, R202, UR4, PT ;  /* 0x00000004ca007c0c */ /* 0x000fc4000bf86270 */
[CC--:B------:R-:W-:Y:S02]  /*11850*/  @!P5 LEA R4, P6, R205.reuse, R15.reuse, 0x2 ;  /* 0x0000000fcd04d211 */ /* 0x0c0fe400078c10ff */
[-C--:B------:R-:W-:Y:S02]  /*11860*/  @!P3 LEA.HI.X R13, R204, R14.reuse, R234, 0x2, P2 ;  /* 0x0000000ecc0db211 */ /* 0x080fe400010f14ea */
[----:B------:R-:W-:Y:S02]  /*11870*/  ISETP.GE.AND P2, PT, R0, UR4, PT ;  /* 0x0000000400007c0c */ /* 0x000fe4000bf46270 */
[-C--:B------:R-:W-:Y:S02]  /*11880*/  @!P5 LEA.HI.X R5, R205, R14.reuse, R235, 0x2, P6 ;  /* 0x0000000ecd05d211 */ /* 0x080fe400030f14eb */
[C---:B--2---:R-:W-:Y:S02]  /*11890*/  @!P0 LEA R6, P6, R203.reuse, R15, 0x2 ;  /* 0x0000000fcb068211 */ /* 0x044fe400078c10ff */
[----:B-1----:R-:W-:Y:S01]  /*118a0*/  SHF.R.S32.HI R9, RZ, 0x1f, R17 ;  /* 0x0000001fff097819 */ /* 0x002fe20000011411 */
[----:B------:R1:W-:Y:S01]  /*118b0*/  @!P5 ST.E.64 desc[UR8][R4.64], R122 ;  /* 0x0000007a0400d985 */ /* 0x0003e2000c101b08 */
[----:B------:R-:W-:-:S02]  /*118c0*/  @!P0 LEA.HI.X R7, R203, R14, R233, 0x2, P6 ;  /* 0x0000000ecb078211 */ /* 0x000fc400030f14e9 */
[CC--:B0-----:R-:W-:Y:S01]  /*118d0*/  @!P4 LEA R2, P6, R202.reuse, R15.reuse, 0x2 ;  /* 0x0000000fca02c211 */ /* 0x0c1fe200078c10ff */
[----:B------:R0:W-:Y:S01]  /*118e0*/  @!P3 ST.E.64 desc[UR8][R12.64], R126 ;  /* 0x0000007e0c00b985 */ /* 0x0001e2000c101b08 */
[----:B------:R-:W-:Y:S02]  /*118f0*/  ISETP.GE.AND P5, PT, R23, UR4, PT ;  /* 0x0000000417007c0c */ /* 0x000fe4000bfa6270 */
[----:B------:R-:W-:Y:S01]  /*11900*/  @!P4 LEA.HI.X R3, R202, R14, R232, 0x2, P6 ;  /* 0x0000000eca03c211 */ /* 0x000fe200030f14e8 */
[----:B------:R0:W-:Y:S01]  /*11910*/  @!P0 ST.E.64 desc[UR8][R6.64], R130 ;  /* 0x0000008206008985 */ /* 0x0001e2000c101b08 */
[-C--:B------:R-:W-:Y:S02]  /*11920*/  @!P2 LEA R10, P6, R0, R15.reuse, 0x2 ;  /* 0x0000000f000aa211 */ /* 0x080fe400078c10ff */
[----:B------:R-:W-:Y:S01]  /*11930*/  @!P1 LEA R8, P3, R17, R15, 0x2 ;  /* 0x0000000f11089211 */ /* 0x000fe200078610ff */
[----:B------:R0:W-:Y:S01]  /*11940*/  @!P4 ST.E.64 desc[UR8][R2.64], R134 ;  /* 0x000000860200c985 */ /* 0x0001e2000c101b08 */
[----:B-1----:R-:W-:-:S02]  /*11950*/  SHF.R.S32.HI R5, RZ, 0x1f, R0 ;  /* 0x0000001fff057819 */ /* 0x002fc40000011400 */
[-C--:B------:R-:W-:Y:S02]  /*11960*/  @!P1 LEA.HI.X R9, R17, R14.reuse, R9, 0x2, P3 ;  /* 0x0000000e11099211 */ /* 0x080fe400018f1409 */
[-C--:B------:R-:W-:Y:S01]  /*11970*/  @!P2 LEA.HI.X R11, R0, R14.reuse, R5, 0x2, P6 ;  /* 0x0000000e000ba211 */ /* 0x080fe200030f1405 */
[----:B------:R-:W-:Y:S01]  /*11980*/  VIADD R0, R16, 0xf8 ;  /* 0x000000f810007836 */ /* 0x000fe20000000000 */
[----:B------:R-:W-:Y:S02]  /*11990*/  SHF.R.S32.HI R17, RZ, 0x1f, R23 ;  /* 0x0000001fff117819 */ /* 0x000fe40000011417 */
[C---:B------:R-:W-:Y:S02]  /*119a0*/  @!P5 LEA R4, P3, R23.reuse, R15, 0x2 ;  /* 0x0000000f1704d211 */ /* 0x040fe400078610ff */
[----:B------:R-:W-:Y:S02]  /*119b0*/  ISETP.GE.AND P0, PT, R0, UR4, PT ;  /* 0x0000000400007c0c */ /* 0x000fe4000bf06270 */
[----:B------:R-:W-:-:S05]  /*119c0*/  @!P5 LEA.HI.X R5, R23, R14, R17, 0x2, P3 ;  /* 0x0000000e1705d211 */ /* 0x000fca00018f1411 */
[----:B------:R0:W-:Y:S04]  /*119d0*/  @!P5 ST.E.64 desc[UR8][R4.64], R138 ;  /* 0x0000008a0400d985 */ /* 0x0001e8000c101b08 */
[----:B------:R0:W-:Y:S04]  /*119e0*/  @!P1 ST.E.64 desc[UR8][R8.64], R142 ;  /* 0x0000008e08009985 */ /* 0x0001e8000c101b08 */
[----:B------:R0:W-:Y:S01]  /*119f0*/  @!P2 ST.E.64 desc[UR8][R10.64], R146 ;  /* 0x000000920a00a985 */ /* 0x0001e2000c101b08 */
[----:B------:R-:W-:Y:S05]  /*11a00*/  @P0 BRA `(.L_x_1288) ;  /* 0x00000010002c0947 */ /* 0x000fea0003800000 */
[----:B0-----:R-:W-:Y:S01]  /*11a10*/  LEA R2, P0, R0, R15, 0x2 ;  /* 0x0000000f00027211 */ /* 0x001fe200078010ff */
[----:B------:R-:W-:Y:S01]  /*11a20*/  ULDC.64 UR8, c[0x0][0x208] ;  /* 0x0000820000087ab9 */ /* 0x000fe20000000a00 */
[----:B------:R-:W-:-:S04]  /*11a30*/  SHF.R.S32.HI R3, RZ, 0x1f, R0 ;  /* 0x0000001fff037819 */ /* 0x000fc80000011400 */
[----:B------:R-:W-:-:S05]  /*11a40*/  LEA.HI.X R3, R0, R14, R3, 0x2, P0 ;  /* 0x0000000e00037211 */ /* 0x000fca00000f1403 */
[----:B------:R0:W-:Y:S01]  /*11a50*/  ST.E.64 desc[UR8][R2.64], R150 ;  /* 0x0000009602007985 */ /* 0x0001e2000c101b08 */
[----:B------:R-:W-:Y:S05]  /*11a60*/  BRA `(.L_x_1288) ;  /* 0x0000001000147947 */ /* 0x000fea0003800000 */
.L_x_1279:
[----:B------:R-:W-:Y:S01]  /*11a70*/  ULDC.64 UR8, c[0x0][0xc00] ;  /* 0x0003000000087ab9 */ /* 0x000fe20000000a00 */
[----:B------:R-:W-:Y:S01]  /*11a80*/  R2UR UR4, R229 ;  /* 0x00000000e50472ca */ /* 0x000fe200000e0000 */
[----:B------:R-:W-:Y:S01]  /*11a90*/  UISETP.NE.U32.AND UP0, UPT, UR8, URZ, UPT ;  /* 0x0000003f0800728c */ /* 0x000fe2000bf05070 */
[----:B------:R-:W-:Y:S01]  /*11aa0*/  R2UR UR10, R22 ;  /* 0x00000000160a72ca */ /* 0x000fe200000e0000 */
[----:B------:R-:W-:Y:S02]  /*11ab0*/  ULDC.64 UR12, c[0x0][0x208] ;  /* 0x00008200000c7ab9 */ /* 0x000fe40000000a00 */
[----:B------:R-:W-:-:S03]  /*11ac0*/  UISETP.NE.AND.EX UP0, UPT, UR9, URZ, UPT, UP0 ;  /* 0x0000003f0900728c */ /* 0x000fc6000bf05300 */
[----:B------:R-:W-:-:S03]  /*11ad0*/  ULDC.64 UR8, c[0x0][0xc00] ;  /* 0x0003000000087ab9 */ /* 0x000fc60000000a00 */
[----:B------:R-:W-:Y:S02]  /*11ae0*/  PLOP3.LUT P1, PT, PT, PT, UP0, 0x80, 0x0 ;  /* 0x000000000000781c */ /* 0x000fe40003f2f008 */
[----:B------:R-:W-:-:S06]  /*11af0*/  UIMAD.WIDE UR8, UR4, 0x4, UR8 ;  /* 0x00000004040878a5 */ /* 0x000fcc000f8e0208 */
[----:B------:R-:W-:Y:S02]  /*11b00*/  IMAD.U32 R2, RZ, RZ, UR8 ;  /* 0x00000008ff027e24 */ /* 0x000fe4000f8e00ff */
[----:B------:R-:W-:Y:S01]  /*11b10*/  IMAD.U32 R3, RZ, RZ, UR9 ;  /* 0x00000009ff037e24 */ /* 0x000fe2000f8e00ff */
[----:B------:R-:W0:Y:S01]  /*11b20*/  S2R R6, SR_TID.X ;  /* 0x0000000000067919 */ /* 0x000e220000002100 */
[----:B------:R-:W-:-:S03]  /*11b30*/  ULDC.64 UR8, c[0x0][0xc08] ;  /* 0x0003020000087ab9 */ /* 0x000fc60000000a00 */
[----:B------:R-:W2:Y:S01]  /*11b40*/  @P1 LDG.E R7, desc[UR12][R2.64] ;  /* 0x0000000c02071981 */ /* 0x000ea2000c1e1900 */
[----:B------:R-:W-:-:S04]  /*11b50*/  UISETP.NE.U32.AND UP1, UPT, UR8, URZ, UPT ;  /* 0x0000003f0800728c */ /* 0x000fc8000bf25070 */
[----:B------:R-:W-:-:S06]  /*11b60*/  UISETP.NE.AND.EX UP1, UPT, UR9, URZ, UPT, UP1 ;  /* 0x0000003f0900728c */ /* 0x000fcc000bf25310 */
[----:B------:R-:W-:-:S05]  /*11b70*/  PLOP3.LUT P2, PT, PT, PT, UP1, 0x80, 0x0 ;  /* 0x000000000000781c */ /* 0x000fca0003f4f018 */
[----:B------:R-:W-:Y:S02]  /*11b80*/  @UP1 ULDC.64 UR8, c[0x0][0xc08] ;  /* 0x0003020000081ab9 */ /* 0x000fe40000000a00 */
[----:B------:R-:W-:Y:S02]  /*11b90*/  @UP1 UIMAD.WIDE UR8, UR4, 0x4, UR8 ;  /* 0x00000004040818a5 */ /* 0x000fe4000f8e0208 */
[----:B------:R-:W-:Y:S01]  /*11ba0*/  UISETP.NE.AND UP1, UPT, UR10, URZ, UPT ;  /* 0x0000003f0a00728c */ /* 0x000fe2000bf25270 */
[----:B------:R-:W-:Y:S02]  /*11bb0*/  ULDC UR4, c[0x0][0xa88] ;  /* 0x0002a20000047ab9 */ /* 0x000fe40000000800 */
[----:B------:R-:W-:Y:S02]  /*11bc0*/  IMAD.U32 R0, RZ, RZ, UR4 ;  /* 0x00000004ff007e24 */ /* 0x000fe4000f8e00ff */
[----:B------:R-:W-:Y:S02]  /*11bd0*/  IMAD.U32 R4, RZ, RZ, UR8 ;  /* 0x00000008ff047e24 */ /* 0x000fe4000f8e00ff */
[----:B------:R-:W-:Y:S01]  /*11be0*/  IMAD.U32 R5, RZ, RZ, UR9 ;  /* 0x00000009ff057e24 */ /* 0x000fe2000f8e00ff */
[----:B------:R-:W-:Y:S01]  /*11bf0*/  UMOV UR4, URZ ;  /* 0x0000003f00047c82 */ /* 0x000fe20008000000 */
[----:B0-----:R-:W-:-:S02]  /*11c00*/  VIADD R6, R6, 0xffffff80 ;  /* 0xffffff8006067836 */ /* 0x001fc40000000000 */
[----:B------:R-:W-:Y:S01]  /*11c10*/  @!UP1 ULDC UR10, c[0x0][0xad4] ;  /* 0x0002b500000a9ab9 */ /* 0x000fe20000000800 */
[----:B------:R0:W5:Y:S01]  /*11c20*/  @P2 LDG.E R0, desc[UR12][R4.64] ;  /* 0x0000000c04002981 */ /* 0x000162000c1e1900 */
[----:B------:R-:W-:Y:S01]  /*11c30*/  IMAD.U32 R22, RZ, RZ, UR10 ;  /* 0x0000000aff167e24 */ /* 0x000fe2000f8e00ff */
[----:B------:R-:W-:Y:S02]  /*11c40*/  ISETP.GT.AND P0, PT, R6, 0x7f, PT ;  /* 0x0000007f0600780c */ /* 0x000fe40003f04270 */
[----:B--2---:R-:W-:Y:S01]  /*11c50*/  @P1 R2UR UR4, R7 ;  /* 0x00000000070412ca */ /* 0x004fe200000e0000 */
[----:B0-----:R-:W-:-:S14]  /*11c60*/  @P2 BRA `(.L_x_1291) ;  /* 0x0000000000142947 */ /* 0x001fdc0003800000 */
[----:B------:R-:W-:Y:S05]  /*11c70*/  @!P1 BRA `(.L_x_1291) ;  /* 0x0000000000109947 */ /* 0x000fea0003800000 */
[----:B------:R-:W-:Y:S02]  /*11c80*/  ULDC.64 UR8, c[0x0][0x208] ;  /* 0x0000820000087ab9 */ /* 0x000fe40000000a00 */
[----:B------:R-:W2:Y:S04]  /*11c90*/  LDG.E R5, desc[UR8][R2.64] ;  /* 0x0000000802057981 */ /* 0x000ea8000c1e1900 */
[----:B-----5:R-:W2:Y:S02]  /*11ca0*/  LDG.E R0, desc[UR8][R2.64+0x4] ;  /* 0x0000040802007981 */ /* 0x020ea4000c1e1900 */
[----:B--2---:R-:W-:-:S07]  /*11cb0*/  IMAD.IADD R0, R0, 0x1, -R5 ;  /* 0x0000000100007824 */ /* 0x004fce00078e0a05 */
.L_x_1291:
[----:B------:R-:W-:Y:S01]  /*11cc0*/  R2UR UR8, R229 ;  /* 0x00000000e50872ca */ /* 0x000fe200000e0000 */
[----:B------:R-:W-:Y:S01]  /*11cd0*/  USHF.R.S32.HI UR21, URZ, 0x1f, UR4 ;  /* 0x0000001f3f157899 */ /* 0x000fe20008011404 */
[----:B------:R-:W-:Y:S11]  /*11ce0*/  BSSY B1, `(.L_x_1292) ;  /* 0x000003e000017945 */ /* 0x000ff60003800000 */
[----:B------:R-:W-:-:S02]  /*11cf0*/  USHF.R.S32.HI UR13, URZ, 0x1f, UR8 ;  /* 0x0000001f3f0d7899 */ /* 0x000fc40008011408 */
[----:B------:R-:W-:Y:S02]  /*11d00*/  USEL UR12, UR8, URZ, !UP0 ;  /* 0x0000003f080c7287 */ /* 0x000fe4000c000000 */
[----:B------:R-:W-:Y:S01]  /*11d10*/  USEL UR13, UR13, URZ, !UP0 ;  /* 0x0000003f0d0d7287 */ /* 0x000fe2000c000000 */
[----:B------:R-:W-:Y:S11]  /*11d20*/  @P0 BRA `(.L_x_1293) ;  /* 0x0000000000e40947 */ /* 0x000ff60003800000 */
[----:B------:R-:W0:Y:S01]  /*11d30*/  S2R R4, SR_TID.X ;  /* 0x0000000000047919 */ /* 0x000e220000002100 */
[----:B------:R-:W1:Y:S01]  /*11d40*/  LDC R9, c[0x0][0xbe8] ;  /* 0x0002fa00ff097b82 */ /* 0x000e620000000800 */
[----:B------:R-:W-:Y:S02]  /*11d50*/  IMAD.U32 R3, RZ, RZ, UR61 ;  /* 0x0000003dff037e24 */ /* 0x000fe4000f8e00ff */
[----:B-1---5:R-:W-:-:S03]  /*11d60*/  IMAD R2, R0, R9, RZ ;  /* 0x0000000900027224 */ /* 0x022fc600078e02ff */
[----:B0-----:R-:W-:-:S04]  /*11d70*/  IADD3 R4, R3, -0x80, R4 ;  /* 0xffffff8003047810 */ /* 0x001fc80007ffe004 */
        /* <DEDUP_REMOVED lines=17> */
[----:B------:R-:W-:Y:S02]  /*11e90*/  UIMAD.WIDE.U32 UR10, UR8, UR20, URZ ;  /* 0x00000014080a72a5 */ /* 0x000fe4000f8e003f */
[----:B------:R-:W-:Y:S01]  /*11ea0*/  UIMAD UR20, UR9, UR20, URZ ;  /* 0x00000014091472a4 */ /* 0x000fe2000f8e023f */
        /* <DEDUP_REMOVED lines=14> */
[----:B------:R-:W-:Y:S01]  /*11f90*/  IADD3 R2, P0, P1, R5, UR10, R2 ;  /* 0x0000000a05027c10 */ /* 0x000fe2000f91e002 */
[----:B------:R-:W-:Y:S01]  /*11fa0*/  IMAD R7, R9, R7, R4 ;  /* 0x0000000709077224 */ /* 0x000fe200078e0204 */
[----:B------:R-:W-:Y:S01]  /*11fb0*/  SHF.R.S32.HI R5, RZ, 0x1f, R5 ;  /* 0x0000001fff057819 */ /* 0x000fe20000011405 */
[----:B------:R-:W-:Y:S01]  /*11fc0*/  UIADD3.X UR10, UR15, UR20, UR21, UP1, UP2 ;  /* 0x000000140f0a7290 */ /* 0x000fe20008fe4415 */
[----:B------:R-:W-:Y:S01]  /*11fd0*/  IMAD.U32 R8, RZ, RZ, UR16 ;  /* 0x00000010ff087e24 */ /* 0x000fe2000f8e00ff */
        /* <DEDUP_REMOVED lines=14> */
.L_x_1293:
[----:B------:R-:W-:Y:S05]  /*120c0*/  BSYNC B1 ;  /* 0x0000000000017941 */ /* 0x000fea0003800000 */
.L_x_1292:
[----:B------:R-:W-:-:S13]  /*120d0*/  R2UR UR8, R22 ;  /* 0x00000000160872ca */ /* 0x000fda00000e0000 */
[----:B------:R-:W-:-:S06]  /*120e0*/  UISETP.GT.AND UP0, UPT, UR8, 0x1, UPT ;  /* 0x000000010800788c */ /* 0x000fcc000bf04270 */
[----:B------:R-:W-:-:S13]  /*120f0*/  PLOP3.LUT P0, PT, PT, PT, UP0, 0x80, 0x0 ;  /* 0x000000000000781c */ /* 0x000fda0003f0f008 */
[----:B------:R-:W-:Y:S05]  /*12100*/  @P0 BRA `(.L_x_1288) ;  /* 0x00000008006c0947 */ /* 0x000fea0003800000 */
[----:B------:R-:W1:Y:S01]  /*12110*/  LDC R11, c[0x0][0xbe8] ;  /* 0x0002fa00ff0b7b82 */ /* 0x000e620000000800 */
[----:B0-----:R-:W-:Y:S01]  /*12120*/  SHF.R.S32.HI R3, RZ, 0x1f, R6 ;  /* 0x0000001fff037819 */ /* 0x001fe20000011406 */
[----:B------:R-:W-:Y:S01]  /*12130*/  ULDC.64 UR10, c[0x0][0xaa0] ;  /* 0x0002a800000a7ab9 */ /* 0x000fe20000000a00 */
[----:B------:R-:W-:Y:S01]  /*12140*/  R2UR UR14, R201 ;  /* 0x00000000c90e72ca */ /* 0x000fe200000e0000 */
[----:B------:R-:W-:Y:S01]  /*12150*/  UIMAD.WIDE.U32 UR8, UR4, UR10, URZ ;  /* 0x0000000a040872a5 */ /* 0x000fe2000f8e003f */
[----:B------:R-:W-:Y:S01]  /*12160*/  LEA.HI R2, R3, R6, RZ, 0x3 ;  /* 0x0000000603027211 */ /* 0x000fe200078f18ff */
[----:B------:R-:W-:Y:S01]  /*12170*/  UIMAD UR10, UR21, UR10, URZ ;  /* 0x0000000a150a72a4 */ /* 0x000fe2000f8e023f */
[----:B------:R-:W-:Y:S02]  /*12180*/  BSSY B1, `(.L_x_1294) ;  /* 0x000004e000017945 */ /* 0x000fe40003800000 */
[----:B------:R-:W-:Y:S01]  /*12190*/  LOP3.LUT R5, R2, 0xfffffff8, RZ, 0xc0, !PT ;  /* 0xfffffff802057812 */ /* 0x000fe200078ec0ff */
[----:B------:R-:W-:Y:S01]  /*121a0*/  UIMAD UR10, UR4, UR11, UR10 ;  /* 0x0000000b040a72a4 */ /* 0x000fe2000f8e020a */
[----:B------:R-:W-:-:S03]  /*121b0*/  SHF.R.S32.HI R13, RZ, 0x3, R2 ;  /* 0x00000003ff0d7819 */ /* 0x000fc60000011402 */
[----:B------:R-:W-:Y:S01]  /*121c0*/  IMAD.IADD R8, R6, 0x1, -R5 ;  /* 0x0000000106087824 */ /* 0x000fe200078e0a05 */
[----:B------:R-:W-:-:S03]  /*121d0*/  UIADD3 UR9, UR9, UR10, URZ ;  /* 0x0000000a09097290 */ /* 0x000fc6000fffe03f */
[----:B------:R-:W-:Y:S01]  /*121e0*/  IMAD R2, R8, 0x20, R13 ;  /* 0x0000002008027824 */ /* 0x000fe200078e020d */
[----:B------:R-:W-:Y:S02]  /*121f0*/  ULDC.64 UR10, c[0x0][0xae8] ;  /* 0x0002ba00000a7ab9 */ /* 0x000fe40000000a00 */
[----:B------:R-:W-:Y:S01]  /*12200*/  UIMAD.WIDE.U32 UR8, UR14, UR10, UR8 ;  /* 0x0000000a0e0872a5 */ /* 0x000fe2000f8e0008 */
[----:B------:R-:W-:Y:S01]  /*12210*/  VIADD R6, R2, UR61 ;  /* 0x0000003d02067c36 */ /* 0x000fe20008000000 */
[----:B-1----:R-:W-:Y:S02]  /*12220*/  ISETP.NE.AND P0, PT, R11, 0x1, PT ;  /* 0x000000010b00780c */ /* 0x002fe40003f05270 */
[----:B------:R-:W-:Y:S01]  /*12230*/  UIMAD UR9, UR14, UR11, UR9 ;  /* 0x0000000b0e0972a4 */ /* 0x000fe2000f8e0209 */
[----:B------:R-:W-:Y:S02]  /*12240*/  IMAD.MOV.U32 R5, RZ, RZ, R6 ;  /* 0x000000ffff057224 */ /* 0x000fe400078e0006 */
[----:B------:R-:W-:-:S02]  /*12250*/  ULDC.64 UR10, c[0x0][0xaf0] ;  /* 0x0002bc00000a7ab9 */ /* 0x000fc40000000a00 */
[----:B------:R-:W-:-:S04]  /*12260*/  UIMAD UR13, UR13, UR10, URZ ;  /* 0x0000000a0d0d72a4 */ /* 0x000fc8000f8e023f */
[----:B------:R-:W-:Y:S02]  /*12270*/  UIMAD UR4, UR12, UR11, UR13 ;  /* 0x0000000b0c0472a4 */ /* 0x000fe4000f8e020d */
[----:B------:R-:W-:Y:S01]  /*12280*/  UIMAD.WIDE.U32 UR12, UR12, UR10, UR8 ;  /* 0x0000000a0c0c72a5 */ /* 0x000fe2000f8e0008 */
[----:B------:R-:W0:Y:S02]  /*12290*/  @P0 LDC R3, c[0x0][0xbec] ;  /* 0x0002fb00ff030b82 */ /* 0x000e240000000800 */
[----:B------:R-:W-:Y:S01]  /*122a0*/  ULDC.64 UR8, c[0x0][0xae0] ;  /* 0x0002b80000087ab9 */ /* 0x000fe20000000a00 */
[----:B------:R-:W-:-:S05]  /*122b0*/  UIADD3 UR4, UR13, UR4, URZ ;  /* 0x000000040d047290 */ /* 0x000fca000fffe03f */
[----:B------:R-:W1:Y:S01]  /*122c0*/  @P0 LDC R7, c[0x0][0xbf0] ;  /* 0x0002fc00ff070b82 */ /* 0x000e620000000800 */
[----:B0-----:R-:W-:-:S04]  /*122d0*/  @P0 IMAD.HI.U32 R2, R6, R3, RZ ;  /* 0x0000000306020227 */ /* 0x001fc800078e00ff */
[----:B------:R-:W-:Y:S02]  /*122e0*/  IMAD.U32 R3, RZ, RZ, UR13 ;  /* 0x0000000dff037e24 */ /* 0x000fe4000f8e00ff */
[----:B------:R-:W-:Y:S01]  /*122f0*/  IMAD.U32 R3, RZ, RZ, UR4 ;  /* 0x00000004ff037e24 */ /* 0x000fe2000f8e00ff */
[----:B-1----:R-:W-:Y:S01]  /*12300*/  @P0 SHF.R.U32.HI R5, RZ, R7, R2 ;  /* 0x00000007ff050219 */ /* 0x002fe20000011602 */
[----:B------:R-:W-:-:S03]  /*12310*/  IMAD.U32 R2, RZ, RZ, UR12 ;  /* 0x0000000cff027e24 */ /* 0x000fc6000f8e00ff */
[--C-:B------:R-:W-:Y:S01]  /*12320*/  SHF.R.S32.HI R4, RZ, 0x1f, R5.reuse ;  /* 0x0000001fff047819 */ /* 0x100fe20000011405 */
[----:B------:R-:W-:Y:S02]  /*12330*/  IMAD.MOV R7, RZ, RZ, -R5 ;  /* 0x000000ffff077224 */ /* 0x000fe400078e0a05 */
[----:B------:R-:W-:-:S04]  /*12340*/  IMAD.WIDE.U32 R2, R5, UR8, R2 ;  /* 0x0000000805027c25 */ /* 0x000fc8000f8e0002 */
[----:B------:R-:W-:Y:S02]  /*12350*/  IMAD R7, R11, R7, R6 ;  /* 0x000000070b077224 */ /* 0x000fe400078e0206 */
[----:B------:R-:W-:Y:S02]  /*12360*/  IMAD R4, R4, UR8, RZ ;  /* 0x0000000804047c24 */ /* 0x000fe4000f8e02ff */
[----:B------:R-:W-:Y:S02]  /*12370*/  VIADD R6, R13, UR61 ;  /* 0x0000003d0d067c36 */ /* 0x000fe40008000000 */
[----:B------:R-:W-:Y:S01]  /*12380*/  IMAD R9, R5, UR9, R4 ;  /* 0x0000000905097c24 */ /* 0x000fe2000f8e0204 */
[----:B------:R-:W-:Y:S01]  /*12390*/  SHF.R.S32.HI R4, RZ, 0x1f, R7 ;  /* 0x0000001fff047819 */ /* 0x000fe20000011407 */
[----:B------:R-:W-:Y:S01]  /*123a0*/  ULDC.64 UR8, c[0x0][0xad8] ;  /* 0x0002b60000087ab9 */ /* 0x000fe20000000a00 */
[----:B-----5:R-:W-:Y:S02]  /*123b0*/  IMAD R11, R0, R11, RZ ;  /* 0x0000000b000b7224 */ /* 0x020fe400078e02ff */
[----:B------:R-:W-:-:S02]  /*123c0*/  IMAD.IADD R3, R3, 0x1, R9 ;  /* 0x0000000103037824 */ /* 0x000fc400078e0209 */
[----:B------:R-:W-:Y:S02]  /*123d0*/  IMAD R4, R4, UR8, RZ ;  /* 0x0000000804047c24 */ /* 0x000fe4000f8e02ff */
[----:B------:R-:W-:-:S04]  /*123e0*/  IMAD.WIDE.U32 R2, R7, UR8, R2 ;  /* 0x0000000807027c25 */ /* 0x000fc8000f8e0002 */
[----:B------:R-:W-:Y:S01]  /*123f0*/  IMAD R5, R7, UR9, R4 ;  /* 0x0000000907057c24 */ /* 0x000fe2000f8e0204 */
[----:B------:R-:W-:Y:S01]  /*12400*/  ULDC.64 UR8, c[0x0][0xa80] ;  /* 0x0002a00000087ab9 */ /* 0x000fe20000000a00 */
[----:B------:R-:W-:Y:S02]  /*12410*/  VIADD R4, R6, 0x40 ;  /* 0x0000004006047836 */ /* 0x000fe40000000000 */
[----:B------:R-:W-:Y:S01]  /*12420*/  IMAD.IADD R3, R3, 0x1, R5 ;  /* 0x0000000103037824 */ /* 0x000fe200078e0205 */
[----:B------:R-:W-:Y:S01]  /*12430*/  LEA R5, P2, R2, UR8, 0x1 ;  /* 0x0000000802057c11 */ /* 0x000fe2000f8408ff */
[----:B------:R-:W-:Y:S01]  /*12440*/  VIADD R0, R6, 0x20 ;  /* 0x0000002006007836 */ /* 0x000fe20000000000 */
[-C--:B------:R-:W-:Y:S01]  /*12450*/  ISETP.GE.AND P0, PT, R4, R11.reuse, PT ;  /* 0x0000000b0400720c */ /* 0x080fe20003f06270 */
[----:B------:R-:W-:Y:S01]  /*12460*/  IMAD.SHL.U32 R7, R8, 0x8, RZ ;  /* 0x0000000808077824 */ /* 0x000fe200078e00ff */
[----:B------:R-:W-:Y:S02]  /*12470*/  LEA.HI.X R4, R2, UR9, R3, 0x1, P2 ;  /* 0x0000000902047c11 */ /* 0x000fe400090f0c03 */
[-C--:B------:R-:W-:Y:S01]  /*12480*/  ISETP.GE.AND P2, PT, R6, R11.reuse, PT ;  /* 0x0000000b0600720c */ /* 0x080fe20003f46270 */
[C---:B------:R-:W-:Y:S01]  /*12490*/  VIADD R15, R7.reuse, 0x40 ;  /* 0x00000040070f7836 */ /* 0x040fe20000000000 */
[----:B------:R-:W-:Y:S01]  /*124a0*/  ISETP.GE.AND P1, PT, R0, R11, PT ;  /* 0x0000000b0000720c */ /* 0x000fe20003f26270 */
[C---:B------:R-:W-:Y:S01]  /*124b0*/  VIADD R9, R7.reuse, 0x80 ;  /* 0x0000008007097836 */ /* 0x040fe20000000000 */
[----:B------:R0:W1:Y:S01]  /*124c0*/  SHFL.IDX PT, R2, R5, RZ, 0x181f ;  /* 0x00181fff05027589 */ /* 0x00006200000e0000 */
[----:B------:R-:W-:Y:S01]  /*124d0*/  VIADD R13, R7, 0xc0 ;  /* 0x000000c0070d7836 */ /* 0x000fe20000000000 */
[----:B------:R-:W-:-:S02]  /*124e0*/  SHF.R.S32.HI R12, RZ, 0x1f, R7 ;  /* 0x0000001fff0c7819 */ /* 0x000fc40000011407 */
[----:B------:R0:W2:Y:S01]  /*124f0*/  SHFL.IDX PT, R0, R4, RZ, 0x181f ;  /* 0x00181fff04007589 */ /* 0x0000a200000e0000 */
[----:B------:R-:W-:Y:S02]  /*12500*/  SHF.R.S32.HI R8, RZ, 0x1f, R15 ;  /* 0x0000001fff087819 */ /* 0x000fe4000001140f */
[----:B------:R-:W-:Y:S02]  /*12510*/  SHF.R.S32.HI R10, RZ, 0x1f, R9 ;  /* 0x0000001fff0a7819 */ /* 0x000fe40000011409 */
        /* <DEDUP_REMOVED lines=20> */
.L_x_1295:
[----:B------:R-:W-:Y:S05]  /*12660*/  BSYNC B1 ;  /* 0x0000000000017941 */ /* 0x000fea0003800000 */
.L_x_1294:
        /* <DEDUP_REMOVED lines=22> */
.L_x_1297:
[----:B------:R-:W-:Y:S05]  /*127d0*/  BSYNC B1 ;  /* 0x0000000000017941 */ /* 0x000fea0003800000 */
.L_x_1296:
        /* <DEDUP_REMOVED lines=22> */
.L_x_1299:
[----:B------:R-:W-:Y:S05]  /*12940*/  BSYNC B1 ;  /* 0x0000000000017941 */ /* 0x000fea0003800000 */
.L_x_1298:
[----:B0-----:R-:W-:Y:S01]  /*12950*/  VIADD R0, R6, 0x60 ;  /* 0x0000006006007836 */ /* 0x001fe20000000000 */
[----:B--2-4-:R-:W2:Y:S04]  /*12960*/  SHFL.IDX PT, R4, R4, 0x3, 0x181f ;  /* 0x00781f0004047f89 */ /* 0x014ea800000e0000 */
[----:B------:R-:W-:Y:S01]  /*12970*/  ISETP.GE.AND P0, PT, R0, R11, PT ;  /* 0x0000000b0000720c */ /* 0x000fe20003f06270 */
[----:B-1-3--:R1:W3:-:S12]  /*12980*/  SHFL.IDX PT, R2, R5, 0x3, 0x181f ;  /* 0x00781f0005027f89 */ /* 0x00a2d800000e0000 */
[----:B-1----:R-:W-:Y:S05]  /*12990*/  @P0 BRA `(.L_x_1288) ;  /* 0x0000000000480947 */ /* 0x002fea0003800000 */
[----:B------:R-:W-:Y:S01]  /*129a0*/  ULDC UR4, c[0x0][0xac8] ;  /* 0x0002b20000047ab9 */ /* 0x000fe20000000800 */
[----:B------:R-:W-:Y:S01]  /*129b0*/  ULDC.64 UR8, c[0x0][0x208] ;  /* 0x0000820000087ab9 */ /* 0x000fe20000000a00 */
[----:B------:R-:W-:Y:S02]  /*129c0*/  ISETP.GE.AND P3, PT, R7, UR4, PT ;  /* 0x0000000407007c0c */ /* 0x000fe4000bf66270 */
[----:B------:R-:W-:Y:S02]  /*129d0*/  ISETP.GE.AND P2, PT, R15, UR4, PT ;  /* 0x000000040f007c0c */ /* 0x000fe4000bf46270 */
[----:B------:R-:W-:Y:S02]  /*129e0*/  ISETP.GE.AND P1, PT, R9, UR4, PT ;  /* 0x0000000409007c0c */ /* 0x000fe4000bf26270 */
[----:B------:R-:W-:-:S07]  /*129f0*/  ISETP.GE.AND P0, PT, R13, UR4, PT ;  /* 0x000000040d007c0c */ /* 0x000fce000bf06270 */
[----:B---3--:R-:W-:-:S04]  /*12a00*/  @!P3 LEA R6, P4, R7, R2, 0x1 ;  /* 0x000000020706b211 */ /* 0x008fc800078808ff */
[----:B--2---:R-:W-:Y:S02]  /*12a10*/  @!P3 LEA.HI.X R7, R7, R4, R12, 0x1, P4 ;  /* 0x000000040707b211 */ /* 0x004fe400020f0c0c */
        /* <DEDUP_REMOVED lines=10> */
.L_x_1288:
[----:B------:R-:W-:Y:S05]  /*12ac0*/  BSYNC B0 ;  /* 0x0000000000007941 */ /* 0x000fea0003800000 */
.L_x_1278:
[----:B------:R-:W-:Y:S02]  /*12ad0*/  ULDC UR4, c[0x0][0xc3c] ;  /* 0x00030f0000047ab9 */ /* 0x000fe40000000800 */
[----:B------:R-:W-:-:S06]  /*12ae0*/  UISETP.GE.AND UP0, UPT, UR6, UR4, UPT ;  /* 0x000000040600728c */ /* 0x000fcc000bf06270 */
[----:B------:R-:W-:-:S13]  /*12af0*/  PLOP3.LUT P0, PT, PT, PT, UP0, 0x80, 0x0 ;  /* 0x000000000000781c */ /* 0x000fda0003f0f008 */
[----:B------:R-:W-:Y:S05]  /*12b00*/  @!P0 BRA `(.L_x_1300) ;  /* 0xfffffee400948947 */ /* 0x000fea000383ffff */
[----:B------:R-:W-:Y:S05]  /*12b10*/  EXIT ;  /* 0x000000000000794d */ /* 0x000fea0003800000 */
.L_x_1195:
[----:B------:R-:W-:-:S08]  /*12b20*/  NOP ;  /* 0x0000000000007918 */ /* 0x000fd00000000000 */
[----:B0-----:R-:W0:-:S00]  /*12b30*/  USETMAXREG.DEALLOC.CTAPOOL 0x18 ;  /* 0x00000018000079c8 */ /* 0x001e0000080e0500 */
        /* <DEDUP_REMOVED lines=18> */
.L_x_1301:
        /* <DEDUP_REMOVED lines=44> */
.L_x_1305:
        /* <DEDUP_REMOVED lines=39> */
[----:B------:R-:W-:-:S07]  /*13190*/  IMAD.MOV.U32 R5, RZ, RZ, R2 ;  /* 0x000000ffff057224 */ /* 0x000fce00078e0002 */
.L_x_1303:
[----:B------:R-:W-:Y:S02]  /*131a0*/  IMAD.IADD R10, R9, 0x1, -R4 ;  /* 0x00000001090a7824 */ /* 0x000fe400078e0a04 */
[----:B------:R-:W-:Y:S02]  /*131b0*/  IMAD.MOV.U32 R3, RZ, RZ, RZ ;  /* 0x000000ffff037224 */ /* 0x000fe400078e00ff */
[----:B------:R-:W-:-:S05]  /*131c0*/  IMAD R2, R5, UR5, R10 ;  /* 0x0000000505027c24 */ /* 0x000fca000f8e020a */
[----:B------:R-:W-:-:S13]  /*131d0*/  ISETP.GT.AND P0, PT, R2, UR6, PT ;  /* 0x0000000602007c0c */ /* 0x000fda000bf04270 */
[----:B------:R-:W-:-:S04]  /*131e0*/  VOTE.ANY R2, PT, !P0 ;  /* 0x0000000000027806 */ /* 0x000fc800040e0100 */
[----:B------:R-:W0:Y:S01]  /*131f0*/  POPC R9, R2 ;  /* 0x0000000200097309 */ /* 0x000e220000000000 */
[----:B------:R-:W-:Y:S01]  /*13200*/  ISETP.NE.AND P0, PT, R2, RZ, PT ;  /* 0x000000ff0200720c */ /* 0x000fe20003f05270 */
[----:B0-----:R0:W1:Y:S04]  /*13210*/  SHFL.IDX PT, R8, R8, R9, 0x1f ;  /* 0x00001f0908087589 */ /* 0x00106800000e0000 */
[----:B------:R0:W2:Y:S08]  /*13220*/  SHFL.IDX PT, R4, R7, R9, 0x1f ;  /* 0x00001f0907047589 */ /* 0x0000b000000e0000 */
[----:B------:R-:W-:Y:S05]  /*13230*/  @!P0 BRA `(.L_x_1306) ;  /* 0x0000000000088947 */ /* 0x000fea0003800000 */
[----:B------:R-:W-:-:S05]  /*13240*/  VIADD R2, R9, 0xffffffff ;  /* 0xffffffff09027836 */ /* 0x000fca0000000000 */
[----:B------:R3:W4:Y:S02]  /*13250*/  SHFL.IDX PT, R3, R5, R2, 0x1f ;  /* 0x00001f0205037589 */ /* 0x00072400000e0000 */
.L_x_1306:
[----:B----4-:R-:W-:Y:S01]  /*13260*/  IMAD R3, R3, UR5, R10 ;  /* 0x0000000503037c24 */ /* 0x010fe2000f8e020a */
[----:B-1----:R-:W-:Y:S01]  /*13270*/  ISETP.NE.AND P0, PT, R8, 0x1, PT ;  /* 0x000000010800780c */ /* 0x002fe20003f05270 */
[----:B------:R-:W-:-:S03]  /*13280*/  VIADD R14, R9, UR4 ;  /* 0x00000004090e7c36 */ /* 0x000fc60008000000 */
[----:B------:R1:W-:Y:S01]  /*13290*/  STL [R1], R3 ;  /* 0x0000000301007387 */ /* 0x0003e20000100800 */
[----:B---3--:R-:W-:-:S03]  /*132a0*/  IADD3 R5, -R3, UR6, RZ ;  /* 0x0000000603057c10 */ /* 0x008fc6000fffe1ff */
[----:B------:R1:W-:Y:S05]  /*132b0*/  STL [R1+0xc], R14 ;  /* 0x00000c0e01007387 */ /* 0x0003ea0000100800 */
[----:B------:R-:W-:Y:S05]  /*132c0*/  @!P0 BRA `(.L_x_1307) ;  /* 0x0000000000e08947 */ /* 0x000fea0003800000 */
[----:B0-2---:R-:W-:Y:S02]  /*132d0*/  IABS R7, R4 ;  /* 0x0000000400077213 */ /* 0x005fe40000000000 */
[----:B------:R-:W-:Y:S02]  /*132e0*/  IABS R9, R8 ;  /* 0x0000000800097213 */ /* 0x000fe40000000000 */
[----:B------:R-:W0:Y:S01]  /*132f0*/  I2F.RP R10, R7 ;  /* 0x00000007000a7306 */ /* 0x000e220000209400 */
[----:B------:R-:W-:-:S07]  /*13300*/  IABS R12, R5 ;  /* 0x00000005000c7213 */ /* 0x000fce0000000000 */
[----:B------:R-:W-:Y:S08]  /*13310*/  I2F.RP R13, R9 ;  /* 0x00000009000d7306 */ /* 0x000ff00000209400 */
[----:B0-----:R-:W1:Y:S02]  /*13320*/  MUFU.RCP R10, R10 ;  /* 0x0000000a000a7308 */ /* 0x001e640000001000 */
[----:B-1----:R-:W-:-:S06]  /*13330*/  VIADD R3, R10, 0xffffffe ;  /* 0x0ffffffe0a037836 */ /* 0x002fcc0000000000 */
[----:B------:R-:W0:Y:S02]  /*13340*/  F2I.FTZ.U32.TRUNC.NTZ R3, R3 ;  /* 0x0000000300037305 */ /* 0x000e24000021f000 */
[----:B0-----:R-:W-:-:S04]  /*13350*/  IMAD.MOV R2, RZ, RZ, -R3 ;  /* 0x000000ffff027224 */ /* 0x001fc800078e0a03 */
[----:B------:R-:W-:Y:S02]  /*13360*/  IMAD R11, R2, R7, RZ ;  /* 0x00000007020b7224 */ /* 0x000fe400078e02ff */
[----:B------:R-:W-:-:S04]  /*13370*/  IMAD.MOV.U32 R2, RZ, RZ, RZ ;  /* 0x000000ffff027224 */ /* 0x000fc800078e00ff */
[----:B------:R-:W-:Y:S01]  /*13380*/  IMAD.HI.U32 R11, R3, R11, R2 ;  /* 0x0000000b030b7227 */ /* 0x000fe200078e0002 */
[----:B------:R-:W-:Y:S01]  /*13390*/  IABS R3, R4 ;  /* 0x0000000400037213 */ /* 0x000fe20000000000 */
[----:B------:R-:W0:Y:S04]  /*133a0*/  MUFU.RCP R2, R13 ;  /* 0x0000000d00027308 */ /* 0x000e280000001000 */
[----:B------:R-:W-:Y:S02]  /*133b0*/  IMAD.MOV R3, RZ, RZ, -R3 ;  /* 0x000000ffff037224 */ /* 0x000fe400078e0a03 */
[----:B------:R-:W-:-:S04]  /*133c0*/  IMAD.HI.U32 R10, R11, R12, RZ ;  /* 0x0000000c0b0a7227 */ /* 0x000fc800078e00ff */
[----:B------:R-:W-:-:S05]  /*133d0*/  IMAD R12, R10, R3, R12 ;  /* 0x000000030a0c7224 */ /* 0x000fca00078e020c */
[----:B------:R-:W-:Y:S01]  /*133e0*/  ISETP.GT.U32.AND P1, PT, R7, R12, PT ;  /* 0x0000000c0700720c */ /* 0x000fe20003f24070 */
[----:B0-----:R-:W-:-:S06]  /*133f0*/  VIADD R3, R2, 0xffffffe ;  /* 0x0ffffffe02037836 */ /* 0x001fcc0000000000 */
[----:B------:R-:W0:Y:S06]  /*13400*/  F2I.FTZ.U32.TRUNC.NTZ R3, R3 ;  /* 0x0000000300037305 */ /* 0x000e2c000021f000 */
[----:B------:R-:W-:Y:S02]  /*13410*/  @!P1 IMAD.IADD R12, R12, 0x1, -R7 ;  /* 0x000000010c0c9824 */ /* 0x000fe400078e0a07 */
[----:B------:R-:W-:Y:S01]  /*13420*/  @!P1 VIADD R10, R10, 0x1 ;  /* 0x000000010a0a9836 */ /* 0x000fe20000000000 */
[----:B------:R-:W-:Y:S02]  /*13430*/  ISETP.NE.AND P1, PT, R4, RZ, PT ;  /* 0x000000ff0400720c */ /* 0x000fe40003f25270 */
[----:B------:R-:W-:Y:S01]  /*13440*/  ISETP.GE.U32.AND P0, PT, R12, R7, PT ;  /* 0x000000070c00720c */ /* 0x000fe20003f06070 */
[----:B0-----:R-:W-:-:S04]  /*13450*/  IMAD.MOV R2, RZ, RZ, -R3 ;  /* 0x000000ffff027224 */ /* 0x001fc800078e0a03 */
[----:B------:R-:W-:Y:S02]  /*13460*/  IMAD R7, R2, R9, RZ ;  /* 0x0000000902077224 */ /* 0x000fe400078e02ff */
[----:B------:R-:W-:-:S06]  /*13470*/  IMAD.MOV.U32 R2, RZ, RZ, RZ ;  /* 0x000000ffff027224 */ /* 0x000fcc00078e00ff */
[----:B------:R-:W-:Y:S02]  /*13480*/  @P0 VIADD R10, R10, 0x1 ;  /* 0x000000010a0a0836 */ /* 0x000fe40000000000 */
[----:B------:R-:W-:Y:S01]  /*13490*/  IMAD.HI.U32 R7, R3, R7, R2 ;  /* 0x0000000703077227 */ /* 0x000fe200078e0002 */
[----:B------:R-:W-:Y:S02]  /*134a0*/  LOP3.LUT R2, R5, R4, RZ, 0x3c, !PT ;  /* 0x0000000405027212 */ /* 0x000fe400078e3cff */
[----:B------:R-:W-:Y:S02]  /*134b0*/  IABS R3, R8 ;  /* 0x0000000800037213 */ /* 0x000fe40000000000 */
[----:B------:R-:W-:-:S03]  /*134c0*/  ISETP.GE.AND P2, PT, R2, RZ, PT ;  /* 0x000000ff0200720c */ /* 0x000fc60003f46270 */
[----:B------:R-:W-:-:S10]  /*134d0*/  IMAD.MOV R3, RZ, RZ, -R3 ;  /* 0x000000ffff037224 */ /* 0x000fd400078e0a03 */
[----:B------:R-:W-:Y:S01]  /*134e0*/  @!P2 IMAD.MOV R10, RZ, RZ, -R10 ;  /* 0x000000ffff0aa224 */ /* 0x000fe200078e0a0a */
[----:B------:R-:W-:-:S04]  /*134f0*/  @!P1 LOP3.LUT R10, RZ, R4, RZ, 0x33, !PT ;  /* 0x00000004ff0a9212 */ /* 0x000fc800078e33ff */
        /* <DEDUP_REMOVED lines=8> */
[----:B------:R-:W-:-:S04]  /*13580*/  LOP3.LUT R2, R10, R8, RZ, 0x3c, !PT ;  /* 0x000000080a027212 */ /* 0x000fc800078e3cff */
[----:B------:R-:W-:Y:S01]  /*13590*/  ISETP.GE.AND P2, PT, R2, RZ, PT ;  /* 0x000000ff0200720c */ /* 0x000fe20003f46270 */
[----:B------:R-:W-:-:S04]  /*135a0*/  IMAD.MOV R2, RZ, RZ, -R10 ;  /* 0x000000ffff027224 */ /* 0x000fc800078e0a0a */
[----:B------:R-:W-:Y:S02]  /*135b0*/  IMAD R2, R4, R2, R5 ;  /* 0x0000000204027224 */ /* 0x000fe400078e0205 */
        /* <DEDUP_REMOVED lines=8> */
[----:B------:R-:W-:Y:S05]  /*13640*/  BRA `(.L_x_1308) ;  /* 0x0000000000f87947 */ /* 0x000fea0003800000 */
.L_x_1307:
[----:B-1----:R-:W1:Y:S01]  /*13650*/  LDC.64 R2, c[0x0][0xc90] ;  /* 0x00032400ff027b82 */ /* 0x002e620000000a00 */
[----:B------:R-:W-:Y:S01]  /*13660*/  ULDC.64 UR6, c[0x0][0x208] ;  /* 0x0000820000067ab9 */ /* 0x000fe20000000a00 */
[----:B-1----:R-:W-:-:S05]  /*13670*/  IMAD.WIDE R2, R14, 0x4, R2 ;  /* 0x000000040e027825 */ /* 0x002fca00078e0202 */
[----:B0-----:R0:W2:Y:S02]  /*13680*/  LDG.E R7, desc[UR6][R2.64] ;  /* 0x0000000602077981 */ /* 0x0010a4000c1e1900 */
[----:B0-----:R-:W-:Y:S02]  /*13690*/  IMAD.MOV.U32 R2, RZ, RZ, RZ ;  /* 0x000000ffff027224 */ /* 0x001fe400078e00ff */
[----:B--2---:R-:W-:-:S05]  /*136a0*/  IMAD R8, R4, R7, RZ ;  /* 0x0000000704087224 */ /* 0x004fca00078e02ff */
[----:B------:R-:W-:-:S04]  /*136b0*/  IABS R9, R8 ;  /* 0x0000000800097213 */ /* 0x000fc80000000000 */
[----:B------:R-:W0:Y:S08]  /*136c0*/  I2F.RP R10, R9 ;  /* 0x00000009000a7306 */ /* 0x000e300000209400 */
[----:B0-----:R-:W0:Y:S02]  /*136d0*/  MUFU.RCP R10, R10 ;  /* 0x0000000a000a7308 */ /* 0x001e240000001000 */
[----:B0-----:R-:W-:-:S06]  /*136e0*/  VIADD R11, R10, 0xffffffe ;  /* 0x0ffffffe0a0b7836 */ /* 0x001fcc0000000000 */
[----:B------:R-:W0:Y:S02]  /*136f0*/  F2I.FTZ.U32.TRUNC.NTZ R3, R11 ;  /* 0x0000000b00037305 */ /* 0x000e24000021f000 */
[----:B0-----:R-:W-:-:S04]  /*13700*/  IMAD.MOV R12, RZ, RZ, -R3 ;  /* 0x000000ffff0c7224 */ /* 0x001fc800078e0a03 */
[----:B------:R-:W-:-:S04]  /*13710*/  IMAD R13, R12, R9, RZ ;  /* 0x000000090c0d7224 */ /* 0x000fc800078e02ff */
[----:B------:R-:W-:Y:S01]  /*13720*/  IMAD.HI.U32 R2, R3, R13, R2 ;  /* 0x0000000d03027227 */ /* 0x000fe200078e0002 */
[----:B------:R-:W-:Y:S02]  /*13730*/  IABS R13, R5 ;  /* 0x00000005000d7213 */ /* 0x000fe40000000000 */
[----:B------:R-:W-:-:S03]  /*13740*/  IABS R3, R8 ;  /* 0x0000000800037213 */ /* 0x000fc60000000000 */
[----:B------:R-:W-:-:S04]  /*13750*/  IMAD.HI.U32 R2, R2, R13, RZ ;  /* 0x0000000d02027227 */ /* 0x000fc800078e00ff */
[----:B------:R-:W-:-:S04]  /*13760*/  IMAD.MOV R3, RZ, RZ, -R3 ;  /* 0x000000ffff037224 */ /* 0x000fc800078e0a03 */
        /* <DEDUP_REMOVED lines=11> */
[----:B------:R-:W-:Y:S02]  /*13820*/  IMAD R9, R7, R2, RZ ;  /* 0x0000000207097224 */ /* 0x000fe400078e02ff */
[----:B------:R-:W-:Y:S02]  /*13830*/  IMAD.MOV R2, RZ, RZ, -R2 ;  /* 0x000000ffff027224 */ /* 0x000fe400078e0a02 */
[----:B------:R-:W-:Y:S02]  /*13840*/  IMAD.MOV R10, RZ, RZ, -R9 ;  /* 0x000000ffff0a7224 */ /* 0x000fe400078e0a09 */
[----:B------:R-:W-:Y:S02]  /*13850*/  IMAD R8, R8, R2, R5 ;  /* 0x0000000208087224 */ /* 0x000fe400078e0205 */
[----:B------:R-:W-:Y:S01]  /*13860*/  IMAD.MOV.U32 R2, RZ, RZ, RZ ;  /* 0x000000ffff027224 */ /* 0x000fe200078e00ff */
[----:B------:R-:W-:Y:S02]  /*13870*/  VIADDMNMX R7, R10, UR5, R7, PT ;  /* 0x000000050a077c46 */ /* 0x000fe4000b800107 */
[----:B------:R-:W-:-:S02]  /*13880*/  IADD3 R9, R9, 0x1000000, R8 ;  /* 0x0100000009097810 */ /* 0x000fc40007ffe008 */
[----:B------:R-:W-:-:S04]  /*13890*/  IABS R10, R7 ;  /* 0x00000007000a7213 */ /* 0x000fc80000000000 */
[----:B------:R-:W0:Y:S08]  /*138a0*/  I2F.RP R11, R10 ;  /* 0x0000000a000b7306 */ /* 0x000e300000209400 */
[----:B0-----:R-:W0:Y:S02]  /*138b0*/  MUFU.RCP R11, R11 ;  /* 0x0000000b000b7308 */ /* 0x001e240000001000 */
[----:B0-----:R-:W-:Y:S01]  /*138c0*/  VIADD R3, R11, 0xffffffe ;  /* 0x0ffffffe0b037836 */ /* 0x001fe20000000000 */
[----:B------:R-:W-:-:S05]  /*138d0*/  IABS R11, R7 ;  /* 0x00000007000b7213 */ /* 0x000fca0000000000 */
[----:B------:R-:W0:Y:S02]  /*138e0*/  F2I.FTZ.U32.TRUNC.NTZ R3, R3 ;  /* 0x0000000300037305 */ /* 0x000e24000021f000 */
[----:B0-----:R-:W-:-:S04]  /*138f0*/  IMAD.MOV R5, RZ, RZ, -R3 ;  /* 0x000000ffff057224 */ /* 0x001fc800078e0a03 */
[----:B------:R-:W-:-:S04]  /*13900*/  IMAD R5, R5, R10, RZ ;  /* 0x0000000a05057224 */ /* 0x000fc800078e02ff */
[----:B------:R-:W-:Y:S01]  /*13910*/  IMAD.HI.U32 R2, R3, R5, R2 ;  /* 0x0000000503027227 */ /* 0x000fe200078e0002 */
[----:B------:R-:W-:-:S03]  /*13920*/  IABS R5, R8 ;  /* 0x0000000800057213 */ /* 0x000fc60000000000 */
[----:B------:R-:W-:Y:S02]  /*13930*/  IMAD.MOV R3, RZ, RZ, -R11 ;  /* 0x000000ffff037224 */ /* 0x000fe400078e0a0b */
        /* <DEDUP_REMOVED lines=11> */
[----:B------:R-:W-:Y:S01]  /*139f0*/  @!P1 LOP3.LUT R2, RZ, R7, RZ, 0x33, !PT ;  /* 0x00000007ff029212 */ /* 0x000fe200078e33ff */
[----:B------:R-:W-:-:S04]  /*13a00*/  IMAD.MOV R7, RZ, RZ, -R7 ;  /* 0x000000ffff077224 */ /* 0x000fc800078e0a07 */
[----:B------:R-:W-:-:S05]  /*13a10*/  IMAD R3, R2, R7, R9 ;  /* 0x0000000702037224 */ /* 0x000fca00078e0209 */
[----:B------:R1:W-:Y:S02]  /*13a20*/  STL [R1+0x8], R3 ;  /* 0x0000080301007387 */ /* 0x0003e40000100800 */
.L_x_1308:
[----:B01----:R-:W-:-:S05]  /*13a30*/  LOP3.LUT R3, RZ, R2, RZ, 0x33, !PT ;  /* 0x00000002ff037212 */ /* 0x003fca00078e33ff */
[----:B------:R-:W-:-:S05]  /*13a40*/  IMAD.IADD R2, R4, 0x1, R3 ;  /* 0x0000000104027824 */ /* 0x000fca00078e0203 */
[----:B------:R1:W-:Y:S01]  /*13a50*/  STL [R1+0x4], R2 ;  /* 0x0000040201007387 */ /* 0x0003e20000100800 */
[----:B------:R-:W-:Y:S05]  /*13a60*/  BRA `(.L_x_1309) ;  /* 0x0000000000107947 */ /* 0x000fea0003800000 */
.L_x_1304:
[----:B------:R-:W-:Y:S01]  /*13a70*/  IMAD.U32 R2, RZ, RZ, UR6 ;  /* 0x00000006ff027e24 */ /* 0x000fe2000f8e00ff */
[----:B------:R0:W-:Y:S04]  /*13a80*/  STL [R1+0x4], RZ ;  /* 0x000004ff01007387 */ /* 0x0001e80000100800 */
[----:B------:R0:W-:Y:S04]  /*13a90*/  STL [R1+0x8], RZ ;  /* 0x000008ff01007387 */ /* 0x0001e80000100800 */
[----:B------:R0:W-:Y:S02]  /*13aa0*/  STL [R1], R2 ;  /* 0x0000000201007387 */ /* 0x0001e40000100800 */
.L_x_1309:
[----:B------:R-:W2:Y:S04]  /*13ab0*/  LDL R8, [R1] ;  /* 0x0000000001087983 */ /* 0x000ea80000100800 */
[----:B------:R-:W2:Y:S04]  /*13ac0*/  LDL R9, [R1+0x4] ;  /* 0x0000040001097983 */ /* 0x000ea80000100800 */
[----:B------:R-:W2:Y:S04]  /*13ad0*/  LDL R10, [R1+0x8] ;  /* 0x00000800010a7983 */ /* 0x000ea80000100800 */
[----:B------:R-:W2:Y:S01]  /*13ae0*/  LDL R11, [R1+0xc] ;  /* 0x00000c00010b7983 */ /* 0x000ea20000100800 */
[----:B------:R-:W-:-:S13]  /*13af0*/  ISETP.NE.AND P0, PT, R0, RZ, PT ;  /* 0x000000ff0000720c */ /* 0x000fda0003f05270 */
[----:B------:R-:W3:Y:S01]  /*13b00*/  @!P0 S2R R3, SR_CgaCtaId ;  /* 0x0000000000038919 */ /* 0x000ee20000008800 */
[----:B------:R-:W-:-:S04]  /*13b10*/  @!P0 MOV R0, 0x400 ;  /* 0x0000040000008802 */ /* 0x000fc80000000f00 */
[----:B---3--:R-:W-:-:S05]  /*13b20*/  @!P0 LEA R0, R3, R0, 0x18 ;  /* 0x0000000003008211 */ /* 0x008fca00078ec0ff */
[----:B--2---:R2:W-:Y:S01]  /*13b30*/  @!P0 STS.128 [R0+0x308d0], R8 ;  /* 0x0308d00800008388 */ /* 0x0045e20000000c00 */
[----:B------:R-:W-:Y:S06]  /*13b40*/  BAR.ARV 0x5, 0x180 ;  /* 0x0146000000007b1d */ /* 0x000fec0000002000 */
.L_x_1302:
[----:B--2---:R-:W2:Y:S01]  /*13b50*/  LDL R0, [R1+0xc] ;  /* 0x00000c0001007983 */ /* 0x004ea20000100800 */
[----:B------:R-:W-:Y:S01]  /*13b60*/  ULDC UR4, c[0x0][0xc3c] ;  /* 0x00030f0000047ab9 */ /* 0x000fe20000000800 */
[----:B------:R-:W-:Y:S01]  /*13b70*/  IMAD.MOV.U32 R19, RZ, RZ, RZ ;  /* 0x000000ffff137224 */ /* 0x000fe200078e00ff */
[----:B--2---:R-:W-:Y:S01]  /*13b80*/  ISETP.GE.AND P0, PT, R0, UR4, PT ;  /* 0x0000000400007c0c */ /* 0x004fe2000bf06270 */
[----:B------:R-:W-:-:S05]  /*13b90*/  IMAD.MOV.U32 R0, RZ, RZ, 0x1 ;  /* 0x00000001ff007424 */ /* 0x000fca00078e00ff */
[----:B------:R2:W-:Y:S04]  /*13ba0*/  STL [R1+0x10], R0 ;  /* 0x0000100001007387 */ /* 0x0005e80000100800 */
[----:B------:R2:W-:Y:S03]  /*13bb0*/  STL [R1+0x50], RZ ;  /* 0x000050ff01007387 */ /* 0x0005e60000100800 */
[----:B------:R-:W-:Y:S05]  /*13bc0*/  @P0 BRA `(.L_x_1310) ;  /* 0x0000006c00240947 */ /* 0x000fea0003800000 */
[----:B------:R-:W4:Y:S01]  /*13bd0*/  S2UR UR5, SR_CgaCtaId ;  /* 0x00000000000579c3 */ /* 0x000f220000008800 */
[C---:B--2---:R-:W-:Y:S01]  /*13be0*/  IMAD.SHL.U32 R0, R6.reuse, 0x8, RZ ;  /* 0x0000000806007824 */ /* 0x044fe200078e00ff */
[----:B------:R-:W-:Y:S01]  /*13bf0*/  LOP3.LUT R4, R6, 0x7f, RZ, 0xc0, !PT ;  /* 0x0000007f06047812 */ /* 0x000fe200078ec0ff */
[----:B------:R-:W-:Y:S01]  /*13c00*/  UMOV UR4, 0x400 ;  /* 0x0000040000047882 */ /* 0x000fe20000000000 */
[----:B------:R-:W-:Y:S01]  /*13c10*/  BSSY B8, `(.L_x_1310) ;  /* 0x00006c4000087945 */ /* 0x000fe20003800000 */
[----:B------:R-:W-:Y:S01]  /*13c20*/  IMAD.MOV.U32 R19, RZ, RZ, RZ ;  /* 0x000000ffff137224 */ /* 0x000fe200078e00ff */
[----:B------:R-:W-:Y:S01]  /*13c30*/  LOP3.LUT R3, R0, 0x1f8, RZ, 0xc0, !PT ;  /* 0x000001f800037812 */ /* 0x000fe200078ec0ff */
[----:B01----:R-:W-:Y:S01]  /*13c40*/  IMAD.SHL.U32 R2, R4, 0x8, RZ ;  /* 0x0000000804027824 */ /* 0x003fe200078e00ff */
        /* <DEDUP_REMOVED lines=9> */
[----:B----4-:R-:W-:-:S06]  /*13ce0*/  ULEA UR4, UR5, UR4, 0x18 ;  /* 0x0000000405047291 */ /* 0x010fcc000f8ec03f */
[----:B------:R-:W-:-:S04]  /*13cf0*/  IMAD.U32 R18, RZ, RZ, UR4 ;  /* 0x00000004ff127e24 */ /* 0x000fc8000f8e00ff */
[----:B------:R-:W-:-:S05]  /*13d00*/  IMAD R3, R3, 0x2, R18 ;  /* 0x0000000203037824 */ /* 0x000fca00078e0212 */
[----:B------:R0:W-:Y:S04]  /*13d10*/  STL [R1+0x20], R3 ;  /* 0x0000200301007387 */ /* 0x0001e80000100800 */
[----:B------:R-:W-:Y:S04]  /*13d20*/  STL [R1+0x50], RZ ;  /* 0x000050ff01007387 */ /* 0x000fe80000100800 */
[----:B------:R1:W-:Y:S01]  /*13d30*/  STL [R1+0x10], R2 ;  /* 0x0000100201007387 */ /* 0x0003e20000100800 */
[C---:B0-----:R-:W-:Y:S02]  /*13d40*/  LOP3.LUT R3, R0.reuse, 0x40, RZ, 0xfc, !PT ;  /* 0x0000004000037812 */ /* 0x041fe400078efcff */
[----:B-1----:R-:W-:-:S02]  /*13d50*/  LOP3.LUT R2, R0, 0x80, RZ, 0xfc, !PT ;  /* 0x0000008000027812 */ /* 0x002fc400078efcff */
[----:B------:R-:W-:-:S07]  /*13d60*/  LOP3.LUT R0, R0, 0xc0, RZ, 0xfc, !PT ;  /* 0x000000c000007812 */ /* 0x000fce00078efcff */
.L_x_1433:
[----:B---3--:R-:W2:Y:S01]  /*13d70*/  LDL R9, [R1+0xc] ;  /* 0x00000c0001097983 */ /* 0x008ea20000100800 */
[----:B------:R-:W-:Y:S05]  /*13d80*/  YIELD ;  /* 0x0000000000007946 */ /* 0x000fea0003800000 */
[----:B------:R-:W-:Y:S01]  /*13d90*/  ULDC.64 UR4, c[0x0][0xa28] ;  /* 0x00028a0000047ab9 */ /* 0x000fe20000000a00 */
[----:B------:R-:W-:Y:S01]  /*13da0*/  IMAD.MOV.U32 R0, RZ, RZ, RZ ;  /* 0x000000ffff007224 */ /* 0x000fe200078e00ff */
[----:B------:R-:W-:Y:S01]  /*13db0*/  ISETP.NE.U32.AND P0, PT, RZ, UR4, PT ;  /* 0x00000004ff007c0c */ /* 0x000fe2000bf05070 */
[----:B01----:R-:W0:Y:S01]  /*13dc0*/  LDC.64 R4, c[0x0][0xa00] ;  /* 0x00028000ff047b82 */ /* 0x003e220000000a00 */
[----:B------:R-:W-:Y:S01]  /*13dd0*/  ULDC.64 UR8, c[0x0][0x208] ;  /* 0x0000820000087ab9 */ /* 0x000fe20000000a00 */
[----:B------:R-:W-:Y:S01]  /*13de0*/  IMAD.MOV.U32 R10, RZ, RZ, RZ ;  /* 0x000000ffff0a7224 */ /* 0x000fe200078e00ff */
[----:B------:R-:W-:Y:S01]  /*13df0*/  ISETP.NE.AND.EX P0, PT, RZ, UR5, PT, P0 ;  /* 0x00000005ff007c0c */ /* 0x000fe2000bf05300 */
[----:B------:R-:W-:Y:S01]  /*13e00*/  ULDC.64 UR4, c[0x0][0xa18] ;  /* 0x0002860000047ab9 */ /* 0x000fe20000000a00 */
[----:B------:R-:W-:-:S11]  /*13e10*/  ULDC.64 UR6, c[0x0][0xa08] ;  /* 0x0002820000067ab9 */ /* 0x000fd60000000a00 */
[----:B------:R-:W2:Y:S02]  /*13e20*/  @P0 LDC.64 R2, c[0x0][0xa28] ;  /* 0x00028a00ff020b82 */ /* 0x000ea40000000a00 */
[----:B--2---:R-:W-:-:S05]  /*13e30*/  @P0 IMAD.WIDE R2, R9, 0x4, R2 ;  /* 0x0000000409020825 */ /* 0x004fca00078e0202 */
[----:B------:R1:W5:Y:S01]  /*13e40*/  @P0 LDG.E R0, desc[UR8][R2.64] ;  /* 0x0000000802000981 */ /* 0x000362000c1e1900 */
[----:B------:R-:W-:Y:S01]  /*13e50*/  ISETP.NE.U32.AND P0, PT, RZ, UR4, PT ;  /* 0x00000004ff007c0c */ /* 0x000fe2000bf05070 */
[----:B0-----:R-:W-:Y:S01]  /*13e60*/  IMAD.WIDE R4, R9, 0x4, R4 ;  /* 0x0000000409047825 */ /* 0x001fe200078e0204 */
[----:B------:R-:W-:Y:S02]  /*13e70*/  ISETP.NE.U32.AND P1, PT, RZ, UR6, PT ;  /* 0x00000006ff007c0c */ /* 0x000fe4000bf25070 */
[----:B------:R-:W-:Y:S01]  /*13e80*/  ISETP.NE.AND.EX P2, PT, RZ, UR5, PT, P0 ;  /* 0x00000005ff007c0c */ /* 0x000fe2000bf45300 */
[----:B------:R-:W-:Y:S01]  /*13e90*/  ULDC.64 UR4, c[0x0][0xa00] ;  /* 0x0002800000047ab9 */ /* 0x000fe20000000a00 */
[----:B------:R-:W-:Y:S01]  /*13ea0*/  ISETP.NE.AND.EX P1, PT, RZ, UR7, PT, P1 ;  /* 0x00000007ff007c0c */ /* 0x000fe2000bf25310 */
[----:B------:R-:W-:Y:S01]  /*13eb0*/  IMAD.MOV.U32 R8, RZ, RZ, RZ ;  /* 0x000000ffff087224 */ /* 0x000fe200078e00ff */
[----:B------:R-:W-:Y:S01]  /*13ec0*/  ISETP.NE.U32.AND P0, PT, RZ, UR4, PT ;  /* 0x00000004ff007c0c */ /* 0x000fe2000bf05070 */
[----:B-1----:R-:W0:Y:S03]  /*13ed0*/  LDC.64 R2, c[0x0][0xa08] ;  /* 0x00028200ff027b82 */ /* 0x002e260000000a00 */
[----:B------:R-:W-:-:S05]  /*13ee0*/  ISETP.NE.AND.EX P0, PT, RZ, UR5, PT, P0 ;  /* 0x00000005ff007c0c */ /* 0x000fca000bf05300 */
[----:B------:R-:W1:Y:S08]  /*13ef0*/  @P2 LDC.64 R6, c[0x0][0xa18] ;  /* 0x00028600ff062b82 */ /* 0x000e700000000a00 */
[----:B------:R-:W2:Y:S01]  /*13f00*/  @P0 LDG.E R10, desc[UR8][R4.64] ;  /* 0x00000008040a0981 */ /* 0x000ea2000c1e1900 */
[----:B------:R-:W-:Y:S01]  /*13f10*/  ULDC UR4, c[0x0][0x288] ;  /* 0x0000a20000047ab9 */ /* 0x000fe20000000800 */
[----:B0-----:R-:W-:-:S05]  /*13f20*/  IMAD.WIDE R2, R9, 0x4, R2 ;  /* 0x0000000409027825 */ /* 0x001fca00078e0202 */
[----:B------:R-:W5:Y:S01]  /*13f30*/  @P1 LDG.E R8, desc[UR8][R2.64] ;  /* 0x0000000802081981 */ /* 0x000f62000c1e1900 */
[----:B-1----:R-:W-:-:S03]  /*13f40*/  @P2 IMAD.WIDE R6, R9, 0x4, R6 ;  /* 0x0000000409062825 */ /* 0x002fc600078e0206 */
[----:B--2---:R0:W-:Y:S02]  /*13f50*/  STL [R1+0x30], R10 ;  /* 0x0000300a01007387 */ /* 0x0041e40000100800 */
[----:B0-----:R-:W-:Y:S01]  /*13f60*/  IMAD.U32 R10, RZ, RZ, UR4 ;  /* 0x00000004ff0a7e24 */ /* 0x001fe2000f8e00ff */
[----:B------:R-:W-:-:S05]  /*13f70*/  ULDC.64 UR4, c[0x0][0x418] ;  /* 0x0001060000047ab9 */ /* 0x000fca0000000a00 */
        /* <DEDUP_REMOVED lines=12> */
[----:B------:R-:W0:Y:S04]  /*14040*/  LDG.E R7, desc[UR4][R4.64] ;  /* 0x0000000404077981 */ /* 0x000e28000c1e1900 */
[----:B------:R-:W0:Y:S02]  /*14050*/  LDG.E R4, desc[UR4][R4.64+0x4] ;  /* 0x0000040404047981 */ /* 0x000e24000c1e1900 */
[----:B0-----:R-:W-:-:S05]  /*14060*/  IMAD.IADD R10, R4, 0x1, -R7 ;  /* 0x00000001040a7824 */ /* 0x001fca00078e0a07 */
[----:B------:R1:W-:Y:S02]  /*14070*/  STL [R1+0x2c], R10 ;  /* 0x00002c0a01007387 */ /* 0x0003e40000100800 */
.L_x_1311:
[----:B------:R-:W2:Y:S01]  /*14080*/  LDL.LU R5, [R1+0x8] ;  /* 0x0000080001057983 */ /* 0x000ea20000300800 */
[----:B------:R-:W-:Y:S02]  /*14090*/  ULDC.64 UR4, c[0x0][0xa20] ;  /* 0x0002880000047ab9 */ /* 0x000fe40000000a00 */
[----:B------:R-:W-:-:S04]  /*140a0*/  ISETP.NE.U32.AND P0, PT, RZ, UR4, PT ;  /* 0x00000004ff007c0c */ /* 0x000fc8000bf05070 */
[----:B------:R-:W-:Y:S02]  /*140b0*/  ISETP.NE.AND.EX P0, PT, RZ, UR5, PT, P0 ;  /* 0x00000005ff007c0c */ /* 0x000fe4000bf05300 */
[C---:B--2---:R-:W-:Y:S02]  /*140c0*/  LOP3.LUT R7, R5.reuse, 0xff000000, RZ, 0xc0, !PT ;  /* 0xff00000005077812 */ /* 0x044fe400078ec0ff */
[C---:B------:R-:W-:Y:S02]  /*140d0*/  LOP3.LUT R4, R5.reuse, 0xff0000, RZ, 0xc0, !PT ;  /* 0x00ff000005047812 */ /* 0x040fe400078ec0ff */
[----:B------:R-:W-:Y:S02]  /*140e0*/  SHF.R.U32.HI R7, RZ, 0x8, R7 ;  /* 0x00000008ff077819 */ /* 0x000fe40000011607 */
[----:B------:R-:W-:Y:S02]  /*140f0*/  LOP3.LUT R16, R5, 0xffff, RZ, 0xc0, !PT ;  /* 0x0000ffff05107812 */ /* 0x000fe400078ec0ff */
[----:B------:R-:W-:Y:S01]  /*14100*/  LEA.HI R7, R4, R7, RZ, 0x10 ;  /* 0x0000000704077211 */ /* 0x000fe200078f80ff */
[----:B-----5:R-:W-:-:S05]  /*14110*/  IMAD.IADD R4, R8, 0x1, R0 ;  /* 0x0000000108047824 */ /* 0x020fca00078e0200 */
[----:B------:R2:W-:Y:S01]  /*14120*/  STL [R1+0x14], R4 ;  /* 0x0000140401007387 */ /* 0x0005e20000100800 */
[----:B------:R-:W-:Y:S05]  /*14130*/  @!P0 BRA `(.L_x_1312) ;  /* 0x0000000000148947 */ /* 0x000fea0003800000 */
[----:B------:R-:W3:Y:S01]  /*14140*/  LDC.64 R2, c[0x0][0xa20] ;  /* 0x00028800ff027b82 */ /* 0x000ee20000000a00 */
[----:B------:R-:W-:Y:S01]  /*14150*/  ULDC.64 UR4, c[0x0][0x208] ;  /* 0x0000820000047ab9 */ /* 0x000fe20000000a00 */
[----:B---3--:R-:W-:-:S05]  /*14160*/  IMAD.WIDE R2, R9, 0x4, R2 ;  /* 0x0000000409027825 */ /* 0x008fca00078e0202 */
[----:B------:R3:W5:Y:S01]  /*14170*/  LDG.E R6, desc[UR4][R2.64] ;  /* 0x0000000402067981 */ /* 0x000762000c1e1900 */
[----:B------:R-:W-:Y:S05]  /*14180*/  BRA `(.L_x_1313) ;  /* 0x0000000000147947 */ /* 0x000fea0003800000 */
.L_x_1312:
[----:B------:R-:W-:Y:S05]  /*14190*/  @!P1 BRA `(.L_x_1313) ;  /* 0x0000000000109947 */ /* 0x000fea0003800000 */
[----:B------:R-:W-:Y:S02]  /*141a0*/  ULDC.64 UR4, c[0x0][0x208] ;  /* 0x0000820000047ab9 */ /* 0x000fe40000000a00 */
[----:B------:R-:W3:Y:S04]  /*141b0*/  LDG.E R6, desc[UR4][R2.64] ;  /* 0x0000000402067981 */ /* 0x000ee8000c1e1900 */
[----:B------:R-:W3:Y:S02]  /*141c0*/  LDG.E R2, desc[UR4][R2.64+0x4] ;  /* 0x0000040402027981 */ /* 0x000ee4000c1e1900 */
[----:B---3--:R-:W-:-:S07]  /*141d0*/  IMAD.IADD R6, R2, 0x1, -R6 ;  /* 0x0000000102067824 */ /* 0x008fce00078e0a06 */
.L_x_1313:
[----:B--2---:R-:W2:Y:S01]  /*141e0*/  LDL.LU R4, [R1+0x4] ;  /* 0x0000040001047983 */ /* 0x004ea20000300800 */
[----:B---3--:R-:W3:Y:S01]  /*141f0*/  LDC R2, c[0x0][0x448] ;  /* 0x00011200ff027b82 */ /* 0x008ee20000000800 */
[----:B-----5:R-:W-:Y:S01]  /*14200*/  IMAD.IADD R0, R6, 0x1, -R0 ;  /* 0x0000000106007824 */ /* 0x020fe200078e0a00 */
[----:B---3--:R-:W-:-:S13]  /*14210*/  ISETP.NE.AND P1, PT, R2, 0x1, PT ;  /* 0x000000010200780c */ /* 0x008fda0003f25270 */
[----:B------:R-:W3:Y:S08]  /*14220*/  @P1 LDC R3, c[0x0][0x44c] ;  /* 0x00011300ff031b82 */ /* 0x000ef00000000800 */
[----:B------:R-:W4:Y:S01]  /*14230*/  @P1 LDC R2, c[0x0][0x450] ;  /* 0x00011400ff021b82 */ /* 0x000f220000000800 */
[----:B--2---:R-:W-:-:S04]  /*14240*/  IMAD.SHL.U32 R11, R4, 0x80, RZ ;  /* 0x00000080040b7824 */ /* 0x004fc800078e00ff */
[----:B------:R-:W-:Y:S01]  /*14250*/  VIADD R4, R11, 0x7f ;  /* 0x0000007f0b047836 */ /* 0x000fe20000000000 */
[----:B------:R2:W-:Y:S03]  /*14260*/  STL [R1+0x28], R11 ;  /* 0x0000280b01007387 */ /* 0x0005e60000100800 */
[----:B---3--:R-:W-:-:S04]  /*14270*/  @P1 IMAD.HI.U32 R3, R4, R3, RZ ;  /* 0x0000000304031227 */ /* 0x008fc800078e00ff */
[----:B------:R-:W-:Y:S01]  /*14280*/  IMAD.MOV.U32 R6, RZ, RZ, R4 ;  /* 0x000000ffff067224 */ /* 0x000fe200078e0004 */
[----:B----4-:R-:W-:Y:S01]  /*14290*/  @P1 SHF.R.U32.HI R6, RZ, R2, R3 ;  /* 0x00000002ff061219 */ /* 0x010fe20000011603 */
[----:B------:R-:W-:-:S05]  /*142a0*/  VIADD R4, R0, 0x3f ;  /* 0x0000003f00047836 */ /* 0x000fca0000000000 */
[----:B------:R-:W-:-:S04]  /*142b0*/  SHF.R.S32.HI R2, RZ, 0x1f, R4 ;  /* 0x0000001fff027819 */ /* 0x000fc80000011404 */
[----:B------:R-:W-:Y:S02]  /*142c0*/  LEA.HI R4, R2, R4, RZ, 0x6 ;  /* 0x0000000402047211 */ /* 0x000fe400078f30ff */
[----:B------:R-:W-:Y:S02]  /*142d0*/  IADD3 R2, R0, 0x1, -R10 ;  /* 0x0000000100027810 */ /* 0x000fe40007ffe80a */
[----:B------:R-:W-:-:S03]  /*142e0*/  SHF.R.S32.HI R9, RZ, 0x6, R4 ;  /* 0x00000006ff097819 */ /* 0x000fc60000011404 */
[----:B------:R-:W-:Y:S02]  /*142f0*/  IMAD.IADD R6, R2, 0x1, R6 ;  /* 0x0000000102067824 */ /* 0x000fe400078e0206 */
[----:B------:R-:W3:Y:S01]  /*14300*/  LDC.64 R2, c[0x0][0x9e0] ;  /* 0x00027800ff027b82 */ /* 0x000ee20000000a00 */
[----:B------:R2:W-:Y:S01]  /*14310*/  STL [R1+0x58], R9 ;  /* 0x0000580901007387 */ /* 0x0005e20000100800 */
[----:B---3--:R-:W-:Y:S01]  /*14320*/  ISETP.GE.AND P2, PT, R3, 0x1, PT ;  /* 0x000000010300780c */ /* 0x008fe20003f46270 */
[----:B------:R-:W-:-:S12]  /*14330*/  IMAD.IADD R2, R6, 0x1, R2 ;  /* 0x0000000106027824 */ /* 0x000fd800078e0202 */
[----:B--2---:R-:W-:Y:S05]  /*14340*/  @!P2 BRA `(.L_x_1314) ;  /* 0x000000000048a947 */ /* 0x004fea0003800000 */
[C---:B------:R-:W-:Y:S01]  /*14350*/  ISETP.GT.AND P0, PT, R6.reuse, RZ, PT ;  /* 0x000000ff0600720c */ /* 0x040fe20003f04270 */
[----:B------:R-:W-:Y:S01]  /*14360*/  BSSY B0, `(.L_x_1315) ;  /* 0x000000e000007945 */ /* 0x000fe20003800000 */
[----:B------:R-:W-:-:S11]  /*14370*/  VIADD R8, R6, 0xffffffff ;  /* 0xffffffff06087836 */ /* 0x000fd60000000000 */
[----:B------:R-:W-:Y:S05]  /*14380*/  @P0 BRA `(.L_x_1316) ;  /* 0x00000000001c0947 */ /* 0x000fea0003800000 */
[----:B------:R-:W-:Y:S01]  /*14390*/  ISETP.NE.AND P0, PT, R3, 0x1, PT ;  /* 0x000000010300780c */ /* 0x000fe20003f05270 */
[----:B------:R-:W-:-:S12]  /*143a0*/  IMAD.MOV R6, RZ, RZ, -R6 ;  /* 0x000000ffff067224 */ /* 0x000fd800078e0a06 */
[----:B------:R-:W2:Y:S02]  /*143b0*/  @P0 LDC.64 R4, c[0x0][0x9e8] ;  /* 0x00027a00ff040b82 */ /* 0x000ea40000000a00 */
[----:B--2---:R-:W-:-:S05]  /*143c0*/  @P0 IMAD.HI.U32 R4, R6, R4, RZ ;  /* 0x0000000406040227 */ /* 0x004fca00078e00ff */
[----:B------:R-:W-:-:S04]  /*143d0*/  @P0 SHF.R.U32.HI R6, RZ, R5, R4 ;  /* 0x00000005ff060219 */ /* 0x000fc80000011604 */
[----:B------:R-:W-:Y:S01]  /*143e0*/  LOP3.LUT R8, RZ, R6, RZ, 0x33, !PT ;  /* 0x00000006ff087212 */ /* 0x000fe200078e33ff */
[----:B------:R-:W-:Y:S06]  /*143f0*/  BRA `(.L_x_1317) ;  /* 0x0000000000107947 */ /* 0x000fec0003800000 */
.L_x_1316:
[----:B------:R-:W-:-:S13]  /*14400*/  ISETP.NE.AND P0, PT, R3, 0x1, PT ;  /* 0x000000010300780c */ /* 0x000fda0003f05270 */
[----:B------:R-:W2:Y:S02]  /*14410*/  @P0 LDC.64 R4, c[0x0][0x9e8] ;  /* 0x00027a00ff040b82 */ /* 0x000ea40000000a00 */
[----:B--2---:R-:W-:-:S05]  /*14420*/  @P0 IMAD.HI.U32 R4, R8, R4, RZ ;  /* 0x0000000408040227 */ /* 0x004fca00078e00ff */
[----:B------:R-:W-:-:S07]  /*14430*/  @P0 SHF.R.U32.HI R8, RZ, R5, R4 ;  /* 0x00000005ff080219 */ /* 0x000fce0000011604 */
.L_x_1317:
[----:B------:R-:W-:Y:S05]  /*14440*/  BSYNC B0 ;  /* 0x0000000000007941 */ /* 0x000fea0003800000 */
.L_x_1315:
[----:B------:R-:W-:-:S05]  /*14450*/  IMAD R8, R8, R3, R3 ;  /* 0x0000000308087224 */ /* 0x000fca00078e0203 */
[----:B------:R-:W-:-:S07]  /*14460*/  VIMNMX R2, R2, R8, PT ;  /* 0x0000000802027248 */ /* 0x000fce0003fe0100 */
.L_x_1314:
[----:B------:R-:W2:Y:S01]  /*14470*/  @P1 LDC R4, c[0x0][0x44c] ;  /* 0x00011300ff041b82 */ /* 0x000ea20000000800 */
[----:B------:R-:W-:Y:S01]  /*14480*/  IMAD.MOV.U32 R5, RZ, RZ, R11 ;  /* 0x000000ffff057224 */ /* 0x000fe200078e000b */
[----:B------:R-:W-:Y:S01]  /*14490*/  ULDC UR4, c[0x0][0x9dc] ;  /* 0x0002770000047ab9 */ /* 0x000fe20000000800 */
[----:B------:R-:W-:-:S05]  /*144a0*/  VIADD R2, R2, 0x3f ;  /* 0x0000003f02027836 */ /* 0x000fca0000000000 */
[----:B------:R-:W3:Y:S01]  /*144b0*/  @P1 LDC R6, c[0x0][0x450] ;  /* 0x00011400ff061b82 */ /* 0x000ee20000000800 */
[----:B--2---:R-:W-:-:S05]  /*144c0*/  @P1 IMAD.HI.U32 R4, R11, R4, RZ ;  /* 0x000000040b041227 */ /* 0x004fca00078e00ff */
[----:B---3--:R-:W-:-:S04]  /*144d0*/  @P1 SHF.R.U32.HI R5, RZ, R6, R4 ;  /* 0x00000006ff051219 */ /* 0x008fc80000011604 */
[----:B------:R-:W-:Y:S02]  /*144e0*/  IADD3 R6, R5, R0, -R10 ;  /* 0x0000000005067210 */ /* 0x000fe40007ffe80a */
[----:B------:R-:W-:-:S04]  /*144f0*/  SHF.R.S32.HI R0, RZ, 0x1f, R2 ;  /* 0x0000001fff007819 */ /* 0x000fc80000011402 */
[----:B------:R-:W-:Y:S01]  /*14500*/  LEA.HI R0, R0, R2, RZ, 0x6 ;  /* 0x0000000200007211 */ /* 0x000fe200078f30ff */
[----:B------:R-:W-:-:S03]  /*14510*/  VIADD R2, R6, -UR4 ;  /* 0x8000000406027c36 */ /* 0x000fc60008000000 */
[----:B------:R-:W-:-:S04]  /*14520*/  SHF.R.S32.HI R4, RZ, 0x6, R0 ;  /* 0x00000006ff047819 */ /* 0x000fc80000011400 */
[----:B------:R-:W-:Y:S01]  /*14530*/  VIMNMX R0, R9, R4, PT ;  /* 0x0000000409007248 */ /* 0x000fe20003fe0100 */
[----:B------:R2:W-:Y:S01]  /*14540*/  STL [R1+0x54], R4 ;  /* 0x0000540401007387 */ /* 0x0005e20000100800 */
[----:B------:R-:W-:Y:S05]  /*14550*/  @!P2 BRA `(.L_x_1318) ;  /* 0x000000000044a947 */ /* 0x000fea0003800000 */
[----:B------:R-:W-:Y:S01]  /*14560*/  ISETP.GT.AND P0, PT, R6, -0x1, PT ;  /* 0xffffffff0600780c */ /* 0x000fe20003f04270 */
[----:B------:R-:W-:-:S12]  /*14570*/  BSSY B0, `(.L_x_1319) ;  /* 0x000000d000007945 */ /* 0x000fd80003800000 */
[----:B------:R-:W-:Y:S05]  /*14580*/  @P0 BRA `(.L_x_1320) ;  /* 0x00000000001c0947 */ /* 0x000fea0003800000 */
[----:B------:R-:W-:Y:S02]  /*14590*/  ISETP.NE.AND P0, PT, R3, 0x1, PT ;  /* 0x000000010300780c */ /* 0x000fe40003f05270 */
[----:B------:R-:W-:-:S11]  /*145a0*/  LOP3.LUT R6, RZ, R6, RZ, 0x33, !PT ;  /* 0x00000006ff067212 */ /* 0x000fd600078e33ff */
[----:B--2---:R-:W2:Y:S02]  /*145b0*/  @P0 LDC.64 R4, c[0x0][0x9e8] ;  /* 0x00027a00ff040b82 */ /* 0x004ea40000000a00 */
[----:B--2---:R-:W-:-:S05]  /*145c0*/  @P0 IMAD.HI.U32 R4, R6, R4, RZ ;  /* 0x0000000406040227 */ /* 0x004fca00078e00ff */
[----:B------:R-:W-:-:S04]  /*145d0*/  @P0 SHF.R.U32.HI R6, RZ, R5, R4 ;  /* 0x00000005ff060219 */ /* 0x000fc80000011604 */
[----:B------:R-:W-:Y:S01]  /*145e0*/  LOP3.LUT R6, RZ, R6, RZ, 0x33, !PT ;  /* 0x00000006ff067212 */ /* 0x000fe200078e33ff */
[----:B------:R-:W-:Y:S06]  /*145f0*/  BRA `(.L_x_1321) ;  /* 0x0000000000107947 */ /* 0x000fec0003800000 */
.L_x_1320:
[----:B------:R-:W-:-:S13]  /*14600*/  ISETP.NE.AND P0, PT, R3, 0x1, PT ;  /* 0x000000010300780c */ /* 0x000fda0003f05270 */
[----:B--2---:R-:W2:Y:S02]  /*14610*/  @P0 LDC.64 R4, c[0x0][0x9e8] ;  /* 0x00027a00ff040b82 */ /* 0x004ea40000000a00 */
[----:B--2---:R-:W-:-:S05]  /*14620*/  @P0 IMAD.HI.U32 R4, R6, R4, RZ ;  /* 0x0000000406040227 */ /* 0x004fca00078e00ff */
[----:B------:R-:W-:-:S07]  /*14630*/  @P0 SHF.R.U32.HI R6, RZ, R5, R4 ;  /* 0x00000005ff060219 */ /* 0x000fce0000011604 */
.L_x_1321:
[----:B------:R-:W-:Y:S05]  /*14640*/  BSYNC B0 ;  /* 0x0000000000007941 */ /* 0x000fea0003800000 */
.L_x_1319:
[----:B------:R-:W-:-:S05]  /*14650*/  IMAD R3, R6, R3, RZ ;  /* 0x0000000306037224 */ /* 0x000fca00078e02ff */
[----:B------:R-:W-:-:S07]  /*14660*/  VIMNMX R2, R2, R3, !PT ;  /* 0x0000000302027248 */ /* 0x000fce0007fe0100 */
.L_x_1318:
[----:B------:R-:W-:Y:S01]  /*14670*/  SHF.R.S32.HI R3, RZ, 0x1f, R2 ;  /* 0x0000001fff037819 */ /* 0x000fe20000011402 */
[----:B------:R-:W-:Y:S01]  /*14680*/  IMAD.MOV.U32 R5, RZ, RZ, RZ ;  /* 0x000000ffff057224 */ /* 0x000fe200078e00ff */
[----:B--2---:R-:W-:Y:S01]  /*14690*/  SHF.R.U32.HI R4, RZ, 0x10, R7 ;  /* 0x00000010ff047819 */ /* 0x004fe20000011607 */
[----:B------:R-:W-:Y:S01]  /*146a0*/  BSSY B0, `(.L_x_1322) ;  /* 0x0000029000007945 */ /* 0x000fe20003800000 */
[----:B------:R-:W-:Y:S01]  /*146b0*/  LEA.HI R3, R3, R2, RZ, 0x6 ;  /* 0x0000000203037211 */ /* 0x000fe200078f30ff */
[----:B01----:R-:W-:Y:S01]  /*146c0*/  IMAD.MOV.U32 R10, RZ, RZ, R5 ;  /* 0x000000ffff0a7224 */ /* 0x003fe200078e0005 */
[----:B------:R-:W-:Y:S02]  /*146d0*/  ISETP.NE.AND P0, PT, R4, RZ, PT ;  /* 0x000000ff0400720c */ /* 0x000fe40003f05270 */
[----:B------:R-:W-:Y:S02]  /*146e0*/  SHF.R.S32.HI R3, RZ, 0x6, R3 ;  /* 0x00000006ff037819 */ /* 0x000fe40000011403 */
[----:B------:R-:W-:-:S02]  /*146f0*/  LOP3.LUT R8, R7, 0xff, RZ, 0xc0, !PT ;  /* 0x000000ff07087812 */ /* 0x000fc400078ec0ff */
[----:B------:R-:W-:-:S04]  /*14700*/  VIMNMX R9, RZ, R3, !PT ;  /* 0x00000003ff097248 */ /* 0x000fc80007fe0100 */
[----:B------:R-:W-:Y:S01]  /*14710*/  ISETP.GT.AND P1, PT, R0, R9, PT ;  /* 0x000000090000720c */ /* 0x000fe20003f24270 */
[----:B------:R0:W-:Y:S02]  /*14720*/  STL [R1+0x34], R9 ;  /* 0x0000340901007387 */ /* 0x0001e40000100800 */
[----:B------:R-:W1:Y:S02]  /*14730*/  @!P0 LDC R4, c[0x0][0x9f0] ;  /* 0x00027c00ff048b82 */ /* 0x000e640000000800 */
[----:B------:R0:W-:Y:S04]  /*14740*/  STL [R1+0x38], R5 ;  /* 0x0000380501007387 */ /* 0x0001e80000100800 */
[----:B------:R0:W-:Y:S04]  /*14750*/  STL [R1+0x40], R8 ;  /* 0x0000400801007387 */ /* 0x0001e80000100800 */
[----:B------:R-:W-:Y:S05]  /*14760*/  @!P1 BRA `(.L_x_1323) ;  /* 0x0000000000709947 */ /* 0x000fea0003800000 */
[-C--:B01----:R-:W-:Y:S02]  /*14770*/  IABS R5, R4.reuse ;  /* 0x0000000400057213 */ /* 0x083fe40000000000 */
[----:B------:R-:W-:Y:S02]  /*14780*/  IABS R7, R4 ;  /* 0x0000000400077213 */ /* 0x000fe40000000000 */
[----:B------:R-:W0:Y:S03]  /*14790*/  I2F.RP R2, R5 ;  /* 0x0000000500027306 */ /* 0x000e260000209400 */
[----:B------:R-:W-:-:S05]  /*147a0*/  IMAD.MOV R7, RZ, RZ, -R7 ;  /* 0x000000ffff077224 */ /* 0x000fca00078e0a07 */
[----:B0-----:R-:W0:Y:S02]  /*147b0*/  MUFU.RCP R2, R2 ;  /* 0x0000000200027308 */ /* 0x001e240000001000 */
[----:B0-----:R-:W-:-:S06]  /*147c0*/  VIADD R2, R2, 0xffffffe ;  /* 0x0ffffffe02027836 */ /* 0x001fcc0000000000 */
[----:B------:R-:W0:Y:S02]  /*147d0*/  F2I.FTZ.U32.TRUNC.NTZ R3, R2 ;  /* 0x0000000200037305 */ /* 0x000e24000021f000 */
[----:B0-----:R-:W-:-:S04]  /*147e0*/  IMAD.MOV R2, RZ, RZ, -R3 ;  /* 0x000000ffff027224 */ /* 0x001fc800078e0a03 */
[----:B------:R-:W-:Y:S02]  /*147f0*/  IMAD R6, R2, R5, RZ ;  /* 0x0000000502067224 */ /* 0x000fe400078e02ff */
[----:B------:R-:W-:-:S04]  /*14800*/  IMAD.MOV.U32 R2, RZ, RZ, RZ ;  /* 0x000000ffff027224 */ /* 0x000fc800078e00ff */
[----:B------:R-:W-:Y:S01]  /*14810*/  IMAD.HI.U32 R6, R3, R6, R2 ;  /* 0x0000000603067227 */ /* 0x000fe200078e0002 */
[----:B------:R-:W-:-:S05]  /*14820*/  IADD3 R3, R4, -0x1, R0 ;  /* 0xffffffff04037810 */ /* 0x000fca0007ffe000 */
[----:B------:R-:W-:-:S05]  /*14830*/  IMAD.IADD R3, R3, 0x1, -R9 ;  /* 0x0000000103037824 */ /* 0x000fca00078e0a09 */
[----:B------:R-:W-:Y:S02]  /*14840*/  IABS R2, R3 ;  /* 0x0000000300027213 */ /* 0x000fe40000000000 */
[----:B------:R-:W-:-:S03]  /*14850*/  LOP3.LUT R3, R3, R4, RZ, 0x3c, !PT ;  /* 0x0000000403037212 */ /* 0x000fc600078e3cff */
        /* <DEDUP_REMOVED lines=13> */
.L_x_1323:
[----:B------:R-:W-:Y:S05]  /*14930*/  BSYNC B0 ;  /* 0x0000000000007941 */ /* 0x000fea0003800000 */
.L_x_1322:
[----:B------:R-:W-:Y:S01]  /*14940*/  IMAD.MOV.U32 R3, RZ, RZ, R10 ;  /* 0x000000ffff037224 */ /* 0x000fe200078e000a */
[----:B------:R-:W-:Y:S03]  /*14950*/  BSSY B7, `(.L_x_1324) ;  /* 0x00004ce000077945 */ /* 0x000fe60003800000 */
[----:B------:R-:W-:-:S05]  /*14960*/  IMAD R2, R8, R3, R9 ;  /* 0x0000000308027224 */ /* 0x000fca00078e0209 */
[----:B------:R-:W-:Y:S01]  /*14970*/  VIADDMNMX R0, R2, R3, R0, PT ;  /* 0x0000000302007246 */ /* 0x000fe20003800100 */
[----:B------:R3:W-:Y:S03]  /*14980*/  STL [R1+0x24], R2 ;  /* 0x0000240201007387 */ /* 0x0007e60000100800 */
[----:B------:R-:W-:Y:S01]  /*14990*/  ISETP.GT.AND P0, PT, R0, R2, PT ;  /* 0x000000020000720c */ /* 0x000fe20003f04270 */
[----:B------:R3:W-:-:S12]  /*149a0*/  STL [R1+0x3c], R0 ;  /* 0x00003c0001007387 */ /* 0x0007d80000100800 */
[----:B---3--:R-:W-:Y:S05]  /*149b0*/  @P0 BRA `(.L_x_1325) ;  /* 0x00000000004c0947 */ /* 0x008fea0003800000 */
[----:B------:R-:W3:Y:S02]  /*149c0*/  S2R R2, SR_TID.X ;  /* 0x0000000000027919 */ /* 0x000ee40000002100 */
[----:B---3--:R-:W-:-:S04]  /*149d0*/  LOP3.LUT R2, R2, 0x7f, RZ, 0xc0, !PT ;  /* 0x0000007f02027812 */ /* 0x008fc800078ec0ff */
[----:B------:R-:W-:-:S13]  /*149e0*/  ISETP.NE.AND P0, PT, R2, RZ, PT ;  /* 0x000000ff0200720c */ /* 0x000fda0003f05270 */
[----:B------:R-:W-:Y:S05]  /*149f0*/  @P0 BRA `(.L_x_1326) ;  /* 0x0000004c000c0947 */ /* 0x000fea0003800000 */
[----:B------:R-:W3:Y:S01]  /*14a00*/  S2R R3, SR_LANEID ;  /* 0x0000000000037919 */ /* 0x000ee20000000000 */
[----:B------:R-:W-:Y:S01]  /*14a10*/  VOTEU.ANY UR4, UPT, PT ;  /* 0x0000000000047886 */ /* 0x000fe200038e0100 */
[----:B------:R-:W-:Y:S01]  /*14a20*/  ULDC.64 UR6, c[0x0][0x208] ;  /* 0x0000820000067ab9 */ /* 0x000fe20000000a00 */
[----:B------:R-:W3:Y:S08]  /*14a30*/  FLO.U32 R0, UR4 ;  /* 0x0000000400007d00 */ /* 0x000ef000080e0000 */
[----:B0-----:R-:W0:Y:S01]  /*14a40*/  POPC R5, UR4 ;  /* 0x0000000400057d09 */ /* 0x001e220008000000 */
[----:B---3--:R-:W-:-:S02]  /*14a50*/  ISETP.EQ.U32.AND P0, PT, R0, R3, PT ;  /* 0x000000030000720c */ /* 0x008fc40003f02070 */
[----:B------:R-:W0:Y:S11]  /*14a60*/  LDC.64 R2, c[0x0][0xc60] ;  /* 0x00031800ff027b82 */ /* 0x000e360000000a00 */
[----:B0-----:R-:W3:Y:S01]  /*14a70*/  @P0 ATOMG.E.ADD.STRONG.GPU PT, R3, desc[UR6][R2.64], R5 ;  /* 0x00000005020309a8 */ /* 0x001ee200081ee1c6 */
[----:B-1----:R-:W0:Y:S02]  /*14a80*/  S2R R4, SR_LTMASK ;  /* 0x0000000000047919 */ /* 0x002e240000003900 */
[----:B0-----:R-:W-:-:S04]  /*14a90*/  LOP3.LUT R4, R4, UR4, RZ, 0xc0, !PT ;  /* 0x0000000404047c12 */ /* 0x001fc8000f8ec0ff */
[----:B------:R-:W0:Y:S01]  /*14aa0*/  POPC R7, R4 ;  /* 0x0000000400077309 */ /* 0x000e220000000000 */
[----:B---3--:R-:W0:Y:S02]  /*14ab0*/  SHFL.IDX PT, R0, R3, R0, 0x1f ;  /* 0x00001f0003007589 */ /* 0x008e2400000e0000 */
[----:B0-----:R-:W-:-:S05]  /*14ac0*/  IADD3 R0, R0, UR38, R7 ;  /* 0x0000002600007c10 */ /* 0x001fca000fffe007 */
[----:B------:R3:W-:Y:S01]  /*14ad0*/  STL [R1], R0 ;  /* 0x0000000001007387 */ /* 0x0007e20000100800 */
[----:B------:R-:W-:Y:S05]  /*14ae0*/  BRA `(.L_x_1326) ;  /* 0x0000004800d07947 */ /* 0x000fea0003800000 */
.L_x_1325:
        /* <DEDUP_REMOVED lines=8> */
[----:B-1----:R-:W-:Y:S02]  /*14b70*/  IMAD.U32 R4, RZ, RZ, UR6 ;  /* 0x00000006ff047e24 */ /* 0x002fe4000f8e00ff */
[----:B------:R-:W1:Y:S01]  /*14b80*/  LDC.64 R2, c[0x4][R2] ;  /* 0x0100000002027b82 */ /* 0x000e620000000a00 */
[----:B0-----:R-:W-:Y:S02]  /*14b90*/  IMAD.U32 R5, RZ, RZ, UR7 ;  /* 0x00000007ff057e24 */ /* 0x001fe4000f8e00ff */
[----:B------:R-:W-:Y:S02]  /*14ba0*/  IMAD.U32 R6, RZ, RZ, UR8 ;  /* 0x00000008ff067e24 */ /* 0x000fe4000f8e00ff */
[----:B------:R-:W-:-:S02]  /*14bb0*/  IMAD.U32 R7, RZ, RZ, UR9 ;  /* 0x00000009ff077e24 */ /* 0x000fc4000f8e00ff */
[----:B--2---:R-:W-:Y:S02]  /*14bc0*/  IMAD.U32 R10, RZ, RZ, UR4 ;  /* 0x00000004ff0a7e24 */ /* 0x004fe4000f8e00ff */
[----:B------:R-:W-:Y:S02]  /*14bd0*/  IMAD.U32 R11, RZ, RZ, UR5 ;  /* 0x00000005ff0b7e24 */ /* 0x000fe4000f8e00ff */
[----:B------:R-:W-:Y:S02]  /*14be0*/  IMAD.MOV.U32 R8, RZ, RZ, 0x70 ;  /* 0x00000070ff087424 */ /* 0x000fe400078e00ff */
[----:B------:R-:W-:Y:S02]  /*14bf0*/  IMAD.MOV.U32 R12, RZ, RZ, 0x1 ;  /* 0x00000001ff0c7424 */ /* 0x000fe400078e00ff */
[----:B------:R-:W-:-:S07]  /*14c00*/  IMAD.MOV.U32 R13, RZ, RZ, RZ ;  /* 0x000000ffff0d7224 */ /* 0x000fce00078e00ff */
[----:B------:R-:W-:-:S07]  /*14c10*/  LEPC R20, `(.L_x_1328) ;  /* 0x000000001014794e */ /* 0x000fce0000000000 */
[----:B-1----:R-:W-:Y:S05]  /*14c20*/  CALL.ABS.NOINC R2 ;  /* 0x0000000002007343 */ /* 0x002fea0003c00000 */
.L_x_1328:
[----:B------:R-:W-:Y:S05]  /*14c30*/  BSYNC B6 ;  /* 0x0000000000067941 */ /* 0x000fea0003800000 */
.L_x_1327:
        /* <DEDUP_REMOVED lines=9> */
[----:B-1----:R-:W-:Y:S02]  /*14cd0*/  IMAD.U32 R4, RZ, RZ, UR6 ;  /* 0x00000006ff047e24 */ /* 0x002fe4000f8e00ff */
[----:B0-----:R-:W-:Y:S02]  /*14ce0*/  IMAD.U32 R5, RZ, RZ, UR7 ;  /* 0x00000007ff057e24 */ /* 0x001fe4000f8e00ff */
[----:B------:R-:W-:Y:S02]  /*14cf0*/  IMAD.U32 R6, RZ, RZ, UR8 ;  /* 0x00000008ff067e24 */ /* 0x000fe4000f8e00ff */
[----:B------:R-:W-:-:S02]  /*14d00*/  IMAD.U32 R7, RZ, RZ, UR9 ;  /* 0x00000009ff077e24 */ /* 0x000fc4000f8e00ff */
[----:B--2---:R-:W-:Y:S02]  /*14d10*/  IMAD.U32 R10, RZ, RZ, UR4 ;  /* 0x00000004ff0a7e24 */ /* 0x004fe4000f8e00ff */
[----:B------:R-:W-:Y:S02]  /*14d20*/  IMAD.U32 R11, RZ, RZ, UR5 ;  /* 0x00000005ff0b7e24 */ /* 0x000fe4000f8e00ff */
[----:B------:R-:W-:Y:S02]  /*14d30*/  IMAD.MOV.U32 R8, RZ, RZ, 0x70 ;  /* 0x00000070ff087424 */ /* 0x000fe400078e00ff */
[----:B------:R-:W-:Y:S02]  /*14d40*/  IMAD.MOV.U32 R12, RZ, RZ, 0x1 ;  /* 0x00000001ff0c7424 */ /* 0x000fe400078e00ff */
[----:B---3--:R-:W-:-:S07]  /*14d50*/  IMAD.MOV.U32 R13, RZ, RZ, RZ ;  /* 0x000000ffff0d7224 */ /* 0x008fce00078e00ff */
[----:B------:R-:W-:-:S07]  /*14d60*/  LEPC R20, `(.L_x_1331) ;  /* 0x000000001014794e */ /* 0x000fce0000000000 */
[----:B----4-:R-:W-:Y:S05]  /*14d70*/  CALL.ABS.NOINC R2 ;  /* 0x0000000002007343 */ /* 0x010fea0003c00000 */
.L_x_1331:
        /* <DEDUP_REMOVED lines=15> */
.L_x_1330:
[----:B------:R-:W-:Y:S05]  /*14e70*/  BSYNC B6 ;  /* 0x0000000000067941 */ /* 0x000fea0003800000 */
.L_x_1329:
[----:B------:R-:W3:Y:S01]  /*14e80*/  LDL R0, [R1+0xc] ;  /* 0x00000c0001007983 */ /* 0x000ee20000100800 */
[----:B------:R-:W-:Y:S02]  /*14e90*/  ULDC.64 UR4, c[0x0][0x9f8] ;  /* 0x00027e0000047ab9 */ /* 0x000fe40000000a00 */
[----:B------:R-:W-:Y:S01]  /*14ea0*/  ISETP.NE.U32.AND P0, PT, RZ, UR4, PT ;  /* 0x00000004ff007c0c */ /* 0x000fe2000bf05070 */
[----:B------:R-:W4:Y:S01]  /*14eb0*/  LDL R17, [R1+0x3c] ;  /* 0x00003c0001117983 */ /* 0x000f220000100800 */
[----:B------:R-:W-:Y:S02]  /*14ec0*/  ULDC.64 UR6, c[0x0][0x208] ;  /* 0x0000820000067ab9 */ /* 0x000fe40000000a00 */
[----:B------:R-:W-:Y:S01]  /*14ed0*/  ISETP.NE.AND.EX P0, PT, RZ, UR5, PT, P0 ;  /* 0x00000005ff007c0c */ /* 0x000fe2000bf05300 */
[----:B------:R-:W-:-:S12]  /*14ee0*/  ULDC.64 UR4, c[0x0][0xa08] ;  /* 0x0002820000047ab9 */ /* 0x000fd80000000a00 */
[----:B------:R-:W5:Y:S01]  /*14ef0*/  @P0 LDC.64 R2, c[0x0][0x9f8] ;  /* 0x00027e00ff020b82 */ /* 0x000f620000000a00 */
[----:B---3--:R-:W-:Y:S02]  /*14f00*/  IMAD.MOV.U32 R7, RZ, RZ, R0 ;  /* 0x000000ffff077224 */ /* 0x008fe400078e0000 */
[----:B-----5:R-:W-:-:S05]  /*14f10*/  @P0 IMAD.WIDE R2, R0, 0x4, R2 ;  /* 0x0000000400020825 */ /* 0x020fca00078e0202 */
[----:B------:R3:W0:Y:S01]  /*14f20*/  @P0 LDG.E R7, desc[UR6][R2.64] ;  /* 0x0000000602070981 */ /* 0x000622000c1e1900 */
[----:B----4-:R-:W-:Y:S01]  /*14f30*/  VIADD R0, R17, 0xffffffff ;  /* 0xffffffff11007836 */ /* 0x010fe20000000000 */
[----:B---3--:R-:W3:Y:S02]  /*14f40*/  LDC.64 R2, c[0x0][0x418] ;  /* 0x00010600ff027b82 */ /* 0x008ee40000000a00 */
[----:B---3--:R-:W-:Y:S01]  /*14f50*/  LOP3.LUT P0, RZ, R2, UR4, RZ, 0xfc, !PT ;  /* 0x0000000402ff7c12 */ /* 0x008fe2000f80fcff */
[----:B------:R-:W-:-:S03]  /*14f60*/  UMOV UR4, 0xffffffff ;  /* 0xffffffff00047882 */ /* 0x000fc60000000000 */
[----:B------:R-:W-:Y:S02]  /*14f70*/  LOP3.LUT P0, RZ, R3, UR5, RZ, 0xfc, P0 ;  /* 0x0000000503ff7c12 */ /* 0x000fe4000800fcff */
[----:B0-----:R-:W-:Y:S01]  /*14f80*/  SHF.R.S32.HI R8, RZ, 0x1f, R7 ;  /* 0x0000001fff087819 */ /* 0x001fe20000011407 */
[----:B------:R0:W-:Y:S01]  /*14f90*/  STL [R1+0x8], R7 ;  /* 0x0000080701007387 */ /* 0x0001e20000100800 */
[----:B------:R-:W-:-:S03]  /*14fa0*/  SEL R17, R7, RZ, !P0 ;  /* 0x000000ff07117207 */ /* 0x000fc60004000000 */
[----:B------:R0:W-:Y:S01]  /*14fb0*/  STL [R1+0x1c], R8 ;  /* 0x00001c0801007387 */ /* 0x0001e20000100800 */
[----:B------:R-:W-:Y:S05]  /*14fc0*/  BRA.DIV UR4, `(.L_x_1332) ;  /* 0x0000005e04ec7947 */ /* 0x000fea000b800000 */
[----:B-1----:R-:W1:Y:S02]  /*14fd0*/  S2R R4, SR_TID.X ;  /* 0x0000000000047919 */ /* 0x002e640000002100 */
[----:B-1----:R-:W-:-:S04]  /*14fe0*/  SHF.R.U32.HI R4, RZ, 0x5, R4 ;  /* 0x00000005ff047819 */ /* 0x002fc80000011604 */
[----:B------:R-:W-:-:S05]  /*14ff0*/  LOP3.LUT R4, R4, 0x3, RZ, 0xc0, !PT ;  /* 0x0000000304047812 */ /* 0x000fca00078ec0ff */
[----:B------:R1:W3:Y:S02]  /*15000*/  SHFL.IDX PT, R14, R4, RZ, 0x1f ;  /* 0x00001fff040e7589 */ /* 0x0002e400000e0000 */
.L_x_1449:
[----:B-1----:R-:W4:Y:S01]  /*15010*/  LDL.LU R4, [R1+0x18] ;  /* 0x0000180001047983 */ /* 0x002f220000300800 */
[----:B------:R-:W-:Y:S02]  /*15020*/  PLOP3.LUT P1, PT, PT, PT, PT, 0x8, 0x0 ;  /* 0x000000000000781c */ /* 0x000fe40003f2e170 */
[----:B---3--:R-:W-:Y:S01]  /*15030*/  ISETP.NE.AND P0, PT, R14, RZ, PT ;  /* 0x000000ff0e00720c */ /* 0x008fe20003f05270 */
[----:B------:R1:W-:Y:S01]  /*15040*/  STL [R1+0x4], R0 ;  /* 0x0000040001007387 */ /* 0x0003e20000100800 */
[----:B----4-:R-:W-:-:S09]  /*15050*/  LOP3.LUT R4, R4, 0xfffffffe, RZ, 0xc0, !PT ;  /* 0xfffffffe04047812 */ /* 0x010fd200078ec0ff */
[----:B------:R-:W-:-:S05]  /*15060*/  @P1 LOP3.LUT R4, R4, 0x1, RZ, 0xfc, !PT ;  /* 0x0000000104041812 */ /* 0x000fca00078efcff */
[----:B------:R1:W-:Y:S01]  /*15070*/  STL [R1+0x18], R4 ;  /* 0x0000180401007387 */ /* 0x0003e20000100800 */
[----:B------:R-:W-:Y:S05]  /*15080*/  @P0 BRA `(.L_x_1333) ;  /* 0x00000004004c0947 */ /* 0x000fea0003800000 */
[----:B------:R-:W-:-:S03]  /*15090*/  UMOV UR4, 0xffffffff ;  /* 0xffffffff00047882 */ /* 0x000fc60000000000 */
[----:B------:R-:W-:Y:S05]  /*150a0*/  BRA.DIV UR4, `(.L_x_1334) ;  /* 0x0000005e04e87947 */ /* 0x000fea000b800000 */
[----:B------:R-:W-:-:S13]  /*150b0*/  ELECT P6, URZ, PT ;  /* 0x00000000003f782f */ /* 0x000fda00038c0000 */
.L_x_1452:
[----:B------:R-:W-:Y:S05]  /*150c0*/  @!P6 BRA `(.L_x_1333) ;  /* 0x00000004003ce947 */ /* 0x000fea0003800000 */
[----:B------:R-:W-:-:S04]  /*150d0*/  ISETP.NE.U32.AND P0, PT, R2, RZ, PT ;  /* 0x000000ff0200720c */ /* 0x000fc80003f05070 */
[----:B------:R-:W-:-:S13]  /*150e0*/  ISETP.NE.AND.EX P0, PT, R3, RZ, PT, P0 ;  /* 0x000000ff0300720c */ /* 0x000fda0003f05300 */
[----:B------:R-:W-:Y:S05]  /*150f0*/  @!P0 BRA `(.L_x_1335) ;  /* 0x0000000000548947 */ /* 0x000fea0003800000 */
[----:B------:R-:W3:Y:S01]  /*15100*/  LDC R6, c[0x0][0x43c] ;  /* 0x00010f00ff067b82 */ /* 0x000ee20000000800 */
[----:B------:R-:W-:Y:S01]  /*15110*/  IMAD.MOV.U32 R9, RZ, RZ, R0 ;  /* 0x000000ffff097224 */ /* 0x000fe200078e0000 */
[----:B------:R-:W-:Y:S01]  /*15120*/  ULDC.64 UR4, c[0x0][0x428] ;  /* 0x00010a0000047ab9 */ /* 0x000fe20000000a00 */
[----:B------:R-:W-:Y:S02]  /*15130*/  ULDC.64 UR6, c[0x0][0x208] ;  /* 0x0000820000067ab9 */ /* 0x000fe40000000a00 */
[----:B-1----:R-:W-:Y:S01]  /*15140*/  IMAD.MOV.U32 R0, RZ, RZ, R9 ;  /* 0x000000ffff007224 */ /* 0x002fe200078e0009 */
[----:B---3--:R-:W-:-:S13]  /*15150*/  ISETP.NE.AND P0, PT, R6, 0x1, PT ;  /* 0x000000010600780c */ /* 0x008fda0003f05270 */
        /* <DEDUP_REMOVED lines=15> */
.L_x_1335:
[----:B---3--:R-:W3:Y:S01]  /*15250*/  LDL R2, [R1+0x10] ;  /* 0x0000100001027983 */ /* 0x008ee20000100800 */
[----:B-1----:R-:W-:Y:S01]  /*15260*/  IMAD R0, R19, 0x8, R18 ;  /* 0x0000000813007824 */ /* 0x002fe200078e0212 */
[----:B---3--:R-:W-:-:S04]  /*15270*/  SHF.L.U32 R2, R2, 0x1f, RZ ;  /* 0x0000001f02027819 */ /* 0x008fc800000006ff */
[----:B------:R-:W1:Y:S02]  /*15280*/  SYNCS.PHASECHK.TRANS64.TRYWAIT P0, [R0+URZ+0x30840], R2 ;  /* 0x03084002000075a7 */ /* 0x000e64000800017f */
[----:B-1----:R-:W-:Y:S05]  /*15290*/  @!P0 BRA `(.L_x_1336) ;  /* 0x0000005c008c8947 */ /* 0x002fea0003800000 */
.L_x_1453:
[----:B------:R-:W3:Y:S02]  /*152a0*/  S2R R3, SR_TID.X ;  /* 0x0000000000037919 */ /* 0x000ee40000002100 */
[----:B---3--:R-:W-:-:S04]  /*152b0*/  LOP3.LUT R3, R3, 0x7f, RZ, 0xc0, !PT ;  /* 0x0000007f03037812 */ /* 0x008fc800078ec0ff */
[----:B------:R-:W-:-:S13]  /*152c0*/  ISETP.NE.AND P0, PT, R3, RZ, PT ;  /* 0x000000ff0300720c */ /* 0x000fda0003f05270 */
        /* <DEDUP_REMOVED lines=8> */
.L_x_1337:
[----:B-1----:R-:W3:Y:S04]  /*15350*/  LDL R2, [R1+0x14] ;  /* 0x0000140001027983 */ /* 0x002ee80000100800 */
[----:B------:R-:W4:Y:S01]  /*15360*/  LDL R3, [R1+0x4] ;  /* 0x0000040001037983 */ /* 0x000f220000100800 */
[----:B------:R-:W-:Y:S01]  /*15370*/  R2UR UR9, R0 ;  /* 0x00000000000972ca */ /* 0x000fe200000e0000 */
[----:B------:R-:W-:-:S05]  /*15380*/  IMAD R0, R19, 0x8000, R18 ;  /* 0x0000800013007824 */ /* 0x000fca00078e0212 */
[----:B------:R-:W-:Y:S01]  /*15390*/  R2UR UR14, R0 ;  /* 0x00000000000e72ca */ /* 0x000fe200000e0000 */
[----:B------:R-:W-:Y:S01]  /*153a0*/  UIADD3 UR4, UP0, UR36, 0x370, URZ ;  /* 0x0000037024047890 */ /* 0x000fe2000ff1e03f */
[----:B---3--:R-:W-:Y:S02]  /*153b0*/  R2UR UR5, R2 ;  /* 0x00000000020572ca */ /* 0x008fe400000e0000 */
[----:B------:R-:W3:Y:S01]  /*153c0*/  LDL.LU R2, [R1+0x18] ;  /* 0x0000180001027983 */ /* 0x000ee20000300800 */
[----:B----4-:R-:W-:Y:S02]  /*153d0*/  R2UR UR11, R3 ;  /* 0x00000000030b72ca */ /* 0x010fe400000e0000 */
[----:B------:R-:W-:Y:S02]  /*153e0*/  R2UR UR12, R16 ;  /* 0x00000000100c72ca */ /* 0x000fe400000e0000 */
[----:B-----5:R-:W-:Y:S01]  /*153f0*/  R2UR UR13, R17 ;  /* 0x00000000110d72ca */ /* 0x020fe200000e0000 */
[----:B------:R-:W-:Y:S01]  /*15400*/  UIADD3 UR9, UR9, 0x30830, URZ ;  /* 0x0003083009097890 */ /* 0x000fe2000fffe03f */
[----:B------:R-:W-:-:S02]  /*15410*/  PLOP3.LUT P0, PT, PT, PT, PT, 0x80, 0x0 ;  /* 0x000000000000781c */ /* 0x000fc40003f0f070 */
[----:B------:R-:W-:Y:S02]  /*15420*/  UIADD3 UR8, UR14, 0x20400, URZ ;  /* 0x000204000e087890 */ /* 0x000fe4000fffe03f */
[----:B------:R-:W-:-:S03]  /*15430*/  UIADD3 UR15, UR14, 0x22400, URZ ;  /* 0x000224000e0f7890 */ /* 0x000fc6000fffe03f */
[----:B------:R-:W-:Y:S02]  /*15440*/  ULEA UR11, UR11, UR5, 0x6 ;  /* 0x000000050b0b7291 */ /* 0x000fe4000f8e303f */
[----:B------:R-:W-:Y:S02]  /*15450*/  UIADD3.X UR5, URZ, UR37, URZ, UP0, !UPT ;  /* 0x000000253f057290 */ /* 0x000fe400087fe43f */
[----:B------:R-:W-:Y:S01]  /*15460*/  UIADD3 UR17, UR14, 0x24400, URZ ;  /* 0x000244000e117890 */ /* 0x000fe2000fffe03f */
[----:B------:R-:W-:Y:S01]  /*15470*/  UMOV UR10, URZ ;  /* 0x0000003f000a7c82 */ /* 0x000fe20008000000 */
[----:B------:R-:W-:Y:S01]  /*15480*/  UMOV UR6, 0x0 ;  /* 0x0000000000067882 */ /* 0x000fe20000000000 */
[----:B------:R-:W-:Y:S01]  /*15490*/  UMOV UR7, 0x14f00000 ;  /* 0x14f0000000077882 */ /* 0x000fe20000000000 */
[----:B------:R-:W-:Y:S01]  /*154a0*/  UMOV UR16, 0x40 ;  /* 0x0000004000107882 */ /* 0x000fe20000000000 */
[----:B------:R-:W-:Y:S02]  /*154b0*/  UIADD3 UR18, UR14, 0x26400, URZ ;  /* 0x000264000e127890 */ /* 0x000fe4000fffe03f */
[----:B------:R1:W-:Y:S01]  /*154c0*/  UTMALDG.4D [UR8], [UR4], desc[UR6] ;  /* 0x00000608040075b4 */ /* 0x0003e20008019000 */
[----:B------:R-:W-:Y:S01]  /*154d0*/  UMOV UR14, 0x80 ;  /* 0x00000080000e7882 */ /* 0x000fe20000000000 */
[----:B-1----:R-:W-:Y:S01]  /*154e0*/  UMOV UR8, UR15 ;  /* 0x0000000f00087c82 */ /* 0x002fe20008000000 */
[----:B------:R-:W-:-:S02]  /*154f0*/  UMOV UR10, UR16 ;  /* 0x00000010000a7c82 */ /* 0x000fc40008000000 */
[----:B------:R1:W-:Y:S02]  /*15500*/  UTMALDG.4D [UR8], [UR4], desc[UR6] ;  /* 0x00000608040075b4 */ /* 0x0003e40008019000 */
[----:B-1----:R-:W-:Y:S01]  /*15510*/  UMOV UR8, UR17 ;  /* 0x0000001100087c82 */ /* 0x002fe20008000000 */
[----:B------:R-:W-:Y:S01]  /*15520*/  UMOV UR10, UR14 ;  /* 0x0000000e000a7c82 */ /* 0x000fe20008000000 */
[----:B------:R-:W-:Y:S01]  /*15530*/  UMOV UR14, 0xc0 ;  /* 0x000000c0000e7882 */ /* 0x000fe20000000000 */
[----:B------:R1:W-:Y:S02]  /*15540*/  UTMALDG.4D [UR8], [UR4], desc[UR6] ;  /* 0x00000608040075b4 */ /* 0x0003e40008019000 */
[----:B-1----:R-:W-:Y:S01]  /*15550*/  UMOV UR8, UR18 ;  /* 0x0000001200087c82 */ /* 0x002fe20008000000 */
[----:B------:R-:W-:Y:S02]  /*15560*/  UMOV UR10, UR14 ;  /* 0x0000000e000a7c82 */ /* 0x000fe40008000000 */
[----:B------:R4:W-:Y:S01]  /*15570*/  UTMALDG.4D [UR8], [UR4], desc[UR6] ;  /* 0x00000608040075b4 */ /* 0x0009e20008019000 */
[----:B---3--:R-:W-:-:S04]  /*15580*/  LOP3.LUT R2, R2, 0xfffffffe, RZ, 0xc0, !PT ;  /* 0xfffffffe02027812 */ /* 0x008fc800078ec0ff */
[----:B------:R-:W-:-:S05]  /*15590*/  @P0 LOP3.LUT R2, R2, 0x1, RZ, 0xfc, !PT ;  /* 0x0000000102020812 */ /* 0x000fca00078efcff */
[----:B------:R4:W-:Y:S01]  /*155a0*/  STL [R1+0x18], R2 ;  /* 0x0000180201007387 */ /* 0x0009e20000100800 */
[----:B------:R-:W-:Y:S01]  /*155b0*/  NOP ;  /* 0x0000000000007918 */ /* 0x000fe20000000000 */
.L_x_1333:
[----:B------:R-:W1:Y:S01]  /*155c0*/  LDL.LU R3, [R1+0x30] ;  /* 0x0000300001037983 */ /* 0x000e620000300800 */
[----:B------:R-:W-:Y:S05]  /*155d0*/  WARPSYNC.ALL ;  /* 0x0000000000007948 */ /* 0x000fea0003800000 */
[----:B----4-:R-:W-:Y:S01]  /*155e0*/  ULDC.64 UR4, c[0x0][0x298] ;  /* 0x0000a60000047ab9 */ /* 0x010fe20000000a00 */
[----:B------:R-:W-:Y:S01]  /*155f0*/  BSSY B6, `(.L_x_1338) ;  /* 0x000001c000067945 */ /* 0x000fe20003800000 */
[----:B------:R-:W-:Y:S01]  /*15600*/  BAR.SYNC.DEFER_BLOCKING 0x8, 0x180 ;  /* 0x0206000000007b1d */ /* 0x000fe20000010000 */
[----:B-1----:R-:W-:Y:S01]  /*15610*/  SHF.R.S32.HI R0, RZ, 0x1f, R3 ;  /* 0x0000001fff007819 */ /* 0x002fe20000011403 */
[----:B------:R-:W-:-:S04]  /*15620*/  IMAD.WIDE.U32 R4, R3, UR4, RZ ;  /* 0x0000000403047c25 */ /* 0x000fc8000f8e00ff */
[----:B------:R-:W-:Y:S01]  /*15630*/  IMAD R2, R0, UR4, RZ ;  /* 0x0000000400027c24 */ /* 0x000fe2000f8e02ff */
[----:B------:R1:W-:Y:S01]  /*15640*/  STL.64 [R1+0x48], R4 ;  /* 0x0000480401007387 */ /* 0x0003e20000100a00 */
[----:B------:R-:W-:Y:S02]  /*15650*/  VIADD R0, R18, 0x10400 ;  /* 0x0001040012007836 */ /* 0x000fe40000000000 */
[----:B------:R-:W-:-:S03]  /*15660*/  IMAD R2, R3, UR5, R2 ;  /* 0x0000000503027c24 */ /* 0x000fc6000f8e0202 */
[----:B------:R-:W-:Y:S01]  /*15670*/  LOP3.LUT P0, RZ, R0, 0x3ff, RZ, 0xc0, !PT ;  /* 0x000003ff00ff7812 */ /* 0x000fe2000780c0ff */
[----:B------:R-:W-:-:S05]  /*15680*/  IMAD.IADD R0, R5, 0x1, R2 ;  /* 0x0000000105007824 */ /* 0x000fca00078e0202 */
[----:B------:R1:W-:Y:S07]  /*15690*/  STL [R1+0x30], R0 ;  /* 0x0000300001007387 */ /* 0x0003ee0000100800 */
[----:B------:R-:W-:Y:S05]  /*156a0*/  @!P0 BRA `(.L_x_1339) ;  /* 0x0000000000408947 */ /* 0x000fea0003800000 */
[----:B------:R-:W-:Y:S01]  /*156b0*/  MOV R2, 0x0 ;  /* 0x0000000000027802 */ /* 0x000fe20000000f00 */
[----:B------:R-:W-:Y:S01]  /*156c0*/  ULDC.64 UR6, c[0x4][0xa8] ;  /* 0x01002a0000067ab9 */ /* 0x000fe20000000a00 */
[----:B------:R-:W-:Y:S01]  /*156d0*/  ULDC.64 UR8, c[0x4][0xb0] ;  /* 0x01002c0000087ab9 */ /* 0x000fe20000000a00 */
[----:B------:R-:W-:Y:S01]  /*156e0*/  ULDC.64 UR4, c[0x4][0x20] ;  /* 0x0100080000047ab9 */ /* 0x000fe20000000a00 */
[----:B-1----:R-:W-:Y:S02]  /*156f0*/  IMAD.U32 R4, RZ, RZ, UR6 ;  /* 0x00000006ff047e24 */ /* 0x002fe4000f8e00ff */
[----:B------:R-:W1:Y:S01]  /*15700*/  LDC.64 R2, c[0x4][R2] ;  /* 0x0100000002027b82 */ /* 0x000e620000000a00 */
[----:B------:R-:W-:Y:S02]  /*15710*/  IMAD.U32 R5, RZ, RZ, UR7 ;  /* 0x00000007ff057e24 */ /* 0x000fe4000f8e00ff */
[----:B------:R-:W-:Y:S02]  /*15720*/  IMAD.U32 R6, RZ, RZ, UR8 ;  /* 0x00000008ff067e24 */ /* 0x000fe4000f8e00ff */
[----:B0-----:R-:W-:-:S02]  /*15730*/  IMAD.U32 R7, RZ, RZ, UR9 ;  /* 0x00000009ff077e24 */ /* 0x001fc4000f8e00ff */
[----:B--2---:R-:W-:Y:S02]  /*15740*/  IMAD.U32 R10, RZ, RZ, UR4 ;  /* 0x00000004ff0a7e24 */ /* 0x004fe4000f8e00ff */
[----:B------:R-:W-:Y:S02]  /*15750*/  IMAD.U32 R11, RZ, RZ, UR5 ;  /* 0x00000005ff0b7e24 */ /* 0x000fe4000f8e00ff */
[----:B------:R-:W-:Y:S02]  /*15760*/  IMAD.MOV.U32 R8, RZ, RZ, 0x70 ;  /* 0x00000070ff087424 */ /* 0x000fe400078e00ff */
[----:B------:R-:W-:Y:S02]  /*15770*/  IMAD.MOV.U32 R12, RZ, RZ, 0x1 ;  /* 0x00000001ff0c7424 */ /* 0x000fe400078e00ff */
[----:B------:R-:W-:-:S07]  /*15780*/  IMAD.MOV.U32 R13, RZ, RZ, RZ ;  /* 0x000000ffff0d7224 */ /* 0x000fce00078e00ff */
[----:B------:R-:W-:-:S07]  /*15790*/  LEPC R20, `(.L_x_1339) ;  /* 0x000000001014794e */ /* 0x000fce0000000000 */
[----:B-1----:R-:W-:Y:S05]  /*157a0*/  CALL.ABS.NOINC R2 ;  /* 0x0000000002007343 */ /* 0x002fea0003c00000 */
.L_x_1339:
[----:B------:R-:W-:Y:S05]  /*157b0*/  BSYNC B6 ;  /* 0x0000000000067941 */ /* 0x000fea0003800000 */
.L_x_1338:
[----:B-1----:R-:W3:Y:S01]  /*157c0*/  LDL.LU R0, [R1+0x30] ;  /* 0x0000300001007983 */ /* 0x002ee20000300800 */
[----:B------:R-:W-:Y:S01]  /*157d0*/  ULDC.64 UR6, c[0x0][0xa00] ;  /* 0x0002800000067ab9 */ /* 0x000fe20000000a00 */
[----:B0-----:R-:W0:Y:S01]  /*157e0*/  LDC R7, c[0x0][0x448] ;  /* 0x00011200ff077b82 */ /* 0x001e220000000800 */
[----:B------:R-:W-:Y:S01]  /*157f0*/  ULDC.64 UR4, c[0x0][0x2d8] ;  /* 0x0000b60000047ab9 */ /* 0x000fe20000000a00 */
[----:B------:R-:W3:Y:S04]  /*15800*/  LDL.LU.64 R2, [R1+0x48] ;  /* 0x0000480001027983 */ /* 0x000ee80000300a00 */
[----:B------:R-:W4:Y:S04]  /*15810*/  LDL R5, [R1+0xc] ;  /* 0x00000c0001057983 */ /* 0x000f280000100800 */
[----:B------:R-:W2:Y:S01]  /*15820*/  LDL R8, [R1+0x28] ;  /* 0x0000280001087983 */ /* 0x000ea20000100800 */
[----:B------:R-:W-:-:S04]  /*15830*/  ISETP.NE.U32.AND P0, PT, RZ, UR6, PT ;  /* 0x00000006ff007c0c */ /* 0x000fc8000bf05070 */
[----:B------:R-:W-:Y:S01]  /*15840*/  ISETP.NE.AND.EX P0, PT, RZ, UR7, PT, P0 ;  /* 0x00000007ff007c0c */ /* 0x000fe2000bf05300 */
[----:B------:R-:W1:Y:S02]  /*15850*/  S2R R9, SR_TID.X ;  /* 0x0000000000097919 */ /* 0x000e640000002100 */
[----:B-1----:R-:W-:Y:S02]  /*15860*/  IMAD.SHL.U32 R9, R9, 0x10, RZ ;  /* 0x0000001009097824 */ /* 0x002fe400078e00ff */
[----:B---3--:R-:W-:Y:S01]  /*15870*/  IMAD.MOV.U32 R3, RZ, RZ, R0 ;  /* 0x000000ffff037224 */ /* 0x008fe200078e0000 */
[----:B----4-:R-:W-:-:S04]  /*15880*/  SHF.R.S32.HI R0, RZ, 0x1f, R5 ;  /* 0x0000001fff007819 */ /* 0x010fc80000011405 */
[----:B------:R-:W-:Y:S02]  /*15890*/  SEL R4, R0, RZ, !P0 ;  /* 0x000000ff00047207 */ /* 0x000fe40004000000 */
[----:B------:R-:W-:Y:S02]  /*158a0*/  SEL R0, R5, RZ, !P0 ;  /* 0x000000ff05007207 */ /* 0x000fe40004000000 */
[----:B------:R-:W1:Y:S01]  /*158b0*/  S2R R5, SR_TID.X ;  /* 0x0000000000057919 */ /* 0x000e620000002100 */
[----:B0-----:R-:W-:Y:S01]  /*158c0*/  ISETP.NE.AND P0, PT, R7, 0x1, PT ;  /* 0x000000010700780c */ /* 0x001fe20003f05270 */
[----:B------:R-:W-:-:S04]  /*158d0*/  IMAD.WIDE.U32 R2, R16, UR4, R2 ;  /* 0x0000000410027c25 */ /* 0x000fc8000f8e0002 */
[----:B------:R-:W-:Y:S01]  /*158e0*/  IMAD R3, R16, UR5, R3 ;  /* 0x0000000510037c24 */ /* 0x000fe2000f8e0203 */
[----:B------:R-:W-:-:S07]  /*158f0*/  ULDC.64 UR4, c[0x0][0x2e0] ;  /* 0x0000b80000047ab9 */ /* 0x000fce0000000a00 */
[----:B------:R-:W0:Y:S01]  /*15900*/  @P0 LDC R6, c[0x0][0x450] ;  /* 0x00011400ff060b82 */ /* 0x000e220000000800 */
[----:B-1----:R-:W-:-:S04]  /*15910*/  LOP3.LUT R5, R5, 0x7f, RZ, 0xc0, !PT ;  /* 0x0000007f05057812 */ /* 0x002fc800078ec0ff */
[----:B------:R-:W-:-:S04]  /*15920*/  SHF.R.U32.HI R5, RZ, 0x3, R5 ;  /* 0x00000003ff057819 */ /* 0x000fc80000011605 */
[----:B------:R-:W-:Y:S02]  /*15930*/  LOP3.LUT R9, R5, 0x70, R9, 0xf8, !PT ;  /* 0x0000007005097812 */ /* 0x000fe400078ef809 */
[----:B------:R-:W1:Y:S01]  /*15940*/  @P0 LDC R5, c[0x0][0x44c] ;  /* 0x00011300ff050b82 */ /* 0x000e620000000800 */
[----:B------:R-:W-:Y:S02]  /*15950*/  IMAD R4, R4, UR4, RZ ;  /* 0x0000000404047c24 */ /* 0x000fe4000f8e02ff */
[----:B------:R-:W-:-:S04]  /*15960*/  IMAD.WIDE.U32 R2, R0, UR4, R2 ;  /* 0x0000000400027c25 */ /* 0x000fc8000f8e0002 */
[----:B------:R-:W-:Y:S01]  /*15970*/  IMAD R0, R0, UR5, R4 ;  /* 0x0000000500007c24 */ /* 0x000fe2000f8e0204 */
[----:B------:R-:W-:Y:S01]  /*15980*/  ULDC.64 UR4, c[0x0][0x2d0] ;  /* 0x0000b40000047ab9 */ /* 0x000fe20000000a00 */
[----:B--2---:R-:W-:Y:S02]  /*15990*/  IMAD.IADD R4, R9, 0x1, R8 ;  /* 0x0000000109047824 */ /* 0x004fe400078e0208 */
[----:B------:R-:W2:Y:S01]  /*159a0*/  S2R R9, SR_TID.X ;  /* 0x0000000000097919 */ /* 0x000ea20000002100 */
[----:B------:R-:W-:Y:S02]  /*159b0*/  IMAD.IADD R3, R3, 0x1, R0 ;  /* 0x0000000103037824 */ /* 0x000fe400078e0200 */
[----:B------:R-:W-:Y:S02]  /*159c0*/  IMAD.MOV.U32 R0, RZ, RZ, R4 ;  /* 0x000000ffff007224 */ /* 0x000fe400078e0004 */
[----:B-1----:R-:W-:-:S05]  /*159d0*/  @P0 IMAD.HI.U32 R5, R4, R5, RZ ;  /* 0x0000000504050227 */ /* 0x002fca00078e00ff */
[----:B0-----:R-:W-:-:S05]  /*159e0*/  @P0 SHF.R.U32.HI R0, RZ, R6, R5 ;  /* 0x00000006ff000219 */ /* 0x001fca0000011605 */
[----:B------:R-:W-:-:S04]  /*159f0*/  IMAD.MOV R5, RZ, RZ, -R0 ;  /* 0x000000ffff057224 */ /* 0x000fc800078e0a00 */
[----:B------:R-:W-:Y:S01]  /*15a00*/  IMAD R4, R7, R5, R4 ;  /* 0x0000000507047224 */ /* 0x000fe200078e0204 */
[----:B------:R-:W-:Y:S01]  /*15a10*/  SHF.R.S32.HI R5, RZ, 0x1f, R0 ;  /* 0x0000001fff057819 */ /* 0x000fe20000011400 */
[----:B------:R-:W-:-:S04]  /*15a20*/  IMAD.WIDE.U32 R2, R0, UR4, R2 ;  /* 0x0000000400027c25 */ /* 0x000fc8000f8e0002 */
[----:B------:R-:W-:-:S04]  /*15a30*/  IMAD R5, R5, UR4, RZ ;  /* 0x0000000405057c24 */ /* 0x000fc8000f8e02ff */
[----:B------:R-:W-:Y:S01]  /*15a40*/  IMAD R0, R0, UR5, R5 ;  /* 0x0000000500007c24 */ /* 0x000fe2000f8e0205 */
[----:B------:R-:W-:-:S03]  /*15a50*/  ULDC.64 UR4, c[0x0][0x2c8] ;  /* 0x0000b20000047ab9 */ /* 0x000fc60000000a00 */
[----:B------:R-:W-:Y:S01]  /*15a60*/  IMAD.IADD R3, R3, 0x1, R0 ;  /* 0x0000000103037824 */ /* 0x000fe200078e0200 */
[----:B------:R-:W-:Y:S01]  /*15a70*/  SHF.R.S32.HI R0, RZ, 0x1f, R4 ;  /* 0x0000001fff007819 */ /* 0x000fe20000011404 */
[----:B--2---:R-:W-:-:S04]  /*15a80*/  IMAD.SHL.U32 R9, R9, 0x8, RZ ;  /* 0x0000000809097824 */ /* 0x004fc800078e00ff */
[----:B------:R-:W-:Y:S01]  /*15a90*/  IMAD R0, R0, UR4, RZ ;  /* 0x0000000400007c24 */ /* 0x000fe2000f8e02ff */
[----:B------:R-:W-:Y:S01]  /*15aa0*/  LOP3.LUT R9, R9, 0x38, RZ, 0xc0, !PT ;  /* 0x0000003809097812 */ /* 0x000fe200078ec0ff */
[----:B------:R-:W-:-:S04]  /*15ab0*/  IMAD.WIDE.U32 R2, R4, UR4, R2 ;  /* 0x0000000404027c25 */ /* 0x000fc8000f8e0002 */
[----:B------:R-:W-:Y:S01]  /*15ac0*/  IMAD R4, R4, UR5, R0 ;  /* 0x0000000504047c24 */ /* 0x000fe2000f8e0200 */
[C---:B------:R-:W-:Y:S01]  /*15ad0*/  LOP3.LUT R12, R9.reuse, 0x40, RZ, 0xfc, !PT ;  /* 0x00000040090c7812 */ /* 0x040fe200078efcff */
[----:B------:R-:W-:Y:S01]  /*15ae0*/  ULDC.64 UR4, c[0x0][0x280] ;  /* 0x0000a00000047ab9 */ /* 0x000fe20000000a00 */
[----:B------:R-:W-:Y:S01]  /*15af0*/  LOP3.LUT R11, R9, 0x80, RZ, 0xfc, !PT ;  /* 0x00000080090b7812 */ /* 0x000fe200078efcff */
[----:B------:R-:W-:Y:S01]  /*15b00*/  IMAD.IADD R3, R3, 0x1, R4 ;  /* 0x0000000103037824 */ /* 0x000fe200078e0204 */
[----:B------:R-:W-:Y:S02]  /*15b10*/  LOP3.LUT R9, R9, 0xc0, RZ, 0xfc, !PT ;  /* 0x000000c009097812 */ /* 0x000fe400078efcff */
[----:B------:R-:W-:Y:S01]  /*15b20*/  LEA R4, P0, R2, UR4, 0x1 ;  /* 0x0000000402047c11 */ /* 0x000fe2000f8008ff */
[----:B------:R-:W-:Y:S02]  /*15b30*/  ULDC UR4, c[0x0][0x2b8] ;  /* 0x0000ae0000047ab9 */ /* 0x000fe40000000800 */
[----:B------:R-:W-:-:S02]  /*15b40*/  ISETP.GE.AND P3, PT, R9, UR4, PT ;  /* 0x0000000409007c0c */ /* 0x000fc4000bf66270 */
[----:B------:R0:W5:Y:S01]  /*15b50*/  LDL R9, [R1+0x20] ;  /* 0x0000200001097983 */ /* 0x0001620000100800 */
[----:B------:R-:W1:Y:S01]  /*15b60*/  S2R R10, SR_TID.X ;  /* 0x00000000000a7919 */ /* 0x000e620000002100 */
[----:B------:R-:W-:Y:S02]  /*15b70*/  LEA.HI.X R3, R2, UR5, R3, 0x1, P0 ;  /* 0x0000000502037c11 */ /* 0x000fe400080f0c03 */
[----:B------:R-:W-:Y:S02]  /*15b80*/  ISETP.GE.AND P1, PT, R12, UR4, PT ;  /* 0x000000040c007c0c */ /* 0x000fe4000bf26270 */
[----:B------:R-:W-:Y:S01]  /*15b90*/  ISETP.GE.AND P2, PT, R11, UR4, PT ;  /* 0x000000040b007c0c */ /* 0x000fe2000bf46270 */
[----:B-1----:R-:W-:-:S05]  /*15ba0*/  IMAD.SHL.U32 R10, R10, 0x8, RZ ;  /* 0x000000080a0a7824 */ /* 0x002fca00078e00ff */
[----:B------:R-:W-:-:S04]  /*15bb0*/  LOP3.LUT R10, R10, 0x38, RZ, 0xc0, !PT ;  /* 0x000000380a0a7812 */ /* 0x000fc800078ec0ff */
[----:B------:R-:W-:Y:S01]  /*15bc0*/  ISETP.GE.AND P0, PT, R10, UR4, PT ;  /* 0x000000040a007c0c */ /* 0x000fe2000bf06270 */
[----:B------:R-:W-:-:S03]  /*15bd0*/  UMOV UR4, 0xffffffff ;  /* 0xffffffff00047882 */ /* 0x000fc60000000000 */
[----:B0-----:R-:W-:Y:S09]  /*15be0*/  BRA.DIV UR4, `(.L_x_1340) ;  /* 0x00000056044c7947 */ /* 0x001ff2000b800000 */
[----:B------:R-:W2:Y:S04]  /*15bf0*/  LDL.LU R6, [R1+0x2c] ;  /* 0x00002c0001067983 */ /* 0x000ea80000300800 */
[----:B------:R-:W3:Y:S01]  /*15c00*/  LDL.LU R11, [R1+0x28] ;  /* 0x00002800010b7983 */ /* 0x000ee20000300800 */
[----:B------:R-:W0:Y:S02]  /*15c10*/  S2R R8, SR_TID.X ;  /* 0x0000000000087919 */ /* 0x000e240000002100 */
[----:B0-----:R-:W-:-:S04]  /*15c20*/  LOP3.LUT R8, R8, 0x7f, RZ, 0xc0, !PT ;  /* 0x0000007f08087812 */ /* 0x001fc800078ec0ff */
[----:B------:R-:W-:Y:S01]  /*15c30*/  SHF.R.U32.HI R8, RZ, 0x3, R8 ;  /* 0x00000003ff087819 */ /* 0x000fe20000011608 */
[----:B------:R-:W-:Y:S01]  /*15c40*/  ULDC.64 UR4, c[0x0][0x208] ;  /* 0x0000820000047ab9 */ /* 0x000fe20000000a00 */
[----:B--2---:R-:W-:Y:S02]  /*15c50*/  IMAD R2, R6, R7, RZ ;  /* 0x0000000706027224 */ /* 0x004fe400078e02ff */
[----:B------:R-:W0:Y:S01]  /*15c60*/  SHFL.IDX PT, R7, R4, RZ, 0x181f ;  /* 0x00181fff04077589 */ /* 0x000e2200000e0000 */
[----:B---3--:R-:W-:-:S03]  /*15c70*/  IMAD.IADD R0, R8, 0x1, R11 ;  /* 0x0000000108007824 */ /* 0x008fc600078e020b */
[----:B------:R-:W1:Y:S02]  /*15c80*/  SHFL.IDX PT, R6, R3, RZ, 0x181f ;  /* 0x00181fff03067589 */ /* 0x000e6400000e0000 */
[----:B------:R-:W-:-:S13]  /*15c90*/  ISETP.GE.AND P5, PT, R0, R2, PT ;  /* 0x000000020000720c */ /* 0x000fda0003fa6270 */
[----:B0-----:R-:W-:-:S05]  /*15ca0*/  @!P5 LEA R7, P4, R10, R7, 0x1 ;  /* 0x000000070a07d211 */ /* 0x001fca00078808ff */
[----:B-1----:R-:W-:-:S05]  /*15cb0*/  @!P5 IMAD.X R6, RZ, RZ, R6, P4 ;  /* 0x000000ffff06d224 */ /* 0x002fca00020e0606 */
[----:B------:R-:W-:-:S04]  /*15cc0*/  @!P5 LOP3.LUT R7, R7, R6, RZ, 0x3c, !PT ;  /* 0x000000060707d212 */ /* 0x000fc800078e3cff */
[----:B------:R-:W-:-:S04]  /*15cd0*/  @!P5 LOP3.LUT R6, R7, R6, RZ, 0x3c, !PT ;  /* 0x000000060706d212 */ /* 0x000fc800078e3cff */
[----:B------:R-:W-:Y:S01]  /*15ce0*/  @!P5 LOP3.LUT R7, R7, R6, RZ, 0x3c, !PT ;  /* 0x000000060707d212 */ /* 0x000fe200078e3cff */
[----:B------:R-:W-:-:S04]  /*15cf0*/  VIADD R5, R0, 0x10 ;  /* 0x0000001000057836 */ /* 0x000fc80000000000 */
        /* <DEDUP_REMOVED lines=78> */
.L_x_1470:
        /* <DEDUP_REMOVED lines=14> */
.L_x_1342:
[----:B------:R-:W-:Y:S05]  /*162c0*/  BSYNC B0 ;  /* 0x0000000000007941 */ /* 0x000fea0003800000 */
.L_x_1341:
[----:B------:R-:W-:Y:S01]  /*162d0*/  NOP ;  /* 0x0000000000007918 */ /* 0x000fe20000000000 */
[----:B------:R-:W-:Y:S01]  /*162e0*/  PLOP3.LUT P0, PT, PT, PT, PT, 0x80, 0x0 ;  /* 0x000000000000781c */ /* 0x000fe20003f0f070 */
[----:B0-----:R-:W-:-:S12]  /*162f0*/  VIADD R6, R18, 0x30800 ;  /* 0x0003080012067836 */ /* 0x001fd80000000000 */
.L_x_1343:
        /* <DEDUP_REMOVED lines=18> */
.L_x_1471:
[----:B------:R-:W-:Y:S05]  /*16420*/  BSYNC B0 ;  /* 0x0000000000007941 */ /* 0x000fea0003800000 */
.L_x_1344:
[----:B------:R-:W0:Y:S04]  /*16430*/  LDL R2, [R1+0x3c] ;  /* 0x00003c0001027983 */ /* 0x000e280000100800 */
[----:B------:R-:W3:Y:S01]  /*16440*/  LDL R4, [R1+0x24] ;  /* 0x0000240001047983 */ /* 0x000ee20000100800 */
[----:B------:R-:W-:Y:S01]  /*16450*/  BSSY B0, `(.L_x_1346) ;  /* 0x00002a8000007945 */ /* 0x000fe20003800000 */
[----:B0-----:R-:W-:-:S05]  /*16460*/  VIADD R0, R2, 0xfffffffe ;  /* 0xfffffffe02007836 */ /* 0x001fca0000000000 */
[----:B---3--:R-:W-:-:S13]  /*16470*/  ISETP.GE.AND P0, PT, R0, R4, PT ;  /* 0x000000040000720c */ /* 0x008fda0003f06270 */
[----:B------:R-:W-:Y:S05]  /*16480*/  @!P0 BRA `(.L_x_1347) ;  /* 0x0000002800908947 */ /* 0x000fea0003800000 */
[----:B------:R-:W3:Y:S04]  /*16490*/  LDL.LU R2, [R1+0x40] ;  /* 0x0000400001027983 */ /* 0x000ee80000300800 */
[----:B------:R-:W4:Y:S04]  /*164a0*/  LDL.LU R8, [R1+0x38] ;  /* 0x0000380001087983 */ /* 0x000f280000300800 */
[----:B--2---:R-:W2:Y:S04]  /*164b0*/  LDL.LU R3, [R1+0x54] ;  /* 0x0000540001037983 */ /* 0x004ea80000300800 */
[----:B------:R-:W5:Y:S04]  /*164c0*/  LDL.LU R7, [R1+0x34] ;  /* 0x0000340001077983 */ /* 0x000f680000300800 */
[----:B-1----:R-:W5:Y:S01]  /*164d0*/  LDL.LU R5, [R1+0x58] ;  /* 0x0000580001057983 */ /* 0x002f620000300800 */
[----:B------:R-:W-:Y:S01]  /*164e0*/  LOP3.LUT R11, RZ, R4, RZ, 0x33, !PT ;  /* 0x00000004ff0b7212 */ /* 0x000fe200078e33ff */
[----:B------:R-:W-:Y:S01]  /*164f0*/  BSSY B2, `(.L_x_1348) ;  /* 0x00000e9000027945 */ /* 0x000fe20003800000 */
[----:B---3--:R-:W-:-:S04]  /*16500*/  VIADD R2, R2, 0x1 ;  /* 0x0000000102027836 */ /* 0x008fc80000000000 */
[----:B----4-:R-:W-:Y:S01]  /*16510*/  IMAD R2, R2, R8, RZ ;  /* 0x0000000802027224 */ /* 0x010fe200078e02ff */
[----:B--2---:R-:W-:-:S04]  /*16520*/  LOP3.LUT R3, RZ, R3, RZ, 0x33, !PT ;  /* 0x00000003ff037212 */ /* 0x004fc800078e33ff */
[----:B------:R-:W-:-:S04]  /*16530*/  LOP3.LUT R2, RZ, R2, RZ, 0x33, !PT ;  /* 0x00000002ff027212 */ /* 0x000fc800078e33ff */
[----:B-----5:R-:W-:Y:S02]  /*16540*/  VIADDMNMX R2, R2, -R7, R3, !PT ;  /* 0x8000000702027246 */ /* 0x020fe40007800103 */
[----:B------:R-:W-:-:S04]  /*16550*/  LOP3.LUT R8, RZ, R5, RZ, 0x33, !PT ;  /* 0x00000005ff087212 */ /* 0x000fc800078e33ff */
[----:B------:R-:W-:-:S04]  /*16560*/  VIMNMX R8, R2, R8, !PT ;  /* 0x0000000802087248 */ /* 0x000fc80007fe0100 */
[----:B------:R-:W-:Y:S02]  /*16570*/  VIADDMNMX R11, R8, 0x2, R11, !PT ;  /* 0x00000002080b7846 */ /* 0x000fe4000780010b */
[----:B------:R-:W-:-:S05]  /*16580*/  LOP3.LUT R2, RZ, R8, RZ, 0x33, !PT ;  /* 0x00000008ff027212 */ /* 0x000fca00078e33ff */
        /* <DEDUP_REMOVED lines=39> */
.L_x_1352:
[----:B------:R-:W-:Y:S01]  /*16800*/  IMAD R3, R9, 0x8, R18 ;  /* 0x0000000809037824 */ /* 0x000fe200078e0212 */
[----:B------:R-:W-:Y:S01]  /*16810*/  SHF.L.U32 R2, R10, 0x1f, RZ ;  /* 0x0000001f0a027819 */ /* 0x000fe200000006ff */
[----:B------:R-:W-:Y:S03]  /*16820*/  BSSY B3, `(.L_x_1353) ;  /* 0x0000003000037945 */ /* 0x000fe60003800000 */
[----:B------:R-:W1:Y:S02]  /*16830*/  SYNCS.PHASECHK.TRANS64.TRYWAIT P0, [R3+URZ+0x30840], R2 ;  /* 0x03084002030075a7 */ /* 0x000e64000800017f */
[----:B-1----:R-:W-:Y:S05]  /*16840*/  @!P0 BRA `(.L_x_1354) ;  /* 0x0000005400548947 */ /* 0x002fea0003800000 */
.L_x_1472:
[----:B------:R-:W-:Y:S05]  /*16850*/  BSYNC B3 ;  /* 0x0000000000037941 */ /* 0x000fea0003800000 */
.L_x_1353:
        /* <DEDUP_REMOVED lines=12> */
.L_x_1356:
[----:B------:R-:W-:Y:S05]  /*16920*/  BSYNC B3 ;  /* 0x0000000000037941 */ /* 0x000fea0003800000 */
.L_x_1355:
        /* <DEDUP_REMOVED lines=12> */
.L_x_1357:
        /* <DEDUP_REMOVED lines=16> */
.L_x_1358:
        /* <DEDUP_REMOVED lines=16> */
.L_x_1359:
        /* <DEDUP_REMOVED lines=16> */
.L_x_1360:
        /* <DEDUP_REMOVED lines=16> */
.L_x_1473:
[----:B------:R-:W-:Y:S05]  /*16df0*/  BSYNC B3 ;  /* 0x0000000000037941 */ /* 0x000fea0003800000 */
.L_x_1361:
        /* <DEDUP_REMOVED lines=12> */
.L_x_1364:
[----:B------:R-:W-:Y:S05]  /*16ec0*/  BSYNC B3 ;  /* 0x0000000000037941 */ /* 0x000fea0003800000 */
.L_x_1363:
        /* <DEDUP_REMOVED lines=13> */
.L_x_1365:
        /* <DEDUP_REMOVED lines=15> */
.L_x_1366:
        /* <DEDUP_REMOVED lines=15> */
.L_x_1367:
        /* <DEDUP_REMOVED lines=15> */
.L_x_1368:
        /* <DEDUP_REMOVED lines=12> */
.L_x_1351:
[----:B------:R-:W-:Y:S05]  /*17330*/  BSYNC B1 ;  /* 0x0000000000017941 */ /* 0x000fea0003800000 */
.L_x_1350:
[----:B0-----:R-:W2:Y:S01]  /*17340*/  LDL.LU R0, [R1+0x3c] ;  /* 0x00003c0001007983 */ /* 0x001ea20000300800 */
[----:B------:R-:W-:-:S03]  /*17350*/  IMAD.MOV.U32 R19, RZ, RZ, R9 ;  /* 0x000000ffff137224 */ /* 0x000fc600078e0009 */
[----:B------:R0:W-:Y:S02]  /*17360*/  STL [R1+0x10], R10 ;  /* 0x0000100a01007387 */ /* 0x0001e40000100800 */
[----:B0-2---:R-:W-:-:S07]  /*17370*/  VIADD R0, R0, 0xfffffffd ;  /* 0xfffffffd00007836 */ /* 0x005fce0000000000 */
.L_x_1349:
[----:B------:R-:W-:Y:S05]  /*17380*/  BSYNC B2 ;  /* 0x0000000000027941 */ /* 0x000fea0003800000 */
.L_x_1348:
[----:B------:R-:W-:-:S05]  /*17390*/  VIADD R11, R11, 0xfffffffe ;  /* 0xfffffffe0b0b7836 */ /* 0x000fca0000000000 */
[----:B------:R-:W-:-:S13]  /*173a0*/  ISETP.NE.AND P0, PT, R11, R8, PT ;  /* 0x000000080b00720c */ /* 0x000fda0003f05270 */
[----:B------:R-:W-:Y:S05]  /*173b0*/  @!P0 BRA `(.L_x_1347) ;  /* 0x0000001800c48947 */ /* 0x000fea0003800000 */
[----:B------:R-:W-:-:S07]  /*173c0*/  IMAD.MOV.U32 R9, RZ, RZ, R17 ;  /* 0x000000ffff097224 */ /* 0x000fce00078e0011 */
.L_x_1407:
        /* <DEDUP_REMOVED lines=36> */
.L_x_1371:
[----:B------:R-:W-:Y:S01]  /*17610*/  IMAD R3, R4, 0x8, R18 ;  /* 0x0000000804037824 */ /* 0x000fe200078e0212 */
[----:B------:R-:W-:Y:S01]  /*17620*/  SHF.L.U32 R2, R5, 0x1f, RZ ;  /* 0x0000001f05027819 */ /* 0x000fe200000006ff */
[----:B------:R-:W-:Y:S03]  /*17630*/  BSSY B2, `(.L_x_1372) ;  /* 0x0000003000027945 */ /* 0x000fe60003800000 */
[----:B------:R-:W1:Y:S02]  /*17640*/  SYNCS.PHASECHK.TRANS64.TRYWAIT P0, [R3+URZ+0x30840], R2 ;  /* 0x03084002030075a7 */ /* 0x000e64000800017f */
[----:B-1----:R-:W-:Y:S05]  /*17650*/  @!P0 BRA `(.L_x_1373) ;  /* 0x0000004400f88947 */ /* 0x002fea0003800000 */
.L_x_1474:
[----:B------:R-:W-:Y:S05]  /*17660*/  BSYNC B2 ;  /* 0x0000000000027941 */ /* 0x000fea0003800000 */
.L_x_1372:
        /* <DEDUP_REMOVED lines=12> */
.L_x_1375:
[----:B------:R-:W-:Y:S05]  /*17730*/  BSYNC B2 ;  /* 0x0000000000027941 */ /* 0x000fea0003800000 */
.L_x_1374:
        /* <DEDUP_REMOVED lines=12> */
.L_x_1376:
        /* <DEDUP_REMOVED lines=16> */
.L_x_1377:
        /* <DEDUP_REMOVED lines=16> */
.L_x_1378:
        /* <DEDUP_REMOVED lines=16> */
.L_x_1379:
        /* <DEDUP_REMOVED lines=16> */
.L_x_1475:
[----:B------:R-:W-:Y:S05]  /*17c00*/  BSYNC B2 ;  /* 0x0000000000027941 */ /* 0x000fea0003800000 */
.L_x_1380:
        /* <DEDUP_REMOVED lines=11> */
.L_x_1383:
[----:B------:R-:W-:Y:S05]  /*17cc0*/  BSYNC B2 ;  /* 0x0000000000027941 */ /* 0x000fea0003800000 */
.L_x_1382:
        /* <DEDUP_REMOVED lines=12> */
.L_x_1384:
        /* <DEDUP_REMOVED lines=15> */
.L_x_1385:
        /* <DEDUP_REMOVED lines=15> */
.L_x_1386:
        /* <DEDUP_REMOVED lines=15> */
.L_x_1387:
        /* <DEDUP_REMOVED lines=12> */
.L_x_1370:
[----:B------:R-:W-:Y:S05]  /*18120*/  BSYNC B1 ;  /* 0x0000000000017941 */ /* 0x000fea0003800000 */
.L_x_1369:
        /* <DEDUP_REMOVED lines=36> */
.L_x_1390:
[----:B------:R-:W-:Y:S01]  /*18370*/  IMAD R2, R19, 0x8, R18 ;  /* 0x0000000813027824 */ /* 0x000fe200078e0212 */
[----:B------:R-:W-:Y:S01]  /*18380*/  SHF.L.U32 R3, R12, 0x1f, RZ ;  /* 0x0000001f0c037819 */ /* 0x000fe200000006ff */
[----:B------:R-:W-:Y:S03]  /*18390*/  BSSY B2, `(.L_x_1391) ;  /* 0x0000003000027945 */ /* 0x000fe60003800000 */
[----:B------:R-:W2:Y:S02]  /*183a0*/  SYNCS.PHASECHK.TRANS64.TRYWAIT P0, [R2+URZ+0x30840], R3 ;  /* 0x03084003020075a7 */ /* 0x000ea4000800017f */
[----:B--2---:R-:W-:Y:S05]  /*183b0*/  @!P0 BRA `(.L_x_1392) ;  /* 0x0000003800c88947 */ /* 0x004fea0003800000 */
.L_x_1476:
[----:B------:R-:W-:Y:S05]  /*183c0*/  BSYNC B2 ;  /* 0x0000000000027941 */ /* 0x000fea0003800000 */
.L_x_1391:
        /* <DEDUP_REMOVED lines=12> */
.L_x_1394:
[----:B------:R-:W-:Y:S05]  /*18490*/  BSYNC B2 ;  /* 0x0000000000027941 */ /* 0x000fea0003800000 */
.L_x_1393:
        /* <DEDUP_REMOVED lines=13> */
.L_x_1395:
        /* <DEDUP_REMOVED lines=16> */
.L_x_1396:
        /* <DEDUP_REMOVED lines=16> */
.L_x_1397:
        /* <DEDUP_REMOVED lines=16> */
.L_x_1398:
        /* <DEDUP_REMOVED lines=15> */
.L_x_1477:
[----:B------:R-:W-:Y:S05]  /*18960*/  BSYNC B2 ;  /* 0x0000000000027941 */ /* 0x000fea0003800000 */
.L_x_1399:
        /* <DEDUP_REMOVED lines=11> */
.L_x_1402:
[----:B------:R-:W-:Y:S05]  /*18a20*/  BSYNC B2 ;  /* 0x0000000000027941 */ /* 0x000fea0003800000 */
.L_x_1401:
        /* <DEDUP_REMOVED lines=12> */
.L_x_1403:
        /* <DEDUP_REMOVED lines=15> */
.L_x_1404:
        /* <DEDUP_REMOVED lines=15> */
.L_x_1405:
        /* <DEDUP_REMOVED lines=15> */
.L_x_1406:
        /* <DEDUP_REMOVED lines=12> */
.L_x_1389:
[----:B------:R-:W-:Y:S05]  /*18e80*/  BSYNC B1 ;  /* 0x0000000000017941 */ /* 0x000fea0003800000 */
.L_x_1388:
[----:B------:R-:W2:Y:S01]  /*18e90*/  LDL R2, [R1+0x24] ;  /* 0x0000240001027983 */ /* 0x000ea20000100800 */
[----:B------:R-:W-:Y:S01]  /*18ea0*/  VIADD R0, R0, 0xfffffffe ;  /* 0xfffffffe00007836 */ /* 0x000fe20000000000 */
[----:B--2---:R-:W-:-:S13]  /*18eb0*/  ISETP.GT.AND P0, PT, R7, R2, PT ;  /* 0x000000020700720c */ /* 0x004fda0003f04270 */
[----:B------:R-:W-:Y:S05]  /*18ec0*/  @P0 BRA `(.L_x_1407) ;  /* 0xffffffe400400947 */ /* 0x000fea000383ffff */
.L_x_1347:
[----:B------:R-:W-:Y:S05]  /*18ed0*/  BSYNC B0 ;  /* 0x0000000000007941 */ /* 0x000fea0003800000 */
.L_x_1346:
[----:B--2---:R-:W2:Y:S01]  /*18ee0*/  S2R R3, SR_TID.X ;  /* 0x0000000000037919 */ /* 0x004ea20000002100 */
        /* <DEDUP_REMOVED lines=18> */
.L_x_1409:
[----:B------:R-:W-:Y:S05]  /*19010*/  BSYNC B0 ;  /* 0x0000000000007941 */ /* 0x000fea0003800000 */
.L_x_1408:
        /* <DEDUP_REMOVED lines=11> */
.L_x_1478:
[----:B------:R-:W-:Y:S05]  /*190d0*/  BSYNC B1 ;  /* 0x0000000000017941 */ /* 0x000fea0003800000 */
.L_x_1412:
        /* <DEDUP_REMOVED lines=9> */
.L_x_1415:
[----:B------:R-:W-:Y:S05]  /*19170*/  BSYNC B1 ;  /* 0x0000000000017941 */ /* 0x000fea0003800000 */
.L_x_1414:
        /* <DEDUP_REMOVED lines=12> */
.L_x_1416:
        /* <DEDUP_REMOVED lines=15> */
.L_x_1417:
        /* <DEDUP_REMOVED lines=15> */
.L_x_1418:
        /* <DEDUP_REMOVED lines=15> */
.L_x_1419:
        /* <DEDUP_REMOVED lines=10> */
.L_x_1411:
[----:B------:R-:W-:Y:S05]  /*195b0*/  BSYNC B0 ;  /* 0x0000000000007941 */ /* 0x000fea0003800000 */
.L_x_1410:
[----:B------:R-:W2:Y:S01]  /*195c0*/  LDL.LU R4, [R1+0x10] ;  /* 0x0000100001047983 */ /* 0x000ea20000300800 */
[----:B------:R-:W-:-:S05]  /*195d0*/  VIADD R19, R19, 0x1 ;  /* 0x0000000113137836 */ /* 0x000fca0000000000 */
[----:B------:R-:W-:-:S04]  /*195e0*/  ISETP.NE.AND P0, PT, R19, 0x2, PT ;  /* 0x000000021300780c */ /* 0x000fc80003f05270 */
[----:B------:R-:W-:Y:S02]  /*195f0*/  SEL R0, RZ, 0x1, P0 ;  /* 0x00000001ff007807 */ /* 0x000fe40000000000 */
[----:B------:R-:W-:Y:S02]  /*19600*/  SEL R19, R19, RZ, P0 ;  /* 0x000000ff13137207 */ /* 0x000fe40000000000 */
[----:B--2---:R-:W-:-:S05]  /*19610*/  LOP3.LUT R4, R4, R0, RZ, 0x3c, !PT ;  /* 0x0000000004047212 */ /* 0x004fca00078e3cff */
[----:B------:R2:W-:Y:S02]  /*19620*/  STL [R1+0x10], R4 ;  /* 0x0000100401007387 */ /* 0x0005e40000100800 */
.L_x_1326:
[----:B------:R-:W-:Y:S05]  /*19630*/  BSYNC B7 ;  /* 0x0000000000077941 */ /* 0x000fea0003800000 */
.L_x_1324:
[----:B---3--:R-:W3:Y:S02]  /*19640*/  LDL R0, [R1+0x18] ;  /* 0x0000180001007983 */ /* 0x008ee40000100800 */
[----:B---3--:R-:W-:-:S13]  /*19650*/  LOP3.LUT P0, RZ, R0, 0x2, RZ, 0xc0, !PT ;  /* 0x0000000200ff7812 */ /* 0x008fda000780c0ff */
[----:B------:R-:W-:Y:S05]  /*19660*/  @!P0 BRA `(.L_x_1420) ;  /* 0x00000000002c8947 */ /* 0x000fea0003800000 */
[----:B------:R-:W-:Y:S05]  /*19670*/  WARPSYNC.ALL ;  /* 0x0000000000007948 */ /* 0x000fea0003800000 */
[----:B------:R-:W3:Y:S08]  /*19680*/  S2UR UR5, SR_CgaCtaId ;  /* 0x00000000000579c3 */ /* 0x000ef00000008800 */
[----:B------:R-:W-:Y:S06]  /*19690*/  BAR.SYNC.DEFER_BLOCKING 0x5, 0x180 ;  /* 0x0146000000007b1d */ /* 0x000fec0000010000 */
[----:B------:R-:W-:-:S02]  /*196a0*/  UMOV UR4, 0x400 ;  /* 0x0000040000047882 */ /* 0x000fc40000000000 */
[----:B---3--:R-:W-:-:S06]  /*196b0*/  ULEA UR4, UR5, UR4, 0x18 ;  /* 0x0000000405047291 */ /* 0x008fcc000f8ec03f */
[----:B------:R-:W-:-:S05]  /*196c0*/  IMAD.U32 R18, RZ, RZ, UR4 ;  /* 0x00000004ff127e24 */ /* 0x000fca000f8e00ff */
[----:B012---:R-:W0:Y:S04]  /*196d0*/  LDS.128 R4, [R18+0x308d0] ;  /* 0x0308d00012047984 */ /* 0x007e280000000c00 */
[----:B0-----:R1:W-:Y:S04]  /*196e0*/  STL.64 [R1], R4 ;  /* 0x0000000401007387 */ /* 0x0013e80000100a00 */
[----:B------:R1:W-:Y:S01]  /*196f0*/  STL.64 [R1+0x8], R6 ;  /* 0x0000080601007387 */ /* 0x0003e20000100a00 */
[----:B------:R-:W-:Y:S06]  /*19700*/  BAR.ARV 0x4, 0x180 ;  /* 0x0106000000007b1d */ /* 0x000fec0000002000 */
[----:B------:R-:W-:Y:S05]  /*19710*/  BRA `(.L_x_1421) ;  /* 0x00000010003c7947 */ /* 0x000fea0003800000 */
.L_x_1420:
[----:B------:R-:W3:Y:S01]  /*19720*/  S2R R16, SR_TID.X ;  /* 0x0000000000107919 */ /* 0x000ee20000002100 */
[----:B------:R-:W-:Y:S01]  /*19730*/  UMOV UR4, 0xffffffff ;  /* 0xffffffff00047882 */ /* 0x000fe20000000000 */
[----:B---3--:R-:W-:-:S04]  /*19740*/  LOP3.LUT R16, R16, 0x1f, RZ, 0xc0, !PT ;  /* 0x0000001f10107812 */ /* 0x008fc800078ec0ff */
[----:B------:R-:W-:Y:S01]  /*19750*/  ISETP.NE.AND P0, PT, R16, 0x1f, PT ;  /* 0x0000001f1000780c */ /* 0x000fe20003f05270 */
[----:B------:R-:W-:-:S12]  /*19760*/  BRA.DIV UR4, `(.L_x_1422) ;  /* 0x0000002a04187947 */ /* 0x000fd8000b800000 */
[----:B------:R-:W0:Y:S01]  /*19770*/  LDL.LU R3, [R1] ;  /* 0x0000000001037983 */ /* 0x000e220000300800 */
[----:B------:R-:W-:-:S03]  /*19780*/  ULDC UR4, c[0x0][0xc3c] ;  /* 0x00030f0000047ab9 */ /* 0x000fc60000000800 */
[----:B-12---:R-:W2:Y:S01]  /*19790*/  LDL R4, [R1+0xc] ;  /* 0x00000c0001047983 */ /* 0x006ea20000100800 */
[----:B------:R-:W-:Y:S01]  /*197a0*/  ULDC.64 UR6, c[0x0][0x208] ;  /* 0x0000820000067ab9 */ /* 0x000fe20000000a00 */
[----:B0-----:R-:W-:Y:S02]  /*197b0*/  IMAD.MOV.U32 R8, RZ, RZ, R3 ;  /* 0x000000ffff087224 */ /* 0x001fe400078e0003 */
[----:B--2---:R-:W-:-:S05]  /*197c0*/  IMAD.IADD R0, R4, 0x1, R16 ;  /* 0x0000000104007824 */ /* 0x004fca00078e0210 */
        /* <DEDUP_REMOVED lines=8> */
[C---:B------:R-:W-:Y:S02]  /*19850*/  ISETP.GE.U32.AND P2, PT, R16.reuse, 0x2, PT ;  /* 0x000000021000780c */ /* 0x040fe40003f46070 */
[C---:B------:R-:W-:Y:S01]  /*19860*/  ISETP.GE.U32.AND P3, PT, R16.reuse, 0x4, PT ;  /* 0x000000041000780c */ /* 0x040fe20003f66070 */
[----:B------:R-:W-:Y:S01]  /*19870*/  SHFL.IDX PT, R0, R8, RZ, 0x1f ;  /* 0x00001fff08007589 */ /* 0x000fe200000e0000 */
[C---:B------:R-:W-:Y:S02]  /*19880*/  ISETP.GE.U32.AND P4, PT, R16.reuse, 0x8, PT ;  /* 0x000000081000780c */ /* 0x040fe40003f86070 */
[----:B------:R-:W-:Y:S01]  /*19890*/  ISETP.GE.U32.AND P5, PT, R16, 0x10, PT ;  /* 0x000000101000780c */ /* 0x000fe20003fa6070 */
[----:B------:R-:W-:Y:S01]  /*198a0*/  SHFL.IDX PT, R9, R8, 0x1, 0x1f ;  /* 0x00201f0008097f89 */ /* 0x000fe200000e0000 */
[----:B--2---:R-:W-:Y:S01]  /*198b0*/  @!P1 IMAD.MOV.U32 R5, RZ, RZ, R6 ;  /* 0x000000ffff059224 */ /* 0x004fe200078e0006 */
[----:B------:R-:W-:-:S02]  /*198c0*/  CS2R R6, SRZ ;  /* 0x0000000000067805 */ /* 0x000fc4000001ff00 */
[----:B---3--:R-:W-:Y:S01]  /*198d0*/  @!P1 IMAD.MOV.U32 R7, RZ, RZ, R2 ;  /* 0x000000ffff079224 */ /* 0x008fe200078e0002 */
        /* <DEDUP_REMOVED lines=18> */
.L_x_1488:
[----:B------:R-:W-:Y:S02]  /*19a00*/  ULDC UR4, c[0x0][0xc38] ;  /* 0x00030e0000047ab9 */ /* 0x000fe40000000800 */
[----:B------:R-:W-:-:S04]  /*19a10*/  IMAD.U32 R8, RZ, RZ, UR4 ;  /* 0x00000004ff087e24 */ /* 0x000fc8000f8e00ff */
[----:B-1----:R-:W-:-:S04]  /*19a20*/  IMAD R10, R10, R8, RZ ;  /* 0x000000080a0a7224 */ /* 0x002fc800078e02ff */
[----:B------:R-:W-:-:S05]  /*19a30*/  IMAD.IADD R4, R9, 0x1, R10 ;  /* 0x0000000109047824 */ /* 0x000fca00078e020a */
[----:B------:R-:W-:-:S13]  /*19a40*/  ISETP.GT.AND P6, PT, R4, R0, PT ;  /* 0x000000000400720c */ /* 0x000fda0003fc4270 */
[----:B------:R-:W-:Y:S05]  /*19a50*/  @P6 BRA `(.L_x_1423) ;  /* 0x0000000000b06947 */ /* 0x000fea0003800000 */
.L_x_1426:
[----:B------:R-:W2:Y:S01]  /*19a60*/  LDL.LU R3, [R1+0xc] ;  /* 0x00000c0001037983 */ /* 0x000ea20000300800 */
[----:B0-----:R-:W0:Y:S01]  /*19a70*/  LDC R2, c[0x0][0xc3c] ;  /* 0x00030f00ff027b82 */ /* 0x001e220000000800 */
[----:B--2---:R-:W-:-:S05]  /*19a80*/  VIADD R3, R3, 0x1f ;  /* 0x0000001f03037836 */ /* 0x004fca0000000000 */
[----:B0-----:R-:W-:-:S13]  /*19a90*/  ISETP.GE.AND P6, PT, R3, R2, PT ;  /* 0x000000020300720c */ /* 0x001fda0003fc6270 */
[----:B------:R-:W-:Y:S05]  /*19aa0*/  @P6 BRA `(.L_x_1424) ;  /* 0x0000000800f06947 */ /* 0x000fea0003800000 */
[----:B------:R-:W0:Y:S01]  /*19ab0*/  S2R R5, SR_TID.X ;  /* 0x0000000000057919 */ /* 0x000e220000002100 */
[----:B------:R-:W-:Y:S01]  /*19ac0*/  ULDC.64 UR4, c[0x0][0x208] ;  /* 0x0000820000047ab9 */ /* 0x000fe20000000a00 */
[----:B------:R1:W-:Y:S01]  /*19ad0*/  STL [R1+0xc], R3 ;  /* 0x00000c0301007387 */ /* 0x0003e20000100800 */
[----:B0-----:R-:W-:-:S05]  /*19ae0*/  LOP3.LUT R5, R5, 0x1f, RZ, 0xc0, !PT ;  /* 0x0000001f05057812 */ /* 0x001fca00078ec0ff */
[----:B------:R-:W-:Y:S02]  /*19af0*/  IMAD.IADD R7, R3, 0x1, R5 ;  /* 0x0000000103077824 */ /* 0x000fe400078e0205 */
[----:B------:R-:W-:-:S03]  /*19b00*/  IMAD.MOV.U32 R5, RZ, RZ, RZ ;  /* 0x000000ffff057224 */ /* 0x000fc600078e00ff */
[----:B------:R-:W-:-:S13]  /*19b10*/  ISETP.GE.OR P6, PT, R7, R2, !P0 ;  /* 0x000000020700720c */ /* 0x000fda00047c6670 */
[----:B-1----:R-:W0:Y:S02]  /*19b20*/  @!P6 LDC.64 R2, c[0x0][0xc80] ;  /* 0x00032000ff02eb82 */ /* 0x002e240000000a00 */
[----:B0-----:R-:W-:-:S05]  /*19b30*/  @!P6 IMAD.WIDE R2, R7, 0x4, R2 ;  /* 0x000000040702e825 */ /* 0x001fca00078e0202 */
[----:B------:R0:W2:Y:S02]  /*19b40*/  @!P6 LDG.E R5, desc[UR4][R2.64] ;  /* 0x000000040205e981 */ /* 0x0000a4000c1e1900 */
[----:B0-----:R-:W0:Y:S02]  /*19b50*/  @!P6 LDC.64 R2, c[0x0][0xc78] ;  /* 0x00031e00ff02eb82 */ /* 0x001e240000000a00 */
[----:B0-----:R-:W-:-:S04]  /*19b60*/  @!P6 IMAD.WIDE R2, R7, 0x4, R2 ;  /* 0x000000040702e825 */ /* 0x001fc800078e0202 */
[----:B------:R-:W-:-:S06]  /*19b70*/  IMAD.MOV.U32 R7, RZ, RZ, RZ ;  /* 0x000000ffff077224 */ /* 0x000fcc00078e00ff */
[----:B------:R-:W2:Y:S01]  /*19b80*/  @!P6 LDG.E R7, desc[UR4][R2.64] ;  /* 0x000000040207e981 */ /* 0x000ea2000c1e1900 */
[----:B------:R-:W-:Y:S01]  /*19b90*/  UMOV UR4, 0xffffffff ;  /* 0xffffffff00047882 */ /* 0x000fe20000000000 */
[----:B--2---:R-:W-:Y:S02]  /*19ba0*/  IMAD R2, R7, R5, RZ ;  /* 0x0000000507027224 */ /* 0x004fe400078e02ff */
[----:B------:R-:W-:Y:S05]  /*19bb0*/  BRA.DIV UR4, `(.L_x_1425) ;  /* 0x0000002a04647947 */ /* 0x000fea000b800000 */
        /* <DEDUP_REMOVED lines=16> */
.L_x_1496:
[----:B------:R-:W-:Y:S02]  /*19cc0*/  ULDC UR4, c[0x0][0xc38] ;  /* 0x00030e0000047ab9 */ /* 0x000fe40000000800 */
[----:B------:R-:W-:-:S04]  /*19cd0*/  IMAD.U32 R8, RZ, RZ, UR4 ;  /* 0x00000004ff087e24 */ /* 0x000fc8000f8e00ff */
[----:B-1----:R-:W-:-:S04]  /*19ce0*/  IMAD R10, R10, R8, RZ ;  /* 0x000000080a0a7224 */ /* 0x002fc800078e02ff */
[----:B------:R-:W-:-:S05]  /*19cf0*/  IMAD.IADD R4, R10, 0x1, R4 ;  /* 0x000000010a047824 */ /* 0x000fca00078e0204 */
[----:B------:R-:W-:-:S13]  /*19d00*/  ISETP.GT.AND P6, PT, R4, R0, PT ;  /* 0x000000000400720c */ /* 0x000fda0003fc4270 */
[----:B------:R-:W-:Y:S05]  /*19d10*/  @!P6 BRA `(.L_x_1426) ;  /* 0xfffffffc0050e947 */ /* 0x000fea000383ffff */
.L_x_1423:
[----:B------:R-:W-:Y:S01]  /*19d20*/  IMAD.IADD R10, R4, 0x1, -R10 ;  /* 0x00000001040a7824 */ /* 0x000fe200078e0a0a */
[----:B------:R-:W-:-:S03]  /*19d30*/  UMOV UR4, 0xffffffff ;  /* 0xffffffff00047882 */ /* 0x000fc60000000000 */
[----:B------:R-:W-:-:S05]  /*19d40*/  IMAD R3, R2, R8, R10 ;  /* 0x0000000802037224 */ /* 0x000fca00078e020a */
[----:B------:R-:W-:Y:S01]  /*19d50*/  ISETP.GT.AND P6, PT, R3, R0, PT ;  /* 0x000000000300720c */ /* 0x000fe20003fc4270 */
[----:B------:R-:W-:-:S12]  /*19d60*/  BRA.DIV UR4, `(.L_x_1427) ;  /* 0x0000002a04d07947 */ /* 0x000fd8000b800000 */
[----:B------:R-:W2:Y:S01]  /*19d70*/  LDL.LU R11, [R1+0xc] ;  /* 0x00000c00010b7983 */ /* 0x000ea20000300800 */
[----:B------:R-:W-:-:S04]  /*19d80*/  VOTE.ANY R3, PT, !P6 ;  /* 0x0000000000037806 */ /* 0x000fc800070e0100 */
[----:B------:R-:W1:Y:S02]  /*19d90*/  POPC R9, R3 ;  /* 0x0000000300097309 */ /* 0x000e640000000000 */
[----:B-1----:R2:W1:Y:S04]  /*19da0*/  SHFL.IDX PT, R4, R5, R9, 0x1f ;  /* 0x00001f0905047589 */ /* 0x00246800000e0000 */
[----:B------:R3:W4:Y:S01]  /*19db0*/  SHFL.IDX PT, R7, R7, R9, 0x1f ;  /* 0x00001f0907077589 */ /* 0x00072200000e0000 */
[----:B--2---:R-:W-:-:S05]  /*19dc0*/  IMAD.IADD R5, R9, 0x1, R11 ;  /* 0x0000000109057824 */ /* 0x004fca00078e020b */
[----:B-1--4-:R3:W-:Y:S02]  /*19dd0*/  STL [R1+0xc], R5 ;  /* 0x00000c0501007387 */ /* 0x0127e40000100800 */
.L_x_1501:
[----:B------:R-:W-:-:S13]  /*19de0*/  ISETP.NE.AND P0, PT, R3, RZ, PT ;  /* 0x000000ff0300720c */ /* 0x000fda0003f05270 */
[----:B------:R-:W-:Y:S05]  /*19df0*/  @!P0 BRA `(.L_x_1428) ;  /* 0x0000000000148947 */ /* 0x000fea0003800000 */
[----:B------:R-:W-:Y:S01]  /*19e00*/  UMOV UR4, 0xffffffff ;  /* 0xffffffff00047882 */ /* 0x000fe20000000000 */
[----:B---3--:R-:W-:Y:S02]  /*19e10*/  VIADD R9, R9, 0xffffffff ;  /* 0xffffffff09097836 */ /* 0x008fe40000000000 */
[----:B------:R-:W-:Y:S05]  /*19e20*/  BRA.DIV UR4, `(.L_x_1429) ;  /* 0x0000002e04087947 */ /* 0x000fea000b800000 */
[----:B0-----:R0:W2:Y:S02]  /*19e30*/  SHFL.IDX PT, R2, R2, R9, 0x1f ;  /* 0x00001f0902027589 */ /* 0x0010a400000e0000 */
.L_x_1504:
[----:B--2---:R-:W-:-:S07]  /*19e40*/  IMAD.MOV.U32 R6, RZ, RZ, R2 ;  /* 0x000000ffff067224 */ /* 0x004fce00078e0002 */
.L_x_1428:
[----:B0-----:R-:W-:Y:S01]  /*19e50*/  IMAD R2, R6, R8, R10 ;  /* 0x0000000806027224 */ /* 0x001fe200078e020a */
[----:B------:R-:W-:-:S03]  /*19e60*/  ISETP.NE.AND P0, PT, R7, 0x1, PT ;  /* 0x000000010700780c */ /* 0x000fc60003f05270 */
[----:B------:R-:W-:Y:S01]  /*19e70*/  IMAD.IADD R0, R0, 0x1, -R2 ;  /* 0x0000000100007824 */ /* 0x000fe200078e0a02 */
[----:B------:R0:W-:Y:S09]  /*19e80*/  STL [R1], R2 ;  /* 0x0000000201007387 */ /* 0x0001f20000100800 */
[----:B------:R-:W-:Y:S05]  /*19e90*/  @!P0 BRA `(.L_x_1430) ;  /* 0x0000000000e48947 */ /* 0x000fea0003800000 */
[----:B-1-3--:R-:W-:-:S04]  /*19ea0*/  IABS R5, R4 ;  /* 0x0000000400057213 */ /* 0x00afc80000000000 */
[----:B0-----:R-:W0:Y:S08]  /*19eb0*/  I2F.RP R2, R5 ;  /* 0x0000000500027306 */ /* 0x001e300000209400 */
[----:B0-----:R-:W0:Y:S02]  /*19ec0*/  MUFU.RCP R2, R2 ;  /* 0x0000000200027308 */ /* 0x001e240000001000 */
[----:B0-----:R-:W-:-:S06]  /*19ed0*/  VIADD R2, R2, 0xffffffe ;  /* 0x0ffffffe02027836 */ /* 0x001fcc0000000000 */
[----:B------:R-:W0:Y:S02]  /*19ee0*/  F2I.FTZ.U32.TRUNC.NTZ R3, R2 ;  /* 0x0000000200037305 */ /* 0x000e24000021f000 */
[----:B0-----:R-:W-:-:S04]  /*19ef0*/  IMAD.MOV R2, RZ, RZ, -R3 ;  /* 0x000000ffff027224 */ /* 0x001fc800078e0a03 */
[----:B------:R-:W-:Y:S02]  /*19f00*/  IMAD R8, R2, R5, RZ ;  /* 0x0000000502087224 */ /* 0x000fe400078e02ff */
[----:B------:R-:W-:-:S04]  /*19f10*/  IMAD.MOV.U32 R2, RZ, RZ, RZ ;  /* 0x000000ffff027224 */ /* 0x000fc800078e00ff */
[----:B------:R-:W-:Y:S01]  /*19f20*/  IMAD.HI.U32 R8, R3, R8, R2 ;  /* 0x0000000803087227 */ /* 0x000fe200078e0002 */
[----:B------:R-:W-:Y:S02]  /*19f30*/  IABS R2, R0 ;  /* 0x0000000000027213 */ /* 0x000fe40000000000 */
[----:B------:R-:W-:-:S03]  /*19f40*/  IABS R3, R4 ;  /* 0x0000000400037213 */ /* 0x000fc60000000000 */
[----:B------:R-:W-:-:S04]  /*19f50*/  IMAD.HI.U32 R8, R8, R2, RZ ;  /* 0x0000000208087227 */ /* 0x000fc800078e00ff */
[----:B------:R-:W-:-:S04]  /*19f60*/  IMAD.MOV R3, RZ, RZ, -R3 ;  /* 0x000000ffff037224 */ /* 0x000fc800078e0a03 */
[----:B------:R-:W-:-:S05]  /*19f70*/  IMAD R2, R8, R3, R2 ;  /* 0x0000000308027224 */ /* 0x000fca00078e0202 */
[----:B------:R-:W-:-:S13]  /*19f80*/  ISETP.GT.U32.AND P1, PT, R5, R2, PT ;  /* 0x000000020500720c */ /* 0x000fda0003f24070 */
[----:B------:R-:W-:Y:S02]  /*19f90*/  @!P1 IMAD.IADD R2, R2, 0x1, -R5 ;  /* 0x0000000102029824 */ /* 0x000fe400078e0a05 */
[----:B------:R-:W-:Y:S01]  /*19fa0*/  @!P1 VIADD R8, R8, 0x1 ;  /* 0x0000000108089836 */ /* 0x000fe20000000000 */
[----:B------:R-:W-:Y:S02]  /*19fb0*/  ISETP.NE.AND P1, PT, R4, RZ, PT ;  /* 0x000000ff0400720c */ /* 0x000fe40003f25270 */
[----:B------:R-:W-:Y:S02]  /*19fc0*/  ISETP.GE.U32.AND P0, PT, R2, R5, PT ;  /* 0x000000050200720c */ /* 0x000fe40003f06070 */
[----:B------:R-:W-:-:S04]  /*19fd0*/  IABS R5, R7 ;  /* 0x0000000700057213 */ /* 0x000fc80000000000 */
        /* <DEDUP_REMOVED lines=9> */
[----:B------:R-:W-:-:S03]  /*1a070*/  LOP3.LUT R2, R0, R4, RZ, 0x3c, !PT ;  /* 0x0000000400027212 */ /* 0x000fc600078e3cff */
[----:B------:R-:W-:Y:S01]  /*1a080*/  IMAD.MOV.U32 R3, RZ, RZ, R8 ;  /* 0x000000ffff037224 */ /* 0x000fe200078e0008 */
[----:B------:R-:W-:Y:S02]  /*1a090*/  ISETP.GE.AND P2, PT, R2, RZ, PT ;  /* 0x000000ff0200720c */ /* 0x000fe40003f46270 */
[----:B------:R-:W-:-:S05]  /*1a0a0*/  IABS R8, R7 ;  /* 0x0000000700087213 */ /* 0x000fca0000000000 */
[----:B------:R-:W-:-:S06]  /*1a0b0*/  IMAD.MOV R8, RZ, RZ, -R8 ;  /* 0x000000ffff087224 */ /* 0x000fcc00078e0a08 */
        /* <DEDUP_REMOVED lines=9> */
[----:B------:R-:W-:Y:S01]  /*1a150*/  ISETP.GE.U32.AND P0, PT, R2, R5, PT ;  /* 0x000000050200720c */ /* 0x000fe20003f06070 */
[----:B------:R-:W-:-:S04]  /*1a160*/  IMAD.MOV R2, RZ, RZ, -R3 ;  /* 0x000000ffff027224 */ /* 0x000fc800078e0a03 */
[----:B------:R-:W-:Y:S01]  /*1a170*/  IMAD R0, R4, R2, R0 ;  /* 0x0000000204007224 */ /* 0x000fe200078e0200 */
[----:B------:R-:W-:-:S04]  /*1a180*/  LOP3.LUT R2, R3, R7, RZ, 0x3c, !PT ;  /* 0x0000000703027212 */ /* 0x000fc800078e3cff */
[----:B------:R-:W-:-:S03]  /*1a190*/  ISETP.GE.AND P2, PT, R2, RZ, PT ;  /* 0x000000ff0200720c */ /* 0x000fc60003f46270 */
[----:B------:R-:W-:-:S10]  /*1a1a0*/  @P0 VIADD R6, R6, 0x1 ;  /* 0x0000000106060836 */ /* 0x000fd40000000000 */
        /* <DEDUP_REMOVED lines=8> */
.L_x_1430:
[----:B-1-3--:R-:W2:Y:S01]  /*1a230*/  LDL R5, [R1+0xc] ;  /* 0x00000c0001057983 */ /* 0x00aea20000100800 */
[----:B0-----:R-:W2:Y:S01]  /*1a240*/  LDC.64 R2, c[0x0][0xc90] ;  /* 0x00032400ff027b82 */ /* 0x001ea20000000a00 */
[----:B------:R-:W-:Y:S01]  /*1a250*/  ULDC.64 UR4, c[0x0][0x208] ;  /* 0x0000820000047ab9 */ /* 0x000fe20000000a00 */
[----:B--2---:R-:W-:-:S05]  /*1a260*/  IMAD.WIDE R2, R5, 0x4, R2 ;  /* 0x0000000405027825 */ /* 0x004fca00078e0202 */
[----:B------:R-:W2:Y:S02]  /*1a270*/  LDG.E R6, desc[UR4][R2.64] ;  /* 0x0000000402067981 */ /* 0x000ea4000c1e1900 */
[----:B--2---:R-:W-:-:S05]  /*1a280*/  IMAD R5, R4, R6, RZ ;  /* 0x0000000604057224 */ /* 0x004fca00078e02ff */
[----:B------:R-:W-:-:S04]  /*1a290*/  IABS R7, R5 ;  /* 0x0000000500077213 */ /* 0x000fc80000000000 */
[----:B------:R-:W0:Y:S08]  /*1a2a0*/  I2F.RP R2, R7 ;  /* 0x0000000700027306 */ /* 0x000e300000209400 */
        /* <DEDUP_REMOVED lines=22> */
[----:B------:R-:W-:Y:S02]  /*1a410*/  IMAD R7, R6, R2, RZ ;  /* 0x0000000206077224 */ /* 0x000fe400078e02ff */
[----:B------:R-:W-:Y:S02]  /*1a420*/  IMAD.MOV R2, RZ, RZ, -R2 ;  /* 0x000000ffff027224 */ /* 0x000fe400078e0a02 */
[----:B------:R-:W-:Y:S02]  /*1a430*/  IMAD.MOV R3, RZ, RZ, -R7 ;  /* 0x000000ffff037224 */ /* 0x000fe400078e0a07 */
[----:B------:R-:W-:-:S03]  /*1a440*/  IMAD R0, R5, R2, R0 ;  /* 0x0000000205007224 */ /* 0x000fc600078e0200 */
[----:B------:R-:W-:-:S04]  /*1a450*/  VIADDMNMX R6, R3, R8, R6, PT ;  /* 0x0000000803067246 */ /* 0x000fc80003800106 */
        /* <DEDUP_REMOVED lines=19> */
[----:B------:R-:W-:Y:S02]  /*1a590*/  LOP3.LUT R3, R0, R6, RZ, 0x3c, !PT ;  /* 0x0000000600037212 */ /* 0x000fe400078e3cff */
[----:B------:R-:W-:Y:S02]  /*1a5a0*/  IADD3 R0, R7, 0x1000000, R0 ;  /* 0x0100000007007810 */ /* 0x000fe40007ffe000 */
[----:B------:R-:W-:-:S07]  /*1a5b0*/  ISETP.GE.AND P2, PT, R3, RZ, PT ;  /* 0x000000ff0300720c */ /* 0x000fce0003f46270 */
[----:B------:R-:W-:-:S06]  /*1a5c0*/  @P0 VIADD R2, R2, 0x1 ;  /* 0x0000000102020836 */ /* 0x000fcc0000000000 */
[----:B------:R-:W-:Y:S01]  /*1a5d0*/  @!P2 IMAD.MOV R2, RZ, RZ, -R2 ;  /* 0x000000ffff02a224 */ /* 0x000fe200078e0a02 */
[----:B------:R-:W-:Y:S01]  /*1a5e0*/  @!P1 LOP3.LUT R2, RZ, R6, RZ, 0x33, !PT ;  /* 0x00000006ff029212 */ /* 0x000fe200078e33ff */
[----:B------:R-:W-:-:S04]  /*1a5f0*/  IMAD.MOV R6, RZ, RZ, -R6 ;  /* 0x000000ffff067224 */ /* 0x000fc800078e0a06 */
[----:B------:R-:W-:Y:S02]  /*1a600*/  IMAD R3, R2, R6, R0 ;  /* 0x0000000602037224 */ /* 0x000fe400078e0200 */
[----:B------:R-:W-:-:S03]  /*1a610*/  IMAD.MOV.U32 R0, RZ, RZ, R2 ;  /* 0x000000ffff007224 */ /* 0x000fc600078e0002 */
[----:B------:R1:W-:Y:S04]  /*1a620*/  STL [R1+0x8], R3 ;  /* 0x0000080301007387 */ /* 0x0003e80000100800 */
.L_x_1431:
[----:B-1----:R-:W-:-:S05]  /*1a630*/  LOP3.LUT R3, RZ, R0, RZ, 0x33, !PT ;  /* 0x00000000ff037212 */ /* 0x002fca00078e33ff */
[----:B------:R-:W-:-:S05]  /*1a640*/  IMAD.IADD R0, R4, 0x1, R3 ;  /* 0x0000000104007824 */ /* 0x000fca00078e0203 */
[----:B------:R2:W-:Y:S01]  /*1a650*/  STL [R1+0x4], R0 ;  /* 0x0000040001007387 */ /* 0x0005e20000100800 */
[----:B------:R-:W-:Y:S05]  /*1a660*/  BRA `(.L_x_1432) ;  /* 0x0000000000287947 */ /* 0x000fea0003800000 */
.L_x_1424:
[----:B------:R-:W-:Y:S01]  /*1a670*/  UMOV UR4, URZ ;  /* 0x0000003f00047c82 */ /* 0x000fe20008000000 */
[----:B------:R-:W-:Y:S01]  /*1a680*/  ULDC UR6, c[0x0][0xc3c] ;  /* 0x00030f0000067ab9 */ /* 0x000fe20000000800 */
[----:B------:R-:W-:Y:S01]  /*1a690*/  UMOV UR5, URZ ;  /* 0x0000003f00057c82 */ /* 0x000fe20008000000 */
[----:B------:R0:W-:Y:S01]  /*1a6a0*/  STL [R1], R0 ;  /* 0x0000000001007387 */ /* 0x0001e20000100800 */
[----:B------:R-:W-:Y:S02]  /*1a6b0*/  IMAD.U32 R3, RZ, RZ, UR4 ;  /* 0x00000004ff037e24 */ /* 0x000fe4000f8e00ff */
[----:B------:R-:W-:-:S03]  /*1a6c0*/  IMAD.U32 R2, RZ, RZ, UR5 ;  /* 0x00000005ff027e24 */ /* 0x000fc6000f8e00ff */
[----:B------:R1:W-:Y:S01]  /*1a6d0*/  STL [R1+0x4], R3 ;  /* 0x0000040301007387 */ /* 0x0003e20000100800 */
[----:B0-----:R-:W-:-:S05]  /*1a6e0*/  IMAD.U32 R0, RZ, RZ, UR6 ;  /* 0x00000006ff007e24 */ /* 0x001fca000f8e00ff */
[----:B------:R1:W-:Y:S04]  /*1a6f0*/  STL [R1+0xc], R0 ;  /* 0x00000c0001007387 */ /* 0x0003e80000100800 */
[----:B------:R1:W-:Y:S02]  /*1a700*/  STL [R1+0x8], R2 ;  /* 0x0000080201007387 */ /* 0x0003e40000100800 */
.L_x_1432:
[----:B01----:R-:W3:Y:S04]  /*1a710*/  LDL R2, [R1+0xc] ;  /* 0x00000c0001027983 */ /* 0x003ee80000100800 */
[----:B------:R-:W4:Y:S04]  /*1a720*/  LDL R3, [R1+0x8] ;  /* 0x0000080001037983 */ /* 0x000f280000100800 */
[----:B------:R-:W5:Y:S04]  /*1a730*/  LDL R5, [R1+0x4] ;  /* 0x0000040001057983 */ /* 0x000f680000100800 */
[----:B------:R-:W5:Y:S01]  /*1a740*/  LDL R4, [R1] ;  /* 0x0000000001047983 */ /* 0x000f620000100800 */
[----:B--2---:R-:W0:Y:S01]  /*1a750*/  S2R R0, SR_TID.X ;  /* 0x0000000000007919 */ /* 0x004e220000002100 */
[----:B------:R-:W-:Y:S05]  /*1a760*/  WARPSYNC.ALL ;  /* 0x0000000000007948 */ /* 0x000fea0003800000 */
[----:B0-----:R-:W-:Y:S01]  /*1a770*/  LOP3.LUT R0, R0, 0x1f, RZ, 0xc0, !PT ;  /* 0x0000001f00007812 */ /* 0x001fe200078ec0ff */
[----:B------:R-:W-:Y:S03]  /*1a780*/  BAR.SYNC.DEFER_BLOCKING 0x4, 0x180 ;  /* 0x0106000000007b1d */ /* 0x000fe60000010000 */
[----:B------:R-:W-:-:S13]  /*1a790*/  ISETP.NE.AND P0, PT, R0, RZ, PT ;  /* 0x000000ff0000720c */ /* 0x000fda0003f05270 */
[----:B------:R-:W0:Y:S01]  /*1a7a0*/  @!P0 S2R R0, SR_CgaCtaId ;  /* 0x0000000000008919 */ /* 0x000e220000008800 */
[----:B---3--:R-:W-:Y:S01]  /*1a7b0*/  IMAD.MOV.U32 R7, RZ, RZ, R2 ;  /* 0x000000ffff077224 */ /* 0x008fe200078e0002 */
[----:B------:R-:W-:Y:S01]  /*1a7c0*/  @!P0 MOV R2, 0x400 ;  /* 0x0000040000028802 */ /* 0x000fe20000000f00 */
[----:B----4-:R-:W-:-:S03]  /*1a7d0*/  IMAD.MOV.U32 R6, RZ, RZ, R3 ;  /* 0x000000ffff067224 */ /* 0x010fc600078e0003 */
[----:B0-----:R-:W-:-:S05]  /*1a7e0*/  @!P0 LEA R18, R0, R2, 0x18 ;  /* 0x0000000200128211 */ /* 0x001fca00078ec0ff */
[----:B-----5:R0:W-:Y:S01]  /*1a7f0*/  @!P0 STS.128 [R18+0x308d0], R4 ;  /* 0x0308d00412008388 */ /* 0x0201e20000000c00 */
[----:B------:R-:W-:Y:S06]  /*1a800*/  BAR.ARV 0x5, 0x180 ;  /* 0x0146000000007b1d */ /* 0x000fec0000002000 */
.L_x_1421:
[----:B------:R-:W2:Y:S01]  /*1a810*/  LDL R0, [R1+0xc] ;  /* 0x00000c0001007983 */ /* 0x000ea20000100800 */
[----:B------:R-:W-:Y:S02]  /*1a820*/  ULDC UR4, c[0x0][0xc3c] ;  /* 0x00030f0000047ab9 */ /* 0x000fe40000000800 */
[----:B--2---:R-:W-:-:S13]  /*1a830*/  ISETP.GE.AND P0, PT, R0, UR4, PT ;  /* 0x0000000400007c0c */ /* 0x004fda000bf06270 */
[----:B------:R-:W-:Y:S05]  /*1a840*/  @!P0 BRA `(.L_x_1433) ;  /* 0xffffff9400488947 */ /* 0x000fea000383ffff */
[----:B------:R-:W-:Y:S05]  /*1a850*/  BSYNC B8 ;  /* 0x0000000000087941 */ /* 0x000fea0003800000 */
.L_x_1310:
[----:B--2---:R-:W2:Y:S01]  /*1a860*/  LDL.LU R0, [R1+0x50] ;  /* 0x0000500001007983 */ /* 0x004ea20000300800 */
[----:B------:R-:W-:Y:S01]  /*1a870*/  BSSY B0, `(.L_x_1434) ;  /* 0x000000b000007945 */ /* 0x000fe20003800000 */
[----:B01----:R-:W0:Y:S01]  /*1a880*/  S2R R5, SR_CgaCtaId ;  /* 0x0000000000057919 */ /* 0x003e220000008800 */
[----:B--2---:R-:W-:-:S05]  /*1a890*/  VIADD R0, R0, 0x1 ;  /* 0x0000000100007836 */ /* 0x004fca0000000000 */
        /* <DEDUP_REMOVED lines=8> */
.L_x_1505:
[----:B------:R-:W-:Y:S05]  /*1a920*/  BSYNC B0 ;  /* 0x0000000000007941 */ /* 0x000fea0003800000 */
.L_x_1434:
[----:B------:R-:W-:-:S03]  /*1a930*/  UMOV UR4, 0xffffffff ;  /* 0xffffffff00047882 */ /* 0x000fc60000000000 */
[----:B------:R-:W-:Y:S05]  /*1a940*/  BRA.DIV UR4, `(.L_x_1436) ;  /* 0x0000002204807947 */ /* 0x000fea000b800000 */
[----:B------:R-:W1:Y:S02]  /*1a950*/  S2R R2, SR_TID.X ;  /* 0x0000000000027919 */ /* 0x000e640000002100 */
[----:B-1----:R-:W-:-:S04]  /*1a960*/  SHF.R.U32.HI R2, RZ, 0x5, R2 ;  /* 0x00000005ff027819 */ /* 0x002fc80000011602 */
[----:B------:R-:W-:-:S05]  /*1a970*/  LOP3.LUT R2, R2, 0x3, RZ, 0xc0, !PT ;  /* 0x0000000302027812 */ /* 0x000fca00078ec0ff */
[----:B------:R1:W2:Y:S02]  /*1a980*/  SHFL.IDX PT, R14, R2, RZ, 0x1f ;  /* 0x00001fff020e7589 */ /* 0x0002a400000e0000 */
.L_x_1508:
[----:B--2---:R-:W-:Y:S01]  /*1a990*/  ISETP.NE.AND P0, PT, R14, RZ, PT ;  /* 0x000000ff0e00720c */ /* 0x004fe20003f05270 */
[----:B------:R-:W-:-:S12]  /*1a9a0*/  BSSY B0, `(.L_x_1437) ;  /* 0x0000027000007945 */ /* 0x000fd80003800000 */
[----:B------:R-:W-:Y:S05]  /*1a9b0*/  @P0 BRA `(.L_x_1438) ;  /* 0x0000000000940947 */ /* 0x000fea0003800000 */
[----:B------:R-:W-:-:S03]  /*1a9c0*/  UMOV UR4, 0xffffffff ;  /* 0xffffffff00047882 */ /* 0x000fc60000000000 */
[----:B------:R-:W-:Y:S05]  /*1a9d0*/  BRA.DIV UR4, `(.L_x_1439) ;  /* 0x0000002204907947 */ /* 0x000fea000b800000 */
[----:B------:R-:W-:-:S13]  /*1a9e0*/  ELECT P6, URZ, PT ;  /* 0x00000000003f782f */ /* 0x000fda00038c0000 */
.L_x_1511:
        /* <DEDUP_REMOVED lines=8> */
.L_x_1440:
        /* <DEDUP_REMOVED lines=13> */
.L_x_1512:
[----:B------:R-:W1:Y:S02]  /*1ab40*/  SYNCS.PHASECHK.TRANS64.TRYWAIT P0, [R7+URZ], R2 ;  /* 0x00000002070075a7 */ /* 0x000e64000800017f */
[----:B-1----:R-:W-:Y:S05]  /*1ab50*/  @!P0 BRA `(.L_x_1442) ;  /* 0x0000002000648947 */ /* 0x002fea0003800000 */
.L_x_1513:
[----:B------:R-:W-:Y:S05]  /*1ab60*/  @!P2 BRA `(.L_x_1443) ;  /* 0x000000000004a947 */ /* 0x000fea0003800000 */
[----:B------:R-:W-:Y:S01]  /*1ab70*/  BPT.TRAP 0x1 ;  /* 0x000000040000795c */ /* 0x000fe20000300000 */
.L_x_1443:
[----:B------:R-:W-:-:S04]  /*1ab80*/  VIADD R0, R0, 0x30860 ;  /* 0x0003086000007836 */ /* 0x000fc80000000000 */
[----:B------:R-:W-:-:S04]  /*1ab90*/  IMAD R4, R19, 0x8, R0 ;  /* 0x0000000813047824 */ /* 0x000fc800078e0200 */
[----:B------:R-:W2:Y:S02]  /*1aba0*/  SYNCS.PHASECHK.TRANS64.TRYWAIT P0, [R4+URZ], R5 ;  /* 0x00000005040075a7 */ /* 0x000ea4000800017f */
[----:B--2---:R-:W-:Y:S05]  /*1abb0*/  @!P0 BRA `(.L_x_1444) ;  /* 0x0000002000608947 */ /* 0x004fea0003800000 */
.L_x_1514:
[----:B------:R-:W-:-:S07]  /*1abc0*/  IMAD R3, R3, 0x8, R0 ;  /* 0x0000000803037824 */ /* 0x000fce00078e0200 */
.L_x_1445:
[----:B----4-:R4:W0:Y:S02]  /*1abd0*/  SYNCS.PHASECHK.TRANS64.TRYWAIT P0, [R3+URZ], R2 ;  /* 0x00000002030075a7 */ /* 0x010824000800017f */
[----:B0-----:R-:W-:Y:S05]  /*1abe0*/  @!P0 NANOSLEEP.SYNCS 0x989680 ;  /* 0x009896800000895d */ /* 0x001fea0003900000 */
[----:B------:R-:W0:Y:S02]  /*1abf0*/  @!P0 SYNCS.PHASECHK.TRANS64 P0, [R3+URZ], R2 ;  /* 0x00000002030085a7 */ /* 0x000e24000800007f */
[----:B0-----:R-:W-:Y:S05]  /*1ac00*/  @!P0 BRA `(.L_x_1445) ;  /* 0xfffffffc00f08947 */ /* 0x001fea000383ffff */
.L_x_1438:
[----:B------:R-:W-:Y:S05]  /*1ac10*/  BSYNC B0 ;  /* 0x0000000000007941 */ /* 0x000fea0003800000 */
.L_x_1437:
[----:B------:R-:W-:Y:S05]  /*1ac20*/  EXIT ;  /* 0x000000000000794d */ /* 0x000fea0003800000 */
.L_x_1209:
[----:B0-----:R-:W-:-:S04]  /*1ac30*/  IMAD.U32 R3, RZ, RZ, UR37 ;  /* 0x00000025ff037e24 */ /* 0x001fc8000f8e00ff */
[----:B------:R0:W1:Y:S03]  /*1ac40*/  SYNCS.PHASECHK.TRANS64.TRYWAIT P1, [R3+URZ+0x30800], R0 ;  /* 0x03080000030075a7 */ /* 0x000066000802017f */
[----:B-1----:R-:W-:Y:S05]  /*1ac50*/  @!P1 NANOSLEEP.SYNCS 0x989680 ;  /* 0x009896800000995d */ /* 0x002fea0003900000 */
[----:B------:R-:W1:Y:S02]  /*1ac60*/  @!P1 SYNCS.PHASECHK.TRANS64 P1, [R3+URZ+0x30800], R0 ;  /* 0x03080000030095a7 */ /* 0x000e64000802007f */
[----:B-1----:R-:W-:Y:S05]  /*1ac70*/  @!P1 BRA `(.L_x_1209) ;  /* 0xfffffffc00ec9947 */ /* 0x002fea000383ffff */
[----:B------:R-:W-:Y:S05]  /*1ac80*/  BRA `(.L_x_1446) ;  /* 0xfffffe78003c7947 */ /* 0x000fea000383ffff */
.L_x_1213:
[----:B-1----:R1:W2:Y:S02]  /*1ac90*/  SYNCS.PHASECHK.TRANS64.TRYWAIT P2, [R15+URZ+0x30830], R0 ;  /* 0x030830000f0075a7 */ /* 0x0022a4000804017f */
[----:B--2---:R-:W-:Y:S05]  /*1aca0*/  @!P2 NANOSLEEP.SYNCS 0x989680 ;  /* 0x009896800000a95d */ /* 0x004fea0003900000 */
[----:B------:R-:W2:Y:S02]  /*1acb0*/  @!P2 SYNCS.PHASECHK.TRANS64 P2, [R15+URZ+0x30830], R0 ;  /* 0x030830000f00a5a7 */ /* 0x000ea4000804007f */
[----:B--2---:R-:W-:Y:S05]  /*1acc0*/  @!P2 BRA `(.L_x_1213) ;  /* 0xfffffffc00f0a947 */ /* 0x004fea000383ffff */
[----:B------:R-:W-:Y:S05]  /*1acd0*/  BRA `(.L_x_1212) ;  /* 0xfffffe7800647947 */ /* 0x000fea000383ffff */
.L_x_1229:
[----:B-1----:R-:W-:-:S04]  /*1ace0*/  IMAD.U32 R154, RZ, RZ, UR5 ;  /* 0x00000005ff9a7e24 */ /* 0x002fc8000f8e00ff */
[----:B------:R1:W2:Y:S03]  /*1acf0*/  SYNCS.PHASECHK.TRANS64.TRYWAIT P2, [R154+URZ+0x30830], R21 ;  /* 0x030830159a0075a7 */ /* 0x0002a6000804017f */
[----:B--2---:R-:W-:Y:S05]  /*1ad00*/  @!P2 NANOSLEEP.SYNCS 0x989680 ;  /* 0x009896800000a95d */ /* 0x004fea0003900000 */
[----:B------:R-:W2:Y:S02]  /*1ad10*/  @!P2 SYNCS.PHASECHK.TRANS64 P2, [R154+URZ+0x30830], R21 ;  /* 0x030830159a00a5a7 */ /* 0x000ea4000804007f */
[----:B--2---:R-:W-:Y:S05]  /*1ad20*/  @!P2 BRA `(.L_x_1229) ;  /* 0xfffffffc00eca947 */ /* 0x004fea000383ffff */
[----:B------:R-:W-:Y:S05]  /*1ad30*/  BRA `(.L_x_1228) ;  /* 0xfffffea4003c7947 */ /* 0x000fea000383ffff */
.L_x_1233:
[----:B0-----:R-:W-:-:S04]  /*1ad40*/  IMAD.U32 R21, RZ, RZ, UR14 ;  /* 0x0000000eff157e24 */ /* 0x001fc8000f8e00ff */
[----:B------:R0:W2:Y:S03]  /*1ad50*/  SYNCS.PHASECHK.TRANS64.TRYWAIT P2, [R21+URZ+0x30850], R0 ;  /* 0x03085000150075a7 */ /* 0x0000a6000804017f */
[----:B--2---:R-:W-:Y:S05]  /*1ad60*/  @!P2 NANOSLEEP.SYNCS 0x989680 ;  /* 0x009896800000a95d */ /* 0x004fea0003900000 */
[----:B------:R-:W2:Y:S02]  /*1ad70*/  @!P2 SYNCS.PHASECHK.TRANS64 P2, [R21+URZ+0x30850], R0 ;  /* 0x030850001500a5a7 */ /* 0x000ea4000804007f */
[----:B--2---:R-:W-:Y:S05]  /*1ad80*/  @!P2 BRA `(.L_x_1233) ;  /* 0xfffffffc00eca947 */ /* 0x004fea000383ffff */
[----:B------:R-:W-:Y:S05]  /*1ad90*/  BRA `(.L_x_1232) ;  /* 0xfffffeb000c87947 */ /* 0x000fea000383ffff */
.L_x_1250:
[----:B-1----:R-:W-:-:S04]  /*1ada0*/  IMAD.U32 R3, RZ, RZ, UR6 ;  /* 0x00000006ff037e24 */ /* 0x002fc8000f8e00ff */
[----:B------:R1:W2:Y:S03]  /*1adb0*/  SYNCS.PHASECHK.TRANS64.TRYWAIT P2, [R3+URZ+0x30830], R2 ;  /* 0x03083002030075a7 */ /* 0x0002a6000804017f */
[----:B--2---:R-:W-:Y:S05]  /*1adc0*/  @!P2 NANOSLEEP.SYNCS 0x989680 ;  /* 0x009896800000a95d */ /* 0x004fea0003900000 */
[----:B------:R-:W2:Y:S02]  /*1add0*/  @!P2 SYNCS.PHASECHK.TRANS64 P2, [R3+URZ+0x30830], R2 ;  /* 0x030830020300a5a7 */ /* 0x000ea4000804007f */
[----:B--2---:R-:W-:Y:S05]  /*1ade0*/  @!P2 BRA `(.L_x_1250) ;  /* 0xfffffffc00eca947 */ /* 0x004fea000383ffff */
[----:B------:R-:W-:Y:S05]  /*1adf0*/  BRA `(.L_x_1249) ;  /* 0xfffffed000a47947 */ /* 0x000fea000383ffff */
.L_x_1254:
[----:B01----:R-:W-:-:S04]  /*1ae00*/  IMAD.U32 R2, RZ, RZ, UR10 ;  /* 0x0000000aff027e24 */ /* 0x003fc8000f8e00ff */
[----:B------:R0:W1:Y:S03]  /*1ae10*/  SYNCS.PHASECHK.TRANS64.TRYWAIT P2, [R2+URZ+0x30850], R0 ;  /* 0x03085000020075a7 */ /* 0x000066000804017f */
[----:B-1----:R-:W-:Y:S05]  /*1ae20*/  @!P2 NANOSLEEP.SYNCS 0x989680 ;  /* 0x009896800000a95d */ /* 0x002fea0003900000 */
[----:B------:R-:W1:Y:S02]  /*1ae30*/  @!P2 SYNCS.PHASECHK.TRANS64 P2, [R2+URZ+0x30850], R0 ;  /* 0x030850000200a5a7 */ /* 0x000e64000804007f */
[----:B-1----:R-:W-:Y:S05]  /*1ae40*/  @!P2 BRA `(.L_x_1254) ;  /* 0xfffffffc00eca947 */ /* 0x002fea000383ffff */
[----:B------:R-:W-:Y:S05]  /*1ae50*/  BRA `(.L_x_1253) ;  /* 0xfffffee000307947 */ /* 0x000fea000383ffff */
.L_x_1260:
[----:B-1----:R-:W-:-:S04]  /*1ae60*/  IMAD.U32 R3, RZ, RZ, UR6 ;  /* 0x00000006ff037e24 */ /* 0x002fc8000f8e00ff */
[----:B------:R1:W2:Y:S03]  /*1ae70*/  SYNCS.PHASECHK.TRANS64.TRYWAIT P2, [R3+URZ+0x30830], R2 ;  /* 0x03083002030075a7 */ /* 0x0002a6000804017f */
[----:B--2---:R-:W-:Y:S05]  /*1ae80*/  @!P2 NANOSLEEP.SYNCS 0x989680 ;  /* 0x009896800000a95d */ /* 0x004fea0003900000 */
[----:B------:R-:W2:Y:S02]  /*1ae90*/  @!P2 SYNCS.PHASECHK.TRANS64 P2, [R3+URZ+0x30830], R2 ;  /* 0x030830020300a5a7 */ /* 0x000ea4000804007f */
[----:B--2---:R-:W-:Y:S05]  /*1aea0*/  @!P2 BRA `(.L_x_1260) ;  /* 0xfffffffc00eca947 */ /* 0x004fea000383ffff */
[----:B------:R-:W-:Y:S05]  /*1aeb0*/  BRA `(.L_x_1259) ;  /* 0xfffffef000b47947 */ /* 0x000fea000383ffff */
.L_x_1264:
[----:B01----:R-:W-:-:S04]  /*1aec0*/  IMAD.U32 R2, RZ, RZ, UR10 ;  /* 0x0000000aff027e24 */ /* 0x003fc8000f8e00ff */
[----:B------:R0:W1:Y:S03]  /*1aed0*/  SYNCS.PHASECHK.TRANS64.TRYWAIT P2, [R2+URZ+0x30850], R0 ;  /* 0x03085000020075a7 */ /* 0x000066000804017f */
[----:B-1----:R-:W-:Y:S05]  /*1aee0*/  @!P2 NANOSLEEP.SYNCS 0x989680 ;  /* 0x009896800000a95d */ /* 0x002fea0003900000 */
[----:B------:R-:W1:Y:S02]  /*1aef0*/  @!P2 SYNCS.PHASECHK.TRANS64 P2, [R2+URZ+0x30850], R0 ;  /* 0x030850000200a5a7 */ /* 0x000e64000804007f */
[----:B-1----:R-:W-:Y:S05]  /*1af00*/  @!P2 BRA `(.L_x_1264) ;  /* 0xfffffffc00eca947 */ /* 0x002fea000383ffff */
[----:B------:R-:W-:Y:S05]  /*1af10*/  BRA `(.L_x_1263) ;  /* 0xffffff0000407947 */ /* 0x000fea000383ffff */
.L_x_1277:
[----:B-1----:R-:W-:-:S04]  /*1af20*/  IMAD.U32 R5, RZ, RZ, UR5 ;  /* 0x00000005ff057e24 */ /* 0x002fc8000f8e00ff */
[----:B------:R1:W2:Y:S03]  /*1af30*/  SYNCS.PHASECHK.TRANS64.TRYWAIT P0, [R5+URZ+0x30850], R0 ;  /* 0x03085000050075a7 */ /* 0x0002a6000800017f */
[----:B--2---:R-:W-:Y:S05]  /*1af40*/  @!P0 NANOSLEEP.SYNCS 0x989680 ;  /* 0x009896800000895d */ /* 0x004fea0003900000 */
[----:B------:R-:W2:Y:S02]  /*1af50*/  @!P0 SYNCS.PHASECHK.TRANS64 P0, [R5+URZ+0x30850], R0 ;  /* 0x03085000050085a7 */ /* 0x000ea4000800007f */
[----:B--2---:R-:W-:Y:S05]  /*1af60*/  @!P0 BRA `(.L_x_1277) ;  /* 0xfffffffc00ec8947 */ /* 0x004fea000383ffff */
[----:B------:R-:W-:Y:S05]  /*1af70*/  BRA `(.L_x_1276) ;  /* 0xffffff2400347947 */ /* 0x000fea000383ffff */
.L_x_1332:
[----:B-1----:R-:W1:Y:S01]  /*1af80*/  S2R R4, SR_TID.X ;  /* 0x0000000000047919 */ /* 0x002e620000002100 */
[----:B------:R-:W-:Y:S01]  /*1af90*/  BSSY B0, `(.L_x_1447) ;  /* 0x000000a000007945 */ /* 0x000fe20003800000 */
[----:B------:R-:W-:Y:S02]  /*1afa0*/  IMAD.MOV.U32 R12, RZ, RZ, RZ ;  /* 0x000000ffff0c7224 */ /* 0x000fe400078e00ff */
[----:B------:R-:W-:Y:S02]  /*1afb0*/  IMAD.MOV.U32 R11, RZ, RZ, 0x1f ;  /* 0x0000001fff0b7424 */ /* 0x000fe400078e00ff */
[----:B------:R-:W-:Y:S01]  /*1afc0*/  IMAD.MOV.U32 R15, RZ, RZ, -0x1 ;  /* 0xffffffffff0f7424 */ /* 0x000fe200078e00ff */
[----:B-1----:R-:W-:-:S04]  /*1afd0*/  SHF.R.U32.HI R4, RZ, 0x5, R4 ;  /* 0x00000005ff047819 */ /* 0x002fc80000011604 */
[----:B------:R-:W-:-:S05]  /*1afe0*/  LOP3.LUT R4, R4, 0x3, RZ, 0xc0, !PT ;  /* 0x0000000304047812 */ /* 0x000fca00078ec0ff */
[----:B------:R-:W-:-:S07]  /*1aff0*/  IMAD.MOV.U32 R13, RZ, RZ, R4 ;  /* 0x000000ffff0d7224 */ /* 0x000fce00078e0004 */
[----:B0-2---:R-:W-:Y:S05]  /*1b000*/  WARPSYNC.COLLECTIVE R15, `(.L_x_1448) ;  /* 0x000000000f087348 */ /* 0x005fea0003c00000 */
[----:B------:R1:W3:Y:S02]  /*1b010*/  SHFL.IDX P6, R14, R13, R12, R11 ;  /* 0x0000000c0d0e7389 */ /* 0x0002e400000c000b */
[----:B0123--:R-:W-:Y:S01]  /*1b020*/  ENDCOLLECTIVE ;  /* 0x000000000000791b */ /* 0x00ffe20003800000 */
.L_x_1448:
[----:B------:R-:W-:Y:S05]  /*1b030*/  BSYNC B0 ;  /* 0x0000000000007941 */ /* 0x000fea0003800000 */
.L_x_1447:
[----:B------:R-:W-:Y:S05]  /*1b040*/  BRA `(.L_x_1449) ;  /* 0xffffff9c00f07947 */ /* 0x000fea000383ffff */
.L_x_1334:
[----:B------:R-:W-:Y:S01]  /*1b050*/  BSSY B0, `(.L_x_1450) ;  /* 0x0000006000007945 */ /* 0x000fe20003800000 */
[----:B------:R-:W-:-:S07]  /*1b060*/  IMAD.MOV.U32 R15, RZ, RZ, -0x1 ;  /* 0xffffffffff0f7424 */ /* 0x000fce00078e00ff */
[----:B012---:R-:W-:Y:S05]  /*1b070*/  WARPSYNC.COLLECTIVE R15, `(.L_x_1451) ;  /* 0x000000000f0c7348 */ /* 0x007fea0003c00000 */
[----:B------:R-:W-:Y:S02]  /*1b080*/  ELECT P6, UR62, PT ;  /* 0x00000000003e782f */ /* 0x000fe400038c0000 */
[----:B------:R-:W-:Y:S01]  /*1b090*/  MOV R14, UR62 ;  /* 0x0000003e000e7c02 */ /* 0x000fe20008000f00 */
[----:B012---:R-:W-:Y:S10]  /*1b0a0*/  ENDCOLLECTIVE ;  /* 0x000000000000791b */ /* 0x007ff40003800000 */
.L_x_1451:
[----:B------:R-:W-:Y:S05]  /*1b0b0*/  BSYNC B0 ;  /* 0x0000000000007941 */ /* 0x000fea0003800000 */
.L_x_1450:
[----:B------:R-:W-:Y:S05]  /*1b0c0*/  BRA `(.L_x_1452) ;  /* 0xffffff9c00fc7947 */ /* 0x000fea000383ffff */
.L_x_1336:
[----:B-1----:R1:W3:Y:S02]  /*1b0d0*/  SYNCS.PHASECHK.TRANS64.TRYWAIT P0, [R0+URZ+0x30840], R2 ;  /* 0x03084002000075a7 */ /* 0x0022e4000800017f */
[----:B---3--:R-:W-:Y:S05]  /*1b0e0*/  @!P0 NANOSLEEP.SYNCS 0x989680 ;  /* 0x009896800000895d */ /* 0x008fea0003900000 */
[----:B------:R-:W3:Y:S02]  /*1b0f0*/  @!P0 SYNCS.PHASECHK.TRANS64 P0, [R0+URZ+0x30840], R2 ;  /* 0x03084002000085a7 */ /* 0x000ee4000800007f */
[----:B---3--:R-:W-:Y:S05]  /*1b100*/  @!P0 BRA `(.L_x_1336) ;  /* 0xfffffffc00f08947 */ /* 0x008fea000383ffff */
[----:B------:R-:W-:Y:S05]  /*1b110*/  BRA `(.L_x_1453) ;  /* 0xffffffa000607947 */ /* 0x000fea000383ffff */
.L_x_1340:
        /* <DEDUP_REMOVED lines=15> */
.L_x_1454:
[----:B------:R-:W-:Y:S02]  /*1b210*/  IMAD.MOV.U32 R13, RZ, RZ, R4 ;  /* 0x000000ffff0d7224 */ /* 0x000fe400078e0004 */
[----:B------:R-:W-:-:S07]  /*1b220*/  IMAD.MOV.U32 R6, RZ, RZ, R14 ;  /* 0x000000ffff067224 */ /* 0x000fce00078e000e */
[----:B------:R-:W-:Y:S05]  /*1b230*/  WARPSYNC.COLLECTIVE R15, `(.L_x_1455) ;  /* 0x000000000f087348 */ /* 0x000fea0003c00000 */
[----:B------:R0:W1:Y:S02]  /*1b240*/  SHFL.IDX P6, R14, R13, R12, R11 ;  /* 0x0000000c0d0e7389 */ /* 0x00006400000c000b */
[----:B01----:R-:W-:Y:S01]  /*1b250*/  ENDCOLLECTIVE ;  /* 0x000000000000791b */ /* 0x003fe20003800000 */
.L_x_1455:
        /* <DEDUP_REMOVED lines=20> */
.L_x_1456:
[----:B------:R-:W-:Y:S02]  /*1b3a0*/  IMAD.MOV.U32 R13, RZ, RZ, R4 ;  /* 0x000000ffff0d7224 */ /* 0x000fe400078e0004 */
[----:B------:R-:W-:-:S07]  /*1b3b0*/  IMAD.MOV.U32 R6, RZ, RZ, R14 ;  /* 0x000000ffff067224 */ /* 0x000fce00078e000e */
[----:B------:R-:W-:Y:S05]  /*1b3c0*/  WARPSYNC.COLLECTIVE R15, `(.L_x_1457) ;  /* 0x000000000f087348 */ /* 0x000fea0003c00000 */
[----:B------:R0:W1:Y:S02]  /*1b3d0*/  SHFL.IDX P6, R14, R13, R12, R11 ;  /* 0x0000000c0d0e7389 */ /* 0x00006400000c000b */
[----:B01----:R-:W-:Y:S01]  /*1b3e0*/  ENDCOLLECTIVE ;  /* 0x000000000000791b */ /* 0x003fe20003800000 */
.L_x_1457:
        /* <DEDUP_REMOVED lines=20> */
.L_x_1458:
[----:B------:R-:W-:Y:S02]  /*1b530*/  IMAD.MOV.U32 R13, RZ, RZ, R4 ;  /* 0x000000ffff0d7224 */ /* 0x000fe400078e0004 */
[----:B------:R-:W-:-:S07]  /*1b540*/  IMAD.MOV.U32 R6, RZ, RZ, R14 ;  /* 0x000000ffff067224 */ /* 0x000fce00078e000e */
[----:B------:R-:W-:Y:S05]  /*1b550*/  WARPSYNC.COLLECTIVE R15, `(.L_x_1459) ;  /* 0x000000000f087348 */ /* 0x000fea0003c00000 */
[----:B------:R0:W1:Y:S02]  /*1b560*/  SHFL.IDX P6, R14, R13, R12, R11 ;  /* 0x0000000c0d0e7389 */ /* 0x00006400000c000b */
[----:B01----:R-:W-:Y:S01]  /*1b570*/  ENDCOLLECTIVE ;  /* 0x000000000000791b */ /* 0x003fe20003800000 */
.L_x_1459:
        /* <DEDUP_REMOVED lines=20> */
.L_x_1460:
[----:B------:R-:W-:Y:S02]  /*1b6c0*/  IMAD.MOV.U32 R13, RZ, RZ, R4 ;  /* 0x000000ffff0d7224 */ /* 0x000fe400078e0004 */
[----:B------:R-:W-:-:S07]  /*1b6d0*/  IMAD.MOV.U32 R6, RZ, RZ, R14 ;  /* 0x000000ffff067224 */ /* 0x000fce00078e000e */
[----:B------:R-:W-:Y:S05]  /*1b6e0*/  WARPSYNC.COLLECTIVE R15, `(.L_x_1461) ;  /* 0x000000000f087348 */ /* 0x000fea0003c00000 */
[----:B------:R0:W1:Y:S02]  /*1b6f0*/  SHFL.IDX P6, R14, R13, R12, R11 ;  /* 0x0000000c0d0e7389 */ /* 0x00006400000c000b */
[----:B01----:R-:W-:Y:S01]  /*1b700*/  ENDCOLLECTIVE ;  /* 0x000000000000791b */ /* 0x003fe20003800000 */
.L_x_1461:
        /* <DEDUP_REMOVED lines=20> */
.L_x_1462:
[----:B------:R-:W-:Y:S02]  /*1b850*/  IMAD.MOV.U32 R13, RZ, RZ, R4 ;  /* 0x000000ffff0d7224 */ /* 0x000fe400078e0004 */
[----:B------:R-:W-:-:S07]  /*1b860*/  IMAD.MOV.U32 R6, RZ, RZ, R14 ;  /* 0x000000ffff067224 */ /* 0x000fce00078e000e */
[----:B------:R-:W-:Y:S05]  /*1b870*/  WARPSYNC.COLLECTIVE R15, `(.L_x_1463) ;  /* 0x000000000f087348 */ /* 0x000fea0003c00000 */
[----:B------:R0:W1:Y:S02]  /*1b880*/  SHFL.IDX P6, R14, R13, R12, R11 ;  /* 0x0000000c0d0e7389 */ /* 0x00006400000c000b */
[----:B01----:R-:W-:Y:S01]  /*1b890*/  ENDCOLLECTIVE ;  /* 0x000000000000791b */ /* 0x003fe20003800000 */
.L_x_1463:
        /* <DEDUP_REMOVED lines=20> */
.L_x_1464:
[----:B------:R-:W-:Y:S02]  /*1b9e0*/  IMAD.MOV.U32 R13, RZ, RZ, R4 ;  /* 0x000000ffff0d7224 */ /* 0x000fe400078e0004 */
[----:B------:R-:W-:-:S07]  /*1b9f0*/  IMAD.MOV.U32 R6, RZ, RZ, R14 ;  /* 0x000000ffff067224 */ /* 0x000fce00078e000e */
[----:B------:R-:W-:Y:S05]  /*1ba00*/  WARPSYNC.COLLECTIVE R15, `(.L_x_1465) ;  /* 0x000000000f087348 */ /* 0x000fea0003c00000 */
[----:B------:R0:W1:Y:S02]  /*1ba10*/  SHFL.IDX P6, R14, R13, R12, R11 ;  /* 0x0000000c0d0e7389 */ /* 0x00006400000c000b */
[----:B01----:R-:W-:Y:S01]  /*1ba20*/  ENDCOLLECTIVE ;  /* 0x000000000000791b */ /* 0x003fe20003800000 */
.L_x_1465:
        /* <DEDUP_REMOVED lines=18> */
.L_x_1466:
[----:B------:R-:W-:-:S05]  /*1bb50*/  VIADD R7, R0, 0x60 ;  /* 0x0000006000077836 */ /* 0x000fca0000000000 */
[----:B------:R-:W-:Y:S01]  /*1bb60*/  ISETP.GE.AND P5, PT, R7, R2, PT ;  /* 0x000000020700720c */ /* 0x000fe20003fa6270 */
[----:B------:R-:W-:Y:S02]  /*1bb70*/  IMAD.MOV.U32 R13, RZ, RZ, R4 ;  /* 0x000000ffff0d7224 */ /* 0x000fe400078e0004 */
[----:B------:R-:W-:-:S10]  /*1bb80*/  IMAD.MOV.U32 R8, RZ, RZ, R14 ;  /* 0x000000ffff087224 */ /* 0x000fd400078e000e */
[----:B------:R-:W-:Y:S05]  /*1bb90*/  WARPSYNC.COLLECTIVE R15, `(.L_x_1467) ;  /* 0x000000000f087348 */ /* 0x000fea0003c00000 */
[----:B------:R0:W1:Y:S02]  /*1bba0*/  SHFL.IDX P6, R14, R13, R12, R11 ;  /* 0x0000000c0d0e7389 */ /* 0x00006400000c000b */
[----:B01----:R-:W-:Y:S01]  /*1bbb0*/  ENDCOLLECTIVE ;  /* 0x000000000000791b */ /* 0x003fe20003800000 */
.L_x_1467:
        /* <DEDUP_REMOVED lines=18> */
.L_x_1468:
[----:B------:R-:W-:Y:S02]  /*1bce0*/  IMAD.MOV.U32 R13, RZ, RZ, R4 ;  /* 0x000000ffff0d7224 */ /* 0x000fe400078e0004 */
[----:B------:R-:W-:-:S07]  /*1bcf0*/  IMAD.MOV.U32 R5, RZ, RZ, R14 ;  /* 0x000000ffff057224 */ /* 0x000fce00078e000e */
[----:B------:R-:W-:Y:S05]  /*1bd00*/  WARPSYNC.COLLECTIVE R15, `(.L_x_1469) ;  /* 0x000000000f087348 */ /* 0x000fea0003c00000 */
[----:B------:R0:W1:Y:S02]  /*1bd10*/  SHFL.IDX P6, R14, R13, R12, R11 ;  /* 0x0000000c0d0e7389 */ /* 0x00006400000c000b */
[----:B01----:R-:W-:Y:S01]  /*1bd20*/  ENDCOLLECTIVE ;  /* 0x000000000000791b */ /* 0x003fe20003800000 */
.L_x_1469:
[----:B------:R-:W-:Y:S01]  /*1bd30*/  IMAD.MOV.U32 R3, RZ, RZ, R14 ;  /* 0x000000ffff037224 */ /* 0x000fe200078e000e */
[----:B------:R-:W-:Y:S06]  /*1bd40*/  BRA `(.L_x_1470) ;  /* 0xffffffa400247947 */ /* 0x000fec000383ffff */
.L_x_1345:
[----:B0-----:R0:W3:Y:S02]  /*1bd50*/  SYNCS.PHASECHK.TRANS64.TRYWAIT P0, [R18+URZ+0x30820], R0 ;  /* 0x03082000120075a7 */ /* 0x0010e4000800017f */
[----:B---3--:R-:W-:Y:S05]  /*1bd60*/  @!P0 NANOSLEEP.SYNCS 0x989680 ;  /* 0x009896800000895d */ /* 0x008fea0003900000 */
[----:B------:R-:W3:Y:S02]  /*1bd70*/  @!P0 SYNCS.PHASECHK.TRANS64 P0, [R18+URZ+0x30820], R0 ;  /* 0x03082000120085a7 */ /* 0x000ee4000800007f */
[----:B---3--:R-:W-:Y:S05]  /*1bd80*/  @!P0 BRA `(.L_x_1345) ;  /* 0xfffffffc00f08947 */ /* 0x008fea000383ffff */
[----:B------:R-:W-:Y:S05]  /*1bd90*/  BRA `(.L_x_1471) ;  /* 0xffffffa400a07947 */ /* 0x000fea000383ffff */
.L_x_1354:
[----:B-1----:R1:W2:Y:S02]  /*1bda0*/  SYNCS.PHASECHK.TRANS64.TRYWAIT P0, [R3+URZ+0x30840], R2 ;  /* 0x03084002030075a7 */ /* 0x0022a4000800017f */
[----:B--2---:R-:W-:Y:S05]  /*1bdb0*/  @!P0 NANOSLEEP.SYNCS 0x989680 ;  /* 0x009896800000895d */ /* 0x004fea0003900000 */
[----:B------:R-:W2:Y:S02]  /*1bdc0*/  @!P0 SYNCS.PHASECHK.TRANS64 P0, [R3+URZ+0x30840], R2 ;  /* 0x03084002030085a7 */ /* 0x000ea4000800007f */
[----:B--2---:R-:W-:Y:S05]  /*1bdd0*/  @!P0 BRA `(.L_x_1354) ;  /* 0xfffffffc00f08947 */ /* 0x004fea000383ffff */
[----:B------:R-:W-:Y:S05]  /*1bde0*/  BRA `(.L_x_1472) ;  /* 0xffffffa800987947 */ /* 0x000fea000383ffff */
.L_x_1362:
[----:B0-----:R0:W1:Y:S02]  /*1bdf0*/  SYNCS.PHASECHK.TRANS64.TRYWAIT P0, [R3+URZ+0x60], R2 ;  /* 0x00006002030075a7 */ /* 0x001064000800017f */
[----:B-1----:R-:W-:Y:S05]  /*1be00*/  @!P0 NANOSLEEP.SYNCS 0x989680 ;  /* 0x009896800000895d */ /* 0x002fea0003900000 */
[----:B------:R-:W1:Y:S02]  /*1be10*/  @!P0 SYNCS.PHASECHK.TRANS64 P0, [R3+URZ+0x60], R2 ;  /* 0x00006002030085a7 */ /* 0x000e64000800007f */
[----:B-1----:R-:W-:Y:S05]  /*1be20*/  @!P0 BRA `(.L_x_1362) ;  /* 0xfffffffc00f08947 */ /* 0x002fea000383ffff */
[----:B------:R-:W-:Y:S05]  /*1be30*/  BRA `(.L_x_1473) ;  /* 0xffffffac00ec7947 */ /* 0x000fea000383ffff */
.L_x_1373:
[----:B-1----:R1:W2:Y:S02]  /*1be40*/  SYNCS.PHASECHK.TRANS64.TRYWAIT P0, [R3+URZ+0x30840], R2 ;  /* 0x03084002030075a7 */ /* 0x0022a4000800017f */
[----:B--2---:R-:W-:Y:S05]  /*1be50*/  @!P0 NANOSLEEP.SYNCS 0x989680 ;  /* 0x009896800000895d */ /* 0x004fea0003900000 */
[----:B------:R-:W2:Y:S02]  /*1be60*/  @!P0 SYNCS.PHASECHK.TRANS64 P0, [R3+URZ+0x30840], R2 ;  /* 0x03084002030085a7 */ /* 0x000ea4000800007f */
[----:B--2---:R-:W-:Y:S05]  /*1be70*/  @!P0 BRA `(.L_x_1373) ;  /* 0xfffffffc00f08947 */ /* 0x004fea000383ffff */
[----:B------:R-:W-:Y:S05]  /*1be80*/  BRA `(.L_x_1474) ;  /* 0xffffffb400f47947 */ /* 0x000fea000383ffff */
.L_x_1381:
[----:B0-----:R0:W1:Y:S02]  /*1be90*/  SYNCS.PHASECHK.TRANS64.TRYWAIT P0, [R2+URZ+0x60], R3 ;  /* 0x00006003020075a7 */ /* 0x001064000800017f */
[----:B-1----:R-:W-:Y:S05]  /*1bea0*/  @!P0 NANOSLEEP.SYNCS 0x989680 ;  /* 0x009896800000895d */ /* 0x002fea0003900000 */
[----:B------:R-:W1:Y:S02]  /*1beb0*/  @!P0 SYNCS.PHASECHK.TRANS64 P0, [R2+URZ+0x60], R3 ;  /* 0x00006003020085a7 */ /* 0x000e64000800007f */
[----:B-1----:R-:W-:Y:S05]  /*1bec0*/  @!P0 BRA `(.L_x_1381) ;  /* 0xfffffffc00f08947 */ /* 0x002fea000383ffff */
[----:B------:R-:W-:Y:S05]  /*1bed0*/  BRA `(.L_x_1475) ;  /* 0xffffffbc00487947 */ /* 0x000fea000383ffff */
.L_x_1392:
[----:B--2---:R2:W3:Y:S02]  /*1bee0*/  SYNCS.PHASECHK.TRANS64.TRYWAIT P0, [R2+URZ+0x30840], R3 ;  /* 0x03084003020075a7 */ /* 0x0044e4000800017f */
[----:B---3--:R-:W-:Y:S05]  /*1bef0*/  @!P0 NANOSLEEP.SYNCS 0x989680 ;  /* 0x009896800000895d */ /* 0x008fea0003900000 */
[----:B------:R-:W3:Y:S02]  /*1bf00*/  @!P0 SYNCS.PHASECHK.TRANS64 P0, [R2+URZ+0x30840], R3 ;  /* 0x03084003020085a7 */ /* 0x000ee4000800007f */
[----:B---3--:R-:W-:Y:S05]  /*1bf10*/  @!P0 BRA `(.L_x_1392) ;  /* 0xfffffffc00f08947 */ /* 0x008fea000383ffff */
[----:B------:R-:W-:Y:S05]  /*1bf20*/  BRA `(.L_x_1476) ;  /* 0xffffffc400247947 */ /* 0x000fea000383ffff */
.L_x_1400:
[----:B0-----:R0:W1:Y:S02]  /*1bf30*/  SYNCS.PHASECHK.TRANS64.TRYWAIT P0, [R2+URZ+0x60], R5 ;  /* 0x00006005020075a7 */ /* 0x001064000800017f */
[----:B-1----:R-:W-:Y:S05]  /*1bf40*/  @!P0 NANOSLEEP.SYNCS 0x989680 ;  /* 0x009896800000895d */ /* 0x002fea0003900000 */
[----:B------:R-:W1:Y:S02]  /*1bf50*/  @!P0 SYNCS.PHASECHK.TRANS64 P0, [R2+URZ+0x60], R5 ;  /* 0x00006005020085a7 */ /* 0x000e64000800007f */
[----:B-1----:R-:W-:Y:S05]  /*1bf60*/  @!P0 BRA `(.L_x_1400) ;  /* 0xfffffffc00f08947 */ /* 0x002fea000383ffff */
[----:B------:R-:W-:Y:S05]  /*1bf70*/  BRA `(.L_x_1477) ;  /* 0xffffffc800787947 */ /* 0x000fea000383ffff */
.L_x_1413:
[----:B--2---:R2:W3:Y:S02]  /*1bf80*/  SYNCS.PHASECHK.TRANS64.TRYWAIT P0, [R0+URZ+0x30860], R2 ;  /* 0x03086002000075a7 */ /* 0x0044e4000800017f */
[----:B---3--:R-:W-:Y:S05]  /*1bf90*/  @!P0 NANOSLEEP.SYNCS 0x989680 ;  /* 0x009896800000895d */ /* 0x008fea0003900000 */
[----:B------:R-:W3:Y:S02]  /*1bfa0*/  @!P0 SYNCS.PHASECHK.TRANS64 P0, [R0+URZ+0x30860], R2 ;  /* 0x03086002000085a7 */ /* 0x000ee4000800007f */
[----:B---3--:R-:W-:Y:S05]  /*1bfb0*/  @!P0 BRA `(.L_x_1413) ;  /* 0xfffffffc00f08947 */ /* 0x008fea000383ffff */
[----:B------:R-:W-:Y:S05]  /*1bfc0*/  BRA `(.L_x_1478) ;  /* 0xffffffd000407947 */ /* 0x000fea000383ffff */
.L_x_1422:
[----:B------:R-:W3:Y:S01]  /*1bfd0*/  LDL R3, [R1] ;  /* 0x0000000001037983 */ /* 0x000ee20000100800 */
[----:B------:R-:W-:Y:S01]  /*1bfe0*/  BSSY B0, `(.L_x_1479) ;  /* 0x0000008000007945 */ /* 0x000fe20003800000 */
[----:B0-----:R-:W-:Y:S02]  /*1bff0*/  IMAD.MOV.U32 R12, RZ, RZ, RZ ;  /* 0x000000ffff0c7224 */ /* 0x001fe400078e00ff */
[----:B------:R-:W-:Y:S02]  /*1c000*/  IMAD.MOV.U32 R11, RZ, RZ, 0x1f ;  /* 0x0000001fff0b7424 */ /* 0x000fe400078e00ff */
[----:B------:R-:W-:Y:S02]  /*1c010*/  IMAD.MOV.U32 R15, RZ, RZ, -0x1 ;  /* 0xffffffffff0f7424 */ /* 0x000fe400078e00ff */
[----:B---3--:R-:W-:-:S07]  /*1c020*/  IMAD.MOV.U32 R13, RZ, RZ, R3 ;  /* 0x000000ffff0d7224 */ /* 0x008fce00078e0003 */
[----:B-12---:R-:W-:Y:S05]  /*1c030*/  WARPSYNC.COLLECTIVE R15, `(.L_x_1480) ;  /* 0x000000000f087348 */ /* 0x006fea0003c00000 */
[----:B------:R0:W3:Y:S02]  /*1c040*/  SHFL.IDX P6, R14, R13, R12, R11 ;  /* 0x0000000c0d0e7389 */ /* 0x0000e400000c000b */
[----:B0123--:R-:W-:Y:S01]  /*1c050*/  ENDCOLLECTIVE ;  /* 0x000000000000791b */ /* 0x00ffe20003800000 */
.L_x_1480:
[----:B------:R-:W-:Y:S05]  /*1c060*/  BSYNC B0 ;  /* 0x0000000000007941 */ /* 0x000fea0003800000 */
.L_x_1479:
        /* <DEDUP_REMOVED lines=9> */
.L_x_1481:
        /* <DEDUP_REMOVED lines=14> */
[C---:B------:R-:W-:Y:S02]  /*1c1e0*/  ISETP.GE.U32.AND P3, PT, R16.reuse, 0x4, PT ;  /* 0x000000041000780c */ /* 0x040fe40003f66070 */
[C---:B------:R-:W-:Y:S02]  /*1c1f0*/  ISETP.GE.U32.AND P4, PT, R16.reuse, 0x8, PT ;  /* 0x000000081000780c */ /* 0x040fe40003f86070 */
[----:B------:R-:W-:Y:S01]  /*1c200*/  ISETP.GE.U32.AND P5, PT, R16, 0x10, PT ;  /* 0x000000101000780c */ /* 0x000fe20003fa6070 */
[----:B--2---:R-:W-:Y:S01]  /*1c210*/  @!P1 IMAD.MOV.U32 R5, RZ, RZ, R6 ;  /* 0x000000ffff059224 */ /* 0x004fe200078e0006 */
[----:B------:R-:W-:-:S02]  /*1c220*/  CS2R R6, SRZ ;  /* 0x0000000000067805 */ /* 0x000fc4000001ff00 */
[----:B---3--:R-:W-:Y:S01]  /*1c230*/  @!P1 IMAD.MOV.U32 R7, RZ, RZ, R2 ;  /* 0x000000ffff079224 */ /* 0x008fe200078e0002 */
[----:B------:R-:W-:-:S03]  /*1c240*/  ISETP.NE.AND P1, PT, R16, RZ, PT ;  /* 0x000000ff1000720c */ /* 0x000fc60003f25270 */
[----:B------:R-:W-:-:S04]  /*1c250*/  IMAD R2, R7, R5, RZ ;  /* 0x0000000507027224 */ /* 0x000fc800078e02ff */
[----:B------:R-:W-:-:S07]  /*1c260*/  IMAD.MOV.U32 R13, RZ, RZ, R2 ;  /* 0x000000ffff0d7224 */ /* 0x000fce00078e0002 */
[----:B------:R-:W-:Y:S05]  /*1c270*/  WARPSYNC.COLLECTIVE R15, `(.L_x_1482) ;  /* 0x000000000f087348 */ /* 0x000fea0003c00000 */
[----:B------:R0:W1:Y:S02]  /*1c280*/  SHFL.UP P6, R14, R13, R12, R11 ;  /* 0x0400000c0d0e7389 */ /* 0x00006400000c000b */
[----:B01----:R-:W-:Y:S01]  /*1c290*/  ENDCOLLECTIVE ;  /* 0x000000000000791b */ /* 0x003fe20003800000 */
.L_x_1482:
        /* <DEDUP_REMOVED lines=8> */
.L_x_1483:
        /* <DEDUP_REMOVED lines=8> */
.L_x_1484:
        /* <DEDUP_REMOVED lines=8> */
.L_x_1485:
        /* <DEDUP_REMOVED lines=8> */
.L_x_1486:
        /* <DEDUP_REMOVED lines=9> */
.L_x_1487:
[----:B------:R-:W-:Y:S01]  /*1c530*/  IMAD.MOV.U32 R10, RZ, RZ, R14 ;  /* 0x000000ffff0a7224 */ /* 0x000fe200078e000e */
[----:B------:R-:W-:Y:S06]  /*1c540*/  BRA `(.L_x_1488) ;  /* 0xffffffd4002c7947 */ /* 0x000fec000383ffff */
.L_x_1425:
[----:B------:R-:W-:Y:S01]  /*1c550*/  BSSY B0, `(.L_x_1489) ;  /* 0x0000008000007945 */ /* 0x000fe20003800000 */
[----:B------:R-:W-:Y:S02]  /*1c560*/  IMAD.MOV.U32 R13, RZ, RZ, R2 ;  /* 0x000000ffff0d7224 */ /* 0x000fe400078e0002 */
[----:B------:R-:W-:Y:S02]  /*1c570*/  IMAD.MOV.U32 R12, RZ, RZ, 0x1 ;  /* 0x00000001ff0c7424 */ /* 0x000fe400078e00ff */
[----:B------:R-:W-:Y:S02]  /*1c580*/  IMAD.MOV.U32 R11, RZ, RZ, RZ ;  /* 0x000000ffff0b7224 */ /* 0x000fe400078e00ff */
[----:B------:R-:W-:-:S07]  /*1c590*/  IMAD.MOV.U32 R15, RZ, RZ, -0x1 ;  /* 0xffffffffff0f7424 */ /* 0x000fce00078e00ff */
[----:B------:R-:W-:Y:S05]  /*1c5a0*/  WARPSYNC.COLLECTIVE R15, `(.L_x_1490) ;  /* 0x000000000f087348 */ /* 0x000fea0003c00000 */
[----:B------:R0:W1:Y:S02]  /*1c5b0*/  SHFL.UP P6, R14, R13, R12, R11 ;  /* 0x0400000c0d0e7389 */ /* 0x00006400000c000b */
[----:B01----:R-:W-:Y:S01]  /*1c5c0*/  ENDCOLLECTIVE ;  /* 0x000000000000791b */ /* 0x003fe20003800000 */
.L_x_1490:
[----:B------:R-:W-:Y:S05]  /*1c5d0*/  BSYNC B0 ;  /* 0x0000000000007941 */ /* 0x000fea0003800000 */
.L_x_1489:
        /* <DEDUP_REMOVED lines=10> */
.L_x_1491:
        /* <DEDUP_REMOVED lines=8> */
.L_x_1492:
        /* <DEDUP_REMOVED lines=8> */
.L_x_1493:
        /* <DEDUP_REMOVED lines=8> */
.L_x_1494:
        /* <DEDUP_REMOVED lines=9> */
.L_x_1495:
[----:B------:R-:W-:Y:S01]  /*1c890*/  IMAD.MOV.U32 R10, RZ, RZ, R14 ;  /* 0x000000ffff0a7224 */ /* 0x000fe200078e000e */
[----:B------:R-:W-:Y:S06]  /*1c8a0*/  BRA `(.L_x_1496) ;  /* 0xffffffd400047947 */ /* 0x000fec000383ffff */
.L_x_1427:
[----:B------:R-:W-:Y:S01]  /*1c8b0*/  BSSY B0, `(.L_x_1497) ;  /* 0x0000006000007945 */ /* 0x000fe20003800000 */
[----:B------:R-:W-:Y:S01]  /*1c8c0*/  PLOP3.LUT P6, PT, P6, PT, PT, 0x8, 0x0 ;  /* 0x000000000000781c */ /* 0x000fe200037ce170 */
[----:B------:R-:W-:-:S12]  /*1c8d0*/  IMAD.MOV.U32 R15, RZ, RZ, -0x1 ;  /* 0xffffffffff0f7424 */ /* 0x000fd800078e00ff */
[----:B0-----:R-:W-:Y:S05]  /*1c8e0*/  WARPSYNC.COLLECTIVE R15, `(.L_x_1498) ;  /* 0x000000000f087348 */ /* 0x001fea0003c00000 */
[----:B------:R-:W-:Y:S01]  /*1c8f0*/  VOTE.ANY R14, PT, P6 ;  /* 0x00000000000e7806 */ /* 0x000fe200030e0100 */
[----:B0-----:R-:W-:Y:S06]  /*1c900*/  ENDCOLLECTIVE ;  /* 0x000000000000791b */ /* 0x001fec0003800000 */
.L_x_1498:
[----:B------:R-:W-:Y:S05]  /*1c910*/  BSYNC B0 ;  /* 0x0000000000007941 */ /* 0x000fea0003800000 */
.L_x_1497:
[----:B------:R0:W5:Y:S01]  /*1c920*/  LDL.LU R16, [R1+0xc] ;  /* 0x00000c0001107983 */ /* 0x0001620000300800 */
[----:B------:R-:W-:Y:S02]  /*1c930*/  IMAD.MOV.U32 R3, RZ, RZ, R14 ;  /* 0x000000ffff037224 */ /* 0x000fe400078e000e */
[----:B------:R-:W-:Y:S02]  /*1c940*/  IMAD.MOV.U32 R13, RZ, RZ, R5 ;  /* 0x000000ffff0d7224 */ /* 0x000fe400078e0005 */
[----:B------:R-:W1:Y:S01]  /*1c950*/  POPC R9, R3 ;  /* 0x0000000300097309 */ /* 0x000e620000000000 */
[----:B------:R-:W-:Y:S02]  /*1c960*/  IMAD.MOV.U32 R11, RZ, RZ, 0x1f ;  /* 0x0000001fff0b7424 */ /* 0x000fe400078e00ff */
[----:B------:R-:W-:Y:S02]  /*1c970*/  IMAD.MOV.U32 R15, RZ, RZ, -0x1 ;  /* 0xffffffffff0f7424 */ /* 0x000fe400078e00ff */
[----:B01----:R-:W-:-:S07]  /*1c980*/  IMAD.MOV.U32 R12, RZ, RZ, R9 ;  /* 0x000000ffff0c7224 */ /* 0x003fce00078e0009 */
[----:B-----5:R-:W-:Y:S05]  /*1c990*/  WARPSYNC.COLLECTIVE R15, `(.L_x_1499) ;  /* 0x000000000f087348 */ /* 0x020fea0003c00000 */
[----:B------:R0:W1:Y:S02]  /*1c9a0*/  SHFL.IDX P6, R14, R13, R12, R11 ;  /* 0x0000000c0d0e7389 */ /* 0x00006400000c000b */
[----:B01---5:R-:W-:Y:S01]  /*1c9b0*/  ENDCOLLECTIVE ;  /* 0x000000000000791b */ /* 0x023fe20003800000 */
.L_x_1499:
[----:B------:R-:W-:Y:S02]  /*1c9c0*/  IMAD.MOV.U32 R13, RZ, RZ, R7 ;  /* 0x000000ffff0d7224 */ /* 0x000fe400078e0007 */
[----:B------:R-:W-:-:S07]  /*1c9d0*/  IMAD.MOV.U32 R4, RZ, RZ, R14 ;  /* 0x000000ffff047224 */ /* 0x000fce00078e000e */
[----:B------:R-:W-:Y:S05]  /*1c9e0*/  WARPSYNC.COLLECTIVE R15, `(.L_x_1500) ;  /* 0x000000000f087348 */ /* 0x000fea0003c00000 */
[----:B------:R0:W1:Y:S02]  /*1c9f0*/  SHFL.IDX P6, R14, R13, R12, R11 ;  /* 0x0000000c0d0e7389 */ /* 0x00006400000c000b */
[----:B01----:R-:W-:Y:S01]  /*1ca00*/  ENDCOLLECTIVE ;  /* 0x000000000000791b */ /* 0x003fe20003800000 */
.L_x_1500:
[----:B------:R-:W-:Y:S02]  /*1ca10*/  IMAD.MOV.U32 R7, RZ, RZ, R14 ;  /* 0x000000ffff077224 */ /* 0x000fe400078e000e */
[----:B------:R-:W-:-:S05]  /*1ca20*/  IMAD.IADD R5, R9, 0x1, R16 ;  /* 0x0000000109057824 */ /* 0x000fca00078e0210 */
[----:B------:R1:W-:Y:S01]  /*1ca30*/  STL [R1+0xc], R5 ;  /* 0x00000c0501007387 */ /* 0x0003e20000100800 */
[----:B------:R-:W-:Y:S05]  /*1ca40*/  BRA `(.L_x_1501) ;  /* 0xffffffd000e47947 */ /* 0x000fea000383ffff */
.L_x_1429:
[----:B------:R-:W-:Y:S01]  /*1ca50*/  BSSY B0, `(.L_x_1502) ;  /* 0x0000008000007945 */ /* 0x000fe20003800000 */
[----:B------:R-:W-:Y:S02]  /*1ca60*/  IMAD.MOV.U32 R13, RZ, RZ, R2 ;  /* 0x000000ffff0d7224 */ /* 0x000fe400078e0002 */
[----:B------:R-:W-:Y:S02]  /*1ca70*/  IMAD.MOV.U32 R12, RZ, RZ, R9 ;  /* 0x000000ffff0c7224 */ /* 0x000fe400078e0009 */
[----:B------:R-:W-:Y:S02]  /*1ca80*/  IMAD.MOV.U32 R11, RZ, RZ, 0x1f ;  /* 0x0000001fff0b7424 */ /* 0x000fe400078e00ff */
[----:B------:R-:W-:-:S07]  /*1ca90*/  IMAD.MOV.U32 R15, RZ, RZ, -0x1 ;  /* 0xffffffffff0f7424 */ /* 0x000fce00078e00ff */
[----:B01----:R-:W-:Y:S05]  /*1caa0*/  WARPSYNC.COLLECTIVE R15, `(.L_x_1503) ;  /* 0x000000000f087348 */ /* 0x003fea0003c00000 */
[----:B------:R2:W3:Y:S02]  /*1cab0*/  SHFL.IDX P6, R14, R13, R12, R11 ;  /* 0x0000000c0d0e7389 */ /* 0x0004e400000c000b */
[----:B0123--:R-:W-:Y:S01]  /*1cac0*/  ENDCOLLECTIVE ;  /* 0x000000000000791b */ /* 0x00ffe20003800000 */
.L_x_1503:
[----:B------:R-:W-:Y:S05]  /*1cad0*/  BSYNC B0 ;  /* 0x0000000000007941 */ /* 0x000fea0003800000 */
.L_x_1502:
[----:B------:R-:W-:Y:S01]  /*1cae0*/  IMAD.MOV.U32 R2, RZ, RZ, R14 ;  /* 0x000000ffff027224 */ /* 0x000fe200078e000e */
[----:B------:R-:W-:Y:S06]  /*1caf0*/  BRA `(.L_x_1504) ;  /* 0xffffffd000d07947 */ /* 0x000fec000383ffff */
.L_x_1435:
[----:B0-----:R0:W1:Y:S02]  /*1cb00*/  SYNCS.PHASECHK.TRANS64.TRYWAIT P0, [R0+URZ+0x30820], R3 ;  /* 0x03082003000075a7 */ /* 0x001064000800017f */
[----:B-1----:R-:W-:Y:S05]  /*1cb10*/  @!P0 NANOSLEEP.SYNCS 0x989680 ;  /* 0x009896800000895d */ /* 0x002fea0003900000 */
[----:B------:R-:W1:Y:S02]  /*1cb20*/  @!P0 SYNCS.PHASECHK.TRANS64 P0, [R0+URZ+0x30820], R3 ;  /* 0x03082003000085a7 */ /* 0x000e64000800007f */
[----:B-1----:R-:W-:Y:S05]  /*1cb30*/  @!P0 BRA `(.L_x_1435) ;  /* 0xfffffffc00f08947 */ /* 0x002fea000383ffff */
[----:B------:R-:W-:Y:S05]  /*1cb40*/  BRA `(.L_x_1505) ;  /* 0xffffffdc00747947 */ /* 0x000fea000383ffff */
.L_x_1436:
[----:B------:R-:W1:Y:S01]  /*1cb50*/  S2R R2, SR_TID.X ;  /* 0x0000000000027919 */ /* 0x000e620000002100 */
[----:B------:R-:W-:Y:S01]  /*1cb60*/  BSSY B0, `(.L_x_1506) ;  /* 0x000000a000007945 */ /* 0x000fe20003800000 */
[----:B------:R-:W-:Y:S02]  /*1cb70*/  IMAD.MOV.U32 R12, RZ, RZ, RZ ;  /* 0x000000ffff0c7224 */ /* 0x000fe400078e00ff */
[----:B---3--:R-:W-:Y:S02]  /*1cb80*/  IMAD.MOV.U32 R11, RZ, RZ, 0x1f ;  /* 0x0000001fff0b7424 */ /* 0x008fe400078e00ff */
[----:B------:R-:W-:Y:S01]  /*1cb90*/  IMAD.MOV.U32 R15, RZ, RZ, -0x1 ;  /* 0xffffffffff0f7424 */ /* 0x000fe200078e00ff */
[----:B-1----:R-:W-:-:S04]  /*1cba0*/  SHF.R.U32.HI R2, RZ, 0x5, R2 ;  /* 0x00000005ff027819 */ /* 0x002fc80000011602 */
[----:B------:R-:W-:-:S05]  /*1cbb0*/  LOP3.LUT R2, R2, 0x3, RZ, 0xc0, !PT ;  /* 0x0000000302027812 */ /* 0x000fca00078ec0ff */
[----:B------:R-:W-:-:S07]  /*1cbc0*/  IMAD.MOV.U32 R13, RZ, RZ, R2 ;  /* 0x000000ffff0d7224 */ /* 0x000fce00078e0002 */
[----:B0-----:R-:W-:Y:S05]  /*1cbd0*/  WARPSYNC.COLLECTIVE R15, `(.L_x_1507) ;  /* 0x000000000f087348 */ /* 0x001fea0003c00000 */
[----:B------:R1:W2:Y:S02]  /*1cbe0*/  SHFL.IDX P6, R14, R13, R12, R11 ;  /* 0x0000000c0d0e7389 */ /* 0x0002a400000c000b */
[----:B012---:R-:W-:Y:S01]  /*1cbf0*/  ENDCOLLECTIVE ;  /* 0x000000000000791b */ /* 0x007fe20003800000 */
.L_x_1507:
[----:B------:R-:W-:Y:S05]  /*1cc00*/  BSYNC B0 ;  /* 0x0000000000007941 */ /* 0x000fea0003800000 */
.L_x_1506:
[----:B------:R-:W-:Y:S05]  /*1cc10*/  BRA `(.L_x_1508) ;  /* 0xffffffdc005c7947 */ /* 0x000fea000383ffff */
.L_x_1439:
[----:B------:R-:W-:Y:S01]  /*1cc20*/  BSSY B1, `(.L_x_1509) ;  /* 0x0000006000017945 */ /* 0x000fe20003800000 */
[----:B------:R-:W-:-:S07]  /*1cc30*/  IMAD.MOV.U32 R15, RZ, RZ, -0x1 ;  /* 0xffffffffff0f7424 */ /* 0x000fce00078e00ff */
[----:B01-3--:R-:W-:Y:S05]  /*1cc40*/  WARPSYNC.COLLECTIVE R15, `(.L_x_1510) ;  /* 0x000000000f0c7348 */ /* 0x00bfea0003c00000 */
[----:B------:R-:W-:Y:S02]  /*1cc50*/  ELECT P6, UR62, PT ;  /* 0x00000000003e782f */ /* 0x000fe400038c0000 */
[----:B------:R-:W-:Y:S01]  /*1cc60*/  MOV R14, UR62 ;  /* 0x0000003e000e7c02 */ /* 0x000fe20008000f00 */
[----:B01-3--:R-:W-:Y:S10]  /*1cc70*/  ENDCOLLECTIVE ;  /* 0x000000000000791b */ /* 0x00bff40003800000 */
.L_x_1510:
[----:B------:R-:W-:Y:S05]  /*1cc80*/  BSYNC B1 ;  /* 0x0000000000017941 */ /* 0x000fea0003800000 */
.L_x_1509:
[----:B------:R-:W-:Y:S05]  /*1cc90*/  BRA `(.L_x_1511) ;  /* 0xffffffdc00547947 */ /* 0x000fea000383ffff */
.L_x_1441:
[----:B0-----:R0:W1:Y:S02]  /*1cca0*/  SYNCS.PHASECHK.TRANS64.TRYWAIT P0, [R6+URZ], R5 ;  /* 0x00000005060075a7 */ /* 0x001064000800017f */
[----:B-1----:R-:W-:Y:S05]  /*1ccb0*/  @!P0 NANOSLEEP.SYNCS 0x989680 ;  /* 0x009896800000895d */ /* 0x002fea0003900000 */
[----:B------:R-:W1:Y:S02]  /*1ccc0*/  @!P0 SYNCS.PHASECHK.TRANS64 P0, [R6+URZ], R5 ;  /* 0x00000005060085a7 */ /* 0x000e64000800007f */
[----:B-1----:R-:W-:Y:S05]  /*1ccd0*/  @!P0 BRA `(.L_x_1441) ;  /* 0xfffffffc00f08947 */ /* 0x002fea000383ffff */
[----:B------:R-:W-:Y:S05]  /*1cce0*/  BRA `(.L_x_1512) ;  /* 0xffffffdc00947947 */ /* 0x000fea000383ffff */
.L_x_1442:
[----:B-1----:R1:W2:Y:S02]  /*1ccf0*/  SYNCS.PHASECHK.TRANS64.TRYWAIT P0, [R7+URZ], R2 ;  /* 0x00000002070075a7 */ /* 0x0022a4000800017f */
[----:B--2---:R-:W-:Y:S05]  /*1cd00*/  @!P0 NANOSLEEP.SYNCS 0x989680 ;  /* 0x009896800000895d */ /* 0x004fea0003900000 */
[----:B------:R-:W2:Y:S02]  /*1cd10*/  @!P0 SYNCS.PHASECHK.TRANS64 P0, [R7+URZ], R2 ;  /* 0x00000002070085a7 */ /* 0x000ea4000800007f */
[----:B--2---:R-:W-:Y:S05]  /*1cd20*/  @!P0 BRA `(.L_x_1442) ;  /* 0xfffffffc00f08947 */ /* 0x004fea000383ffff */
[----:B------:R-:W-:Y:S05]  /*1cd30*/  BRA `(.L_x_1513) ;  /* 0xffffffdc00887947 */ /* 0x000fea000383ffff */
.L_x_1444:
[----:B--2---:R2:W4:Y:S02]  /*1cd40*/  SYNCS.PHASECHK.TRANS64.TRYWAIT P0, [R4+URZ], R5 ;  /* 0x00000005040075a7 */ /* 0x004524000800017f */
[----:B----4-:R-:W-:Y:S05]  /*1cd50*/  @!P0 NANOSLEEP.SYNCS 0x989680 ;  /* 0x009896800000895d */ /* 0x010fea0003900000 */
[----:B------:R-:W4:Y:S02]  /*1cd60*/  @!P0 SYNCS.PHASECHK.TRANS64 P0, [R4+URZ], R5 ;  /* 0x00000005040085a7 */ /* 0x000f24000800007f */
[----:B----4-:R-:W-:Y:S05]  /*1cd70*/  @!P0 BRA `(.L_x_1444) ;  /* 0xfffffffc00f08947 */ /* 0x010fea000383ffff */
[----:B------:R-:W-:Y:S05]  /*1cd80*/  BRA `(.L_x_1514) ;  /* 0xffffffdc008c7947 */ /* 0x000fea000383ffff */
.L_x_1515:
        /* <DEDUP_REMOVED lines=15> */
.L_x_3204:


//--------------------- .text._ZN7cutlass13device_kernelIN5flash11enable_sm90INS1_16FlashAttnFwdSm90INS1_25CollectiveMainloopFwdSm90ILi2EN4cute5tupleIJNS5_1CILi1EEES8_S8_EEENS6_IJNS7_ILi128EEENS7_ILi64EEENS7_ILi256EEEEEELi256ENS_10bfloat16_tEfNS_4arch4Sm90ELb0ELb1ELb1ELb1ELb0ELb1ELb0ELb1ELb1ELb1ELb1ELb0EEENS1_21CollectiveEpilogueFwdINS6_IJSA_SC_SB_EEES9_SE_SG_Li256ELb1ELb1ELb1ELb0EEENS1_36VarlenDynamicPersistentTileSchedulerILi128ELi64ELi256ELi128ELb1ELb1ELb1ELb1ELb0ELb1EEEEEEEEEvNT_6ParamsE --------------------------
	.section	.text._ZN7cutlass13device_kernelIN5flash11enable_sm90INS1_16FlashAttnFwdSm90INS1_25CollectiveMainloopFwdSm90ILi2EN4cute5tupleIJNS5_1CILi1EEES8_S8_EEENS6_IJNS7_ILi128EEENS7_ILi64EEENS7_ILi256EEEEEELi256ENS_10bfloat16_tEfNS_4arch4Sm90ELb0ELb1ELb1ELb1ELb0ELb1ELb0ELb1ELb1ELb1ELb1ELb0EEENS1_21CollectiveEpilogueFwdINS6_IJSA_SC_SB_EEES9_SE_SG_Li256ELb1ELb1ELb1ELb0EEENS1_36VarlenDynamicPersistentTileSchedulerILi128ELi64ELi256ELi128ELb1ELb1ELb1ELb1ELb0ELb1EEEEEEEEEvNT_6ParamsE,"ax",@progbits
	.align	128
.text._ZN7cutlass13device_kernelIN5flash11enable_sm90INS1_16FlashAttnFwdSm90INS1_25CollectiveMainloopFwdSm90ILi2EN4cute5tupleIJNS5_1CILi1EEES8_S8_EEENS6_IJNS7_ILi128EEENS7_ILi64EEENS7_ILi256EEEEEELi256ENS_10bfloat16_tEfNS_4arch4Sm90ELb0ELb1ELb1ELb1ELb0ELb1ELb0ELb1ELb1ELb1ELb1ELb0EEENS1_21CollectiveEpilogueFwdINS6_IJSA_SC_SB_EEES9_SE_SG_Li256ELb1ELb1ELb1ELb0EEENS1_36VarlenDynamicPersistentTileSchedulerILi128ELi64ELi256ELi128ELb1ELb1ELb1ELb1ELb0ELb1EEEEEEEEEvNT_6ParamsE:
        .type           _ZN7cutlass13device_kernelIN5flash11enable_sm90INS1_16FlashAttnFwdSm90INS1_25CollectiveMainloopFwdSm90ILi2EN4cute5tupleIJNS5_1CILi1EEES8_S8_EEENS6_IJNS7_ILi128EEENS7_ILi64EEENS7_ILi256EEEEEELi256ENS_10bfloat16_tEfNS_4arch4Sm90ELb0ELb1ELb1ELb1ELb0ELb1ELb0ELb1ELb1ELb1ELb1ELb0EEENS1_21CollectiveEpilogueFwdINS6_IJSA_SC_SB_EEES9_SE_SG_Li256ELb1ELb1ELb1ELb0EEENS1_36VarlenDynamicPersistentTileSchedulerILi128ELi64ELi256ELi128ELb1ELb1ELb1ELb1ELb0ELb1EEEEEEEEEvNT_6ParamsE,@function
        .size           _ZN7cutlass13device_kernelIN5flash11enable_sm90INS1_16FlashAttnFwdSm90INS1_25CollectiveMainloopFwdSm90ILi2EN4cute5tupleIJNS5_1CILi1EEES8_S8_EEENS6_IJNS7_ILi128EEENS7_ILi64EEENS7_ILi256EEEEEELi256ENS_10bfloat16_tEfNS_4arch4Sm90ELb0ELb1ELb1ELb1ELb0ELb1ELb0ELb1ELb1ELb1ELb1ELb0EEENS1_21CollectiveEpilogueFwdINS6_IJSA_SC_SB_EEES9_SE_SG_Li256ELb1ELb1ELb1ELb0EEENS1_36VarlenDynamicPersistentTileSchedulerILi128ELi64ELi256ELi128ELb1ELb1ELb1ELb1ELb0ELb1EEEEEEEEEvNT_6ParamsE,(.L_x_3205 - _ZN7cutlass13device_kernelIN5flash11enable_sm90INS1_16FlashAttnFwdSm90INS1_25CollectiveMainloopFwdSm90ILi2EN4cute5tupleIJNS5_1CILi1EEES8_S8_EEENS6_IJNS7_ILi128EEENS7_ILi64EEENS7_ILi256EEEEEELi256ENS_10bfloat16_tEfNS_4arch4Sm90ELb0ELb1ELb1ELb1ELb0ELb1ELb0ELb1ELb1ELb1ELb1ELb0EEENS1_21CollectiveEpilogueFwdINS6_IJSA_SC_SB_EEES9_SE_SG_Li256ELb1ELb1ELb1ELb0EEENS1_36VarlenDynamicPersistentTileSchedulerILi128ELi64ELi256ELi128ELb1ELb1ELb1ELb1ELb0ELb1EEEEEEEEEvNT_6ParamsE)
        .other          _ZN7cutlass13device_kernelIN5flash11enable_sm90INS1_16FlashAttnFwdSm90INS1_25CollectiveMainloopFwdSm90ILi2EN4cute5tupleIJNS5_1CILi1EEES8_S8_EEENS6_IJNS7_ILi128EEENS7_ILi64EEENS7_ILi256EEEEEELi256ENS_10bfloat16_tEfNS_4arch4Sm90ELb0ELb1ELb1ELb1ELb0ELb1ELb0ELb1ELb1ELb1ELb1ELb0EEENS1_21CollectiveEpilogueFwdINS6_IJSA_SC_SB_EEES9_SE_SG_Li256ELb1ELb1ELb1ELb0EEENS1_36VarlenDynamicPersistentTileSchedulerILi128ELi64ELi256ELi128ELb1ELb1ELb1ELb1ELb0ELb1EEEEEEEEEvNT_6ParamsE,@"STO_CUDA_ENTRY STV_DEFAULT"
_ZN7cutlass13device_kernelIN5flash11enable_sm90INS1_16FlashAttnFwdSm90INS1_25CollectiveMainloopFwdSm90ILi2EN4cute5tupleIJNS5_1CILi1EEES8_S8_EEENS6_IJNS7_ILi128EEENS7_ILi64EEENS7_ILi256EEEEEELi256ENS_10bfloat16_tEfNS_4arch4Sm90ELb0ELb1ELb1ELb1ELb0ELb1ELb0ELb1ELb1ELb1ELb1ELb0EEENS1_21CollectiveEpilogueFwdINS6_IJSA_SC_SB_EEES9_SE_SG_Li256ELb1ELb1ELb1ELb0EEENS1_36VarlenDynamicPersistentTileSchedulerILi128ELi64ELi256ELi128ELb1ELb1ELb1ELb1ELb0ELb1EEEEEEEEEvNT_6ParamsE:
        /* <DEDUP_REMOVED lines=24> */
.L_x_1517:
[----:B------:R-:W-:Y:S05]  /*0180*/  BSYNC B0 ;  /* 0x0000000000007941 */ /* 0x000fea0003800000 */
.L_x_1516:
        /* <DEDUP_REMOVED lines=41> */
.L_x_1518:
        /* <DEDUP_REMOVED lines=22> */
.L_x_1519:
        /* <DEDUP_REMOVED lines=18> */
.L_x_1520:
        /* <DEDUP_REMOVED lines=22> */
.L_x_1521:
        /* <DEDUP_REMOVED lines=22> */
.L_x_1522:
        /* <DEDUP_REMOVED lines=9> */
.L_x_1525:
        /* <DEDUP_REMOVED lines=8> */
[----:B-1----:R-:W-:-:S06]  /*0a70*/  ULEA UR4, UR5, UR4, 0x18 ;  /* 0x0000000405047291 */ /* 0x002fcc000f8ec03f */
[----:B------:R-:W-:Y:S01]  /*0a80*/  IMAD.U32 R16, RZ, RZ, UR4 ;  /* 0x00000004ff107e24 */ /* 0x000fe2000f8e00ff */
[----:B------:R-:W-:-:S04]  /*0a90*/  ULDC UR4, c[0x0][0xc3c] ;  /* 0x00030f0000047ab9 */ /* 0x000fc80000000800 */
[----:B------:R-:W1:Y:S01]  /*0aa0*/  LDS.128 R24, [R16+0x308d0] ;  /* 0x0308d00010187984 */ /* 0x000e620000000c00 */
[----:B------:R-:W-:Y:S06]  /*0ab0*/  BAR.ARV 0x4, 0x180 ;  /* 0x0106000000007b1d */ /* 0x000fec0000002000 */
[----:B-1----:R-:W-:-:S13]  /*0ac0*/  ISETP.GE.AND P0, PT, R27, UR4, PT ;  /* 0x000000041b007c0c */ /* 0x002fda000bf06270 */
[----:B------:R-:W-:Y:S05]  /*0ad0*/  @P0 BRA `(.L_x_1526) ;  /* 0x000002e800600947 */ /* 0x000fea0003800000 */
[----:B------:R-:W2:Y:S01]  /*0ae0*/  LDL R0, [R1+0xa4] ;  /* 0x0000a40001007983 */ /* 0x000ea20000100800 */
[----:B------:R-:W-:Y:S02]  /*0af0*/  VIADD R6, R6, 0xffffff80 ;  /* 0xffffff8006067836 */ /* 0x000fe40000000000 */
[----:B------:R-:W-:Y:S02]  /*0b00*/  IMAD.MOV.U32 R236, RZ, RZ, RZ ;  /* 0x000000ffffec7224 */ /* 0x000fe400078e00ff */
[----:B------:R-:W-:Y:S01]  /*0b10*/  IMAD.MOV.U32 R218, RZ, RZ, RZ ;  /* 0x000000ffffda7224 */ /* 0x000fe200078e00ff */
[----:B------:R-:W-:-:S04]  /*0b20*/  SHF.R.S32.HI R3, RZ, 0x1f, R6 ;  /* 0x0000001fff037819 */ /* 0x000fc80000011406 */
[CC--:B0-----:R-:W-:Y:S02]  /*0b30*/  LEA.HI R2, R3.reuse, R6.reuse, RZ, 0x4 ;  /* 0x0000000603027211 */ /* 0x0c1fe400078f20ff */
[CC--:B------:R-:W-:Y:S02]  /*0b40*/  LEA.HI R4, R3.reuse, R6.reuse, RZ, 0x5 ;  /* 0x0000000603047211 */ /* 0x0c0fe400078f28ff */
[----:B------:R-:W-:Y:S02]  /*0b50*/  SHF.R.S32.HI R7, RZ, 0x4, R2 ;  /* 0x00000004ff077819 */ /* 0x000fe40000011402 */
[----:B------:R-:W-:Y:S01]  /*0b60*/  LOP3.LUT R5, R2, 0x3fffff0, RZ, 0xc0, !PT ;  /* 0x03fffff002057812 */ /* 0x000fe200078ec0ff */
[----:B------:R-:W-:Y:S01]  /*0b70*/  IMAD.SHL.U32 R4, R4, 0x20, RZ ;  /* 0x0000002004047824 */ /* 0x000fe200078e00ff */
[----:B------:R-:W-:Y:S02]  /*0b80*/  LEA.HI R2, R2, R7, RZ, 0x1 ;  /* 0x0000000702027211 */ /* 0x000fe400078f08ff */
[----:B------:R-:W-:Y:S01]  /*0b90*/  LEA.HI R23, R3, R6, RZ, 0x3 ;  /* 0x0000000603177211 */ /* 0x000fe200078f18ff */
[----:B------:R-:W-:Y:S01]  /*0ba0*/  IMAD.IADD R5, R6, 0x1, -R5 ;  /* 0x0000000106057824 */ /* 0x000fe200078e0a05 */
[----:B------:R-:W-:-:S02]  /*0bb0*/  LOP3.LUT R2, R2, 0x1ffffffe, RZ, 0xc0, !PT ;  /* 0x1ffffffe02027812 */ /* 0x000fc400078ec0ff */
[----:B------:R-:W-:Y:S02]  /*0bc0*/  LOP3.LUT R4, R4, 0xfffffc00, RZ, 0xc0, !PT ;  /* 0xfffffc0004047812 */ /* 0x000fe400078ec0ff */
[----:B------:R-:W-:Y:S01]  /*0bd0*/  LEA.HI R10, R3, R6, RZ, 0x2 ;  /* 0x00000006030a7211 */ /* 0x000fe200078f10ff */
[----:B------:R-:W-:-:S03]  /*0be0*/  IMAD.IADD R2, R7, 0x1, -R2 ;  /* 0x0000000107027824 */ /* 0x000fc600078e0a02 */
[----:B------:R-:W-:-:S05]  /*0bf0*/  LOP3.LUT R13, R10, 0xfffffffc, RZ, 0xc0, !PT ;  /* 0xfffffffc0a0d7812 */ /* 0x000fca00078ec0ff */
[----:B------:R-:W-:Y:S01]  /*0c00*/  IMAD.IADD R13, R6, 0x1, -R13 ;  /* 0x00000001060d7824 */ /* 0x000fe200078e0a0d */
[----:B--2---:R-:W-:Y:S02]  /*0c10*/  R2UR UR4, R0 ;  /* 0x00000000000472ca */ /* 0x004fe400000e0000 */
[----:B------:R-:W-:-:S04]  /*0c20*/  LEA.HI R0, R3, R6, RZ, 0x7 ;  /* 0x0000000603007211 */ /* 0x000fc800078f38ff */
[----:B------:R-:W-:-:S05]  /*0c30*/  LOP3.LUT R9, R0, 0xffffff80, RZ, 0xc0, !PT ;  /* 0xffffff8000097812 */ /* 0x000fca00078ec0ff */
[----:B------:R-:W-:Y:S02]  /*0c40*/  IMAD.IADD R28, R6, 0x1, -R9 ;  /* 0x00000001061c7824 */ /* 0x000fe400078e0a09 */
[----:B------:R-:W-:Y:S01]  /*0c50*/  IMAD R9, R5, 0x40, R4 ;  /* 0x0000004005097824 */ /* 0x000fe200078e0204 */
[----:B------:R-:W-:Y:S01]  /*0c60*/  LEA.HI R4, R3, R6, RZ, 0x6 ;  /* 0x0000000603047211 */ /* 0x000fe200078f30ff */
[----:B------:R-:W-:Y:S01]  /*0c70*/  ULOP3.LUT UR4, UR4, 0x1, URZ, 0xfc, !UPT ;  /* 0x0000000104047892 */ /* 0x000fe2000f8efc3f */
[----:B------:R-:W-:Y:S01]  /*0c80*/  SHF.R.S32.HI R7, RZ, 0x1f, R28 ;  /* 0x0000001fff077819 */ /* 0x000fe2000001141c */
[----:B------:R-:W-:Y:S01]  /*0c90*/  STL [R1+0x7c], R28 ;  /* 0x00007c1c01007387 */ /* 0x000fe20000100800 */
[----:B------:R-:W-:Y:S01]  /*0ca0*/  LOP3.LUT R3, R23, 0xfffffff8, RZ, 0xc0, !PT ;  /* 0xfffffff817037812 */ /* 0x000fe200078ec0ff */
[----:B------:R-:W-:Y:S01]  /*0cb0*/  IMAD.SHL.U32 R4, R4, 0x8, RZ ;  /* 0x0000000804047824 */ /* 0x000fe200078e00ff */
[----:B------:R-:W-:Y:S02]  /*0cc0*/  LEA.HI R8, R7, R28, RZ, 0x2 ;  /* 0x0000001c07087211 */ /* 0x000fe400078f10ff */
[----:B------:R-:W-:Y:S01]  /*0cd0*/  SHF.R.S32.HI R5, RZ, 0x7, R0 ;  /* 0x00000007ff057819 */ /* 0x000fe20000011400 */
[----:B------:R-:W-:Y:S01]  /*0ce0*/  IMAD.IADD R12, R6, 0x1, -R3 ;  /* 0x00000001060c7824 */ /* 0x000fe200078e0a03 */
[--C-:B------:R-:W-:Y:S01]  /*0cf0*/  SHF.R.S32.HI R10, RZ, 0x2, R8.reuse ;  /* 0x00000002ff0a7819 */ /* 0x100fe20000011408 */
[----:B------:R-:W-:Y:S01]  /*0d00*/  IMAD R3, R2, 0x8, R9 ;  /* 0x0000000802037824 */ /* 0x000fe200078e0209 */
[----:B------:R-:W-:Y:S01]  /*0d10*/  SHF.R.S32.HI R11, RZ, 0x1f, R8 ;  /* 0x0000001fff0b7819 */ /* 0x000fe20000011408 */
[----:B------:R-:W-:Y:S01]  /*0d20*/  IMAD.SHL.U32 R200, R12, 0x4, RZ ;  /* 0x000000040cc87824 */ /* 0x000fe200078e00ff */
[----:B------:R-:W-:Y:S01]  /*0d30*/  LEA.HI R0, R0, R5, RZ, 0x1 ;  /* 0x0000000500007211 */ /* 0x000fe200078f08ff */
[----:B------:R-:W-:Y:S01]  /*0d40*/  STL [R1+0x44], R12 ;  /* 0x0000440c01007387 */ /* 0x000fe20000100800 */
[----:B------:R-:W-:Y:S01]  /*0d50*/  LEA.HI R11, R11, R10, RZ, 0x3 ;  /* 0x0000000a0b0b7211 */ /* 0x000fe200078f18ff */
[----:B------:R-:W-:Y:S01]  /*0d60*/  VIADD R233, R200, 0x40 ;  /* 0x00000040c8e97836 */ /* 0x000fe20000000000 */
[----:B------:R-:W-:Y:S01]  /*0d70*/  SHF.R.S32.HI R23, RZ, 0x3, R23 ;  /* 0x00000003ff177819 */ /* 0x000fe20000011417 */
[----:B------:R0:W-:Y:S01]  /*0d80*/  STL [R1+0xa0], R3 ;  /* 0x0000a00301007387 */ /* 0x0001e20000100800 */
[----:B------:R-:W-:Y:S01]  /*0d90*/  LOP3.LUT R0, R0, 0x3fffffe, RZ, 0xc0, !PT ;  /* 0x03fffffe00007812 */ /* 0x000fe200078ec0ff */
[----:B------:R-:W-:Y:S01]  /*0da0*/  IMAD.IADD R221, R200, 0x1, R233 ;  /* 0x00000001c8dd7824 */ /* 0x000fe200078e02e9 */
[----:B------:R-:W-:Y:S01]  /*0db0*/  LOP3.LUT R11, R11, 0xfffffff8, RZ, 0xc0, !PT ;  /* 0xfffffff80b0b7812 */ /* 0x000fe200078ec0ff */
[----:B------:R-:W-:Y:S01]  /*0dc0*/  IMAD.SHL.U32 R18, R12, 0x8, RZ ;  /* 0x000000080c127824 */ /* 0x000fe200078e00ff */
[----:B------:R-:W-:Y:S01]  /*0dd0*/  LEA.HI R7, R7, R28, RZ, 0x5 ;  /* 0x0000001c07077211 */ /* 0x000fe200078f28ff */
[----:B------:R-:W-:Y:S01]  /*0de0*/  IMAD.IADD R0, R5, 0x1, -R0 ;  /* 0x0000000105007824 */ /* 0x000fe200078e0a00 */
[----:B------:R-:W-:Y:S01]  /*0df0*/  LEA.HI R2, R13, R13, RZ, 0x1 ;  /* 0x0000000d0d027211 */ /* 0x000fe200078f08ff */
[----:B------:R-:W-:Y:S01]  /*0e00*/  IMAD.IADD R10, R10, 0x1, -R11 ;  /* 0x000000010a0a7824 */ /* 0x000fe200078e0a0b */
[----:B------:R-:W-:Y:S01]  /*0e10*/  SHF.R.S32.HI R7, RZ, 0x5, R7 ;  /* 0x00000005ff077819 */ /* 0x000fe20000011407 */
[C---:B0-----:R-:W-:Y:S01]  /*0e20*/  VIADD R3, R23.reuse, 0x40 ;  /* 0x0000004017037836 */ /* 0x041fe20000000000 */
[----:B------:R-:W-:Y:S01]  /*0e30*/  LOP3.LUT R2, R2, 0x1ffffffe, RZ, 0xc0, !PT ;  /* 0x1ffffffe02027812 */ /* 0x000fe200078ec0ff */
[----:B------:R-:W-:Y:S01]  /*0e40*/  VIADD R5, R23, 0x60 ;  /* 0x0000006017057836 */ /* 0x000fe20000000000 */
[----:B------:R-:W-:Y:S01]  /*0e50*/  LOP3.LUT R30, R4, 0xfffffe00, RZ, 0xc0, !PT ;  /* 0xfffffe00041e7812 */ /* 0x000fe200078ec0ff */
[----:B------:R-:W-:Y:S01]  /*0e60*/  IMAD R7, R7, 0x10, R10 ;  /* 0x0000001007077824 */ /* 0x000fe200078e020a */
[----:B------:R-:W-:Y:S01]  /*0e70*/  SHF.R.S32.HI R6, RZ, 0x1f, R3 ;  /* 0x0000001fff067819 */ /* 0x000fe20000011403 */
[----:B------:R-:W-:Y:S01]  /*0e80*/  IMAD.IADD R2, R13, 0x1, -R2 ;  /* 0x000000010d027824 */ /* 0x000fe200078e0a02 */
[----:B------:R-:W-:Y:S01]  /*0e90*/  SHF.R.S32.HI R10, RZ, 0x1f, R5 ;  /* 0x0000001fff0a7819 */ /* 0x000fe20000011405 */
[----:B------:R-:W-:Y:S01]  /*0ea0*/  VIADD R29, R23, 0x20 ;  /* 0x00000020171d7836 */ /* 0x000fe20000000000 */
[----:B------:R-:W-:Y:S01]  /*0eb0*/  LEA.HI R6, R6, R3, RZ, 0x3 ;  /* 0x0000000306067211 */ /* 0x000fe200078f18ff */
[----:B------:R-:W-:Y:S01]  /*0ec0*/  IMAD.SHL.U32 R3, R3, 0x40, RZ ;  /* 0x0000004003037824 */ /* 0x000fe200078e00ff */
[----:B------:R-:W-:Y:S01]  /*0ed0*/  LEA.HI R9, R10, R5, RZ, 0x3 ;  /* 0x000000050a097211 */ /* 0x000fe200078f18ff */
[----:B------:R-:W-:Y:S01]  /*0ee0*/  IMAD.SHL.U32 R5, R5, 0x40, RZ ;  /* 0x0000004005057824 */ /* 0x000fe200078e00ff */
[----:B------:R-:W-:Y:S01]  /*0ef0*/  LOP3.LUT R8, R8, 0x7ffffffc, RZ, 0xc0, !PT ;  /* 0x7ffffffc08087812 */ /* 0x000fe200078ec0ff */
[----:B------:R-:W-:Y:S01]  /*0f00*/  IMAD.SHL.U32 R10, R6, 0x40, RZ ;  /* 0x00000040060a7824 */ /* 0x000fe200078e00ff */
[----:B------:R-:W-:Y:S01]  /*0f10*/  SHF.R.S32.HI R6, RZ, 0x1f, R221 ;  /* 0x0000001fff067819 */ /* 0x000fe200000114dd */
[----:B------:R-:W-:Y:S01]  /*0f20*/  IMAD.SHL.U32 R15, R9, 0x40, RZ ;  /* 0x00000040090f7824 */ /* 0x000fe200078e00ff */
[----:B------:R-:W-:Y:S01]  /*0f30*/  LOP3.LUT R3, R3, 0x1c0, RZ, 0xc0, !PT ;  /* 0x000001c003037812 */ /* 0x000fe200078ec0ff */
[----:B------:R-:W-:Y:S01]  /*0f40*/  IMAD R24, R0, 0x40, R7 ;  /* 0x0000004000187824 */ /* 0x000fe200078e0207 */
[----:B------:R-:W-:Y:S01]  /*0f50*/  LOP3.LUT R13, R5, 0x1c0, RZ, 0xc0, !PT ;  /* 0x000001c0050d7812 */ /* 0x000fe200078ec0ff */
[----:B------:R-:W-:Y:S01]  /*0f60*/  IMAD.SHL.U32 R0, R29, 0x40, RZ ;  /* 0x000000401d007824 */ /* 0x000fe200078e00ff */
[----:B------:R-:W-:Y:S01]  /*0f70*/  LEA.HI R9, R6, R221, RZ, 0x3 ;  /* 0x000000dd06097211 */ /* 0x000fe200078f18ff */
[----:B------:R-:W-:Y:S01]  /*0f80*/  IMAD.SHL.U32 R22, R23, 0x40, RZ ;  /* 0x0000004017167824 */ /* 0x000fe200078e00ff */
[--C-:B------:R-:W-:Y:S01]  /*0f90*/  LOP3.LUT R5, R3, 0x38, R18.reuse, 0xf8, !PT ;  /* 0x0000003803057812 */ /* 0x100fe200078ef812 */
[----:B------:R-:W-:Y:S01]  /*0fa0*/  STL [R1+0x9c], R24 ;  /* 0x00009c1801007387 */ /* 0x000fe20000100800 */
[----:B------:R-:W-:Y:S01]  /*0fb0*/  SHF.R.U32.HI R11, RZ, 0x3, R3 ;  /* 0x00000003ff0b7819 */ /* 0x000fe20000011603 */
[----:B------:R-:W-:Y:S01]  /*0fc0*/  VIADD R234, R200, 0x20 ;  /* 0x00000020c8ea7836 */ /* 0x000fe20000000000 */
[----:B------:R-:W-:Y:S01]  /*0fd0*/  LOP3.LUT R10, R10, 0xfffffe00, RZ, 0xc0, !PT ;  /* 0xfffffe000a0a7812 */ /* 0x000fe200078ec0ff */
[----:B------:R-:W-:Y:S01]  /*0fe0*/  STL [R1+0x28], R30 ;  /* 0x0000281e01007387 */ /* 0x000fe20000100800 */
[C---:B------:R-:W-:Y:S01]  /*0ff0*/  LOP3.LUT R14, R13.reuse, 0x38, R18, 0xf8, !PT ;  /* 0x000000380d0e7812 */ /* 0x040fe200078ef812 */
[----:B------:R-:W-:Y:S01]  /*1000*/  VIADD R235, R200, 0x60 ;  /* 0x00000060c8eb7836 */ /* 0x000fe20000000000 */
[----:B------:R-:W-:Y:S01]  /*1010*/  SHF.R.U32.HI R17, RZ, 0x3, R13 ;  /* 0x00000003ff117819 */ /* 0x000fe2000001160d */
[----:B------:R-:W-:Y:S01]  /*1020*/  IMAD.IADD R8, R28, 0x1, -R8 ;  /* 0x000000011c087824 */ /* 0x000fe200078e0a08 */
[----:B------:R-:W-:-:S02]  /*1030*/  LOP3.LUT R20, R13, 0x38, R9, 0xf8, !PT ;  /* 0x000000380d147812 */ /* 0x000fc400078ef809 */
[----:B------:R-:W-:Y:S01]  /*1040*/  LOP3.LUT R13, R10, R5, R11, 0xf6, !PT ;  /* 0x000000050a0d7212 */ /* 0x000fe200078ef60b */
[----:B------:R-:W-:Y:S01]  /*1050*/  IMAD.SHL.U32 R230, R8, 0x2, RZ ;  /* 0x0000000208e67824 */ /* 0x000fe200078e00ff */
[----:B------:R-:W-:Y:S02]  /*1060*/  SHF.R.S32.HI R5, RZ, 0x1f, R29 ;  /* 0x0000001fff057819 */ /* 0x000fe4000001141d */
[----:B------:R-:W-:Y:S01]  /*1070*/  LOP3.LUT R15, R15, 0xfffffe00, RZ, 0xc0, !PT ;  /* 0xfffffe000f0f7812 */ /* 0x000fe200078ec0ff */
[C---:B------:R-:W-:Y:S01]  /*1080*/  VIADD R42, R230.reuse, 0x8 ;  /* 0x00000008e62a7836 */ /* 0x040fe20000000000 */
[----:B------:R-:W-:Y:S01]  /*1090*/  LEA.HI R5, R5, R29, RZ, 0x3 ;  /* 0x0000001d05057211 */ /* 0x000fe200078f18ff */
[----:B------:R-:W-:Y:S01]  /*10a0*/  VIADD R41, R230, 0x10 ;  /* 0x00000010e6297836 */ /* 0x000fe20000000000 */
[----:B------:R-:W-:Y:S01]  /*10b0*/  LEA.HI R6, R6, R221, RZ, 0x6 ;  /* 0x000000dd06067211 */ /* 0x000fe200078f30ff */
[----:B------:R-:W-:Y:S01]  /*10c0*/  VIADD R40, R230, 0x18 ;  /* 0x00000018e6287836 */ /* 0x000fe20000000000 */
[----:B------:R-:W-:Y:S01]  /*10d0*/  LOP3.LUT R29, R0, 0x1c0, RZ, 0xc0, !PT ;  /* 0x000001c0001d7812 */ /* 0x000fe200078ec0ff */
[----:B------:R-:W-:Y:S01]  /*10e0*/  IMAD.SHL.U32 R5, R5, 0x40, RZ ;  /* 0x0000004005057824 */ /* 0x000fe200078e00ff */
[----:B------:R-:W-:Y:S01]  /*10f0*/  LOP3.LUT R12, R3, 0x38, R9, 0xf8, !PT ;  /* 0x00000038030c7812 */ /* 0x000fe200078ef809 */
[----:B------:R-:W-:Y:S01]  /*1100*/  IMAD.SHL.U32 R6, R6, 0x80, RZ ;  /* 0x0000008006067824 */ /* 0x000fe200078e00ff */
[----:B------:R-:W-:Y:S01]  /*1110*/  LOP3.LUT R3, R22, 0x1c0, RZ, 0xc0, !PT ;  /* 0x000001c016037812 */ /* 0x000fe200078ec0ff */
[C---:B------:R-:W-:Y:S01]  /*1120*/  VIADD R39, R230.reuse, 0x20 ;  /* 0x00000020e6277836 */ /* 0x040fe20000000000 */
[----:B------:R-:W-:Y:S01]  /*1130*/  LOP3.LUT R0, R9, 0x38, RZ, 0xc0, !PT ;  /* 0x0000003809007812 */ /* 0x000fe200078ec0ff */
[C---:B------:R-:W-:Y:S01]  /*1140*/  VIADD R38, R230.reuse, 0x28 ;  /* 0x00000028e6267836 */ /* 0x040fe20000000000 */
[----:B------:R-:W-:Y:S01]  /*1150*/  LOP3.LUT R21, R15, R14, R17, 0xf6, !PT ;  /* 0x0000000e0f157212 */ /* 0x000fe200078ef611 */
[C---:B------:R-:W-:Y:S01]  /*1160*/  VIADD R37, R230.reuse, 0x30 ;  /* 0x00000030e6257836 */ /* 0x040fe20000000000 */
[----:B------:R-:W-:Y:S01]  /*1170*/  SHF.R.U32.HI R14, RZ, 0x3, R29 ;  /* 0x00000003ff0e7819 */ /* 0x000fe2000001161d */
[C---:B------:R-:W-:Y:S01]  /*1180*/  VIADD R36, R230.reuse, 0x38 ;  /* 0x00000038e6247836 */ /* 0x040fe20000000000 */
[----:B------:R-:W-:Y:S01]  /*1190*/  LOP3.LUT R4, R29, 0x38, R9, 0xf8, !PT ;  /* 0x000000381d047812 */ /* 0x000fe200078ef809 */
[----:B------:R-:W-:Y:S01]  /*11a0*/  VIADD R35, R230, 0x40 ;  /* 0x00000040e6237836 */ /* 0x000fe20000000000 */
[----:B------:R-:W-:Y:S01]  /*11b0*/  LOP3.LUT R11, R12, R11, RZ, 0x3c, !PT ;  /* 0x0000000b0c0b7212 */ /* 0x000fe200078e3cff */
[C---:B------:R-:W-:Y:S01]  /*11c0*/  VIADD R34, R230.reuse, 0x48 ;  /* 0x00000048e6227836 */ /* 0x040fe20000000000 */
[----:B------:R-:W-:Y:S01]  /*11d0*/  SHF.R.U32.HI R31, RZ, 0x3, R3 ;  /* 0x00000003ff1f7819 */ /* 0x000fe20000011603 */
[----:B------:R-:W-:Y:S01]  /*11e0*/  VIADD R33, R230, 0x50 ;  /* 0x00000050e6217836 */ /* 0x000fe20000000000 */
[----:B------:R-:W-:Y:S01]  /*11f0*/  LOP3.LUT R0, R0, 0x1c0, R22, 0xf8, !PT ;  /* 0x000001c000007812 */ /* 0x000fe200078ef816 */
[C---:B------:R-:W-:Y:S01]  /*1200*/  VIADD R32, R230.reuse, 0x58 ;  /* 0x00000058e6207836 */ /* 0x040fe20000000000 */
[----:B------:R-:W-:Y:S01]  /*1210*/  LOP3.LUT R12, R5, 0xfffffe00, RZ, 0xc0, !PT ;  /* 0xfffffe00050c7812 */ /* 0x000fe200078ec0ff */
[----:B------:R-:W-:Y:S01]  /*1220*/  VIADD R28, R230, 0x78 ;  /* 0x00000078e61c7836 */ /* 0x000fe20000000000 */
[----:B------:R-:W-:Y:S01]  /*1230*/  LOP3.LUT R7, R4, R14, RZ, 0x3c, !PT ;  /* 0x0000000e04077212 */ /* 0x000fe200078e3cff */
[----:B------:R-:W-:Y:S01]  /*1240*/  IMAD.U32 R4, RZ, RZ, UR4 ;  /* 0x00000004ff047e24 */ /* 0x000fe2000f8e00ff */
[----:B------:R-:W-:Y:S01]  /*1250*/  LOP3.LUT R6, R6, 0xffffe000, RZ, 0xc0, !PT ;  /* 0xffffe00006067812 */ /* 0x000fe200078ec0ff */
[----:B------:R-:W-:Y:S01]  /*1260*/  STL [R1+0x24], R12 ;  /* 0x0000240c01007387 */ /* 0x000fe20000100800 */
[----:B------:R-:W-:Y:S01]  /*1270*/  LOP3.LUT R20, R20, R17, RZ, 0x3c, !PT ;  /* 0x0000001114147212 */ /* 0x000fe200078e3cff */
[----:B------:R-:W-:Y:S01]  /*1280*/  IMAD.MOV.U32 R17, RZ, RZ, RZ ;  /* 0x000000ffff117224 */ /* 0x000fe200078e00ff */
[----:B------:R-:W-:Y:S01]  /*1290*/  LOP3.LUT R5, R0, R31, RZ, 0x3c, !PT ;  /* 0x0000001f00057212 */ /* 0x000fe200078e3cff */
[----:B------:R-:W-:Y:S01]  /*12a0*/  STL [R1+0x54], RZ ;  /* 0x000054ff01007387 */ /* 0x000fe20000100800 */
[----:B------:R-:W-:Y:S01]  /*12b0*/  LOP3.LUT R3, R3, 0x38, R18, 0xf8, !PT ;  /* 0x0000003803037812 */ /* 0x000fe200078ef812 */
[----:B------:R-:W-:Y:S01]  /*12c0*/  VIADD R0, R16, 0x10400 ;  /* 0x0001040010007836 */ /* 0x000fe20000000000 */
[-C--:B------:R-:W-:Y:S01]  /*12d0*/  IADD3 R11, R11, R6.reuse, R10 ;  /* 0x000000060b0b7210 */ /* 0x080fe20007ffe00a */
[----:B------:R0:W-:Y:S01]  /*12e0*/  STL [R1+0x20], R4 ;  /* 0x0000200401007387 */ /* 0x0001e20000100800 */
[-C--:B------:R-:W-:Y:S01]  /*12f0*/  IADD3 R15, R20, R6.reuse, R15 ;  /* 0x00000006140f7210 */ /* 0x080fe20007ffe00f */
[C---:B------:R-:W-:Y:S01]  /*1300*/  VIADD R10, R18.reuse, 0x80 ;  /* 0x00000080120a7836 */ /* 0x040fe20000000000 */
[-C--:B------:R-:W-:Y:S01]  /*1310*/  IADD3 R7, R7, R6.reuse, R12 ;  /* 0x0000000607077210 */ /* 0x080fe20007ffe00c */
[----:B------:R-:W-:Y:S01]  /*1320*/  IMAD R8, R13, 0x2, R0 ;  /* 0x000000020d087824 */ /* 0x000fe200078e0200 */
[----:B------:R-:W-:Y:S01]  /*1330*/  IADD3 R5, R5, R6, R30 ;  /* 0x0000000605057210 */ /* 0x000fe20007ffe01e */
[----:B------:R-:W-:Y:S01]  /*1340*/  VIADD R6, R18, 0xc0 ;  /* 0x000000c012067836 */ /* 0x000fe20000000000 */
[----:B------:R-:W-:Y:S01]  /*1350*/  SHF.R.S32.HI R20, RZ, 0x1f, R234 ;  /* 0x0000001fff147819 */ /* 0x000fe200000114ea */
[----:B------:R1:W-:Y:S01]  /*1360*/  STL [R1+0xc], R10 ;  /* 0x00000c0a01007387 */ /* 0x0003e20000100800 */
[--C-:B------:R-:W-:Y:S01]  /*1370*/  IMAD R7, R7, 0x2, R0.reuse ;  /* 0x0000000207077824 */ /* 0x100fe200078e0200 */
[----:B0-----:R-:W-:Y:S01]  /*1380*/  SHF.R.S32.HI R4, RZ, 0x1f, R23 ;  /* 0x0000001fff047819 */ /* 0x001fe20000011417 */
[----:B------:R-:W-:Y:S01]  /*1390*/  IMAD R5, R5, 0x2, R0 ;  /* 0x0000000205057824 */ /* 0x000fe200078e0200 */
[----:B------:R-:W-:Y:S01]  /*13a0*/  LOP3.LUT R4, R30, R3, R31, 0xf6, !PT ;  /* 0x000000031e047212 */ /* 0x000fe200078ef61f */
[----:B------:R0:W-:Y:S01]  /*13b0*/  STL [R1+0x10], R6 ;  /* 0x0000100601007387 */ /* 0x0001e20000100800 */
[----:B------:R-:W-:Y:S01]  /*13c0*/  LOP3.LUT R3, R29, 0x38, R18, 0xf8, !PT ;  /* 0x000000381d037812 */ /* 0x000fe200078ef812 */
[C---:B------:R-:W-:Y:S01]  /*13d0*/  VIADD R31, R230.reuse, 0x60 ;  /* 0x00000060e61f7836 */ /* 0x040fe20000000000 */
[----:B------:R-:W-:Y:S01]  /*13e0*/  SHF.R.S32.HI R29, RZ, 0x1f, R233 ;  /* 0x0000001fff1d7819 */ /* 0x000fe200000114e9 */
[----:B------:R-:W-:Y:S01]  /*13f0*/  STL [R1+0x3c], R4 ;  /* 0x00003c0401007387 */ /* 0x000fe20000100800 */
[----:B-1----:R-:W-:Y:S01]  /*1400*/  SHF.R.S32.HI R10, RZ, 0x1f, R10 ;  /* 0x0000001fff0a7819 */ /* 0x002fe2000001140a */
[----:B------:R-:W-:Y:S01]  /*1410*/  VIADD R30, R230, 0x68 ;  /* 0x00000068e61e7836 */ /* 0x000fe20000000000 */
[----:B------:R-:W-:Y:S01]  /*1420*/  LOP3.LUT R3, R12, R3, R14, 0xf6, !PT ;  /* 0x000000030c037212 */ /* 0x000fe200078ef60e */
[----:B------:R1:W-:Y:S01]  /*1430*/  STL [R1+0x74], R20 ;  /* 0x0000741401007387 */ /* 0x0003e20000100800 */
[----:B------:R-:W-:Y:S01]  /*1440*/  LOP3.LUT R43, R9, 0xfffffff8, RZ, 0xc0, !PT ;  /* 0xfffffff8092b7812 */ /* 0x000fe200078ec0ff */
[C---:B------:R-:W-:Y:S01]  /*1450*/  VIADD R14, R230.reuse, 0x98 ;  /* 0x00000098e60e7836 */ /* 0x040fe20000000000 */
[----:B0-----:R-:W-:Y:S01]  /*1460*/  SHF.R.S32.HI R6, RZ, 0x1f, R6 ;  /* 0x0000001fff067819 */ /* 0x001fe20000011406 */
[----:B------:R0:W-:Y:S01]  /*1470*/  STL [R1+0x70], R29 ;  /* 0x0000701d01007387 */ /* 0x0001e20000100800 */
[----:B------:R-:W-:Y:S01]  /*1480*/  IMAD R3, R3, 0x2, R0 ;  /* 0x0000000203037824 */ /* 0x000fe200078e0200 */
[----:B------:R-:W-:Y:S01]  /*1490*/  SHF.R.S32.HI R44, RZ, 0x1f, R43 ;  /* 0x0000001fff2c7819 */ /* 0x000fe2000001142b */
[C---:B------:R-:W-:Y:S01]  /*14a0*/  VIADD R13, R230.reuse, 0xa0 ;  /* 0x000000a0e60d7836 */ /* 0x040fe20000000000 */
[----:B------:R-:W-:Y:S01]  /*14b0*/  SHF.R.S32.HI R19, RZ, 0x1f, R18 ;  /* 0x0000001fff137819 */ /* 0x000fe20000011412 */
[----:B------:R-:W-:Y:S01]  /*14c0*/  VIADD R12, R230, 0xa8 ;  /* 0x000000a8e60c7836 */ /* 0x000fe20000000000 */
[----:B-1----:R-:W-:Y:S01]  /*14d0*/  SHF.R.S32.HI R20, RZ, 0x1f, R235 ;  /* 0x0000001fff147819 */ /* 0x002fe200000114eb */
[----:B------:R-:W-:-:S02]  /*14e0*/  IMAD.MOV.U32 R22, RZ, RZ, RZ ;  /* 0x000000ffff167224 */ /* 0x000fc400078e00ff */
[C---:B0-----:R-:W-:Y:S02]  /*14f0*/  VIADD R29, R230.reuse, 0x70 ;  /* 0x00000070e61d7836 */ /* 0x041fe40000000000 */
[----:B------:R0:W-:Y:S04]  /*1500*/  STL [R1+0x6c], R20 ;  /* 0x00006c1401007387 */ /* 0x0001e80000100800 */
[----:B------:R1:W-:Y:S04]  /*1510*/  STL [R1+0x64], R10 ;  /* 0x0000640a01007387 */ /* 0x0003e80000100800 */
[----:B------:R2:W-:Y:S01]  /*1520*/  STL [R1+0x60], R6 ;  /* 0x0000600601007387 */ /* 0x0005e20000100800 */
[----:B0-----:R-:W-:-:S03]  /*1530*/  VIADD R20, R230, 0x88 ;  /* 0x00000088e6147836 */ /* 0x001fc60000000000 */
[----:B------:R0:W-:Y:S01]  /*1540*/  STL [R1+0x8c], R8 ;  /* 0x00008c0801007387 */ /* 0x0001e20000100800 */
[C---:B-1----:R-:W-:Y:S02]  /*1550*/  VIADD R10, R230.reuse, 0xb8 ;  /* 0x000000b8e60a7836 */ /* 0x042fe40000000000 */
[--C-:B--2---:R-:W-:Y:S02]  /*1560*/  IMAD R6, R21, 0x2, R0.reuse ;  /* 0x0000000215067824 */ /* 0x104fe400078e0200 */
[C---:B------:R-:W-:Y:S02]  /*1570*/  VIADD R21, R230.reuse, 0x80 ;  /* 0x00000080e6157836 */ /* 0x040fe40000000000 */
[----:B0-----:R-:W-:Y:S01]  /*1580*/  VIADD R8, R230, 0xc8 ;  /* 0x000000c8e6087836 */ /* 0x001fe20000000000 */
[----:B------:R0:W-:Y:S04]  /*1590*/  STL [R1+0x84], R6 ;  /* 0x0000840601007387 */ /* 0x0001e80000100800 */
[----:B------:R1:W-:Y:S04]  /*15a0*/  STL [R1+0x94], R3 ;  /* 0x0000940301007387 */ /* 0x0003e80000100800 */
[----:B------:R2:W-:Y:S01]  /*15b0*/  STL [R1+0x90], R7 ;  /* 0x0000900701007387 */ /* 0x0005e20000100800 */
[----:B0-----:R-:W-:-:S02]  /*15c0*/  IMAD R6, R11, 0x2, R0 ;  /* 0x000000020b067824 */ /* 0x001fc400078e0200 */
[----:B------:R-:W-:Y:S02]  /*15d0*/  VIADD R11, R230, 0xb0 ;  /* 0x000000b0e60b7836 */ /* 0x000fe40000000000 */
[--C-:B-1----:R-:W-:Y:S01]  /*15e0*/  IMAD R3, R15, 0x2, R0.reuse ;  /* 0x000000020f037824 */ /* 0x102fe200078e0200 */
[----:B------:R0:W-:Y:S01]  /*15f0*/  STL [R1+0x88], R6 ;  /* 0x0000880601007387 */ /* 0x0001e20000100800 */
[----:B------:R-:W-:Y:S02]  /*1600*/  IMAD R0, R4, 0x2, R0 ;  /* 0x0000000204007824 */ /* 0x000fe400078e0200 */
[C---:B------:R-:W-:Y:S01]  /*1610*/  VIADD R15, R230.reuse, 0x90 ;  /* 0x00000090e60f7836 */ /* 0x040fe20000000000 */
[----:B------:R1:W-:Y:S01]  /*1620*/  STL [R1+0x80], R3 ;  /* 0x0000800301007387 */ /* 0x0003e20000100800 */
[C---:B--2---:R-:W-:Y:S02]  /*1630*/  VIADD R7, R230.reuse, 0xd0 ;  /* 0x000000d0e6077836 */ /* 0x044fe40000000000 */
[C---:B------:R-:W-:Y:S01]  /*1640*/  VIADD R4, R230.reuse, 0xe8 ;  /* 0x000000e8e6047836 */ /* 0x040fe20000000000 */
[----:B------:R2:W-:Y:S01]  /*1650*/  STL [R1+0x98], R5 ;  /* 0x0000980501007387 */ /* 0x0005e20000100800 */
[----:B0-----:R-:W-:-:S03]  /*1660*/  VIADD R6, R230, 0xd8 ;  /* 0x000000d8e6067836 */ /* 0x001fc60000000000 */
[----:B------:R0:W-:Y:S01]  /*1670*/  STL [R1+0x30], R0 ;  /* 0x0000300001007387 */ /* 0x0001e20000100800 */
[----:B-1----:R-:W-:Y:S01]  /*1680*/  SHF.R.S32.HI R3, RZ, 0x3, R9 ;  /* 0x00000003ff037819 */ /* 0x002fe20000011409 */
[C---:B------:R-:W-:Y:S02]  /*1690*/  VIADD R9, R230.reuse, 0xc0 ;  /* 0x000000c0e6097836 */ /* 0x040fe40000000000 */
[----:B--2---:R-:W-:Y:S02]  /*16a0*/  VIADD R5, R230, 0xe0 ;  /* 0x000000e0e6057836 */ /* 0x004fe40000000000 */
[----:B------:R1:W-:Y:S01]  /*16b0*/  STL [R1+0x48], R3 ;  /* 0x0000480301007387 */ /* 0x0003e20000100800 */
[----:B0-----:R-:W-:-:S03]  /*16c0*/  SHF.R.S32.HI R0, RZ, 0x1f, R230 ;  /* 0x0000001fff007819 */ /* 0x001fc600000114e6 */
[----:B------:R0:W-:Y:S01]  /*16d0*/  STL [R1+0x5c], R43 ;  /* 0x00005c2b01007387 */ /* 0x0001e20000100800 */
[----:B------:R-:W-:-:S03]  /*16e0*/  VIADD R0, R230, 0xf8 ;  /* 0x000000f8e6007836 */ /* 0x000fc60000000000 */
[----:B------:R2:W-:Y:S01]  /*16f0*/  STL [R1+0x78], R44 ;  /* 0x0000782c01007387 */ /* 0x0005e20000100800 */
[----:B-1----:R-:W-:Y:S01]  /*1700*/  VIADD R3, R230, 0xf0 ;  /* 0x000000f0e6037836 */ /* 0x002fe20000000000 */
[----:B0-----:R-:W-:Y:S02]  /*1710*/  SHF.R.S32.HI R43, RZ, 0x1f, R42 ;  /* 0x0000001fff2b7819 */ /* 0x001fe4000001142a */
[----:B------:R-:W-:Y:S02]  /*1720*/  SHF.R.S32.HI R42, RZ, 0x1f, R41 ;  /* 0x0000001fff2a7819 */ /* 0x000fe40000011429 */
[----:B------:R-:W-:Y:S02]  /*1730*/  SHF.R.S32.HI R41, RZ, 0x1f, R40 ;  /* 0x0000001fff297819 */ /* 0x000fe40000011428 */
[----:B------:R-:W-:Y:S02]  /*1740*/  SHF.R.S32.HI R40, RZ, 0x1f, R39 ;  /* 0x0000001fff287819 */ /* 0x000fe40000011427 */
        /* <DEDUP_REMOVED lines=26> */
[----:B------:R-:W-:Y:S01]  /*18f0*/  SHF.R.S32.HI R3, RZ, 0x1f, R0 ;  /* 0x0000001fff037819 */ /* 0x000fe20000011400 */
[----:B------:R-:W-:-:S05]  /*1900*/  IMAD R0, R2, 0x8, R24 ;  /* 0x0000000802007824 */ /* 0x000fca00078e0218 */
[----:B------:R2:W-:Y:S02]  /*1910*/  STL [R1+0x34], R0 ;  /* 0x0000340001007387 */ /* 0x0005e40000100800 */
.L_x_1822:
[----:B------:R-:W-:Y:S01]  /*1920*/  ULDC.64 UR4, c[0x0][0xa28] ;  /* 0x00028a0000047ab9 */ /* 0x000fe20000000a00 */
[----:B0--3--:R-:W0:Y:S01]  /*1930*/  LDC.64 R4, c[0x0][0xa08] ;  /* 0x00028200ff047b82 */ /* 0x009e220000000a00 */
[----:B------:R-:W-:Y:S01]  /*1940*/  ISETP.NE.U32.AND P0, PT, RZ, UR4, PT ;  /* 0x00000004ff007c0c */ /* 0x000fe2000bf05070 */
[----:B-1----:R-:W-:Y:S01]  /*1950*/  IMAD.MOV.U32 R8, RZ, RZ, RZ ;  /* 0x000000ffff087224 */ /* 0x002fe200078e00ff */
[----:B------:R-:W-:Y:S01]  /*1960*/  ULDC.64 UR6, c[0x0][0x208] ;  /* 0x0000820000067ab9 */ /* 0x000fe20000000a00 */
[----:B------:R-:W-:Y:S01]  /*1970*/  IMAD.MOV.U32 R28, RZ, RZ, RZ ;  /* 0x000000ffff1c7224 */ /* 0x000fe200078e00ff */
[----:B------:R-:W-:Y:S01]  /*1980*/  ISETP.NE.AND.EX P0, PT, RZ, UR5, PT, P0 ;  /* 0x00000005ff007c0c */ /* 0x000fe2000bf05300 */
[----:B------:R-:W-:Y:S02]  /*1990*/  ULDC.64 UR4, c[0x0][0xa18] ;  /* 0x0002860000047ab9 */ /* 0x000fe40000000a00 */
[----:B------:R-:W-:-:S04]  /*19a0*/  ISETP.NE.U32.AND P1, PT, RZ, UR4, PT ;  /* 0x00000004ff007c0c */ /* 0x000fc8000bf25070 */
[----:B------:R-:W-:Y:S01]  /*19b0*/  ISETP.NE.AND.EX P1, PT, RZ, UR5, PT, P1 ;  /* 0x00000005ff007c0c */ /* 0x000fe2000bf25310 */
[----:B------:R-:W-:Y:S02]  /*19c0*/  ULDC.64 UR4, c[0x0][0xa08] ;  /* 0x0002820000047ab9 */ /* 0x000fe40000000a00 */
[----:B------:R-:W-:-:S03]  /*19d0*/  ISETP.NE.U32.AND P3, PT, RZ, UR4, PT ;  /* 0x00000004ff007c0c */ /* 0x000fc6000bf65070 */
[----:B------:R-:W1:Y:S01]  /*19e0*/  @P0 LDC.64 R6, c[0x0][0xa28] ;  /* 0x00028a00ff060b82 */ /* 0x000e620000000a00 */
[----:B------:R-:W-:Y:S02]  /*19f0*/  LOP3.LUT R30, R26, 0xffff, RZ, 0xc0, !PT ;  /* 0x0000ffff1a1e7812 */ /* 0x000fe400078ec0ff */
[----:B------:R-:W-:Y:S01]  /*1a00*/  ISETP.NE.AND.EX P3, PT, RZ, UR5, PT, P3 ;  /* 0x00000005ff007c0c */ /* 0x000fe2000bf65330 */
[----:B------:R3:W-:Y:S01]  /*1a10*/  STL [R1+0x50], R27 ;  /* 0x0000501b01007387 */ /* 0x0007e20000100800 */
[----:B0-----:R-:W-:-:S03]  /*1a20*/  IMAD.WIDE R4, R27, 0x4, R4 ;  /* 0x000000041b047825 */ /* 0x001fc600078e0204 */
[----:B----4-:R-:W0:Y:S01]  /*1a30*/  @P1 LDC.64 R2, c[0x0][0xa18] ;  /* 0x00028600ff021b82 */ /* 0x010e220000000a00 */
[----:B------:R-:W-:Y:S01]  /*1a40*/  ULDC UR4, c[0x0][0x288] ;  /* 0x0000a20000047ab9 */ /* 0x000fe20000000800 */
[----:B------:R3:W-:Y:S01]  /*1a50*/  STL [R1+0x40], R30 ;  /* 0x0000401e01007387 */ /* 0x0007e20000100800 */
[----:B------:R-:W-:Y:S01]  /*1a60*/  IMAD.U32 R219, RZ, RZ, UR4 ;  /* 0x00000004ffdb7e24 */ /* 0x000fe2000f8e00ff */
[----:B------:R-:W-:Y:S02]  /*1a70*/  ULDC.64 UR4, c[0x0][0x418] ;  /* 0x0001060000047ab9 */ /* 0x000fe40000000a00 */
[----:B------:R-:W-:Y:S02]  /*1a80*/  UISETP.NE.U32.AND UP0, UPT, UR4, URZ, UPT ;  /* 0x0000003f0400728c */ /* 0x000fe4000bf05070 */
[----:B-----5:R-:W5:Y:S01]  /*1a90*/  @P3 LDG.E R28, desc[UR6][R4.64] ;  /* 0x00000006041c3981 */ /* 0x020f62000c1e1900 */
[----:B------:R-:W-:Y:S01]  /*1aa0*/  ULDC UR4, c[0x0][0x424] ;  /* 0x0001090000047ab9 */ /* 0x000fe20000000800 */
[----:B------:R-:W-:Y:S01]  /*1ab0*/  UISETP.NE.AND.EX UP0, UPT, UR5, URZ, UPT, UP0 ;  /* 0x0000003f0500728c */ /* 0x000fe2000bf05300 */
[----:B--2---:R-:W-:-:S02]  /*1ac0*/  LOP3.LUT R0, R26, 0xff0000, RZ, 0xc0, !PT ;  /* 0x00ff00001a007812 */ /* 0x004fc400078ec0ff */
[----:B------:R-:W-:Y:S01]  /*1ad0*/  ULDC UR5, c[0x0][0x2f0] ;  /* 0x0000bc0000057ab9 */ /* 0x000fe20000000800 */
[----:B-1----:R-:W-:Y:S01]  /*1ae0*/  @P0 IMAD.WIDE R6, R27, 0x4, R6 ;  /* 0x000000041b060825 */ /* 0x002fe200078e0206 */
[----:B------:R-:W-:-:S04]  /*1af0*/  USEL UR4, UR4, 0x1, UP0 ;  /* 0x0000000104047887 */ /* 0x000fc80008000000 */
[----:B------:R1:W5:Y:S01]  /*1b00*/  @P0 LDG.E R8, desc[UR6][R6.64] ;  /* 0x0000000606080981 */ /* 0x000362000c1e1900 */
[----:B0-----:R-:W-:-:S05]  /*1b10*/  @P1 IMAD.WIDE R2, R27, 0x4, R2 ;  /* 0x000000041b021825 */ /* 0x001fca00078e0202 */
[----:B------:R0:W5:Y:S01]  /*1b20*/  @P1 LDG.E R219, desc[UR6][R2.64] ;  /* 0x0000000602db1981 */ /* 0x000162000c1e1900 */
[----:B------:R-:W-:Y:S01]  /*1b30*/  ULDC.64 UR6, c[0x0][0xa20] ;  /* 0x0002880000067ab9 */ /* 0x000fe20000000a00 */
[----:B-1----:R-:W-:Y:S02]  /*1b40*/  LOP3.LUT R6, R26, 0xff000000, RZ, 0xc0, !PT ;  /* 0xff0000001a067812 */ /* 0x002fe400078ec0ff */
[----:B------:R-:W-:Y:S01]  /*1b50*/  ISETP.NE.U32.AND P2, PT, RZ, UR6, PT ;  /* 0x00000006ff007c0c */ /* 0x000fe2000bf45070 */
[----:B------:R-:W-:-:S03]  /*1b60*/  UIMAD UR4, UR4, UR5, URZ ;  /* 0x00000005040472a4 */ /* 0x000fc6000f8e023f */
[----:B------:R-:W-:Y:S01]  /*1b70*/  ISETP.NE.AND.EX P2, PT, RZ, UR7, PT, P2 ;  /* 0x00000007ff007c0c */ /* 0x000fe2000bf45320 */
[----:B------:R-:W-:Y:S01]  /*1b80*/  ULDC UR5, c[0x0][0x348] ;  /* 0x0000d20000057ab9 */ /* 0x000fe20000000800 */
[----:B0-----:R-:W-:-:S04]  /*1b90*/  SHF.R.U32.HI R3, RZ, 0x8, R6 ;  /* 0x00000008ff037819 */ /* 0x001fc80000011606 */
[----:B------:R-:W-:Y:S01]  /*1ba0*/  LEA.HI R11, R0, R3, RZ, 0x10 ;  /* 0x00000003000b7211 */ /* 0x000fe200078f80ff */
[----:B---3--:R-:W-:Y:S06]  /*1bb0*/  @P1 BRA `(.L_x_1527) ;  /* 0x0000000000281947 */ /* 0x008fec0003800000 */
        /* <DEDUP_REMOVED lines=10> */
.L_x_1527:
[----:B------:R-:W-:Y:S02]  /*1c60*/  IMAD.U32 R2, RZ, RZ, UR5 ;  /* 0x00000005ff027e24 */ /* 0x000fe4000f8e00ff */
[----:B------:R-:W-:Y:S01]  /*1c70*/  IMAD.U32 R29, RZ, RZ, UR4 ;  /* 0x00000004ff1d7e24 */ /* 0x000fe2000f8e00ff */
[----:B------:R-:W-:Y:S06]  /*1c80*/  @!P2 BRA `(.L_x_1528) ;  /* 0x000000000014a947 */ /* 0x000fec0003800000 */
[----:B------:R-:W0:Y:S01]  /*1c90*/  LDC.64 R4, c[0x0][0xa20] ;  /* 0x00028800ff047b82 */ /* 0x000e220000000a00 */
[----:B------:R-:W-:Y:S01]  /*1ca0*/  ULDC.64 UR4, c[0x0][0x208] ;  /* 0x0000820000047ab9 */ /* 0x000fe20000000a00 */
[----:B0-----:R-:W-:-:S05]  /*1cb0*/  IMAD.WIDE R4, R27, 0x4, R4 ;  /* 0x000000041b047825 */ /* 0x001fca00078e0204 */
[----:B------:R0:W5:Y:S01]  /*1cc0*/  LDG.E R29, desc[UR4][R4.64] ;  /* 0x00000004041d7981 */ /* 0x000162000c1e1900 */
[----:B------:R-:W-:Y:S05]  /*1cd0*/  BRA `(.L_x_1529) ;  /* 0x0000000000147947 */ /* 0x000fea0003800000 */
.L_x_1528:
[----:B------:R-:W-:Y:S05]  /*1ce0*/  @!P3 BRA `(.L_x_1529) ;  /* 0x000000000010b947 */ /* 0x000fea0003800000 */
[----:B------:R-:W-:Y:S02]  /*1cf0*/  ULDC.64 UR4, c[0x0][0x208] ;  /* 0x0000820000047ab9 */ /* 0x000fe40000000a00 */
[----:B------:R-:W2:Y:S04]  /*1d00*/  LDG.E R0, desc[UR4][R4.64] ;  /* 0x0000000404007981 */ /* 0x000ea8000c1e1900 */
[----:B------:R-:W2:Y:S02]  /*1d10*/  LDG.E R29, desc[UR4][R4.64+0x4] ;  /* 0x00000404041d7981 */ /* 0x000ea4000c1e1900 */
[----:B--2---:R-:W-:-:S07]  /*1d20*/  IMAD.IADD R29, R29, 0x1, -R0 ;  /* 0x000000011d1d7824 */ /* 0x004fce00078e0a00 */
.L_x_1529:
[----:B------:R-:W-:Y:S01]  /*1d30*/  ULDC.64 UR4, c[0x0][0xa10] ;  /* 0x0002840000047ab9 */ /* 0x000fe20000000a00 */
[----:B------:R-:W-:Y:S01]  /*1d40*/  ULDC.64 UR6, c[0x0][0x208] ;  /* 0x0000820000067ab9 */ /* 0x000fe20000000a00 */
[----:B------:R-:W-:Y:S01]  /*1d50*/  ISETP.NE.U32.AND P0, PT, RZ, UR4, PT ;  /* 0x00000004ff007c0c */ /* 0x000fe2000bf05070 */
[----:B------:R-:W1:Y:S03]  /*1d60*/  LDC R9, c[0x0][0x448] ;  /* 0x00011200ff097b82 */ /* 0x000e660000000800 */
[----:B------:R-:W-:Y:S01]  /*1d70*/  ISETP.NE.AND.EX P0, PT, RZ, UR5, PT, P0 ;  /* 0x00000005ff007c0c */ /* 0x000fe2000bf05300 */
[----:B------:R-:W-:Y:S02]  /*1d80*/  ULDC.64 UR4, c[0x0][0xa30] ;  /* 0x00028c0000047ab9 */ /* 0x000fe40000000a00 */
[----:B------:R-:W-:-:S04]  /*1d90*/  ISETP.NE.U32.AND P1, PT, RZ, UR4, PT ;  /* 0x00000004ff007c0c */ /* 0x000fc8000bf25070 */
[----:B------:R-:W-:-:S06]  /*1da0*/  ISETP.NE.AND.EX P1, PT, RZ, UR5, PT, P1 ;  /* 0x00000005ff007c0c */ /* 0x000fcc000bf25310 */
[----:B------:R-:W2:Y:S08]  /*1db0*/  @P0 LDC.64 R6, c[0x0][0xa10] ;  /* 0x00028400ff060b82 */ /* 0x000eb00000000a00 */
[----:B0-----:R-:W0:Y:S01]  /*1dc0*/  @P1 LDC.64 R4, c[0x0][0xa30] ;  /* 0x00028c00ff041b82 */ /* 0x001e220000000a00 */
[----:B--2---:R-:W-:-:S05]  /*1dd0*/  @P0 IMAD.WIDE R6, R27, 0x4, R6 ;  /* 0x000000041b060825 */ /* 0x004fca00078e0206 */
[----:B------:R-:W2:Y:S04]  /*1de0*/  @P0 LDG.E R0, desc[UR6][R6.64] ;  /* 0x0000000606000981 */ /* 0x000ea8000c1e1900 */
[----:B------:R-:W2:Y:S01]  /*1df0*/  @P0 LDG.E R3, desc[UR6][R6.64+0x4] ;  /* 0x0000040606030981 */ /* 0x000ea2000c1e1900 */
[----:B-----5:R-:W-:Y:S02]  /*1e00*/  IMAD.MOV.U32 R101, RZ, RZ, R29 ;  /* 0x000000ffff657224 */ /* 0x020fe400078e001d */
[----:B0-----:R-:W-:-:S05]  /*1e10*/  @P1 IMAD.WIDE R4, R27, 0x4, R4 ;  /* 0x000000041b041825 */ /* 0x001fca00078e0204 */
[----:B------:R0:W5:Y:S01]  /*1e20*/  @P1 LDG.E R101, desc[UR6][R4.64] ;  /* 0x0000000604651981 */ /* 0x000162000c1e1900 */
[----:B-1----:R-:W-:Y:S01]  /*1e30*/  ISETP.NE.AND P1, PT, R9, 0x1, PT ;  /* 0x000000010900780c */ /* 0x002fe20003f25270 */
[----:B------:R-:W-:Y:S02]  /*1e40*/  IMAD.SHL.U32 R12, R25, 0x80, RZ ;  /* 0x00000080190c7824 */ /* 0x000fe400078e00ff */
[----:B------:R-:W-:-:S03]  /*1e50*/  IMAD.IADD R13, R29, 0x1, -R8 ;  /* 0x000000011d0d7824 */ /* 0x000fc600078e0a08 */
[----:B------:R1:W-:Y:S01]  /*1e60*/  STL [R1+0x14], R12 ;  /* 0x0000140c01007387 */ /* 0x0003e20000100800 */
[----:B0-----:R-:W0:Y:S08]  /*1e70*/  LDC.64 R4, c[0x0][0x9e0] ;  /* 0x00027800ff047b82 */ /* 0x001e300000000a00 */
[----:B------:R-:W3:Y:S08]  /*1e80*/  @P1 LDC R9, c[0x0][0x44c] ;  /* 0x00011300ff091b82 */ /* 0x000ef00000000800 */
[----:B------:R-:W4:Y:S01]  /*1e90*/  @P1 LDC R10, c[0x0][0x450] ;  /* 0x00011400ff0a1b82 */ /* 0x000f220000000800 */
[----:B0-----:R-:W-:Y:S01]  /*1ea0*/  ISETP.GE.AND P2, PT, R5, 0x1, PT ;  /* 0x000000010500780c */ /* 0x001fe20003f46270 */
[----:B--2---:R-:W-:-:S02]  /*1eb0*/  @P0 IMAD.IADD R2, R3, 0x1, -R0 ;  /* 0x0000000103020824 */ /* 0x004fc400078e0a00 */
[----:B------:R-:W-:Y:S02]  /*1ec0*/  VIADD R0, R12, 0x7f ;  /* 0x0000007f0c007836 */ /* 0x000fe40000000000 */
[----:B------:R-:W-:Y:S02]  /*1ed0*/  IMAD.IADD R220, R13, 0x1, R2 ;  /* 0x000000010ddc7824 */ /* 0x000fe400078e0202 */
[----:B---3--:R-:W-:-:S03]  /*1ee0*/  @P1 IMAD.HI.U32 R3, R0, R9, RZ ;  /* 0x0000000900031227 */ /* 0x008fc600078e00ff */
[C---:B------:R-:W-:Y:S01]  /*1ef0*/  IADD3 R7, R220.reuse, 0x1, -R219 ;  /* 0x00000001dc077810 */ /* 0x040fe20007ffe8db */
[----:B------:R-:W-:Y:S01]  /*1f00*/  IMAD.MOV.U32 R6, RZ, RZ, R0 ;  /* 0x000000ffff067224 */ /* 0x000fe200078e0000 */
[----:B----4-:R-:W-:Y:S01]  /*1f10*/  @P1 SHF.R.U32.HI R6, RZ, R10, R3 ;  /* 0x0000000aff061219 */ /* 0x010fe20000011603 */
[----:B------:R-:W-:-:S04]  /*1f20*/  VIADD R0, R220, 0x3f ;  /* 0x0000003fdc007836 */ /* 0x000fc80000000000 */
[----:B------:R-:W-:Y:S01]  /*1f30*/  IMAD.IADD R9, R7, 0x1, R6 ;  /* 0x0000000107097824 */ /* 0x000fe200078e0206 */
[----:B------:R-:W-:-:S03]  /*1f40*/  SHF.R.S32.HI R3, RZ, 0x1f, R0 ;  /* 0x0000001fff037819 */ /* 0x000fc60000011400 */
[----:B------:R-:W-:Y:S01]  /*1f50*/  IMAD.IADD R4, R9, 0x1, R4 ;  /* 0x0000000109047824 */ /* 0x000fe200078e0204 */
[----:B------:R-:W-:-:S04]  /*1f60*/  LEA.HI R3, R3, R0, RZ, 0x6 ;  /* 0x0000000003037211 */ /* 0x000fc800078f30ff */
[----:B------:R-:W-:Y:S01]  /*1f70*/  SHF.R.S32.HI R104, RZ, 0x6, R3 ;  /* 0x00000006ff687819 */ /* 0x000fe20000011403 */
[----:B-1----:R-:W-:Y:S06]  /*1f80*/  @!P2 BRA `(.L_x_1530) ;  /* 0x000000000048a947 */ /* 0x002fec0003800000 */
[C---:B------:R-:W-:Y:S01]  /*1f90*/  ISETP.GT.AND P0, PT, R9.reuse, RZ, PT ;  /* 0x000000ff0900720c */ /* 0x040fe20003f04270 */
[----:B------:R-:W-:Y:S01]  /*1fa0*/  BSSY B0, `(.L_x_1531) ;  /* 0x000000e000007945 */ /* 0x000fe20003800000 */
[----:B------:R-:W-:-:S11]  /*1fb0*/  VIADD R0, R9, 0xffffffff ;  /* 0xffffffff09007836 */ /* 0x000fd60000000000 */
[----:B------:R-:W-:Y:S05]  /*1fc0*/  @P0 BRA `(.L_x_1532) ;  /* 0x00000000001c0947 */ /* 0x000fea0003800000 */
[----:B------:R-:W-:Y:S01]  /*1fd0*/  ISETP.NE.AND P0, PT, R5, 0x1, PT ;  /* 0x000000010500780c */ /* 0x000fe20003f05270 */
[----:B------:R-:W-:-:S12]  /*1fe0*/  IMAD.MOV R3, RZ, RZ, -R9 ;  /* 0x000000ffff037224 */ /* 0x000fd800078e0a09 */
[----:B------:R-:W0:Y:S02]  /*1ff0*/  @P0 LDC.64 R6, c[0x0][0x9e8] ;  /* 0x00027a00ff060b82 */ /* 0x000e240000000a00 */
[----:B0-----:R-:W-:-:S05]  /*2000*/  @P0 IMAD.HI.U32 R6, R3, R6, RZ ;  /* 0x0000000603060227 */ /* 0x001fca00078e00ff */
[----:B------:R-:W-:-:S04]  /*2010*/  @P0 SHF.R.U32.HI R3, RZ, R7, R6 ;  /* 0x00000007ff030219 */ /* 0x000fc80000011606 */
[----:B------:R-:W-:Y:S01]  /*2020*/  LOP3.LUT R0, RZ, R3, RZ, 0x33, !PT ;  /* 0x00000003ff007212 */ /* 0x000fe200078e33ff */
[----:B------:R-:W-:Y:S06]  /*2030*/  BRA `(.L_x_1533) ;  /* 0x0000000000107947 */ /* 0x000fec0003800000 */
.L_x_1532:
[----:B------:R-:W-:-:S13]  /*2040*/  ISETP.NE.AND P0, PT, R5, 0x1, PT ;  /* 0x000000010500780c */ /* 0x000fda0003f05270 */
[----:B------:R-:W0:Y:S02]  /*2050*/  @P0 LDC.64 R6, c[0x0][0x9e8] ;  /* 0x00027a00ff060b82 */ /* 0x000e240000000a00 */
[----:B0-----:R-:W-:-:S05]  /*2060*/  @P0 IMAD.HI.U32 R6, R0, R6, RZ ;  /* 0x0000000600060227 */ /* 0x001fca00078e00ff */
[----:B------:R-:W-:-:S07]  /*2070*/  @P0 SHF.R.U32.HI R0, RZ, R7, R6 ;  /* 0x00000007ff000219 */ /* 0x000fce0000011606 */
.L_x_1533:
[----:B------:R-:W-:Y:S05]  /*2080*/  BSYNC B0 ;  /* 0x0000000000007941 */ /* 0x000fea0003800000 */
.L_x_1531:
[----:B------:R-:W-:-:S05]  /*2090*/  IMAD R3, R0, R5, R5 ;  /* 0x0000000500037224 */ /* 0x000fca00078e0205 */
[----:B------:R-:W-:-:S07]  /*20a0*/  VIMNMX R4, R4, R3, PT ;  /* 0x0000000304047248 */ /* 0x000fce0003fe0100 */
.L_x_1530:
[----:B------:R-:W0:Y:S01]  /*20b0*/  @P1 LDC R0, c[0x0][0x44c] ;  /* 0x00011300ff001b82 */ /* 0x000e220000000800 */
[----:B------:R-:W-:Y:S01]  /*20c0*/  VIADD R4, R4, 0x3f ;  /* 0x0000003f04047836 */ /* 0x000fe20000000000 */
[----:B------:R-:W-:Y:S01]  /*20d0*/  ULDC UR4, c[0x0][0x9dc] ;  /* 0x0002770000047ab9 */ /* 0x000fe20000000800 */
[----:B------:R-:W-:Y:S02]  /*20e0*/  IMAD.MOV.U32 R7, RZ, RZ, R12 ;  /* 0x000000ffff077224 */ /* 0x000fe400078e000c */
[----:B------:R-:W-:Y:S01]  /*20f0*/  IMAD.IADD R154, R220, 0x1, -R219 ;  /* 0x00000001dc9a7824 */ /* 0x000fe200078e0adb */
[----:B------:R-:W-:Y:S02]  /*2100*/  SHF.R.S32.HI R3, RZ, 0x1f, R4 ;  /* 0x0000001fff037819 */ /* 0x000fe40000011404 */
[----:B------:R-:W1:Y:S02]  /*2110*/  @P1 LDC R9, c[0x0][0x450] ;  /* 0x00011400ff091b82 */ /* 0x000e640000000800 */
[----:B------:R-:W-:-:S04]  /*2120*/  LEA.HI R3, R3, R4, RZ, 0x6 ;  /* 0x0000000403037211 */ /* 0x000fc800078f30ff */
[----:B------:R-:W-:-:S04]  /*2130*/  SHF.R.S32.HI R3, RZ, 0x6, R3 ;  /* 0x00000006ff037819 */ /* 0x000fc80000011403 */
[----:B------:R-:W-:Y:S01]  /*2140*/  VIMNMX R8, R104, R3, PT ;  /* 0x0000000368087248 */ /* 0x000fe20003fe0100 */
[----:B0-----:R-:W-:-:S05]  /*2150*/  @P1 IMAD.HI.U32 R0, R12, R0, RZ ;  /* 0x000000000c001227 */ /* 0x001fca00078e00ff */
[----:B-1----:R-:W-:-:S05]  /*2160*/  @P1 SHF.R.U32.HI R7, RZ, R9, R0 ;  /* 0x00000009ff071219 */ /* 0x002fca0000011600 */
[----:B------:R-:W-:-:S04]  /*2170*/  IMAD.IADD R0, R154, 0x1, R7 ;  /* 0x000000019a007824 */ /* 0x000fc800078e0207 */
[----:B------:R-:W-:Y:S01]  /*2180*/  VIADD R3, R0, -UR4 ;  /* 0x8000000400037c36 */ /* 0x000fe20008000000 */
[----:B------:R-:W-:Y:S06]  /*2190*/  @!P2 BRA `(.L_x_1534) ;  /* 0x000000000044a947 */ /* 0x000fec0003800000 */
[----:B------:R-:W-:Y:S01]  /*21a0*/  ISETP.GT.AND P0, PT, R0, -0x1, PT ;  /* 0xffffffff0000780c */ /* 0x000fe20003f04270 */
[----:B------:R-:W-:-:S12]  /*21b0*/  BSSY B0, `(.L_x_1535) ;  /* 0x000000d000007945 */ /* 0x000fd80003800000 */
        /* <DEDUP_REMOVED lines=8> */
.L_x_1536:
[----:B------:R-:W-:-:S13]  /*2240*/  ISETP.NE.AND P0, PT, R5, 0x1, PT ;  /* 0x000000010500780c */ /* 0x000fda0003f05270 */
[----:B------:R-:W0:Y:S02]  /*2250*/  @P0 LDC.64 R6, c[0x0][0x9e8] ;  /* 0x00027a00ff060b82 */ /* 0x000e240000000a00 */
[----:B0-----:R-:W-:-:S05]  /*2260*/  @P0 IMAD.HI.U32 R6, R0, R6, RZ ;  /* 0x0000000600060227 */ /* 0x001fca00078e00ff */
[----:B------:R-:W-:-:S07]  /*2270*/  @P0 SHF.R.U32.HI R0, RZ, R7, R6 ;  /* 0x00000007ff000219 */ /* 0x000fce0000011606 */
.L_x_1537:
[----:B------:R-:W-:Y:S05]  /*2280*/  BSYNC B0 ;  /* 0x0000000000007941 */ /* 0x000fea0003800000 */
.L_x_1535:
[----:B------:R-:W-:-:S05]  /*2290*/  IMAD R0, R0, R5, RZ ;  /* 0x0000000500007224 */ /* 0x000fca00078e02ff */
[----:B------:R-:W-:-:S07]  /*22a0*/  VIMNMX R3, R3, R0, !PT ;  /* 0x0000000003037248 */ /* 0x000fce0007fe0100 */
.L_x_1534:
[----:B------:R-:W-:Y:S01]  /*22b0*/  SHF.R.S32.HI R0, RZ, 0x1f, R3 ;  /* 0x0000001fff007819 */ /* 0x000fe20000011403 */
[----:B------:R-:W-:Y:S01]  /*22c0*/  BSSY B0, `(.L_x_1538) ;  /* 0x000002a000007945 */ /* 0x000fe20003800000 */
[----:B------:R-:W-:Y:S02]  /*22d0*/  LOP3.LUT R14, R11, 0xff, RZ, 0xc0, !PT ;  /* 0x000000ff0b0e7812 */ /* 0x000fe400078ec0ff */
[----:B------:R-:W-:Y:S02]  /*22e0*/  LEA.HI R0, R0, R3, RZ, 0x6 ;  /* 0x0000000300007211 */ /* 0x000fe400078f30ff */
[----:B------:R-:W-:Y:S01]  /*22f0*/  SHF.R.U32.HI R4, RZ, 0x10, R11 ;  /* 0x00000010ff047819 */ /* 0x000fe2000001160b */
[----:B------:R0:W-:Y:S01]  /*2300*/  STL [R1+0x68], R14 ;  /* 0x0000680e01007387 */ /* 0x0001e20000100800 */
[----:B------:R-:W-:-:S03]  /*2310*/  SHF.R.S32.HI R0, RZ, 0x6, R0 ;  /* 0x00000006ff007819 */ /* 0x000fc60000011400 */
[----:B------:R0:W-:Y:S01]  /*2320*/  STL [R1+0x4c], R4 ;  /* 0x00004c0401007387 */ /* 0x0001e20000100800 */
[----:B------:R-:W-:Y:S01]  /*2330*/  VIMNMX R9, RZ, R0, !PT ;  /* 0x00000000ff097248 */ /* 0x000fe20007fe0100 */
[----:B------:R-:W-:-:S03]  /*2340*/  IMAD.MOV.U32 R0, RZ, RZ, RZ ;  /* 0x000000ffff007224 */ /* 0x000fc600078e00ff */
[----:B------:R-:W-:-:S13]  /*2350*/  ISETP.GT.AND P0, PT, R8, R9, PT ;  /* 0x000000090800720c */ /* 0x000fda0003f04270 */
[----:B0-----:R-:W-:Y:S05]  /*2360*/  @!P0 BRA `(.L_x_1539) ;  /* 0x00000000007c8947 */ /* 0x001fea0003800000 */
[----:B------:R-:W-:Y:S01]  /*2370*/  ISETP.NE.AND P0, PT, R4, RZ, PT ;  /* 0x000000ff0400720c */ /* 0x000fe20003f05270 */
[----:B------:R-:W-:-:S03]  /*2380*/  ULDC UR4, c[0x0][0x9f0] ;  /* 0x00027c0000047ab9 */ /* 0x000fc60000000800 */
[----:B------:R-:W-:-:S04]  /*2390*/  SEL R11, R4, UR4, P0 ;  /* 0x00000004040b7c07 */ /* 0x000fc80008000000 */
[-C--:B------:R-:W-:Y:S02]  /*23a0*/  IABS R6, R11.reuse ;  /* 0x0000000b00067213 */ /* 0x080fe40000000000 */
[----:B------:R-:W-:Y:S02]  /*23b0*/  IADD3 R0, R11, -0x1, R8 ;  /* 0xffffffff0b007810 */ /* 0x000fe40007ffe008 */
[----:B------:R-:W0:Y:S01]  /*23c0*/  I2F.RP R3, R6 ;  /* 0x0000000600037306 */ /* 0x000e220000209400 */
[----:B------:R-:W-:Y:S02]  /*23d0*/  IABS R12, R11 ;  /* 0x0000000b000c7213 */ /* 0x000fe40000000000 */
[----:B------:R-:W-:-:S05]  /*23e0*/  IMAD.IADD R0, R0, 0x1, -R9 ;  /* 0x0000000100007824 */ /* 0x000fca00078e0a09 */
[----:B------:R-:W-:Y:S02]  /*23f0*/  IABS R10, R0 ;  /* 0x00000000000a7213 */ /* 0x000fe40000000000 */
[----:B------:R-:W-:-:S04]  /*2400*/  LOP3.LUT R0, R0, R11, RZ, 0x3c, !PT ;  /* 0x0000000b00007212 */ /* 0x000fc800078e3cff */
[----:B------:R-:W-:Y:S01]  /*2410*/  ISETP.GE.AND P2, PT, R0, RZ, PT ;  /* 0x000000ff0000720c */ /* 0x000fe20003f46270 */
[----:B0-----:R-:W0:Y:S02]  /*2420*/  MUFU.RCP R3, R3 ;  /* 0x0000000300037308 */ /* 0x001e240000001000 */
[----:B0-----:R-:W-:Y:S02]  /*2430*/  VIADD R4, R3, 0xffffffe ;  /* 0x0ffffffe03047836 */ /* 0x001fe40000000000 */
[----:B------:R-:W-:-:S04]  /*2440*/  IMAD.MOV R3, RZ, RZ, -R12 ;  /* 0x000000ffff037224 */ /* 0x000fc800078e0a0c */
[----:B------:R0:W1:Y:S02]  /*2450*/  F2I.FTZ.U32.TRUNC.NTZ R5, R4 ;  /* 0x0000000400057305 */ /* 0x000064000021f000 */
[----:B0-----:R-:W-:Y:S02]  /*2460*/  IMAD.MOV.U32 R4, RZ, RZ, RZ ;  /* 0x000000ffff047224 */ /* 0x001fe400078e00ff */
[----:B-1----:R-:W-:-:S04]  /*2470*/  IMAD.MOV R7, RZ, RZ, -R5 ;  /* 0x000000ffff077224 */ /* 0x002fc800078e0a05 */
[----:B------:R-:W-:-:S04]  /*2480*/  IMAD R7, R7, R6, RZ ;  /* 0x0000000607077224 */ /* 0x000fc800078e02ff */
[----:B------:R-:W-:-:S04]  /*2490*/  IMAD.HI.U32 R5, R5, R7, R4 ;  /* 0x0000000705057227 */ /* 0x000fc800078e0004 */
[----:B------:R-:W-:-:S04]  /*24a0*/  IMAD.MOV.U32 R4, RZ, RZ, R10 ;  /* 0x000000ffff047224 */ /* 0x000fc800078e000a */
        /* <DEDUP_REMOVED lines=8> */
[----:B------:R-:W-:-:S04]  /*2530*/  IMAD.MOV.U32 R0, RZ, RZ, R5 ;  /* 0x000000ffff007224 */ /* 0x000fc800078e0005 */
[----:B------:R-:W-:Y:S01]  /*2540*/  @!P2 IMAD.MOV R0, RZ, RZ, -R0 ;  /* 0x000000ffff00a224 */ /* 0x000fe200078e0a00 */
[----:B------:R-:W-:-:S07]  /*2550*/  @!P1 LOP3.LUT R0, RZ, R11, RZ, 0x33, !PT ;  /* 0x0000000bff009212 */ /* 0x000fce00078e33ff */
.L_x_1539:
[----:B------:R-:W-:Y:S05]  /*2560*/  BSYNC B0 ;  /* 0x0000000000007941 */ /* 0x000fea0003800000 */
.L_x_1538:
[----:B------:R-:W-:Y:S01]  /*2570*/  IMAD R3, R14, R0, R9 ;  /* 0x000000000e037224 */ /* 0x000fe200078e0209 */
[----:B------:R-:W-:-:S04]  /*2580*/  PLOP3.LUT P2, PT, PT, PT, PT, 0x80, 0x0 ;  /* 0x000000000000781c */ /* 0x000fc80003f4f070 */
[C---:B------:R-:W-:Y:S01]  /*2590*/  VIADDMNMX R0, R3.reuse, R0, R8, PT ;  /* 0x0000000003007246 */ /* 0x040fe20003800108 */
[----:B------:R-:W-:-:S04]  /*25a0*/  IMAD R3, R3, 0x40, -R13 ;  /* 0x0000004003037824 */ /* 0x000fc800078e0a0d */
[----:B------:R-:W-:Y:S01]  /*25b0*/  IMAD R5, R0, 0x40, -R13 ;  /* 0x0000004000057824 */ /* 0x000fe200078e0a0d */
[----:B------:R-:W-:-:S04]  /*25c0*/  VIMNMX R3, RZ, R3, !PT ;  /* 0x00000003ff037248 */ /* 0x000fc80007fe0100 */
[----:B------:R-:W-:Y:S02]  /*25d0*/  VIMNMX R0, R5, R2, PT ;  /* 0x0000000205007248 */ /* 0x000fe40003fe0100 */
[----:B------:R-:W-:Y:S02]  /*25e0*/  SHF.R.U32.HI R24, RZ, 0x6, R3 ;  /* 0x00000006ff187819 */ /* 0x000fe40000011603 */
[----:B------:R-:W-:-:S03]  /*25f0*/  ISETP.GT.AND P0, PT, R0, R3, PT ;  /* 0x000000030000720c */ /* 0x000fc60003f04270 */
[----:B------:R-:W-:-:S10]  /*2600*/  IMAD.MOV.U32 R25, RZ, RZ, R24 ;  /* 0x000000ffff197224 */ /* 0x000fd400078e0018 */
[----:B------:R-:W-:-:S05]  /*2610*/  @P0 VIADD R0, R0, 0x3f ;  /* 0x0000003f00000836 */ /* 0x000fca0000000000 */
[----:B------:R-:W-:-:S04]  /*2620*/  @P0 SHF.R.S32.HI R3, RZ, 0x1f, R0 ;  /* 0x0000001fff030819 */ /* 0x000fc80000011400 */
[----:B------:R-:W-:-:S04]  /*2630*/  @P0 LEA.HI R3, R3, R0, RZ, 0x6 ;  /* 0x0000000003030211 */ /* 0x000fc800078f30ff */
[----:B------:R-:W-:-:S04]  /*2640*/  @P0 SHF.R.S32.HI R25, RZ, 0x6, R3 ;  /* 0x00000006ff190819 */ /* 0x000fc80000011403 */
        /* <DEDUP_REMOVED lines=22> */
.L_x_1542:
[----:B------:R-:W-:Y:S05]  /*27b0*/  BSYNC B6 ;  /* 0x0000000000067941 */ /* 0x000fea0003800000 */
.L_x_1541:
        /* <DEDUP_REMOVED lines=20> */
.L_x_1544:
[----:B------:R-:W-:Y:S05]  /*2900*/  BSYNC B6 ;  /* 0x0000000000067941 */ /* 0x000fea0003800000 */
.L_x_1543:
[----:B------:R-:W-:Y:S01]  /*2910*/  ULDC.64 UR4, c[0x0][0x9f8] ;  /* 0x00027e0000047ab9 */ /* 0x000fe20000000a00 */
[----:B------:R-:W-:Y:S01]  /*2920*/  ULDC.64 UR6, c[0x0][0x208] ;  /* 0x0000820000067ab9 */ /* 0x000fe20000000a00 */
[----:B------:R-:W-:Y:S01]  /*2930*/  ISETP.NE.U32.AND P0, PT, RZ, UR4, PT ;  /* 0x00000004ff007c0c */ /* 0x000fe2000bf05070 */
[----:B------:R-:W2:Y:S01]  /*2940*/  LDL R26, [R1+0xc] ;  /* 0x00000c00011a7983 */ /* 0x000ea20000100800 */
[----:B------:R-:W0:Y:S01]  /*2950*/  LDC.64 R12, c[0x0][0x300] ;  /* 0x0000c000ff0c7b82 */ /* 0x000e220000000a00 */
[----:B------:R-:W-:Y:S01]  /*2960*/  IMAD.IADD R76, R28, 0x1, R29 ;  /* 0x000000011c4c7824 */ /* 0x000fe200078e021d */
[----:B------:R-:W-:Y:S01]  /*2970*/  ISETP.NE.AND.EX P0, PT, RZ, UR5, PT, P0 ;  /* 0x00000005ff007c0c */ /* 0x000fe2000bf05300 */
[----:B------:R-:W-:Y:S01]  /*2980*/  ULDC.64 UR4, c[0x0][0xa08] ;  /* 0x0002820000047ab9 */ /* 0x000fe20000000a00 */
[----:B------:R-:W3:Y:S01]  /*2990*/  LDL R32, [R1+0x10] ;  /* 0x0000100001207983 */ /* 0x000ee20000100800 */
[----:B------:R-:W-:-:S03]  /*29a0*/  ULDC.64 UR8, c[0x0][0x330] ;  /* 0x0000cc0000087ab9 */ /* 0x000fc60000000a00 */
[----:B------:R-:W4:Y:S01]  /*29b0*/  LDL R14, [R1+0x28] ;  /* 0x00002800010e7983 */ /* 0x000f220000100800 */
[----:B------:R-:W1:Y:S08]  /*29c0*/  LDC.64 R20, c[0x0][0x3f8] ;  /* 0x0000fe00ff147b82 */ /* 0x000e700000000a00 */
[----:B------:R-:W0:Y:S01]  /*29d0*/  @P0 LDC.64 R4, c[0x0][0x9f8] ;  /* 0x00027e00ff040b82 */ /* 0x000e220000000a00 */
[----:B------:R-:W-:-:S07]  /*29e0*/  SHF.R.S32.HI R34, RZ, 0x1f, R23 ;  /* 0x0000001fff227819 */ /* 0x000fce0000011417 */
[----:B------:R-:W1:Y:S01]  /*29f0*/  LDC.64 R28, c[0x0][0x408] ;  /* 0x00010200ff1c7b82 */ /* 0x000e620000000a00 */
[----:B0-----:R-:W-:-:S05]  /*2a00*/  @P0 IMAD.WIDE R4, R27, 0x4, R4 ;  /* 0x000000041b040825 */ /* 0x001fca00078e0204 */
[----:B------:R0:W2:Y:S01]  /*2a10*/  @P0 LDG.E R27, desc[UR6][R4.64] ;  /* 0x00000006041b0981 */ /* 0x0000a2000c1e1900 */
[----:B------:R-:W-:Y:S01]  /*2a20*/  SHF.R.S32.HI R31, RZ, 0x1f, R76 ;  /* 0x0000001fff1f7819 */ /* 0x000fe2000001144c */
[----:B------:R-:W-:Y:S01]  /*2a30*/  ULDC UR6, c[0x0][0x2f4] ;  /* 0x0000bd0000067ab9 */ /* 0x000fe20000000800 */
[-C--:B------:R-:W-:Y:S01]  /*2a40*/  IMAD.WIDE.U32 R88, R76, R12.reuse, RZ ;  /* 0x0000000c4c587225 */ /* 0x080fe200078e00ff */
[----:B------:R-:W-:Y:S02]  /*2a50*/  ISETP.GE.AND P2, PT, R221, UR6, PT ;  /* 0x00000006dd007c0c */ /* 0x000fe4000bf46270 */
[----:B------:R-:W-:Y:S01]  /*2a60*/  ISETP.NE.U32.AND P0, PT, RZ, UR4, PT ;  /* 0x00000004ff007c0c */ /* 0x000fe2000bf05070 */
[----:B------:R-:W-:Y:S01]  /*2a70*/  IMAD R0, R31, R12, RZ ;  /* 0x0000000c1f007224 */ /* 0x000fe200078e02ff */
[----:B------:R-:W-:Y:S01]  /*2a80*/  ISETP.GE.AND P1, PT, R18, UR6, PT ;  /* 0x0000000612007c0c */ /* 0x000fe2000bf26270 */
[----:B------:R-:W-:Y:S01]  /*2a90*/  IMAD.WIDE.U32 R86, R30, UR8, R18 ;  /* 0x000000081e567c25 */ /* 0x000fe2000f8e0012 */
[----:B------:R-:W-:Y:S01]  /*2aa0*/  ISETP.NE.AND.EX P0, PT, RZ, UR5, PT, P0 ;  /* 0x00000005ff007c0c */ /* 0x000fe2000bf05300 */
[----:B------:R-:W-:Y:S01]  /*2ab0*/  ULDC.64 UR4, c[0x0][0x308] ;  /* 0x0000c20000047ab9 */ /* 0x000fe20000000a00 */
[----:B------:R-:W-:Y:S01]  /*2ac0*/  SHF.R.S32.HI R201, RZ, 0x1f, R200 ;  /* 0x0000001fffc97819 */ /* 0x000fe200000114c8 */
[----:B------:R-:W-:Y:S01]  /*2ad0*/  IMAD R3, R76, R13, R0 ;  /* 0x0000000d4c037224 */ /* 0x000fe200078e0200 */
[----:B------:R-:W-:Y:S01]  /*2ae0*/  SEL R0, RZ, 0x1, P1 ;  /* 0x00000001ff007807 */ /* 0x000fe20000800000 */
[----:B------:R-:W-:-:S02]  /*2af0*/  IMAD R87, R30, UR9, R87 ;  /* 0x000000091e577c24 */ /* 0x000fc4000f8e0257 */
[----:B------:R-:W-:Y:S01]  /*2b00*/  IMAD.IADD R89, R89, 0x1, R3 ;  /* 0x0000000159597824 */ /* 0x000fe200078e0203 */
[----:B------:R-:W-:Y:S01]  /*2b10*/  SEL R3, RZ, 0xffffffff, P2 ;  /* 0xffffffffff037807 */ /* 0x000fe20001000000 */
[----:B------:R-:W-:-:S04]  /*2b20*/  IMAD.WIDE.U32 R88, R30, UR4, R88 ;  /* 0x000000041e587c25 */ /* 0x000fc8000f8e0058 */
[----:B0-----:R-:W-:Y:S02]  /*2b30*/  IMAD.SHL.U32 R5, R3, 0x2, RZ ;  /* 0x0000000203057824 */ /* 0x001fe400078e00ff */
[----:B------:R-:W-:Y:S01]  /*2b40*/  IMAD R89, R30, UR5, R89 ;  /* 0x000000051e597c24 */ /* 0x000fe2000f8e0259 */
[----:B------:R-:W-:Y:S01]  /*2b50*/  ULDC.64 UR4, c[0x0][0x310] ;  /* 0x0000c40000047ab9 */ /* 0x000fe20000000a00 */
[----:B------:R-:W0:Y:S01]  /*2b60*/  LDC R30, c[0x0][0x3f4] ;  /* 0x0000fd00ff1e7b82 */ /* 0x000e220000000800 */
[----:B------:R-:W-:Y:S01]  /*2b70*/  LOP3.LUT R6, R5, 0x2, R0, 0xe2, !PT ;  /* 0x0000000205067812 */ /* 0x000fe200078ee200 */
[----:B------:R-:W-:-:S04]  /*2b80*/  IMAD R8, R34, R12, RZ ;  /* 0x0000000c22087224 */ /* 0x000fc800078e02ff */
[----:B------:R-:W-:Y:S01]  /*2b90*/  IMAD R15, R23, R13, R8 ;  /* 0x0000000d170f7224 */ /* 0x000fe200078e0208 */
[----:B--2---:R-:W-:Y:S02]  /*2ba0*/  SHF.R.S32.HI R4, RZ, 0x1f, R27 ;  /* 0x0000001fff047819 */ /* 0x004fe4000001141b */
[----:B------:R-:W-:Y:S02]  /*2bb0*/  SEL R27, R27, RZ, !P0 ;  /* 0x000000ff1b1b7207 */ /* 0x000fe40004000000 */
[----:B------:R-:W-:Y:S02]  /*2bc0*/  SEL R3, R4, RZ, !P0 ;  /* 0x000000ff04037207 */ /* 0x000fe40004000000 */
[----:B------:R-:W-:Y:S01]  /*2bd0*/  ISETP.GE.AND P0, PT, R26, UR6, PT ;  /* 0x000000061a007c0c */ /* 0x000fe2000bf06270 */
[----:B------:R-:W-:Y:S01]  /*2be0*/  IMAD.WIDE.U32 R88, R27, UR4, R88 ;  /* 0x000000041b587c25 */ /* 0x000fe2000f8e0058 */
[----:B------:R-:W2:Y:S03]  /*2bf0*/  LDL R26, [R1+0x24] ;  /* 0x00002400011a7983 */ /* 0x000ea60000100800 */
[----:B------:R-:W-:-:S02]  /*2c00*/  IMAD R0, R3, UR4, RZ ;  /* 0x0000000403007c24 */ /* 0x000fc4000f8e02ff */
[----:B------:R-:W-:-:S04]  /*2c10*/  IMAD.WIDE.U32 R4, R23, R12, R18 ;  /* 0x0000000c17047225 */ /* 0x000fc800078e0012 */
[----:B------:R-:W-:Y:S01]  /*2c20*/  IMAD R11, R27, UR5, R0 ;  /* 0x000000051b0b7c24 */ /* 0x000fe2000f8e0200 */
[----:B------:R-:W-:Y:S01]  /*2c30*/  ULDC.64 UR4, c[0x0][0x338] ;  /* 0x0000ce0000047ab9 */ /* 0x000fe20000000a00 */
[----:B-1----:R-:W-:Y:S01]  /*2c40*/  IMAD R0, R34, R20, RZ ;  /* 0x0000001422007224 */ /* 0x002fe200078e02ff */
[----:B------:R-:W-:Y:S01]  /*2c50*/  SEL R7, RZ, 0x4, P0 ;  /* 0x00000004ff077807 */ /* 0x000fe20000000000 */
[----:B------:R-:W-:Y:S02]  /*2c60*/  IMAD R8, R3, UR4, RZ ;  /* 0x0000000403087c24 */ /* 0x000fe4000f8e02ff */
[----:B------:R-:W-:Y:S01]  /*2c70*/  IMAD R9, R23, R21, R0 ;  /* 0x0000001517097224 */ /* 0x000fe200078e0200 */
[----:B------:R-:W-:Y:S01]  /*2c80*/  IADD3 R3, P0, R88, R4, RZ ;  /* 0x0000000458037210 */ /* 0x000fe20007f1e0ff */
[----:B------:R-:W-:Y:S01]  /*2c90*/  IMAD.IADD R0, R89, 0x1, R11 ;  /* 0x0000000159007824 */ /* 0x000fe200078e020b */
[----:B------:R-:W-:Y:S01]  /*2ca0*/  LOP3.LUT R33, R6, R7, RZ, 0xfc, !PT ;  /* 0x0000000706217212 */ /* 0x000fe200078efcff */
[----:B------:R-:W-:-:S03]  /*2cb0*/  IMAD R6, R34, R28, RZ ;  /* 0x0000001c22067224 */ /* 0x000fc600078e02ff */
[----:B------:R-:W-:Y:S02]  /*2cc0*/  IADD3.X R4, R0, R5, R15, P0, !PT ;  /* 0x0000000500047210 */ /* 0x000fe400007fe40f */
[-C--:B0-----:R-:W-:Y:S02]  /*2cd0*/  ISETP.GE.AND P0, PT, R18, R30.reuse, PT ;  /* 0x0000001e1200720c */ /* 0x081fe40003f06270 */
[----:B------:R-:W-:Y:S02]  /*2ce0*/  ISETP.GE.AND P1, PT, R221, R30, PT ;  /* 0x0000001edd00720c */ /* 0x000fe40003f26270 */
[C---:B------:R-:W-:Y:S01]  /*2cf0*/  SEL R5, R30.reuse, RZ, P0 ;  /* 0x000000ff1e057207 */ /* 0x040fe20000000000 */
[C---:B------:R-:W-:Y:S01]  /*2d00*/  IMAD R7, R23.reuse, R29, R6 ;  /* 0x0000001d17077224 */ /* 0x040fe200078e0206 */
[----:B------:R-:W-:Y:S01]  /*2d10*/  SEL R6, R30, RZ, P1 ;  /* 0x000000ff1e067207 */ /* 0x000fe20000800000 */
[----:B------:R-:W-:-:S04]  /*2d20*/  IMAD.WIDE.U32 R80, R23, R28, R200 ;  /* 0x0000001c17507225 */ /* 0x000fc800078e00c8 */
[----:B------:R-:W-:-:S04]  /*2d30*/  IMAD.WIDE.U32 R78, R23, R28, R18 ;  /* 0x0000001c174e7225 */ /* 0x000fc800078e0012 */
[----:B------:R-:W-:Y:S02]  /*2d40*/  IMAD.IADD R5, R18, 0x1, R5 ;  /* 0x0000000112057824 */ /* 0x000fe400078e0205 */
[----:B------:R-:W-:Y:S02]  /*2d50*/  IMAD.IADD R81, R81, 0x1, R7 ;  /* 0x0000000151517824 */ /* 0x000fe400078e0207 */
[----:B------:R-:W-:Y:S02]  /*2d60*/  IMAD.IADD R79, R7, 0x1, R79 ;  /* 0x00000001074f7824 */ /* 0x000fe400078e024f */
[C---:B------:R-:W-:Y:S02]  /*2d70*/  VIADD R10, R23.reuse, 0x20 ;  /* 0x00000020170a7836 */ /* 0x040fe40000000000 */
[----:B------:R-:W-:Y:S02]  /*2d80*/  VIADD R36, R23, 0x20 ;  /* 0x0000002017247836 */ /* 0x000fe40000000000 */
[----:B------:R-:W-:Y:S01]  /*2d90*/  IMAD.IADD R7, R221, 0x1, R6 ;  /* 0x00000001dd077824 */ /* 0x000fe200078e0206 */
[----:B------:R-:W-:Y:S01]  /*2da0*/  SHF.R.S32.HI R6, RZ, 0x1f, R5 ;  /* 0x0000001fff067819 */ /* 0x000fe20000011405 */
[----:B------:R-:W-:-:S02]  /*2db0*/  IMAD.SHL.U32 R10, R10, 0x40, RZ ;  /* 0x000000400a0a7824 */ /* 0x000fc400078e00ff */
[----:B------:R-:W-:Y:S02]  /*2dc0*/  IMAD.SHL.U32 R36, R36, 0x40, RZ ;  /* 0x0000004024247824 */ /* 0x000fe400078e00ff */
[----:B------:R-:W-:Y:S01]  /*2dd0*/  IMAD R37, R27, UR5, R8 ;  /* 0x000000051b257c24 */ /* 0x000fe2000f8e0208 */
[----:B------:R-:W-:Y:S01]  /*2de0*/  SHF.R.S32.HI R8, RZ, 0x1f, R7 ;  /* 0x0000001fff087819 */ /* 0x000fe20000011407 */
[CC--:B------:R-:W-:Y:S01]  /*2df0*/  IMAD.WIDE.U32 R84, R23.reuse, R20.reuse, R200 ;  /* 0x0000001417547225 */ /* 0x0c0fe200078e00c8 */
[CC--:B------:R-:W-:Y:S01]  /*2e00*/  LEA.HI R90, R6.reuse, R5.reuse, RZ, 0x3 ;  /* 0x00000005065a7211 */ /* 0x0c0fe200078f18ff */
[----:B------:R-:W0:Y:S01]  /*2e10*/  S2R R108, SR_TID.X ;  /* 0x00000000006c7919 */ /* 0x000e220000002100 */
[----:B------:R-:W-:Y:S01]  /*2e20*/  LEA.HI R5, R6, R5, RZ, 0x6 ;  /* 0x0000000506057211 */ /* 0x000fe200078f30ff */
[C---:B------:R-:W-:Y:S01]  /*2e30*/  IMAD.WIDE.U32 R82, R23.reuse, R20, R18 ;  /* 0x0000001417527225 */ /* 0x040fe200078e0012 */
[----:B------:R-:W-:Y:S02]  /*2e40*/  LOP3.LUT R10, R10, 0x1c0, RZ, 0xc0, !PT ;  /* 0x000001c00a0a7812 */ /* 0x000fe400078ec0ff */
[----:B------:R-:W-:Y:S01]  /*2e50*/  LOP3.LUT R36, R36, 0x1c0, RZ, 0xc0, !PT ;  /* 0x000001c024247812 */ /* 0x000fe200078ec0ff */
[----:B------:R-:W-:Y:S01]  /*2e60*/  IMAD.SHL.U32 R35, R23, 0x40, RZ ;  /* 0x0000004017237824 */ /* 0x000fe200078e00ff */
[----:B------:R-:W-:Y:S01]  /*2e70*/  LEA.HI R92, R8, R7, RZ, 0x3 ;  /* 0x00000007085c7211 */ /* 0x000fe200078f18ff */
[----:B------:R-:W-:-:S02]  /*2e80*/  IMAD.IADD R85, R85, 0x1, R9 ;  /* 0x0000000155557824 */ /* 0x000fc400078e0209 */
[----:B------:R-:W-:Y:S01]  /*2e90*/  IMAD.IADD R83, R9, 0x1, R83 ;  /* 0x0000000109537824 */ /* 0x000fe200078e0253 */
[----:B------:R-:W-:Y:S01]  /*2ea0*/  LEA.HI R9, R8, R7, RZ, 0x6 ;  /* 0x0000000708097211 */ /* 0x000fe200078f30ff */
[----:B------:R-:W-:Y:S01]  /*2eb0*/  IMAD.SHL.U32 R6, R5, 0x40, RZ ;  /* 0x0000004005067824 */ /* 0x000fe200078e00ff */
[----:B------:R-:W-:Y:S01]  /*2ec0*/  LOP3.LUT R8, R10, 0x38, R90, 0xf8, !PT ;  /* 0x000000380a087812 */ /* 0x000fe200078ef85a */
[----:B------:R-:W-:Y:S01]  /*2ed0*/  IMAD.SHL.U32 R38, R23, 0x40, RZ ;  /* 0x0000004017267824 */ /* 0x000fe200078e00ff */
[----:B------:R-:W-:Y:S02]  /*2ee0*/  SHF.R.U32.HI R36, RZ, 0x3, R36 ;  /* 0x00000003ff247819 */ /* 0x000fe40000011624 */
[----:B------:R-:W-:Y:S02]  /*2ef0*/  LOP3.LUT R5, R90, 0x38, RZ, 0xc0, !PT ;  /* 0x000000385a057812 */ /* 0x000fe400078ec0ff */
[----:B------:R-:W-:Y:S02]  /*2f00*/  LOP3.LUT R7, R92, 0x38, RZ, 0xc0, !PT ;  /* 0x000000385c077812 */ /* 0x000fe400078ec0ff */
[----:B------:R-:W-:Y:S01]  /*2f10*/  LOP3.LUT R35, R35, 0x1c0, RZ, 0xc0, !PT ;  /* 0x000001c023237812 */ /* 0x000fe200078ec0ff */
[----:B------:R-:W-:Y:S01]  /*2f20*/  IMAD.SHL.U32 R9, R9, 0x40, RZ ;  /* 0x0000004009097824 */ /* 0x000fe200078e00ff */
[----:B------:R-:W-:-:S02]  /*2f30*/  LOP3.LUT R11, R8, R36, RZ, 0x3c, !PT ;  /* 0x00000024080b7212 */ /* 0x000fc400078e3cff */
[--C-:B------:R-:W-:Y:S02]  /*2f40*/  LOP3.LUT R5, R5, 0x1c0, R38.reuse, 0xf8, !PT ;  /* 0x000001c005057812 */ /* 0x100fe400078ef826 */
[----:B------:R-:W-:Y:S02]  /*2f50*/  SHF.R.U32.HI R35, RZ, 0x3, R35 ;  /* 0x00000003ff237819 */ /* 0x000fe40000011623 */
[----:B------:R-:W-:Y:S01]  /*2f60*/  LOP3.LUT R8, R7, 0x1c0, R38, 0xf8, !PT ;  /* 0x000001c007087812 */ /* 0x000fe200078ef826 */
[----:B------:R-:W-:Y:S01]  /*2f70*/  IMAD.WIDE.U32 R86, R27, UR4, R86 ;  /* 0x000000041b567c25 */ /* 0x000fe2000f8e0056 */
[----:B------:R-:W-:Y:S02]  /*2f80*/  LOP3.LUT R6, R6, 0xfffff000, RZ, 0xc0, !PT ;  /* 0xfffff00006067812 */ /* 0x000fe400078ec0ff */
[----:B------:R-:W-:Y:S02]  /*2f90*/  LOP3.LUT R9, R9, 0xfffff000, RZ, 0xc0, !PT ;  /* 0xfffff00009097812 */ /* 0x000fe400078ec0ff */
[----:B------:R-:W-:-:S02]  /*2fa0*/  LOP3.LUT R7, R5, R35, RZ, 0x3c, !PT ;  /* 0x0000002305077212 */ /* 0x000fc400078e3cff */
[----:B------:R-:W-:Y:S02]  /*2fb0*/  LOP3.LUT R8, R8, R35, RZ, 0x3c, !PT ;  /* 0x0000002308087212 */ /* 0x000fe400078e3cff */
[----:B-----5:R-:W-:Y:S02]  /*2fc0*/  SHF.R.S32.HI R27, RZ, 0x1f, R101 ;  /* 0x0000001fff1b7819 */ /* 0x020fe40000011465 */
[----:B---3--:R-:W-:Y:S01]  /*2fd0*/  ISETP.GE.AND P2, PT, R32, UR6, PT ;  /* 0x0000000620007c0c */ /* 0x008fe2000bf46270 */
[----:B------:R-:W-:Y:S01]  /*2fe0*/  VIADD R32, R23, 0x20 ;  /* 0x0000002017207836 */ /* 0x000fe20000000000 */
[----:B------:R-:W-:Y:S02]  /*2ff0*/  LOP3.LUT R10, R10, 0x38, R92, 0xf8, !PT ;  /* 0x000000380a0a7812 */ /* 0x000fe400078ef85c */
[----:B----4-:R-:W-:Y:S02]  /*3000*/  IADD3 R8, R8, R9, R14 ;  /* 0x0000000908087210 */ /* 0x010fe40007ffe00e */
[----:B------:R-:W-:-:S02]  /*3010*/  LOP3.LUT R10, R10, R36, RZ, 0x3c, !PT ;  /* 0x000000240a0a7212 */ /* 0x000fc400078e3cff */
[----:B------:R-:W-:Y:S02]  /*3020*/  SHF.R.S32.HI R103, RZ, 0x1f, R32 ;  /* 0x0000001fff677819 */ /* 0x000fe40000011420 */
[----:B------:R-:W-:Y:S01]  /*3030*/  IADD3 R76, P3, R23, R76, RZ ;  /* 0x0000004c174c7210 */ /* 0x000fe20007f7e0ff */
[----:B------:R-:W-:Y:S01]  /*3040*/  IMAD.WIDE.U32 R84, R101, R20, R84 ;  /* 0x0000001465547225 */ /* 0x000fe200078e0054 */
[----:B------:R-:W-:-:S03]  /*3050*/  SEL R32, RZ, 0x8, P2 ;  /* 0x00000008ff207807 */ /* 0x000fc60001000000 */
[----:B------:R-:W-:Y:S01]  /*3060*/  IMAD.WIDE.U32 R82, R101, R20, R82 ;  /* 0x0000001465527225 */ /* 0x000fe200078e0052 */
[----:B------:R-:W-:-:S03]  /*3070*/  LOP3.LUT R95, R33, R32, RZ, 0xfc, !PT ;  /* 0x00000020215f7212 */ /* 0x000fc600078efcff */
[----:B------:R-:W-:Y:S01]  /*3080*/  IMAD.X R77, R34, 0x1, R31, P3 ;  /* 0x00000001224d7824 */ /* 0x000fe200018e061f */
[----:B------:R-:W-:Y:S01]  /*3090*/  SHF.R.S32.HI R91, RZ, 0x3, R92 ;  /* 0x00000003ff5b7819 */ /* 0x000fe2000001145c */
[----:B------:R-:W-:Y:S01]  /*30a0*/  IMAD.WIDE.U32 R80, R101, R28, R80 ;  /* 0x0000001c65507225 */ /* 0x000fe200078e0050 */
[----:B------:R-:W-:-:S03]  /*30b0*/  LOP3.LUT R92, R92, 0xfffffff8, RZ, 0xc0, !PT ;  /* 0xfffffff85c5c7812 */ /* 0x000fc600078ec0ff */
[----:B------:R-:W-:Y:S01]  /*30c0*/  IMAD.WIDE.U32 R78, R101, R28, R78 ;  /* 0x0000001c654e7225 */ /* 0x000fe200078e004e */
[C---:B------:R-:W-:Y:S02]  /*30d0*/  LOP3.LUT R93, R95.reuse, 0x2, RZ, 0xc0, !PT ;  /* 0x000000025f5d7812 */ /* 0x040fe400078ec0ff */
[----:B------:R-:W-:Y:S01]  /*30e0*/  LOP3.LUT R94, R95, 0x4, RZ, 0xc0, !PT ;  /* 0x000000045f5e7812 */ /* 0x000fe200078ec0ff */
[----:B------:R-:W-:Y:S01]  /*30f0*/  IMAD.SHL.U32 R15, R20, 0x40, RZ ;  /* 0x00000040140f7824 */ /* 0x000fe200078e00ff */
[----:B0-----:R-:W-:Y:S01]  /*3100*/  LEA.HI R108, R108, 0x8, RZ, 0x19 ;  /* 0x000000086c6c7811 */ /* 0x001fe200078fc8ff */
[----:B------:R-:W-:Y:S01]  /*3110*/  IMAD.IADD R98, R87, 0x1, R37 ;  /* 0x0000000157627824 */ /* 0x000fe200078e0225 */
[----:B------:R-:W-:Y:S02]  /*3120*/  LOP3.LUT R95, R95, 0x8, RZ, 0xc0, !PT ;  /* 0x000000085f5f7812 */ /* 0x000fe400078ec0ff */
[----:B------:R-:W-:Y:S02]  /*3130*/  SHF.R.S32.HI R97, RZ, 0x1f, R92 ;  /* 0x0000001fff617819 */ /* 0x000fe4000001145c */
[----:B--2---:R-:W-:-:S02]  /*3140*/  IADD3 R5, R11, R6, R26 ;  /* 0x000000060b057210 */ /* 0x004fc40007ffe01a */
[----:B------:R-:W-:Y:S01]  /*3150*/  IADD3 R6, R7, R6, R14 ;  /* 0x0000000607067210 */ /* 0x000fe20007ffe00e */
[C---:B------:R-:W-:Y:S01]  /*3160*/  IMAD R14, R27.reuse, R20, RZ ;  /* 0x000000141b0e7224 */ /* 0x040fe200078e02ff */
[----:B------:R-:W-:Y:S01]  /*3170*/  IADD3 R7, R10, R9, R26 ;  /* 0x000000090a077210 */ /* 0x000fe20007ffe01a */
[----:B------:R-:W-:Y:S02]  /*3180*/  IMAD R26, R27, R28, RZ ;  /* 0x0000001c1b1a7224 */ /* 0x000fe400078e02ff */
[C---:B------:R-:W-:Y:S01]  /*3190*/  IMAD R35, R101.reuse, R21, R14 ;  /* 0x0000001565237224 */ /* 0x040fe200078e020e */
[C-C-:B------:R-:W-:Y:S01]  /*31a0*/  SHF.L.U64.HI R9, R12.reuse, 0x6, R13.reuse ;  /* 0x000000060c097819 */ /* 0x140fe2000001020d */
[----:B------:R-:W-:Y:S01]  /*31b0*/  IMAD R39, R101, R29, R26 ;  /* 0x0000001d65277224 */ /* 0x000fe200078e021a */
[----:B------:R-:W-:Y:S01]  /*31c0*/  SHF.L.U64.HI R10, R12, 0x5, R13 ;  /* 0x000000050c0a7819 */ /* 0x000fe2000001020d */
[----:B------:R-:W-:Y:S02]  /*31d0*/  IMAD.IADD R31, R85, 0x1, R35 ;  /* 0x00000001551f7824 */ /* 0x000fe400078e0223 */
[----:B------:R-:W-:Y:S01]  /*31e0*/  IMAD.IADD R32, R35, 0x1, R83 ;  /* 0x0000000123207824 */ /* 0x000fe200078e0253 */
[----:B------:R-:W-:-:S02]  /*31f0*/  SHF.R.S32.HI R35, RZ, 0x3, R90 ;  /* 0x00000003ff237819 */ /* 0x000fc4000001145a */
[C-C-:B------:R-:W-:Y:S02]  /*3200*/  SHF.L.U64.HI R13, R20.reuse, 0x6, R21.reuse ;  /* 0x00000006140d7819 */ /* 0x140fe40000010215 */
[----:B------:R-:W-:Y:S02]  /*3210*/  SHF.L.U64.HI R14, R20, 0x5, R21 ;  /* 0x00000005140e7819 */ /* 0x000fe40000010215 */
[----:B------:R-:W-:Y:S02]  /*3220*/  LOP3.LUT R90, R90, 0xfffffff8, RZ, 0xc0, !PT ;  /* 0xfffffff85a5a7812 */ /* 0x000fe400078ec0ff */
[C-C-:B------:R-:W-:Y:S02]  /*3230*/  SHF.L.U64.HI R21, R28.reuse, 0x6, R29.reuse ;  /* 0x000000061c157819 */ /* 0x140fe4000001021d */
[----:B------:R-:W-:Y:S01]  /*3240*/  SHF.L.U64.HI R26, R28, 0x5, R29 ;  /* 0x000000051c1a7819 */ /* 0x000fe2000001021d */
[----:B------:R-:W-:Y:S01]  /*3250*/  IMAD.SHL.U32 R29, R30, 0x2, RZ ;  /* 0x000000021e1d7824 */ /* 0x000fe200078e00ff */
[----:B------:R-:W-:Y:S01]  /*3260*/  LOP3.LUT R30, R33, 0x1, RZ, 0xc0, !PT ;  /* 0x00000001211e7812 */ /* 0x000fe200078ec0ff */
[----:B------:R-:W-:Y:S01]  /*3270*/  IMAD.SHL.U32 R11, R12, 0x40, RZ ;  /* 0x000000400c0b7824 */ /* 0x000fe200078e00ff */
[----:B------:R-:W-:Y:S01]  /*3280*/  SHF.R.S32.HI R96, RZ, 0x1f, R90 ;  /* 0x0000001fff607819 */ /* 0x000fe2000001145a */
[----:B------:R-:W-:-:S02]  /*3290*/  IMAD.SHL.U32 R27, R28, 0x40, RZ ;  /* 0x000000401c1b7824 */ /* 0x000fc400078e00ff */
[----:B------:R-:W-:Y:S02]  /*32a0*/  IMAD.SHL.U32 R12, R12, 0x20, RZ ;  /* 0x000000200c0c7824 */ /* 0x000fe400078e00ff */
[----:B------:R-:W-:Y:S02]  /*32b0*/  IMAD.SHL.U32 R20, R20, 0x20, RZ ;  /* 0x0000002014147824 */ /* 0x000fe400078e00ff */
[----:B------:R-:W-:Y:S02]  /*32c0*/  IMAD.SHL.U32 R28, R28, 0x20, RZ ;  /* 0x000000201c1c7824 */ /* 0x000fe400078e00ff */
[----:B------:R-:W-:Y:S02]  /*32d0*/  IMAD.IADD R33, R81, 0x1, R39 ;  /* 0x0000000151217824 */ /* 0x000fe400078e0227 */
[----:B------:R-:W-:-:S07]  /*32e0*/  IMAD.IADD R34, R39, 0x1, R79 ;  /* 0x0000000127227824 */ /* 0x000fce00078e024f */
.L_x_1620:
[----:B------:R-:W2:Y:S01]  /*32f0*/  LDL R41, [R1+0x3c] ;  /* 0x00003c0001297983 */ /* 0x000ea20000100800 */
[----:B------:R-:W0:Y:S01]  /*3300*/  LDC R116, c[0x0][0x3f4] ;  /* 0x0000fd00ff747b82 */ /* 0x000e220000000800 */
[----:B------:R-:W-:Y:S01]  /*3310*/  VIADD R40, R25, 0xffffffff ;  /* 0xffffffff19287836 */ /* 0x000fe20000000000 */
[----:B------:R-:W-:Y:S05]  /*3320*/  YIELD ;  /* 0x0000000000007946 */ /* 0x000fea0003800000 */
[----:B------:R-:W-:Y:S01]  /*3330*/  SHF.R.S32.HI R109, RZ, 0x1f, R40 ;  /* 0x0000001fff6d7819 */ /* 0x000fe20000011428 */
[----:B------:R-:W1:Y:S01]  /*3340*/  LDC.64 R106, c[0x0][0x2e8] ;  /* 0x0000ba00ff6a7b82 */ /* 0x000e620000000a00 */
[-C--:B------:R-:W-:Y:S01]  /*3350*/  IMAD R36, R9, R40.reuse, RZ ;  /* 0x0000002809247224 */ /* 0x080fe200078e02ff */
[----:B------:R-:W-:Y:S01]  /*3360*/  BSSY B0, `(.L_x_1545) ;  /* 0x0000574000007945 */ /* 0x000fe20003800000 */
[----:B------:R-:W-:-:S04]  /*3370*/  IMAD.WIDE.U32 R110, R11, R40, RZ ;  /* 0x000000280b6e7225 */ /* 0x000fc800078e00ff */
[----:B------:R-:W-:Y:S01]  /*3380*/  IMAD R39, R109, R11, R36 ;  /* 0x0000000b6d277224 */ /* 0x000fe200078e0224 */
[CC--:B------:R-:W-:Y:S02]  /*3390*/  IADD3 R37, P2, R3.reuse, R110.reuse, RZ ;  /* 0x0000006e03257210 */ /* 0x0c0fe40007f5e0ff */
[----:B------:R-:W-:Y:S01]  /*33a0*/  IADD3 R25, P4, P5, R3, R110, R12 ;  /* 0x0000006e03197210 */ /* 0x000fe20007d9e00c */
[----:B------:R-:W-:-:S04]  /*33b0*/  IMAD.IADD R72, R111, 0x1, R39 ;  /* 0x000000016f487824 */ /* 0x000fc800078e0227 */
[----:B------:R-:W-:Y:S01]  /*33c0*/  IMAD.X R38, R72, 0x1, R4, P2 ;  /* 0x0000000148267824 */ /* 0x000fe200010e0604 */
[----:B0-----:R-:W-:Y:S02]  /*33d0*/  ISETP.GE.AND P2, PT, R116, 0x1, PT ;  /* 0x000000017400780c */ /* 0x001fe40003f46270 */
[----:B------:R-:W-:Y:S02]  /*33e0*/  IADD3.X R36, R4, R72, R10, P4, P5 ;  /* 0x0000004804247210 */ /* 0x000fe400027ea40a */
[-C--:B-1----:R-:W-:Y:S02]  /*33f0*/  LEA R48, P6, R25, R106.reuse, 0x1 ;  /* 0x0000006a19307211 */ /* 0x082fe400078c08ff */
[----:B------:R-:W-:Y:S02]  /*3400*/  LEA R50, P3, R37, R106, 0x1 ;  /* 0x0000006a25327211 */ /* 0x000fe400078608ff */
[-C--:B------:R-:W-:Y:S02]  /*3410*/  LEA.HI.X R49, R25, R107.reuse, R36, 0x1, P6 ;  /* 0x0000006b19317211 */ /* 0x080fe400030f0c24 */
[----:B------:R-:W-:-:S02]  /*3420*/  LEA.HI.X R51, R37, R107, R38, 0x1, P3 ;  /* 0x0000006b25337211 */ /* 0x000fc400018f0c26 */
[----:B------:R-:W-:-:S04]  /*3430*/  ISETP.GT.AND P3, PT, R40, R24, PT ;  /* 0x000000182800720c */ /* 0x000fc80003f64270 */
[----:B------:R-:W-:Y:S01]  /*3440*/  P2R R100, PR, RZ, 0x8 ;  /* 0x00000008ff647803 */ /* 0x000fe20000000000 */
[----:B--2---:R-:W-:-:S04]  /*3450*/  IMAD R25, R17, 0x4000, R41 ;  /* 0x0000400011197824 */ /* 0x004fc800078e0229 */
[----:B------:R-:W-:Y:S02]  /*3460*/  IMAD R102, R25, 0x2, R16 ;  /* 0x0000000219667824 */ /* 0x000fe400078e0210 */
[----:B------:R-:W-:Y:S01]  /*3470*/  IMAD.MOV.U32 R25, RZ, RZ, R40 ;  /* 0x000000ffff197224 */ /* 0x000fe200078e0028 */
[----:B------:R-:W-:Y:S06]  /*3480*/  @!P2 BRA `(.L_x_1546) ;  /* 0x0000005000c8a947 */ /* 0x000fec0003800000 */
[----:B------:R-:W-:Y:S01]  /*3490*/  ULDC.U8 UR4, c[0x0][0x410] ;  /* 0x0001040000047ab9 */ /* 0x000fe20000000000 */
[-C--:B------:R-:W-:Y:S01]  /*34a0*/  IMAD R36, R13, R40.reuse, RZ ;  /* 0x000000280d247224 */ /* 0x080fe200078e02ff */
[----:B------:R-:W-:Y:S01]  /*34b0*/  ISETP.NE.AND P2, PT, RZ, UR4, PT ;  /* 0x00000004ff007c0c */ /* 0x000fe2000bf45270 */
[-C--:B------:R-:W-:Y:S02]  /*34c0*/  IMAD R38, R21, R40.reuse, RZ ;  /* 0x0000002815267224 */ /* 0x080fe400078e02ff */
[----:B------:R-:W-:Y:S02]  /*34d0*/  IMAD R99, R109, R15, R36 ;  /* 0x0000000f6d637224 */ /* 0x000fe400078e0224 */
[----:B------:R-:W-:Y:S02]  /*34e0*/  IMAD R105, R25, -0x40, R2 ;  /* 0xffffffc019697824 */ /* 0x000fe400078e0202 */
[----:B------:R-:W-:Y:S02]  /*34f0*/  IMAD R109, R109, R27, R38 ;  /* 0x0000001b6d6d7224 */ /* 0x000fe400078e0226 */
[----:B------:R-:W-:Y:S01]  /*3500*/  IMAD.WIDE.U32 R70, R15, R40, RZ ;  /* 0x000000280f467225 */ /* 0x000fe200078e00ff */
[----:B------:R-:W-:-:S03]  /*3510*/  VIMNMX R105, R105, 0x40, PT ;  /* 0x0000004069697848 */ /* 0x000fc60003fe0100 */
        /* <DEDUP_REMOVED lines=18> */
[----:B------:R-:W-:Y:S02]  /*3640*/  IADD3 R39, P4, R80, R68, RZ ;  /* 0x0000004450277210 */ /* 0x000fe40007f9e0ff */
[----:B------:R-:W-:Y:S02]  /*3650*/  CS2R R106, SRZ ;  /* 0x00000000006a7805 */ /* 0x000fe4000001ff00 */
[-C--:B------:R-:W-:Y:S01]  /*3660*/  ISETP.GE.AND P5, PT, R200, R116.reuse, PT ;  /* 0x00000074c800720c */ /* 0x080fe20003fa6270 */
[----:B------:R-:W-:Y:S01]  /*3670*/  IMAD.X R38, R99, 0x1, R31, P2 ;  /* 0x0000000163267824 */ /* 0x000fe200010e061f */
[----:B------:R-:W-:Y:S01]  /*3680*/  LEA R36, P2, R37, UR4, 0x1 ;  /* 0x0000000425247c11 */ /* 0x000fe2000f8408ff */
[----:B------:R-:W-:Y:S01]  /*3690*/  IMAD.X R42, R109, 0x1, R33, P4 ;  /* 0x000000016d2a7824 */ /* 0x000fe200020e0621 */
[----:B------:R-:W-:Y:S01]  /*36a0*/  CS2R R110, SRZ ;  /* 0x00000000006e7805 */ /* 0x000fe2000001ff00 */
[----:B------:R-:W-:Y:S01]  /*36b0*/  ULDC.64 UR6, c[0x0][0x208] ;  /* 0x0000820000067ab9 */ /* 0x000fe20000000a00 */
[----:B------:R-:W-:Y:S01]  /*36c0*/  LEA.HI.X R37, R37, UR5, R38, 0x1, P2 ;  /* 0x0000000525257c11 */ /* 0x000fe200090f0c26 */
[----:B------:R-:W-:Y:S01]  /*36d0*/  ULDC.64 UR4, c[0x0][0x400] ;  /* 0x0001000000047ab9 */ /* 0x000fe20000000a00 */
[----:B------:R-:W-:-:S02]  /*36e0*/  ISETP.GE.AND P4, PT, R234, R116, PT ;  /* 0x00000074ea00720c */ /* 0x000fc40003f86270 */
[----:B------:R-:W-:-:S03]  /*36f0*/  LEA R38, P2, R39, UR4, 0x1 ;  /* 0x0000000427267c11 */ /* 0x000fc6000f8408ff */
[----:B------:R0:W5:Y:S01]  /*3700*/  @!P5 LDG.E.64 R106, desc[UR6][R36.64] ;  /* 0x00000006246ad981 */ /* 0x000162000c1e1b00 */
[----:B------:R-:W-:Y:S02]  /*3710*/  LEA.HI.X R39, R39, UR5, R42, 0x1, P2 ;  /* 0x0000000527277c11 */ /* 0x000fe400090f0c2a */
[----:B------:R-:W-:-:S03]  /*3720*/  ISETP.GE.AND P2, PT, R233, R116, PT ;  /* 0x00000074e900720c */ /* 0x000fc60003f46270 */
[----:B------:R0:W5:Y:S01]  /*3730*/  @!P5 LDG.E.64 R110, desc[UR6][R38.64] ;  /* 0x00000006266ed981 */ /* 0x000162000c1e1b00 */
[----:B------:R-:W-:Y:S02]  /*3740*/  ISETP.GE.AND P5, PT, R235, R116, PT ;  /* 0x00000074eb00720c */ /* 0x000fe40003fa6270 */
[----:B------:R-:W-:Y:S02]  /*3750*/  CS2R R72, SRZ ;  /* 0x0000000000487805 */ /* 0x000fe4000001ff00 */
[----:B------:R-:W-:Y:S02]  /*3760*/  CS2R R64, SRZ ;  /* 0x0000000000407805 */ /* 0x000fe4000001ff00 */
[----:B------:R-:W-:Y:S02]  /*3770*/  CS2R R60, SRZ ;  /* 0x00000000003c7805 */ /* 0x000fe4000001ff00 */
[----:B------:R-:W-:Y:S02]  /*3780*/  CS2R R74, SRZ ;  /* 0x00000000004a7805 */ /* 0x000fe4000001ff00 */
[----:B------:R-:W-:-:S02]  /*3790*/  CS2R R66, SRZ ;  /* 0x0000000000427805 */ /* 0x000fc4000001ff00 */
[----:B------:R-:W-:Y:S01]  /*37a0*/  CS2R R62, SRZ ;  /* 0x00000000003e7805 */ /* 0x000fe2000001ff00 */
[----:B------:R0:W5:Y:S04]  /*37b0*/  @!P4 LDG.E.64 R72, desc[UR6][R36.64+0x40] ;  /* 0x000040062448c981 */ /* 0x000168000c1e1b00 */
[----:B------:R0:W5:Y:S04]  /*37c0*/  @!P2 LDG.E.64 R64, desc[UR6][R36.64+0x80] ;  /* 0x000080062440a981 */ /* 0x000168000c1e1b00 */
[----:B------:R0:W5:Y:S04]  /*37d0*/  @!P5 LDG.E.64 R60, desc[UR6][R36.64+0xc0] ;  /* 0x0000c006243cd981 */ /* 0x000168000c1e1b00 */
[----:B------:R0:W5:Y:S04]  /*37e0*/  @!P4 LDG.E.64 R74, desc[UR6][R38.64+0x40] ;  /* 0x00004006264ac981 */ /* 0x000168000c1e1b00 */
[----:B------:R0:W5:Y:S04]  /*37f0*/  @!P2 LDG.E.64 R66, desc[UR6][R38.64+0x80] ;  /* 0x000080062642a981 */ /* 0x000168000c1e1b00 */
[----:B------:R0:W5:Y:S02]  /*3800*/  @!P5 LDG.E.64 R62, desc[UR6][R38.64+0xc0] ;  /* 0x0000c006263ed981 */ /* 0x000164000c1e1b00 */
.L_x_1549:
[----:B------:R-:W-:Y:S05]  /*3810*/  BSYNC B1 ;  /* 0x0000000000017941 */ /* 0x000fea0003800000 */
.L_x_1548:
[----:B0-----:R-:W-:Y:S01]  /*3820*/  VIADD R36, R23, 0x20 ;  /* 0x0000002017247836 */ /* 0x001fe20000000000 */
[----:B------:R-:W-:Y:S01]  /*3830*/  BSSY B1, `(.L_x_1550) ;  /* 0x0000029000017945 */ /* 0x000fe20003800000 */
[----:B------:R-:W-:Y:S02]  /*3840*/  CS2R R44, SRZ ;  /* 0x00000000002c7805 */ /* 0x000fe4000001ff00 */
[----:B------:R-:W-:Y:S02]  /*3850*/  CS2R R52, SRZ ;  /* 0x0000000000347805 */ /* 0x000fe4000001ff00 */
[----:B------:R-:W-:Y:S02]  /*3860*/  CS2R R56, SRZ ;  /* 0x0000000000387805 */ /* 0x000fe4000001ff00 */
[----:B------:R-:W-:Y:S02]  /*3870*/  ISETP.GE.AND P4, PT, R36, R105, PT ;  /* 0x000000692400720c */ /* 0x000fe40003f86270 */
[----:B------:R-:W-:-:S02]  /*3880*/  CS2R R42, SRZ ;  /* 0x00000000002a7805 */ /* 0x000fc4000001ff00 */
[----:B------:R-:W-:Y:S02]  /*3890*/  CS2R R46, SRZ ;  /* 0x00000000002e7805 */ /* 0x000fe4000001ff00 */
[----:B------:R-:W-:Y:S02]  /*38a0*/  CS2R R54, SRZ ;  /* 0x0000000000367805 */ /* 0x000fe4000001ff00 */
[----:B------:R-:W-:-:S05]  /*38b0*/  CS2R R58, SRZ ;  /* 0x00000000003a7805 */ /* 0x000fca000001ff00 */
[----:B------:R-:W-:Y:S05]  /*38c0*/  @P4 BRA `(.L_x_1551) ;  /* 0x00000000007c4947 */ /* 0x000fea0003800000 */
[----:B------:R-:W-:Y:S01]  /*38d0*/  IADD3 R70, P2, P5, R84, R70, R20 ;  /* 0x0000004654467210 */ /* 0x000fe20007d5e014 */
[----:B------:R-:W-:Y:S01]  /*38e0*/  ULDC.64 UR4, c[0x0][0x3e8] ;  /* 0x0000fa0000047ab9 */ /* 0x000fe20000000a00 */
[----:B------:R-:W-:Y:S01]  /*38f0*/  ULDC.64 UR6, c[0x0][0x400] ;  /* 0x0001000000067ab9 */ /* 0x000fe20000000a00 */
[----:B------:R-:W-:Y:S02]  /*3900*/  CS2R R56, SRZ ;  /* 0x0000000000387805 */ /* 0x000fe4000001ff00 */
[----:B------:R-:W-:Y:S02]  /*3910*/  IADD3.X R99, R31, R99, R14, P2, P5 ;  /* 0x000000631f637210 */ /* 0x000fe400017ea40e */
[----:B------:R-:W-:Y:S02]  /*3920*/  CS2R R52, SRZ ;  /* 0x0000000000347805 */ /* 0x000fe4000001ff00 */
[----:B------:R-:W-:Y:S02]  /*3930*/  IADD3 R68, P2, P5, R80, R68, R28 ;  /* 0x0000004450447210 */ /* 0x000fe40007d5e01c */
[----:B------:R-:W-:-:S02]  /*3940*/  CS2R R58, SRZ ;  /* 0x00000000003a7805 */ /* 0x000fc4000001ff00 */
[----:B------:R-:W-:Y:S01]  /*3950*/  CS2R R54, SRZ ;  /* 0x0000000000367805 */ /* 0x000fe2000001ff00 */
[----:B------:R-:W-:Y:S01]  /*3960*/  ULDC.64 UR8, c[0x0][0x208] ;  /* 0x0000820000087ab9 */ /* 0x000fe20000000a00 */
[----:B------:R-:W-:Y:S02]  /*3970*/  IADD3.X R109, R33, R109, R26, P2, P5 ;  /* 0x0000006d216d7210 */ /* 0x000fe400017ea41a */
[----:B------:R-:W-:Y:S02]  /*3980*/  LEA R36, P2, R70, UR4, 0x1 ;  /* 0x0000000446247c11 */ /* 0x000fe4000f8408ff */
[----:B------:R-:W-:Y:S02]  /*3990*/  LEA R38, P5, R68, UR6, 0x1 ;  /* 0x0000000644267c11 */ /* 0x000fe4000f8a08ff */
[----:B------:R-:W-:Y:S02]  /*39a0*/  LEA.HI.X R37, R70, UR5, R99, 0x1, P2 ;  /* 0x0000000546257c11 */ /* 0x000fe400090f0c63 */
[----:B------:R-:W-:-:S02]  /*39b0*/  LEA.HI.X R39, R68, UR7, R109, 0x1, P5 ;  /* 0x0000000744277c11 */ /* 0x000fc4000a8f0c6d */
[-C--:B------:R-:W-:Y:S02]  /*39c0*/  ISETP.GE.AND P2, PT, R200, R116.reuse, PT ;  /* 0x00000074c800720c */ /* 0x080fe40003f46270 */
[----:B------:R-:W-:Y:S02]  /*39d0*/  ISETP.GE.AND P5, PT, R234, R116, PT ;  /* 0x00000074ea00720c */ /* 0x000fe40003fa6270 */
[----:B------:R-:W-:Y:S02]  /*39e0*/  CS2R R44, SRZ ;  /* 0x00000000002c7805 */ /* 0x000fe4000001ff00 */
[----:B------:R-:W-:Y:S02]  /*39f0*/  CS2R R40, SRZ ;  /* 0x0000000000287805 */ /* 0x000fe4000001ff00 */
[----:B------:R-:W-:-:S05]  /*3a00*/  CS2R R46, SRZ ;  /* 0x00000000002e7805 */ /* 0x000fca000001ff00 */
[----:B------:R0:W5:Y:S04]  /*3a10*/  @!P2 LDG.E.64 R56, desc[UR8][R36.64] ;  /* 0x000000082438a981 */ /* 0x000168000c1e1b00 */
[----:B------:R0:W5:Y:S01]  /*3a20*/  @!P2 LDG.E.64 R58, desc[UR8][R38.64] ;  /* 0x00000008263aa981 */ /* 0x000162000c1e1b00 */
[----:B------:R-:W-:-:S03]  /*3a30*/  ISETP.GE.AND P2, PT, R233, R116, PT ;  /* 0x00000074e900720c */ /* 0x000fc60003f46270 */
[----:B------:R0:W5:Y:S04]  /*3a40*/  @!P5 LDG.E.64 R52, desc[UR8][R36.64+0x40] ;  /* 0x000040082434d981 */ /* 0x000168000c1e1b00 */
[----:B------:R0:W5:Y:S01]  /*3a50*/  @!P5 LDG.E.64 R54, desc[UR8][R38.64+0x40] ;  /* 0x000040082636d981 */ /* 0x000162000c1e1b00 */
[----:B------:R-:W-:Y:S02]  /*3a60*/  ISETP.GE.AND P5, PT, R235, R116, PT ;  /* 0x00000074eb00720c */ /* 0x000fe40003fa6270 */
[----:B------:R-:W-:-:S03]  /*3a70*/  CS2R R42, SRZ ;  /* 0x00000000002a7805 */ /* 0x000fc6000001ff00 */
[----:B------:R0:W5:Y:S04]  /*3a80*/  @!P2 LDG.E.64 R44, desc[UR8][R36.64+0x80] ;  /* 0x00008008242ca981 */ /* 0x000168000c1e1b00 */
[----:B------:R0:W5:Y:S04]  /*3a90*/  @!P2 LDG.E.64 R46, desc[UR8][R38.64+0x80] ;  /* 0x00008008262ea981 */ /* 0x000168000c1e1b00 */
[----:B------:R0:W5:Y:S04]  /*3aa0*/  @!P5 LDG.E.64 R40, desc[UR8][R36.64+0xc0] ;  /* 0x0000c0082428d981 */ /* 0x000168000c1e1b00 */
[----:B------:R0:W5:Y:S02]  /*3ab0*/  @!P5 LDG.E.64 R42, desc[UR8][R38.64+0xc0] ;  /* 0x0000c008262ad981 */ /* 0x000164000c1e1b00 */
.L_x_1551:
[----:B------:R-:W-:Y:S05]  /*3ac0*/  BSYNC B1 ;  /* 0x0000000000017941 */ /* 0x000fea0003800000 */
.L_x_1550:
[----:B0-----:R-:W2:Y:S01]  /*3ad0*/  LDL R36, [R1+0x20] ;  /* 0x0000200001247983 */ /* 0x001ea20000100800 */
[----:B-----5:R-:W-:Y:S02]  /*3ae0*/  IMAD.MOV.U32 R37, RZ, RZ, R61 ;  /* 0x000000ffff257224 */ /* 0x020fe400078e003d */
[----:B------:R-:W-:Y:S02]  /*3af0*/  IMAD.MOV.U32 R38, RZ, RZ, R64 ;  /* 0x000000ffff267224 */ /* 0x000fe400078e0040 */
[----:B------:R-:W-:Y:S01]  /*3b00*/  IMAD.MOV.U32 R39, RZ, RZ, R65 ;  /* 0x000000ffff277224 */ /* 0x000fe200078e0041 */
[----:B------:R-:W-:Y:S01]  /*3b10*/  PRMT R128, R37, 0x7610, R128 ;  /* 0x0000761025807816 */ /* 0x000fe20000000080 */
[----:B------:R-:W-:Y:S01]  /*3b20*/  IMAD.MOV.U32 R37, RZ, RZ, R73 ;  /* 0x000000ffff257224 */ /* 0x000fe200078e0049 */
[----:B------:R-:W-:Y:S01]  /*3b30*/  PRMT R115, R115, 0x5410, R38 ;  /* 0x0000541073737816 */ /* 0x000fe20000000026 */
[----:B------:R-:W-:Y:S01]  /*3b40*/  IMAD.MOV.U32 R38, RZ, RZ, R106 ;  /* 0x000000ffff267224 */ /* 0x000fe200078e006a */
[----:B------:R-:W-:Y:S01]  /*3b50*/  PRMT R114, R114, 0x5410, R39 ;  /* 0x0000541072727816 */ /* 0x000fe20000000027 */
[----:B------:R-:W-:Y:S01]  /*3b60*/  IMAD.MOV.U32 R39, RZ, RZ, R107 ;  /* 0x000000ffff277224 */ /* 0x000fe200078e006b */
[----:B------:R-:W-:Y:S01]  /*3b70*/  PRMT R117, R117, 0x5410, R37 ;  /* 0x0000541075757816 */ /* 0x000fe20000000025 */
[----:B------:R-:W-:-:S03]  /*3b80*/  IMAD.MOV.U32 R37, RZ, RZ, R63 ;  /* 0x000000ffff257224 */ /* 0x000fc600078e003f */
[----:B------:R-:W-:Y:S02]  /*3b90*/  PRMT R70, R39, 0x5410, R38 ;  /* 0x0000541027467816 */ /* 0x000fe40000000026 */
[----:B------:R-:W-:Y:S01]  /*3ba0*/  PRMT R130, R37, 0x7610, R130 ;  /* 0x0000761025827816 */ /* 0x000fe20000000082 */
[----:B------:R-:W-:-:S05]  /*3bb0*/  IMAD.MOV.U32 R37, RZ, RZ, R67 ;  /* 0x000000ffff257224 */ /* 0x000fca00078e0043 */
[----:B------:R-:W-:Y:S01]  /*3bc0*/  PRMT R132, R37, 0x7610, R132 ;  /* 0x0000761025847816 */ /* 0x000fe20000000084 */
[----:B------:R-:W-:-:S05]  /*3bd0*/  IMAD.MOV.U32 R37, RZ, RZ, R75 ;  /* 0x000000ffff257224 */ /* 0x000fca00078e004b */
[----:B------:R-:W-:Y:S01]  /*3be0*/  PRMT R138, R37, 0x7610, R138 ;  /* 0x00007610258a7816 */ /* 0x000fe2000000008a */
[----:B------:R-:W-:Y:S01]  /*3bf0*/  IMAD.MOV.U32 R37, RZ, RZ, R110 ;  /* 0x000000ffff257224 */ /* 0x000fe200078e006e */
[----:B--2---:R-:W-:Y:S01]  /*3c00*/  R2UR UR4, R36 ;  /* 0x00000000240472ca */ /* 0x004fe200000e0000 */
[----:B------:R-:W-:-:S05]  /*3c10*/  IMAD.MOV.U32 R36, RZ, RZ, R60 ;  /* 0x000000ffff247224 */ /* 0x000fca00078e003c */
[----:B------:R-:W-:Y:S01]  /*3c20*/  PRMT R127, R36, 0x7610, R127 ;  /* 0x00007610247f7816 */ /* 0x000fe2000000007f */
[----:B------:R-:W-:-:S05]  /*3c30*/  IMAD.MOV.U32 R36, RZ, RZ, R72 ;  /* 0x000000ffff247224 */ /* 0x000fca00078e0048 */
[----:B------:R-:W-:Y:S01]  /*3c40*/  PRMT R118, R118, 0x5410, R36 ;  /* 0x0000541076767816 */ /* 0x000fe20000000024 */
[----:B------:R-:W-:Y:S01]  /*3c50*/  IMAD.MOV.U32 R36, RZ, RZ, R62 ;  /* 0x000000ffff247224 */ /* 0x000fe200078e003e */
[----:B------:R-:W-:-:S04]  /*3c60*/  UISETP.NE.AND UP0, UPT, UR4, 0x3, UPT ;  /* 0x000000030400788c */ /* 0x000fc8000bf05270 */
[----:B------:R-:W-:Y:S01]  /*3c70*/  PRMT R129, R36, 0x7610, R129 ;  /* 0x0000761024817816 */ /* 0x000fe20000000081 */
[----:B------:R-:W-:Y:S01]  /*3c80*/  IMAD.MOV.U32 R36, RZ, RZ, R66 ;  /* 0x000000ffff247224 */ /* 0x000fe200078e0042 */
[----:B------:R-:W-:-:S04]  /*3c90*/  PLOP3.LUT P2, PT, PT, PT, UP0, 0x80, 0x0 ;  /* 0x000000000000781c */ /* 0x000fc80003f4f008 */
[----:B------:R-:W-:Y:S01]  /*3ca0*/  PRMT R131, R36, 0x7610, R131 ;  /* 0x0000761024837816 */ /* 0x000fe20000000083 */
[----:B------:R-:W-:-:S05]  /*3cb0*/  IMAD.MOV.U32 R36, RZ, RZ, R74 ;  /* 0x000000ffff247224 */ /* 0x000fca00078e004a */
[----:B------:R-:W-:Y:S01]  /*3cc0*/  PRMT R137, R36, 0x7610, R137 ;  /* 0x0000761024897816 */ /* 0x000fe20000000089 */
[----:B------:R-:W-:-:S05]  /*3cd0*/  IMAD.MOV.U32 R36, RZ, RZ, R111 ;  /* 0x000000ffff247224 */ /* 0x000fca00078e006f */
[----:B------:R-:W-:Y:S01]  /*3ce0*/  PRMT R112, R37, 0x5410, R36 ;  /* 0x0000541025707816 */ /* 0x000fe20000000024 */
[----:B------:R-:W-:Y:S02]  /*3cf0*/  IMAD.MOV.U32 R37, RZ, RZ, R40 ;  /* 0x000000ffff257224 */ /* 0x000fe400078e0028 */
[----:B------:R-:W-:-:S03]  /*3d00*/  IMAD.MOV.U32 R36, RZ, RZ, R41 ;  /* 0x000000ffff247224 */ /* 0x000fc600078e0029 */
[----:B------:R-:W-:Y:S01]  /*3d10*/  PRMT R114, R37, 0x7610, R114 ;  /* 0x0000761025727816 */ /* 0x000fe20000000072 */
[----:B------:R-:W-:Y:S01]  /*3d20*/  IMAD.MOV.U32 R37, RZ, RZ, R44 ;  /* 0x000000ffff257224 */ /* 0x000fe200078e002c */
[----:B------:R-:W-:Y:S01]  /*3d30*/  PRMT R115, R36, 0x7610, R115 ;  /* 0x0000761024737816 */ /* 0x000fe20000000073 */
        /* <DEDUP_REMOVED lines=25> */
[----:B------:R-:W-:Y:S02]  /*3ed0*/  PRMT R136, R37, 0x7610, R136 ;  /* 0x0000761025887816 */ /* 0x000fe40000000088 */
[----:B------:R-:W-:Y:S01]  /*3ee0*/  PRMT R135, R36, 0x7610, R135 ;  /* 0x0000761024877816 */ /* 0x000fe20000000087 */
[----:B------:R-:W-:Y:S06]  /*3ef0*/  @!P2 BRA `(.L_x_1552) ;  /* 0x000000000004a947 */ /* 0x000fec0003800000 */
[----:B------:R-:W-:Y:S01]  /*3f00*/  BPT.TRAP 0x1 ;  /* 0x000000040000795c */ /* 0x000fe20000300000 */
.L_x_1552:
[----:B------:R-:W-:Y:S01]  /*3f10*/  IMAD R99, R17, 0x8, R16 ;  /* 0x0000000811637824 */ /* 0x000fe200078e0210 */
[----:B------:R-:W-:Y:S01]  /*3f20*/  SHF.L.U32 R109, R236, 0x1f, RZ ;  /* 0x0000001fec6d7819 */ /* 0x000fe200000006ff */
[----:B------:R-:W-:Y:S03]  /*3f30*/  BSSY B1, `(.L_x_1553) ;  /* 0x0000003000017945 */ /* 0x000fe60003800000 */
[----:B------:R-:W0:Y:S02]  /*3f40*/  SYNCS.PHASECHK.TRANS64.TRYWAIT P5, [R99+URZ+0x30890], R109 ;  /* 0x0308906d630075a7 */ /* 0x000e2400080a017f */
[----:B0-----:R-:W-:Y:S05]  /*3f50*/  @!P5 BRA `(.L_x_1554) ;  /* 0x000002b40048d947 */ /* 0x001fea0003800000 */
.L_x_2020:
[----:B------:R-:W-:Y:S05]  /*3f60*/  BSYNC B1 ;  /* 0x0000000000017941 */ /* 0x000fea0003800000 */
.L_x_1553:
[----:B------:R-:W-:Y:S04]  /*3f70*/  BSSY B1, `(.L_x_1555) ;  /* 0x00000de000017945 */ /* 0x000fe80003800000 */
[----:B------:R-:W-:Y:S05]  /*3f80*/  @P3 BRA `(.L_x_1556) ;  /* 0x0000000c00703947 */ /* 0x000fea0003800000 */
[----:B------:R-:W-:Y:S01]  /*3f90*/  ISETP.NE.AND P3, PT, R30, RZ, PT ;  /* 0x000000ff1e00720c */ /* 0x000fe20003f65270 */
[----:B------:R-:W-:-:S12]  /*3fa0*/  BSSY B2, `(.L_x_1557) ;  /* 0x0000035000027945 */ /* 0x000fd80003800000 */
[----:B------:R-:W-:Y:S05]  /*3fb0*/  @!P3 BRA `(.L_x_1558) ;  /* 0x0000000000ccb947 */ /* 0x000fea0003800000 */
[----:B------:R1:W2:Y:S01]  /*3fc0*/  LDS.128 R36, [R102+0x20400] ;  /* 0x0204000066247984 */ /* 0x0002a20000000c00 */
[----:B------:R-:W-:Y:S01]  /*3fd0*/  ISETP.GE.AND P3, PT, R200, R116, PT ;  /* 0x00000074c800720c */ /* 0x000fe20003f66270 */
[----:B------:R-:W-:-:S12]  /*3fe0*/  BSSY B3, `(.L_x_1559) ;  /* 0x000002e000037945 */ /* 0x000fd80003800000 */
[----:B-1----:R-:W-:Y:S05]  /*3ff0*/  @P3 BRA `(.L_x_1560) ;  /* 0x0000000000b03947 */ /* 0x002fea0003800000 */
[----:B------:R-:W-:Y:S01]  /*4000*/  SHF.R.U64 R69, R110, 0x10, R111 ;  /* 0x000000106e457819 */ /* 0x000fe2000000126f */
[----:B--2---:R-:W-:Y:S01]  /*4010*/  IMAD.U32 R110, R37, 0x10000, RZ ;  /* 0x00010000256e7824 */ /* 0x004fe200078e00ff */
[----:B------:R-:W-:Y:S02]  /*4020*/  SHF.R.U64 R68, R106, 0x10, R107 ;  /* 0x000000106a447819 */ /* 0x000fe4000000126b */
[----:B------:R-:W-:Y:S02]  /*4030*/  SHF.R.U32.HI R106, RZ, 0x10, R111 ;  /* 0x00000010ff6a7819 */ /* 0x000fe4000001166f */
[----:B------:R-:W-:Y:S02]  /*4040*/  PRMT R69, R112, 0x5410, R69 ;  /* 0x0000541070457816 */ /* 0x000fe40000000045 */
[----:B------:R-:W-:Y:S02]  /*4050*/  PRMT R68, R70, 0x5432, R68 ;  /* 0x0000543246447816 */ /* 0x000fe40000000044 */
[----:B------:R-:W-:-:S02]  /*4060*/  SHF.R.U32.HI R71, RZ, 0x10, R107 ;  /* 0x00000010ff477819 */ /* 0x000fc4000001166b */
[----:B------:R-:W-:Y:S02]  /*4070*/  PRMT R106, R112, 0x5432, R106 ;  /* 0x00005432706a7816 */ /* 0x000fe4000000006a */
[----:B------:R-:W-:Y:S02]  /*4080*/  LOP3.LUT R112, R37, 0xffff0000, RZ, 0xc0, !PT ;  /* 0xffff000025707812 */ /* 0x000fe400078ec0ff */
[C---:B------:R-:W-:Y:S01]  /*4090*/  LOP3.LUT R107, R69.reuse, 0xffff0000, RZ, 0xc0, !PT ;  /* 0xffff0000456b7812 */ /* 0x040fe200078ec0ff */
[----:B------:R-:W-:Y:S01]  /*40a0*/  IMAD.U32 R69, R69, 0x10000, RZ ;  /* 0x0001000045457824 */ /* 0x000fe200078e00ff */
[C---:B------:R-:W-:Y:S01]  /*40b0*/  LOP3.LUT R37, R68.reuse, 0xffff0000, RZ, 0xc0, !PT ;  /* 0xffff000044257812 */ /* 0x040fe200078ec0ff */
[----:B------:R-:W-:Y:S01]  /*40c0*/  IMAD.U32 R68, R68, 0x10000, RZ ;  /* 0x0001000044447824 */ /* 0x000fe200078e00ff */
[----:B------:R-:W-:Y:S01]  /*40d0*/  PRMT R71, R70, 0x5410, R71 ;  /* 0x0000541046477816 */ /* 0x000fe20000000047 */
[C---:B------:R-:W-:Y:S02]  /*40e0*/  FMUL.FTZ R111, R112.reuse, R107 ;  /* 0x0000006b706f7220 */ /* 0x040fe40000410000 */
[----:B------:R-:W-:-:S02]  /*40f0*/  FMUL.FTZ R112, R112, R37 ;  /* 0x0000002570707220 */ /* 0x000fc40000410000 */
[C---:B------:R-:W-:Y:S01]  /*4100*/  FFMA.FTZ R70, R110.reuse, R37, -R111 ;  /* 0x000000256e467223 */ /* 0x040fe2000001086f */
[----:B------:R-:W-:Y:S02]  /*4110*/  IMAD.U32 R111, R71, 0x10000, RZ ;  /* 0x00010000476f7824 */ /* 0x000fe400078e00ff */
[----:B------:R-:W-:Y:S01]  /*4120*/  FFMA.FTZ R37, R110, R107, R112 ;  /* 0x0000006b6e257223 */ /* 0x000fe20000010070 */
[----:B------:R-:W-:Y:S01]  /*4130*/  LOP3.LUT R112, R38, 0xffff0000, RZ, 0xc0, !PT ;  /* 0xffff000026707812 */ /* 0x000fe200078ec0ff */
        /* <DEDUP_REMOVED lines=9> */
[----:B------:R-:W-:Y:S01]  /*41d0*/  IMAD.U32 R113, R39, 0x10000, RZ ;  /* 0x0001000027717824 */ /* 0x000fe200078e00ff */
[----:B------:R-:W-:Y:S02]  /*41e0*/  LOP3.LUT R110, R71, 0xffff0000, RZ, 0xc0, !PT ;  /* 0xffff0000476e7812 */ /* 0x000fe400078ec0ff */
[C---:B------:R-:W-:Y:S01]  /*41f0*/  LOP3.LUT R71, R36.reuse, 0xffff0000, RZ, 0xc0, !PT ;  /* 0xffff000024477812 */ /* 0x040fe200078ec0ff */
[C---:B------:R-:W-:Y:S01]  /*4200*/  FMUL.FTZ R112, R111.reuse, R106 ;  /* 0x0000006a6f707220 */ /* 0x040fe20000410000 */
[----:B------:R-:W-:Y:S02]  /*4210*/  IMAD.U32 R36, R36, 0x10000, RZ ;  /* 0x0001000024247824 */ /* 0x000fe400078e00ff */
[----:B------:R-:W-:Y:S01]  /*4220*/  FMUL.FTZ R111, R111, R110 ;  /* 0x0000006e6f6f7220 */ /* 0x000fe20000410000 */
[----:B------:R-:W-:Y:S01]  /*4230*/  F2FP.BF16.F32.PACK_AB R38, R107, R38 ;  /* 0x000000266b26723e */ /* 0x000fe200000010ff */
[----:B------:R-:W-:Y:S01]  /*4240*/  FFMA.FTZ R39, R113, R110, -R112 ;  /* 0x0000006e71277223 */ /* 0x000fe20000010870 */
[----:B------:R-:W-:Y:S01]  /*4250*/  FMUL.FTZ R110, R71, R68 ;  /* 0x00000044476e7220 */ /* 0x000fe20000410000 */
[----:B------:R-:W-:Y:S01]  /*4260*/  FFMA.FTZ R106, R113, R106, R111 ;  /* 0x0000006a716a7223 */ /* 0x000fe2000001006f */
[----:B------:R-:W-:-:S02]  /*4270*/  FMUL.FTZ R111, R71, R69 ;  /* 0x00000045476f7220 */ /* 0x000fc40000410000 */
[C---:B------:R-:W-:Y:S02]  /*4280*/  FFMA.FTZ R110, R36.reuse, R69, R110 ;  /* 0x00000045246e7223 */ /* 0x040fe4000001006e */
[----:B------:R-:W-:Y:S01]  /*4290*/  FFMA.FTZ R111, R36, R68, -R111 ;  /* 0x00000044246f7223 */ /* 0x000fe2000001086f */
[----:B------:R-:W-:-:S04]  /*42a0*/  F2FP.BF16.F32.PACK_AB R39, R106, R39 ;  /* 0x000000276a27723e */ /* 0x000fc800000010ff */
[----:B------:R-:W-:-:S07]  /*42b0*/  F2FP.BF16.F32.PACK_AB R36, R110, R111 ;  /* 0x0000006f6e24723e */ /* 0x000fce00000010ff */
.L_x_1560:
[----:B------:R-:W-:Y:S05]  /*42c0*/  BSYNC B3 ;  /* 0x0000000000037941 */ /* 0x000fea0003800000 */
.L_x_1559:
[----:B------:R-:W-:Y:S02]  /*42d0*/  ULDC.64 UR4, c[0x0][0x208] ;  /* 0x0000820000047ab9 */ /* 0x000fe40000000a00 */
[----:B--2---:R1:W-:Y:S03]  /*42e0*/  STG.E.128 desc[UR4][R50.64], R36 ;  /* 0x0000002432007986 */ /* 0x0043e6000c101d04 */
.L_x_1558:
[----:B------:R-:W-:Y:S05]  /*42f0*/  BSYNC B2 ;  /* 0x0000000000027941 */ /* 0x000fea0003800000 */
.L_x_1557:
[----:B------:R-:W-:Y:S01]  /*4300*/  ISETP.NE.AND P3, PT, R93, RZ, PT ;  /* 0x000000ff5d00720c */ /* 0x000fe20003f65270 */
[----:B------:R-:W-:-:S12]  /*4310*/  BSSY B2, `(.L_x_1561) ;  /* 0x0000035000027945 */ /* 0x000fd80003800000 */
[----:B------:R-:W-:Y:S05]  /*4320*/  @!P3 BRA `(.L_x_1562) ;  /* 0x0000000000ccb947 */ /* 0x000fea0003800000 */
[----:B-1----:R1:W2:Y:S01]  /*4330*/  LDS.128 R36, [R102+0x22400] ;  /* 0x0224000066247984 */ /* 0x0022a20000000c00 */
[----:B------:R-:W-:Y:S01]  /*4340*/  ISETP.GE.AND P3, PT, R234, R116, PT ;  /* 0x00000074ea00720c */ /* 0x000fe20003f66270 */
[----:B------:R-:W-:-:S12]  /*4350*/  BSSY B3, `(.L_x_1563) ;  /* 0x000002e000037945 */ /* 0x000fd80003800000 */
[----:B-1----:R-:W-:Y:S05]  /*4360*/  @P3 BRA `(.L_x_1564) ;  /* 0x0000000000b03947 */ /* 0x002fea0003800000 */
[----:B------:R-:W-:Y:S01]  /*4370*/  SHF.R.U64 R69, R74, 0x10, R75 ;  /* 0x000000104a457819 */ /* 0x000fe2000000124b */
[----:B--2---:R-:W-:Y:S01]  /*4380*/  IMAD.U32 R71, R37, 0x10000, RZ ;  /* 0x0001000025477824 */ /* 0x004fe200078e00ff */
[----:B------:R-:W-:Y:S02]  /*4390*/  SHF.R.U64 R68, R72, 0x10, R73 ;  /* 0x0000001048447819 */ /* 0x000fe40000001249 */
[----:B------:R-:W-:Y:S02]  /*43a0*/  PRMT R69, R137, 0x5410, R69 ;  /* 0x0000541089457816 */ /* 0x000fe40000000045 */
[----:B------:R-:W-:Y:S02]  /*43b0*/  PRMT R68, R118, 0x5432, R68 ;  /* 0x0000543276447816 */ /* 0x000fe40000000044 */
[----:B------:R-:W-:Y:S02]  /*43c0*/  SHF.R.U32.HI R72, RZ, 0x10, R73 ;  /* 0x00000010ff487819 */ /* 0x000fe40000011649 */
[----:B------:R-:W-:-:S02]  /*43d0*/  SHF.R.U32.HI R73, RZ, 0x10, R75 ;  /* 0x00000010ff497819 */ /* 0x000fc4000001164b */
[----:B------:R-:W-:Y:S02]  /*43e0*/  LOP3.LUT R75, R37, 0xffff0000, RZ, 0xc0, !PT ;  /* 0xffff0000254b7812 */ /* 0x000fe400078ec0ff */
[----:B------:R-:W-:Y:S02]  /*43f0*/  LOP3.LUT R70, R69, 0xffff0000, RZ, 0xc0, !PT ;  /* 0xffff000045467812 */ /* 0x000fe400078ec0ff */
[C---:B------:R-:W-:Y:S01]  /*4400*/  LOP3.LUT R74, R68.reuse, 0xffff0000, RZ, 0xc0, !PT ;  /* 0xffff0000444a7812 */ /* 0x040fe200078ec0ff */
[----:B------:R-:W-:Y:S01]  /*4410*/  IMAD.U32 R68, R68, 0x10000, RZ ;  /* 0x0001000044447824 */ /* 0x000fe200078e00ff */
[----:B------:R-:W-:Y:S01]  /*4420*/  PRMT R73, R138, 0x5410, R73 ;  /* 0x000054108a497816 */ /* 0x000fe20000000049 */
[----:B------:R-:W-:Y:S01]  /*4430*/  FMUL.FTZ R106, R75, R70 ;  /* 0x000000464b6a7220 */ /* 0x000fe20000410000 */
[----:B------:R-:W-:Y:S01]  /*4440*/  PRMT R72, R117, 0x5432, R72 ;  /* 0x0000543275487816 */ /* 0x000fe20000000048 */
[-C--:B------:R-:W-:Y:S02]  /*4450*/  FMUL.FTZ R75, R75, R74.reuse ;  /* 0x0000004a4b4b7220 */ /* 0x080fe40000410000 */
[C---:B------:R-:W-:Y:S01]  /*4460*/  FFMA.FTZ R37, R71.reuse, R74, -R106 ;  /* 0x0000004a47257223 */ /* 0x040fe2000001086a */
[----:B------:R-:W-:Y:S01]  /*4470*/  LOP3.LUT R106, R38, 0xffff0000, RZ, 0xc0, !PT ;  /* 0xffff0000266a7812 */ /* 0x000fe200078ec0ff */
[----:B------:R-:W-:Y:S01]  /*4480*/  FFMA.FTZ R70, R71, R70, R75 ;  /* 0x0000004647467223 */ /* 0x000fe2000001004b */
[C---:B------:R-:W-:Y:S01]  /*4490*/  IMAD.U32 R71, R73.reuse, 0x10000, RZ ;  /* 0x0001000049477824 */ /* 0x040fe200078e00ff */
[----:B------:R-:W-:Y:S01]  /*44a0*/  LOP3.LUT R73, R73, 0xffff0000, RZ, 0xc0, !PT ;  /* 0xffff000049497812 */ /* 0x000fe200078ec0ff */
[C---:B------:R-:W-:Y:S01]  /*44b0*/  IMAD.U32 R75, R72.reuse, 0x10000, RZ ;  /* 0x00010000484b7824 */ /* 0x040fe200078e00ff */
[----:B------:R-:W-:Y:S01]  /*44c0*/  LOP3.LUT R72, R72, 0xffff0000, RZ, 0xc0, !PT ;  /* 0xffff000048487812 */ /* 0x000fe200078ec0ff */
[----:B------:R-:W-:Y:S01]  /*44d0*/  FMUL.FTZ R107, R106, R71 ;  /* 0x000000476a6b7220 */ /* 0x000fe20000410000 */
[----:B------:R-:W-:-:S02]  /*44e0*/  IMAD.U32 R74, R38, 0x10000, RZ ;  /* 0x00010000264a7824 */ /* 0x000fc400078e00ff */
[----:B------:R-:W-:Y:S01]  /*44f0*/  FMUL.FTZ R106, R106, R75 ;  /* 0x0000004b6a6a7220 */ /* 0x000fe20000410000 */
[----:B------:R-:W-:Y:S01]  /*4500*/  F2FP.BF16.F32.PACK_AB R37, R70, R37 ;  /* 0x000000254625723e */ /* 0x000fe200000010ff */
[C---:B------:R-:W-:Y:S02]  /*4510*/  FFMA.FTZ R38, R74.reuse, R75, -R107 ;  /* 0x0000004b4a267223 */ /* 0x040fe4000001086b */
        /* <DEDUP_REMOVED lines=8> */
[----:B------:R-:W-:Y:S01]  /*45a0*/  IMAD.U32 R74, R69, 0x10000, RZ ;  /* 0x00010000454a7824 */ /* 0x000fe200078e00ff */
[C---:B------:R-:W-:Y:S01]  /*45b0*/  LOP3.LUT R69, R36.reuse, 0xffff0000, RZ, 0xc0, !PT ;  /* 0xffff000024457812 */ /* 0x040fe200078ec0ff */
[----:B------:R-:W-:Y:S02]  /*45c0*/  IMAD.U32 R73, R36, 0x10000, RZ ;  /* 0x0001000024497824 */ /* 0x000fe400078e00ff */
[----:B------:R-:W-:Y:S02]  /*45d0*/  F2FP.BF16.F32.PACK_AB R39, R39, R72 ;  /* 0x000000482727723e */ /* 0x000fe400000010ff */
[C---:B------:R-:W-:Y:S01]  /*45e0*/  FMUL.FTZ R36, R69.reuse, R74 ;  /* 0x0000004a45247220 */ /* 0x040fe20000410000 */
[----:B------:R-:W-:-:S03]  /*45f0*/  FMUL.FTZ R69, R69, R68 ;  /* 0x0000004445457220 */ /* 0x000fc60000410000 */
[C---:B------:R-:W-:Y:S01]  /*4600*/  FFMA.FTZ R36, R73.reuse, R68, -R36 ;  /* 0x0000004449247223 */ /* 0x040fe20000010824 */
[----:B------:R-:W-:-:S05]  /*4610*/  FFMA.FTZ R69, R73, R74, R69 ;  /* 0x0000004a49457223 */ /* 0x000fca0000010045 */
[----:B------:R-:W-:-:S07]  /*4620*/  F2FP.BF16.F32.PACK_AB R36, R69, R36 ;  /* 0x000000244524723e */ /* 0x000fce00000010ff */
.L_x_1564:
[----:B------:R-:W-:Y:S05]  /*4630*/  BSYNC B3 ;  /* 0x0000000000037941 */ /* 0x000fea0003800000 */
.L_x_1563:
[----:B------:R-:W-:Y:S02]  /*4640*/  ULDC.64 UR4, c[0x0][0x208] ;  /* 0x0000820000047ab9 */ /* 0x000fe40000000a00 */
[----:B--2---:R2:W-:Y:S03]  /*4650*/  STG.E.128 desc[UR4][R50.64+0x80], R36 ;  /* 0x0000802432007986 */ /* 0x0045e6000c101d04 */
.L_x_1562:
[----:B------:R-:W-:Y:S05]  /*4660*/  BSYNC B2 ;  /* 0x0000000000027941 */ /* 0x000fea0003800000 */
.L_x_1561:
[----:B------:R-:W-:Y:S01]  /*4670*/  ISETP.NE.AND P3, PT, R94, RZ, PT ;  /* 0x000000ff5e00720c */ /* 0x000fe20003f65270 */
[----:B------:R-:W-:-:S12]  /*4680*/  BSSY B2, `(.L_x_1565) ;  /* 0x0000036000027945 */ /* 0x000fd80003800000 */
[----:B------:R-:W-:Y:S05]  /*4690*/  @!P3 BRA `(.L_x_1566) ;  /* 0x0000000000d0b947 */ /* 0x000fea0003800000 */
[----:B-12---:R1:W2:Y:S01]  /*46a0*/  LDS.128 R36, [R102+0x24400] ;  /* 0x0244000066247984 */ /* 0x0062a20000000c00 */
[----:B------:R-:W-:Y:S01]  /*46b0*/  ISETP.GE.AND P3, PT, R233, R116, PT ;  /* 0x00000074e900720c */ /* 0x000fe20003f66270 */
[----:B------:R-:W-:-:S12]  /*46c0*/  BSSY B3, `(.L_x_1567) ;  /* 0x000002f000037945 */ /* 0x000fd80003800000 */
[----:B-1----:R-:W-:Y:S05]  /*46d0*/  @P3 BRA `(.L_x_1568) ;  /* 0x0000000000b43947 */ /* 0x002fea0003800000 */
[--C-:B------:R-:W-:Y:S02]  /*46e0*/  SHF.R.U64 R64, R64, 0x10, R65.reuse ;  /* 0x0000001040407819 */ /* 0x100fe40000001241 */
[----:B------:R-:W-:Y:S02]  /*46f0*/  SHF.R.U32.HI R68, RZ, 0x10, R65 ;  /* 0x00000010ff447819 */ /* 0x000fe40000011641 */
[--C-:B------:R-:W-:Y:S02]  /*4700*/  SHF.R.U64 R65, R66, 0x10, R67.reuse ;  /* 0x0000001042417819 */ /* 0x100fe40000001243 */
[----:B------:R-:W-:Y:S02]  /*4710*/  SHF.R.U32.HI R69, RZ, 0x10, R67 ;  /* 0x00000010ff457819 */ /* 0x000fe40000011643 */
[----:B------:R-:W-:Y:S01]  /*4720*/  PRMT R67, R131, 0x5410, R65 ;  /* 0x0000541083437816 */ /* 0x000fe20000000041 */
[----:B--2---:R-:W-:Y:S01]  /*4730*/  IMAD.U32 R65, R37, 0x10000, RZ ;  /* 0x0001000025417824 */ /* 0x004fe200078e00ff */
[----:B------:R-:W-:-:S02]  /*4740*/  PRMT R64, R115, 0x5432, R64 ;  /* 0x0000543273407816 */ /* 0x000fc40000000040 */
[----:B------:R-:W-:Y:S02]  /*4750*/  LOP3.LUT R71, R37, 0xffff0000, RZ, 0xc0, !PT ;  /* 0xffff000025477812 */ /* 0x000fe400078ec0ff */
[----:B------:R-:W-:Y:S02]  /*4760*/  LOP3.LUT R70, R67, 0xffff0000, RZ, 0xc0, !PT ;  /* 0xffff000043467812 */ /* 0x000fe400078ec0ff */
[C---:B------:R-:W-:Y:S01]  /*4770*/  LOP3.LUT R66, R64.reuse, 0xffff0000, RZ, 0xc0, !PT ;  /* 0xffff000040427812 */ /* 0x040fe200078ec0ff */
[----:B------:R-:W-:Y:S02]  /*4780*/  IMAD.U32 R64, R64, 0x10000, RZ ;  /* 0x0001000040407824 */ /* 0x000fe400078e00ff */
[C---:B------:R-:W-:Y:S02]  /*4790*/  FMUL.FTZ R72, R71.reuse, R70 ;  /* 0x0000004647487220 */ /* 0x040fe40000410000 */
[-C--:B------:R-:W-:Y:S02]  /*47a0*/  FMUL.FTZ R37, R71, R66.reuse ;  /* 0x0000004247257220 */ /* 0x080fe40000410000 */
[----:B------:R-:W-:-:S02]  /*47b0*/  FFMA.FTZ R66, R65, R66, -R72 ;  /* 0x0000004241427223 */ /* 0x000fc40000010848 */
[----:B------:R-:W-:Y:S01]  /*47c0*/  FFMA.FTZ R65, R65, R70, R37 ;  /* 0x0000004641417223 */ /* 0x000fe20000010025 */
[----:B------:R-:W-:Y:S02]  /*47d0*/  PRMT R37, R114, 0x5432, R68 ;  /* 0x0000543272257816 */ /* 0x000fe40000000044 */
[----:B------:R-:W-:Y:S02]  /*47e0*/  PRMT R68, R132, 0x5410, R69 ;  /* 0x0000541084447816 */ /* 0x000fe40000000045 */
[----:B------:R-:W-:Y:S01]  /*47f0*/  LOP3.LUT R70, R38, 0xffff0000, RZ, 0xc0, !PT ;  /* 0xffff000026467812 */ /* 0x000fe200078ec0ff */
[C---:B------:R-:W-:Y:S01]  /*4800*/  IMAD.U32 R71, R37.reuse, 0x10000, RZ ;  /* 0x0001000025477824 */ /* 0x040fe200078e00ff */
[----:B------:R-:W-:Y:S01]  /*4810*/  LOP3.LUT R37, R37, 0xffff0000, RZ, 0xc0, !PT ;  /* 0xffff000025257812 */ /* 0x000fe200078ec0ff */
[----:B------:R-:W-:Y:S01]  /*4820*/  IMAD.U32 R69, R68, 0x10000, RZ ;  /* 0x0001000044457824 */ /* 0x000fe200078e00ff */
[----:B------:R-:W-:Y:S01]  /*4830*/  F2FP.BF16.F32.PACK_AB R65, R65, R66 ;  /* 0x000000424141723e */ /* 0x000fe200000010ff */
[----:B------:R-:W-:-:S02]  /*4840*/  IMAD.U32 R38, R38, 0x10000, RZ ;  /* 0x0001000026267824 */ /* 0x000fc400078e00ff */
[C---:B------:R-:W-:Y:S01]  /*4850*/  FMUL.FTZ R73, R70.reuse, R69 ;  /* 0x0000004546497220 */ /* 0x040fe20000410000 */
[----:B------:R-:W-:-:S03]  /*4860*/  FMUL.FTZ R70, R70, R71 ;  /* 0x0000004746467220 */ /* 0x000fc60000410000 */
[C---:B------:R-:W-:Y:S01]  /*4870*/  FFMA.FTZ R73, R38.reuse, R71, -R73 ;  /* 0x0000004726497223 */ /* 0x040fe20000010849 */
[----:B------:R-:W-:Y:S01]  /*4880*/  FFMA.FTZ R70, R38, R69, R70 ;  /* 0x0000004526467223 */ /* 0x000fe20000010046 */
[----:B------:R-:W-:Y:S01]  /*4890*/  LOP3.LUT R69, R68, 0xffff0000, RZ, 0xc0, !PT ;  /* 0xffff000044457812 */ /* 0x000fe200078ec0ff */
[C---:B------:R-:W-:Y:S01]  /*48a0*/  IMAD.U32 R68, R39.reuse, 0x10000, RZ ;  /* 0x0001000027447824 */ /* 0x040fe200078e00ff */
[----:B------:R-:W-:-:S05]  /*48b0*/  LOP3.LUT R38, R39, 0xffff0000, RZ, 0xc0, !PT ;  /* 0xffff000027267812 */ /* 0x000fca00078ec0ff */
[C---:B------:R-:W-:Y:S01]  /*48c0*/  FMUL.FTZ R39, R38.reuse, R69 ;  /* 0x0000004526277220 */ /* 0x040fe20000410000 */
[----:B------:R-:W-:-:S03]  /*48d0*/  FMUL.FTZ R38, R38, R37 ;  /* 0x0000002526267220 */ /* 0x000fc60000410000 */
[C---:B------:R-:W-:Y:S01]  /*48e0*/  FFMA.FTZ R39, R68.reuse, R37, -R39 ;  /* 0x0000002544277223 */ /* 0x040fe20000010827 */
[----:B------:R-:W-:Y:S01]  /*48f0*/  FFMA.FTZ R38, R68, R69, R38 ;  /* 0x0000004544267223 */ /* 0x000fe20000010026 */
[C---:B------:R-:W-:Y:S01]  /*4900*/  LOP3.LUT R37, R36.reuse, 0xffff0000, RZ, 0xc0, !PT ;  /* 0xffff000024257812 */ /* 0x040fe200078ec0ff */
[----:B------:R-:W-:Y:S02]  /*4910*/  IMAD.U32 R68, R67, 0x10000, RZ ;  /* 0x0001000043447824 */ /* 0x000fe400078e00ff */
[----:B------:R-:W-:Y:S01]  /*4920*/  IMAD.U32 R67, R36, 0x10000, RZ ;  /* 0x0001000024437824 */ /* 0x000fe200078e00ff */
[----:B------:R-:W-:Y:S01]  /*4930*/  F2FP.BF16.F32.PACK_AB R39, R38, R39 ;  /* 0x000000272627723e */ /* 0x000fe200000010ff */
[C---:B------:R-:W-:Y:S01]  /*4940*/  FMUL.FTZ R36, R37.reuse, R68 ;  /* 0x0000004425247220 */ /* 0x040fe20000410000 */
[-C--:B------:R-:W-:Y:S01]  /*4950*/  FMUL.FTZ R37, R37, R64.reuse ;  /* 0x0000004025257220 */ /* 0x080fe20000410000 */
[----:B------:R-:W-:Y:S02]  /*4960*/  F2FP.BF16.F32.PACK_AB R38, R70, R73 ;  /* 0x000000494626723e */ /* 0x000fe400000010ff */
[C---:B------:R-:W-:Y:S01]  /*4970*/  FFMA.FTZ R36, R67.reuse, R64, -R36 ;  /* 0x0000004043247223 */ /* 0x040fe20000010824 */
[----:B------:R-:W-:-:S05]  /*4980*/  FFMA.FTZ R37, R67, R68, R37 ;  /* 0x0000004443257223 */ /* 0x000fca0000010025 */
[----:B------:R-:W-:Y:S01]  /*4990*/  F2FP.BF16.F32.PACK_AB R36, R37, R36 ;  /* 0x000000242524723e */ /* 0x000fe200000010ff */
[----:B------:R-:W-:-:S07]  /*49a0*/  IMAD.MOV.U32 R37, RZ, RZ, R65 ;  /* 0x000000ffff257224 */ /* 0x000fce00078e0041 */
.L_x_1568:
[----:B------:R-:W-:Y:S05]  /*49b0*/  BSYNC B3 ;  /* 0x0000000000037941 */ /* 0x000fea0003800000 */
.L_x_1567:
[----:B------:R-:W-:Y:S02]  /*49c0*/  ULDC.64 UR4, c[0x0][0x208] ;  /* 0x0000820000047ab9 */ /* 0x000fe40000000a00 */
[----:B--2---:R3:W-:Y:S03]  /*49d0*/  STG.E.128 desc[UR4][R50.64+0x100], R36 ;  /* 0x0001002432007986 */ /* 0x0047e6000c101d04 */
.L_x_1566:
[----:B------:R-:W-:Y:S05]  /*49e0*/  BSYNC B2 ;  /* 0x0000000000027941 */ /* 0x000fea0003800000 */
.L_x_1565:
[----:B------:R-:W-:-:S13]  /*49f0*/  ISETP.NE.AND P3, PT, R95, RZ, PT ;  /* 0x000000ff5f00720c */ /* 0x000fda0003f65270 */
[----:B------:R-:W-:Y:S05]  /*4a00*/  @!P3 BRA `(.L_x_1556) ;  /* 0x0000000000d0b947 */ /* 0x000fea0003800000 */
[----:B-123--:R1:W2:Y:S01]  /*4a10*/  LDS.128 R36, [R102+0x26400] ;  /* 0x0264000066247984 */ /* 0x00e2a20000000c00 */
[----:B------:R-:W-:Y:S01]  /*4a20*/  ISETP.GE.AND P3, PT, R235, R116, PT ;  /* 0x00000074eb00720c */ /* 0x000fe20003f66270 */
[----:B------:R-:W-:-:S12]  /*4a30*/  BSSY B2, `(.L_x_1569) ;  /* 0x000002f000027945 */ /* 0x000fd80003800000 */
[----:B-1----:R-:W-:Y:S05]  /*4a40*/  @P3 BRA `(.L_x_1570) ;  /* 0x0000000000b43947 */ /* 0x002fea0003800000 */
[----:B------:R-:W-:Y:S02]  /*4a50*/  SHF.R.U64 R64, R60, 0x10, R61 ;  /* 0x000000103c407819 */ /* 0x000fe4000000123d */
[--C-:B------:R-:W-:Y:S02]  /*4a60*/  SHF.R.U64 R60, R62, 0x10, R63.reuse ;  /* 0x000000103e3c7819 */ /* 0x100fe4000000123f */
[----:B------:R-:W-:Y:S02]  /*4a70*/  PRMT R127, R127, 0x5410, R64 ;  /* 0x000054107f7f7816 */ /* 0x000fe40000000040 */
[----:B------:R-:W-:Y:S01]  /*4a80*/  PRMT R129, R129, 0x5410, R60 ;  /* 0x0000541081817816 */ /* 0x000fe2000000003c */
[C---:B--2---:R-:W-:Y:S01]  /*4a90*/  IMAD.U32 R60, R37.reuse, 0x10000, RZ ;  /* 0x00010000253c7824 */ /* 0x044fe200078e00ff */
[----:B------:R-:W-:Y:S02]  /*4aa0*/  LOP3.LUT R62, R37, 0xffff0000, RZ, 0xc0, !PT ;  /* 0xffff0000253e7812 */ /* 0x000fe400078ec0ff */
[C---:B------:R-:W-:Y:S01]  /*4ab0*/  LOP3.LUT R65, R129.reuse, 0xffff0000, RZ, 0xc0, !PT ;  /* 0xffff000081417812 */ /* 0x040fe200078ec0ff */
[----:B------:R-:W-:Y:S01]  /*4ac0*/  IMAD.U32 R129, R129, 0x10000, RZ ;  /* 0x0001000081817824 */ /* 0x000fe200078e00ff */
[C---:B------:R-:W-:Y:S01]  /*4ad0*/  LOP3.LUT R67, R127.reuse, 0xffff0000, RZ, 0xc0, !PT ;  /* 0xffff00007f437812 */ /* 0x040fe200078ec0ff */
[----:B------:R-:W-:Y:S01]  /*4ae0*/  IMAD.U32 R127, R127, 0x10000, RZ ;  /* 0x000100007f7f7824 */ /* 0x000fe200078e00ff */
[----:B------:R-:W-:Y:S01]  /*4af0*/  SHF.R.U32.HI R63, RZ, 0x10, R63 ;  /* 0x00000010ff3f7819 */ /* 0x000fe2000001163f */
[C---:B------:R-:W-:Y:S01]  /*4b00*/  FMUL.FTZ R37, R62.reuse, R65 ;  /* 0x000000413e257220 */ /* 0x040fe20000410000 */
[----:B------:R-:W-:Y:S01]  /*4b10*/  SHF.R.U32.HI R61, RZ, 0x10, R61 ;  /* 0x00000010ff3d7819 */ /* 0x000fe2000001163d */
[-C--:B------:R-:W-:Y:S01]  /*4b20*/  FMUL.FTZ R62, R62, R67.reuse ;  /* 0x000000433e3e7220 */ /* 0x080fe20000410000 */
[----:B------:R-:W-:Y:S01]  /*4b30*/  PRMT R130, R130, 0x5410, R63 ;  /* 0x0000541082827816 */ /* 0x000fe2000000003f */
[----:B------:R-:W-:Y:S01]  /*4b40*/  FFMA.FTZ R37, R60, R67, -R37 ;  /* 0x000000433c257223 */ /* 0x000fe20000010825 */
[----:B------:R-:W-:Y:S01]  /*4b50*/  PRMT R128, R128, 0x5410, R61 ;  /* 0x0000541080807816 */ /* 0x000fe2000000003d */
[----:B------:R-:W-:Y:S01]  /*4b60*/  FFMA.FTZ R62, R60, R65, R62 ;  /* 0x000000413c3e7223 */ /* 0x000fe2000001003e */
[----:B------:R-:W-:Y:S01]  /*4b70*/  LOP3.LUT R60, R38, 0xffff0000, RZ, 0xc0, !PT ;  /* 0xffff0000263c7812 */ /* 0x000fe200078ec0ff */
        /* <DEDUP_REMOVED lines=16> */
[C---:B------:R-:W-:Y:S01]  /*4c80*/  LOP3.LUT R38, R36.reuse, 0xffff0000, RZ, 0xc0, !PT ;  /* 0xffff000024267812 */ /* 0x040fe200078ec0ff */
[----:B------:R-:W-:Y:S01]  /*4c90*/  FFMA.FTZ R39, R39, R130, R61 ;  /* 0x0000008227277223 */ /* 0x000fe2000001003d */
[----:B------:R-:W-:-:S03]  /*4ca0*/  IMAD.U32 R36, R36, 0x10000, RZ ;  /* 0x0001000024247824 */ /* 0x000fc600078e00ff */
[C---:B------:R-:W-:Y:S01]  /*4cb0*/  FMUL.FTZ R61, R38.reuse, R129 ;  /* 0x00000081263d7220 */ /* 0x040fe20000410000 */
[-C--:B------:R-:W-:Y:S01]  /*4cc0*/  FMUL.FTZ R38, R38, R127.reuse ;  /* 0x0000007f26267220 */ /* 0x080fe20000410000 */
[----:B------:R-:W-:Y:S02]  /*4cd0*/  F2FP.BF16.F32.PACK_AB R39, R39, R128 ;  /* 0x000000802727723e */ /* 0x000fe400000010ff */
[C---:B------:R-:W-:Y:S01]  /*4ce0*/  FFMA.FTZ R61, R36.reuse, R127, -R61 ;  /* 0x0000007f243d7223 */ /* 0x040fe2000001083d */
[----:B------:R-:W-:-:S05]  /*4cf0*/  FFMA.FTZ R38, R36, R129, R38 ;  /* 0x0000008124267223 */ /* 0x000fca0000010026 */
[----:B------:R-:W-:Y:S01]  /*4d00*/  F2FP.BF16.F32.PACK_AB R36, R38, R61 ;  /* 0x0000003d2624723e */ /* 0x000fe200000010ff */
[----:B------:R-:W-:-:S07]  /*4d10*/  IMAD.MOV.U32 R38, RZ, RZ, R60 ;  /* 0x000000ffff267224 */ /* 0x000fce00078e003c */
.L_x_1570:
[----:B------:R-:W-:Y:S05]  /*4d20*/  BSYNC B2 ;  /* 0x0000000000027941 */ /* 0x000fea0003800000 */
.L_x_1569:
[----:B------:R-:W-:Y:S02]  /*4d30*/  ULDC.64 UR4, c[0x0][0x208] ;  /* 0x0000820000047ab9 */ /* 0x000fe40000000a00 */
[----:B--2---:R4:W-:Y:S03]  /*4d40*/  STG.E.128 desc[UR4][R50.64+0x180], R36 ;  /* 0x0001802432007986 */ /* 0x0049e6000c101d04 */
.L_x_1556:
[----:B------:R-:W-:Y:S05]  /*4d50*/  BSYNC B1 ;  /* 0x0000000000017941 */ /* 0x000fea0003800000 */
.L_x_1555:
[----:B------:R-:W-:Y:S05]  /*4d60*/  @P4 BRA `(.L_x_1571) ;  /* 0x0000003c004c4947 */ /* 0x000fea0003800000 */
[----:B------:R-:W-:Y:S01]  /*4d70*/  ISETP.NE.AND P3, PT, R30, RZ, PT ;  /* 0x000000ff1e00720c */ /* 0x000fe20003f65270 */
[----:B------:R-:W-:-:S12]  /*4d80*/  BSSY B1, `(.L_x_1572) ;  /* 0x0000036000017945 */ /* 0x000fd80003800000 */
[----:B------:R-:W-:Y:S05]  /*4d90*/  @!P3 BRA `(.L_x_1573) ;  /* 0x0000000000d0b947 */ /* 0x000fea0003800000 */
[----:B-1234-:R1:W2:Y:S01]  /*4da0*/  LDS.128 R36, [R102+0x21400] ;  /* 0x0214000066247984 */ /* 0x01e2a20000000c00 */
[----:B------:R-:W-:Y:S01]  /*4db0*/  ISETP.GE.AND P3, PT, R200, R116, PT ;  /* 0x00000074c800720c */ /* 0x000fe20003f66270 */
[----:B------:R-:W-:-:S12]  /*4dc0*/  BSSY B2, `(.L_x_1574) ;  /* 0x000002f000027945 */ /* 0x000fd80003800000 */
[----:B-1----:R-:W-:Y:S05]  /*4dd0*/  @P3 BRA `(.L_x_1575) ;  /* 0x0000000000b43947 */ /* 0x002fea0003800000 */
[----:B------:R-:W-:Y:S01]  /*4de0*/  SHF.R.U64 R60, R56, 0x10, R57 ;  /* 0x00000010383c7819 */ /* 0x000fe20000001239 */
[----:B--2---:R-:W-:Y:S01]  /*4df0*/  IMAD.U32 R50, R38, 0x10000, RZ ;  /* 0x0001000026327824 */ /* 0x004fe200078e00ff */
[----:B------:R-:W-:Y:S02]  /*4e00*/  SHF.R.U64 R56, R58, 0x10, R59 ;  /* 0x000000103a387819 */ /* 0x000fe4000000123b */
[----:B------:R-:W-:Y:S02]  /*4e10*/  SHF.R.U32.HI R57, RZ, 0x10, R57 ;  /* 0x00000010ff397819 */ /* 0x000fe40000011639 */
[----:B------:R-:W-:Y:S02]  /*4e20*/  SHF.R.U32.HI R59, RZ, 0x10, R59 ;  /* 0x00000010ff3b7819 */ /* 0x000fe4000001163b */
[----:B------:R-:W-:Y:S02]  /*4e30*/  PRMT R135, R135, 0x5410, R56 ;  /* 0x0000541087877816 */ /* 0x000fe40000000038 */
[----:B------:R-:W-:-:S02]  /*4e40*/  PRMT R133, R133, 0x5410, R60 ;  /* 0x0000541085857816 */ /* 0x000fc4000000003c */
[----:B------:R-:W-:Y:S02]  /*4e50*/  PRMT R134, R134, 0x5410, R57 ;  /* 0x0000541086867816 */ /* 0x000fe40000000039 */
[----:B------:R-:W-:Y:S01]  /*4e60*/  PRMT R136, R136, 0x5410, R59 ;  /* 0x0000541088887816 */ /* 0x000fe2000000003b */
[C---:B------:R-:W-:Y:S01]  /*4e70*/  IMAD.U32 R59, R37.reuse, 0x10000, RZ ;  /* 0x00010000253b7824 */ /* 0x040fe200078e00ff */
[----:B------:R-:W-:Y:S01]  /*4e80*/  LOP3.LUT R57, R37, 0xffff0000, RZ, 0xc0, !PT ;  /* 0xffff000025397812 */ /* 0x000fe200078ec0ff */
[----:B------:R-:W-:Y:S01]  /*4e90*/  IMAD.U32 R60, R134, 0x10000, RZ ;  /* 0x00010000863c7824 */ /* 0x000fe200078e00ff */
[----:B------:R-:W-:Y:S01]  /*4ea0*/  LOP3.LUT R62, R135, 0xffff0000, RZ, 0xc0, !PT ;  /* 0xffff0000873e7812 */ /* 0x000fe200078ec0ff */
[----:B------:R-:W-:Y:S01]  /*4eb0*/  IMAD.U32 R56, R136, 0x10000, RZ ;  /* 0x0001000088387824 */ /* 0x000fe200078e00ff */
[----:B------:R-:W-:Y:S01]  /*4ec0*/  LOP3.LUT R58, R133, 0xffff0000, RZ, 0xc0, !PT ;  /* 0xffff0000853a7812 */ /* 0x000fe200078ec0ff */
[----:B------:R-:W-:Y:S01]  /*4ed0*/  IMAD.U32 R37, R36, 0x10000, RZ ;  /* 0x0001000024257824 */ /* 0x000fe200078e00ff */
[----:B------:R-:W-:Y:S01]  /*4ee0*/  LOP3.LUT R51, R38, 0xffff0000, RZ, 0xc0, !PT ;  /* 0xffff000026337812 */ /* 0x000fe200078ec0ff */
[----:B------:R-:W-:Y:S01]  /*4ef0*/  FMUL.FTZ R64, R57, R62 ;  /* 0x0000003e39407220 */ /* 0x000fe20000410000 */
[----:B------:R-:W-:Y:S01]  /*4f00*/  LOP3.LUT R38, R39, 0xffff0000, RZ, 0xc0, !PT ;  /* 0xffff000027267812 */ /* 0x000fe200078ec0ff */
[----:B------:R-:W-:Y:S01]  /*4f10*/  FMUL.FTZ R61, R57, R58 ;  /* 0x0000003a393d7220 */ /* 0x000fe20000410000 */
[----:B------:R-:W-:Y:S01]  /*4f20*/  LOP3.LUT R57, R36, 0xffff0000, RZ, 0xc0, !PT ;  /* 0xffff000024397812 */ /* 0x000fe200078ec0ff */
[----:B------:R-:W-:Y:S01]  /*4f30*/  FMUL.FTZ R63, R51, R56 ;  /* 0x00000038333f7220 */ /* 0x000fe20000410000 */
[C---:B------:R-:W-:Y:S01]  /*4f40*/  FFMA.FTZ R36, R59.reuse, R58, -R64 ;  /* 0x0000003a3b247223 */ /* 0x040fe20000010840 */
[----:B------:R-:W-:Y:S01]  /*4f50*/  FFMA.FTZ R59, R59, R62, R61 ;  /* 0x0000003e3b3b7223 */ /* 0x000fe2000001003d */
[-C--:B------:R-:W-:Y:S01]  /*4f60*/  FMUL.FTZ R61, R51, R60.reuse ;  /* 0x0000003c333d7220 */ /* 0x080fe20000410000 */
[----:B------:R-:W-:Y:S01]  /*4f70*/  LOP3.LUT R136, R136, 0xffff0000, RZ, 0xc0, !PT ;  /* 0xffff000088887812 */ /* 0x000fe200078ec0ff */
[----:B------:R-:W-:Y:S01]  /*4f80*/  FFMA.FTZ R51, R50, R60, -R63 ;  /* 0x0000003c32337223 */ /* 0x000fe2000001083f */
[----:B------:R-:W-:Y:S01]  /*4f90*/  LOP3.LUT R134, R134, 0xffff0000, RZ, 0xc0, !PT ;  /* 0xffff000086867812 */ /* 0x000fe200078ec0ff */
[----:B------:R-:W-:-:S02]  /*4fa0*/  IMAD.U32 R60, R135, 0x10000, RZ ;  /* 0x00010000873c7824 */ /* 0x000fc400078e00ff */
[----:B------:R-:W-:Y:S01]  /*4fb0*/  FFMA.FTZ R50, R50, R56, R61 ;  /* 0x0000003832327223 */ /* 0x000fe2000001003d */
[----:B------:R-:W-:Y:S02]  /*4fc0*/  IMAD.U32 R58, R133, 0x10000, RZ ;  /* 0x00010000853a7824 */ /* 0x000fe400078e00ff */
[C---:B------:R-:W-:Y:S01]  /*4fd0*/  FMUL.FTZ R56, R38.reuse, R136 ;  /* 0x0000008826387220 */ /* 0x040fe20000410000 */
[----:B------:R-:W-:Y:S01]  /*4fe0*/  FMUL.FTZ R61, R38, R134 ;  /* 0x00000086263d7220 */ /* 0x000fe20000410000 */
[C---:B------:R-:W-:Y:S01]  /*4ff0*/  FMUL.FTZ R38, R57.reuse, R60 ;  /* 0x0000003c39267220 */ /* 0x040fe20000410000 */
[-C--:B------:R-:W-:Y:S01]  /*5000*/  FMUL.FTZ R57, R57, R58.reuse ;  /* 0x0000003a39397220 */ /* 0x080fe20000410000 */
[----:B------:R-:W-:Y:S01]  /*5010*/  IMAD.U32 R39, R39, 0x10000, RZ ;  /* 0x0001000027277824 */ /* 0x000fe200078e00ff */
[----:B------:R-:W-:Y:S01]  /*5020*/  F2FP.BF16.F32.PACK_AB R50, R50, R51 ;  /* 0x000000333232723e */ /* 0x000fe200000010ff */
[C---:B------:R-:W-:Y:S01]  /*5030*/  FFMA.FTZ R38, R37.reuse, R58, -R38 ;  /* 0x0000003a25267223 */ /* 0x040fe20000010826 */
[----:B------:R-:W-:Y:S01]  /*5040*/  FFMA.FTZ R57, R37, R60, R57 ;  /* 0x0000003c25397223 */ /* 0x000fe20000010039 */
[C---:B------:R-:W-:Y:S01]  /*5050*/  FFMA.FTZ R56, R39.reuse, R134, -R56 ;  /* 0x0000008627387223 */ /* 0x040fe20000010838 */
[----:B------:R-:W-:Y:S01]  /*5060*/  FFMA.FTZ R61, R39, R136, R61 ;  /* 0x00000088273d7223 */ /* 0x000fe2000001003d */
[----:B------:R-:W-:-:S02]  /*5070*/  F2FP.BF16.F32.PACK_AB R37, R59, R36 ;  /* 0x000000243b25723e */ /* 0x000fc400000010ff */
[----:B------:R-:W-:Y:S01]  /*5080*/  F2FP.BF16.F32.PACK_AB R36, R57, R38 ;  /* 0x000000263924723e */ /* 0x000fe200000010ff */
[----:B------:R-:W-:Y:S01]  /*5090*/  IMAD.MOV.U32 R38, RZ, RZ, R50 ;  /* 0x000000ffff267224 */ /* 0x000fe200078e0032 */
[----:B------:R-:W-:-:S07]  /*50a0*/  F2FP.BF16.F32.PACK_AB R39, R61, R56 ;  /* 0x000000383d27723e */ /* 0x000fce00000010ff */
.L_x_1575:
[----:B------:R-:W-:Y:S05]  /*50b0*/  BSYNC B2 ;  /* 0x0000000000027941 */ /* 0x000fea0003800000 */
.L_x_1574:
[----:B------:R-:W-:Y:S02]  /*50c0*/  ULDC.64 UR4, c[0x0][0x208] ;  /* 0x0000820000047ab9 */ /* 0x000fe40000000a00 */
[----:B--2---:R1:W-:Y:S03]  /*50d0*/  STG.E.128 desc[UR4][R48.64], R36 ;  /* 0x0000002430007986 */ /* 0x0043e6000c101d04 */
.L_x_1573:
[----:B------:R-:W-:Y:S05]  /*50e0*/  BSYNC B1 ;  /* 0x0000000000017941 */ /* 0x000fea0003800000 */
.L_x_1572:
        /* <DEDUP_REMOVED lines=9> */
[--C-:B------:R-:W-:Y:S02]  /*5180*/  SHF.R.U64 R52, R54, 0x10, R55.reuse ;  /* 0x0000001036347819 */ /* 0x100fe40000001237 */
[----:B------:R-:W-:Y:S02]  /*5190*/  SHF.R.U32.HI R55, RZ, 0x10, R55 ;  /* 0x00000010ff377819 */ /* 0x000fe40000011637 */
[----:B------:R-:W-:Y:S02]  /*51a0*/  SHF.R.U32.HI R53, RZ, 0x10, R53 ;  /* 0x00000010ff357819 */ /* 0x000fe40000011635 */
[----:B------:R-:W-:Y:S02]  /*51b0*/  PRMT R126, R126, 0x5410, R55 ;  /* 0x000054107e7e7816 */ /* 0x000fe40000000037 */
[----:B------:R-:W-:-:S02]  /*51c0*/  PRMT R123, R123, 0x5410, R56 ;  /* 0x000054107b7b7816 */ /* 0x000fc40000000038 */
[----:B------:R-:W-:Y:S01]  /*51d0*/  PRMT R124, R124, 0x5410, R53 ;  /* 0x000054107c7c7816 */ /* 0x000fe20000000035 */
[----:B------:R-:W-:Y:S01]  /*51e0*/  IMAD.U32 R57, R126, 0x10000, RZ ;  /* 0x000100007e397824 */ /* 0x000fe200078e00ff */
[----:B------:R-:W-:Y:S01]  /*51f0*/  PRMT R125, R125, 0x5410, R52 ;  /* 0x000054107d7d7816 */ /* 0x000fe20000000034 */
[C---:B------:R-:W-:Y:S01]  /*5200*/  IMAD.U32 R53, R37.reuse, 0x10000, RZ ;  /* 0x0001000025357824 */ /* 0x040fe200078e00ff */
[----:B------:R-:W-:Y:S01]  /*5210*/  LOP3.LUT R51, R38, 0xffff0000, RZ, 0xc0, !PT ;  /* 0xffff000026337812 */ /* 0x000fe200078ec0ff */
[----:B------:R-:W-:Y:S01]  /*5220*/  IMAD.U32 R55, R124, 0x10000, RZ ;  /* 0x000100007c377824 */ /* 0x000fe200078e00ff */
[----:B------:R-:W-:Y:S01]  /*5230*/  LOP3.LUT R52, R37, 0xffff0000, RZ, 0xc0, !PT ;  /* 0xffff000025347812 */ /* 0x000fe200078ec0ff */
[----:B------:R-:W-:Y:S01]  /*5240*/  IMAD.U32 R37, R36, 0x10000, RZ ;  /* 0x0001000024257824 */ /* 0x000fe200078e00ff */
[----:B------:R-:W-:Y:S01]  /*5250*/  LOP3.LUT R56, R125, 0xffff0000, RZ, 0xc0, !PT ;  /* 0xffff00007d387812 */ /* 0x000fe200078ec0ff */
[----:B------:R-:W-:Y:S01]  /*5260*/  FMUL.FTZ R61, R51, R57 ;  /* 0x00000039333d7220 */ /* 0x000fe20000410000 */
[----:B------:R-:W-:Y:S01]  /*5270*/  LOP3.LUT R54, R123, 0xffff0000, RZ, 0xc0, !PT ;  /* 0xffff00007b367812 */ /* 0x000fe200078ec0ff */
[-C--:B------:R-:W-:Y:S01]  /*5280*/  FMUL.FTZ R51, R51, R55.reuse ;  /* 0x0000003733337220 */ /* 0x080fe20000410000 */
[----:B------:R-:W-:Y:S01]  /*5290*/  LOP3.LUT R38, R39, 0xffff0000, RZ, 0xc0, !PT ;  /* 0xffff000027267812 */ /* 0x000fe200078ec0ff */
[----:B------:R-:W-:Y:S01]  /*52a0*/  FMUL.FTZ R58, R52, R56 ;  /* 0x00000038343a7220 */ /* 0x000fe20000410000 */
[----:B------:R-:W-:Y:S01]  /*52b0*/  LOP3.LUT R126, R126, 0xffff0000, RZ, 0xc0, !PT ;  /* 0xffff00007e7e7812 */ /* 0x000fe200078ec0ff */
[----:B------:R-:W-:Y:S01]  /*52c0*/  FMUL.FTZ R59, R52, R54 ;  /* 0x00000036343b7220 */ /* 0x000fe20000410000 */
[----:B------:R-:W-:Y:S01]  /*52d0*/  LOP3.LUT R124, R124, 0xffff0000, RZ, 0xc0, !PT ;  /* 0xffff00007c7c7812 */ /* 0x000fe200078ec0ff */
[----:B------:R-:W-:Y:S01]  /*52e0*/  IMAD.U32 R125, R125, 0x10000, RZ ;  /* 0x000100007d7d7824 */ /* 0x000fe200078e00ff */
[----:B------:R-:W-:Y:S01]  /*52f0*/  LOP3.LUT R52, R36, 0xffff0000, RZ, 0xc0, !PT ;  /* 0xffff000024347812 */ /* 0x000fe200078ec0ff */
[----:B------:R-:W-:Y:S01]  /*5300*/  FFMA.FTZ R61, R50, R55, -R61 ;  /* 0x00000037323d7223 */ /* 0x000fe2000001083d */
[----:B------:R-:W-:-:S02]  /*5310*/  IMAD.U32 R123, R123, 0x10000, RZ ;  /* 0x000100007b7b7824 */ /* 0x000fc400078e00ff */
[C---:B------:R-:W-:Y:S01]  /*5320*/  FFMA.FTZ R36, R53.reuse, R54, -R58 ;  /* 0x0000003635247223 */ /* 0x040fe2000001083a */
[----:B------:R-:W-:Y:S01]  /*5330*/  FFMA.FTZ R50, R50, R57, R51 ;  /* 0x0000003932327223 */ /* 0x000fe20000010033 */
[C---:B------:R-:W-:Y:S01]  /*5340*/  FMUL.FTZ R54, R38.reuse, R126 ;  /* 0x0000007e26367220 */ /* 0x040fe20000410000 */
[----:B------:R-:W-:Y:S01]  /*5350*/  FMUL.FTZ R51, R38, R124 ;  /* 0x0000007c26337220 */ /* 0x000fe20000410000 */
[C---:B------:R-:W-:Y:S01]  /*5360*/  FMUL.FTZ R38, R52.reuse, R125 ;  /* 0x0000007d34267220 */ /* 0x040fe20000410000 */
[----:B------:R-:W-:Y:S01]  /*5370*/  FFMA.FTZ R59, R53, R56, R59 ;  /* 0x00000038353b7223 */ /* 0x000fe2000001003b */
[-C--:B------:R-:W-:Y:S01]  /*5380*/  FMUL.FTZ R52, R52, R123.reuse ;  /* 0x0000007b34347220 */ /* 0x080fe20000410000 */
[----:B------:R-:W-:Y:S02]  /*5390*/  IMAD.U32 R39, R39, 0x10000, RZ ;  /* 0x0001000027277824 */ /* 0x000fe400078e00ff */
[C---:B------:R-:W-:Y:S01]  /*53a0*/  FFMA.FTZ R38, R37.reuse, R123, -R38 ;  /* 0x0000007b25267223 */ /* 0x040fe20000010826 */
[----:B------:R-:W-:Y:S01]  /*53b0*/  F2FP.BF16.F32.PACK_AB R50, R50, R61 ;  /* 0x0000003d3232723e */ /* 0x000fe200000010ff */
[----:B------:R-:W-:Y:S01]  /*53c0*/  FFMA.FTZ R37, R37, R125, R52 ;  /* 0x0000007d25257223 */ /* 0x000fe20000010034 */
[C---:B------:R-:W-:Y:S01]  /*53d0*/  FFMA.FTZ R54, R39.reuse, R124, -R54 ;  /* 0x0000007c27367223 */ /* 0x040fe20000010836 */
[----:B------:R-:W-:Y:S01]  /*53e0*/  FFMA.FTZ R51, R39, R126, R51 ;  /* 0x0000007e27337223 */ /* 0x000fe20000010033 */
[----:B------:R-:W-:-:S02]  /*53f0*/  F2FP.BF16.F32.PACK_AB R59, R59, R36 ;  /* 0x000000243b3b723e */ /* 0x000fc400000010ff */
[----:B------:R-:W-:Y:S01]  /*5400*/  F2FP.BF16.F32.PACK_AB R36, R37, R38 ;  /* 0x000000262524723e */ /* 0x000fe200000010ff */
[----:B------:R-:W-:Y:S01]  /*5410*/  IMAD.MOV.U32 R38, RZ, RZ, R50 ;  /* 0x000000ffff267224 */ /* 0x000fe200078e0032 */
[----:B------:R-:W-:Y:S01]  /*5420*/  F2FP.BF16.F32.PACK_AB R39, R51, R54 ;  /* 0x000000363327723e */ /* 0x000fe200000010ff */
[----:B------:R-:W-:-:S07]  /*5430*/  IMAD.MOV.U32 R37, RZ, RZ, R59 ;  /* 0x000000ffff257224 */ /* 0x000fce00078e003b */
.L_x_1579:
[----:B------:R-:W-:Y:S05]  /*5440*/  BSYNC B2 ;  /* 0x0000000000027941 */ /* 0x000fea0003800000 */
.L_x_1578:
[----:B------:R-:W-:Y:S02]  /*5450*/  ULDC.64 UR4, c[0x0][0x208] ;  /* 0x0000820000047ab9 */ /* 0x000fe40000000a00 */
[----:B--2---:R1:W-:Y:S03]  /*5460*/  STG.E.128 desc[UR4][R48.64+0x80], R36 ;  /* 0x0000802430007986 */ /* 0x0043e6000c101d04 */
.L_x_1577:
[----:B------:R-:W-:Y:S05]  /*5470*/  BSYNC B1 ;  /* 0x0000000000017941 */ /* 0x000fea0003800000 */
.L_x_1576:
        /* <DEDUP_REMOVED lines=14> */
[----:B------:R-:W-:Y:S02]  /*5560*/  PRMT R122, R122, 0x5410, R45 ;  /* 0x000054107a7a7816 */ /* 0x000fe4000000002d */
[----:B------:R-:W-:Y:S02]  /*5570*/  LOP3.LUT R45, R37, 0xffff0000, RZ, 0xc0, !PT ;  /* 0xffff0000252d7812 */ /* 0x000fe400078ec0ff */
[----:B------:R-:W-:Y:S01]  /*5580*/  LOP3.LUT R52, R121, 0xffff0000, RZ, 0xc0, !PT ;  /* 0xffff000079347812 */ /* 0x000fe200078ec0ff */
[----:B------:R-:W-:Y:S01]  /*5590*/  IMAD.U32 R53, R122, 0x10000, RZ ;  /* 0x000100007a357824 */ /* 0x000fe200078e00ff */
[----:B------:R-:W-:Y:S01]  /*55a0*/  LOP3.LUT R50, R119, 0xffff0000, RZ, 0xc0, !PT ;  /* 0xffff000077327812 */ /* 0x000fe200078ec0ff */
[----:B------:R-:W-:Y:S01]  /*55b0*/  IMAD.U32 R121, R121, 0x10000, RZ ;  /* 0x0001000079797824 */ /* 0x000fe200078e00ff */
[----:B------:R-:W-:Y:S01]  /*55c0*/  PRMT R120, R120, 0x5410, R51 ;  /* 0x0000541078787816 */ /* 0x000fe20000000033 */
[----:B------:R-:W-:Y:S01]  /*55d0*/  FMUL.FTZ R54, R45, R52 ;  /* 0x000000342d367220 */ /* 0x000fe20000410000 */
[----:B------:R-:W-:Y:S01]  /*55e0*/  LOP3.LUT R47, R38, 0xffff0000, RZ, 0xc0, !PT ;  /* 0xffff0000262f7812 */ /* 0x000fe200078ec0ff */
[C---:B------:R-:W-:Y:S01]  /*55f0*/  IMAD.U32 R38, R39.reuse, 0x10000, RZ ;  /* 0x0001000027267824 */ /* 0x040fe200078e00ff */
[----:B------:R-:W-:Y:S01]  /*5600*/  LOP3.LUT R44, R39, 0xffff0000, RZ, 0xc0, !PT ;  /* 0xffff0000272c7812 */ /* 0x000fe200078ec0ff */
[----:B------:R-:W-:-:S02]  /*5610*/  IMAD.U32 R39, R37, 0x10000, RZ ;  /* 0x0001000025277824 */ /* 0x000fc400078e00ff */
[-C--:B------:R-:W-:Y:S01]  /*5620*/  FMUL.FTZ R45, R45, R50.reuse ;  /* 0x000000322d2d7220 */ /* 0x080fe20000410000 */
[----:B------:R-:W-:Y:S02]  /*5630*/  IMAD.U32 R51, R120, 0x10000, RZ ;  /* 0x0001000078337824 */ /* 0x000fe400078e00ff */
[----:B------:R-:W-:Y:S01]  /*5640*/  FMUL.FTZ R57, R47, R53 ;  /* 0x000000352f397220 */ /* 0x000fe20000410000 */
[C---:B------:R-:W-:Y:S01]  /*5650*/  FFMA.FTZ R54, R39.reuse, R50, -R54 ;  /* 0x0000003227367223 */ /* 0x040fe20000010836 */
[----:B------:R-:W-:Y:S01]  /*5660*/  FFMA.FTZ R55, R39, R52, R45 ;  /* 0x0000003427377223 */ /* 0x000fe2000001002d */
[----:B------:R-:W-:Y:S02]  /*5670*/  IMAD.U32 R37, R36, 0x10000, RZ ;  /* 0x0001000024257824 */ /* 0x000fe400078e00ff */
[-C--:B------:R-:W-:Y:S01]  /*5680*/  FMUL.FTZ R47, R47, R51.reuse ;  /* 0x000000332f2f7220 */ /* 0x080fe20000410000 */
[----:B------:R-:W-:Y:S01]  /*5690*/  LOP3.LUT R45, R122, 0xffff0000, RZ, 0xc0, !PT ;  /* 0xffff00007a2d7812 */ /* 0x000fe200078ec0ff */
[----:B------:R-:W-:Y:S01]  /*56a0*/  FFMA.FTZ R57, R46, R51, -R57 ;  /* 0x000000332e397223 */ /* 0x000fe20000010839 */
[----:B------:R-:W-:Y:S01]  /*56b0*/  LOP3.LUT R39, R120, 0xffff0000, RZ, 0xc0, !PT ;  /* 0xffff000078277812 */ /* 0x000fe200078ec0ff */
[----:B------:R-:W-:Y:S01]  /*56c0*/  IMAD.U32 R119, R119, 0x10000, RZ ;  /* 0x0001000077777824 */ /* 0x000fe200078e00ff */
[----:B------:R-:W-:Y:S01]  /*56d0*/  LOP3.LUT R36, R36, 0xffff0000, RZ, 0xc0, !PT ;  /* 0xffff000024247812 */ /* 0x000fe200078ec0ff */
[----:B------:R-:W-:Y:S01]  /*56e0*/  FFMA.FTZ R46, R46, R53, R47 ;  /* 0x000000352e2e7223 */ /* 0x000fe2000001002f */
[C---:B------:R-:W-:Y:S01]  /*56f0*/  FMUL.FTZ R47, R44.reuse, R45 ;  /* 0x0000002d2c2f7220 */ /* 0x040fe20000410000 */
[----:B------:R-:W-:Y:S01]  /*5700*/  FMUL.FTZ R50, R44, R39 ;  /* 0x000000272c327220 */ /* 0x000fe20000410000 */
[----:B------:R-:W-:Y:S01]  /*5710*/  F2FP.BF16.F32.PACK_AB R54, R55, R54 ;  /* 0x000000363736723e */ /* 0x000fe200000010ff */
        /* <DEDUP_REMOVED lines=9> */
[----:B------:R-:W-:-:S07]  /*57b0*/  IMAD.MOV.U32 R37, RZ, RZ, R54 ;  /* 0x000000ffff257224 */ /* 0x000fce00078e0036 */
.L_x_1583:
[----:B------:R-:W-:Y:S05]  /*57c0*/  BSYNC B2 ;  /* 0x0000000000027941 */ /* 0x000fea0003800000 */
.L_x_1582:
[----:B------:R-:W-:Y:S02]  /*57d0*/  ULDC.64 UR4, c[0x0][0x208] ;  /* 0x0000820000047ab9 */ /* 0x000fe40000000a00 */
[----:B--2---:R1:W-:Y:S03]  /*57e0*/  STG.E.128 desc[UR4][R48.64+0x100], R36 ;  /* 0x0001002430007986 */ /* 0x0043e6000c101d04 */
.L_x_1581:
[----:B------:R-:W-:Y:S05]  /*57f0*/  BSYNC B1 ;  /* 0x0000000000017941 */ /* 0x000fea0003800000 */
.L_x_1580:
[----:B------:R-:W-:-:S13]  /*5800*/  ISETP.NE.AND P3, PT, R95, RZ, PT ;  /* 0x000000ff5f00720c */ /* 0x000fda0003f65270 */
[----:B------:R-:W-:Y:S05]  /*5810*/  @!P3 BRA `(.L_x_1571) ;  /* 0x0000003000a0b947 */ /* 0x000fea0003800000 */
[----:B-1234-:R1:W2:Y:S01]  /*5820*/  LDS.128 R36, [R102+0x27400] ;  /* 0x0274000066247984 */ /* 0x01e2a20000000c00 */
[----:B------:R-:W-:Y:S01]  /*5830*/  ISETP.GE.AND P3, PT, R235, R116, PT ;  /* 0x00000074eb00720c */ /* 0x000fe20003f66270 */
[----:B------:R-:W-:-:S12]  /*5840*/  BSSY B1, `(.L_x_1584) ;  /* 0x0000030000017945 */ /* 0x000fd80003800000 */
[----:B-1----:R-:W-:Y:S05]  /*5850*/  @P3 BRA `(.L_x_1585) ;  /* 0x0000000000b83947 */ /* 0x002fea0003800000 */
[----:B------:R-:W-:Y:S01]  /*5860*/  SHF.R.U64 R44, R42, 0x10, R43 ;  /* 0x000000102a2c7819 */ /* 0x000fe2000000122b */
[----:B--2---:R-:W-:Y:S01]  /*5870*/  IMAD.U32 R42, R39, 0x10000, RZ ;  /* 0x00010000272a7824 */ /* 0x004fe200078e00ff */
[----:B------:R-:W-:Y:S01]  /*5880*/  SHF.R.U64 R47, R40, 0x10, R41 ;  /* 0x00000010282f7819 */ /* 0x000fe20000001229 */
[----:B------:R-:W-:Y:S01]  /*5890*/  IMAD.U32 R40, R38, 0x10000, RZ ;  /* 0x0001000026287824 */ /* 0x000fe200078e00ff */
[----:B------:R-:W-:Y:S02]  /*58a0*/  SHF.R.U32.HI R45, RZ, 0x10, R43 ;  /* 0x00000010ff2d7819 */ /* 0x000fe4000001162b */
[----:B------:R-:W-:Y:S02]  /*58b0*/  SHF.R.U32.HI R46, RZ, 0x10, R41 ;  /* 0x00000010ff2e7819 */ /* 0x000fe40000011629 */
[----:B------:R-:W-:Y:S02]  /*58c0*/  PRMT R117, R117, 0x5410, R44 ;  /* 0x0000541075757816 */ /* 0x000fe4000000002c */
[----:B------:R-:W-:-:S02]  /*58d0*/  PRMT R114, R114, 0x5410, R47 ;  /* 0x0000541072727816 */ /* 0x000fc4000000002f */
[----:B------:R-:W-:Y:S02]  /*58e0*/  PRMT R118, R118, 0x5410, R45 ;  /* 0x0000541076767816 */ /* 0x000fe4000000002d */
[----:B------:R-:W-:Y:S02]  /*58f0*/  LOP3.LUT R43, R39, 0xffff0000, RZ, 0xc0, !PT ;  /* 0xffff0000272b7812 */ /* 0x000fe400078ec0ff */
[----:B------:R-:W-:Y:S01]  /*5900*/  PRMT R115, R115, 0x5410, R46 ;  /* 0x0000541073737816 */ /* 0x000fe2000000002e */
[----:B------:R-:W-:Y:S01]  /*5910*/  IMAD.U32 R47, R118, 0x10000, RZ ;  /* 0x00010000762f7824 */ /* 0x000fe200078e00ff */
[----:B------:R-:W-:Y:S02]  /*5920*/  LOP3.LUT R39, R37, 0xffff0000, RZ, 0xc0, !PT ;  /* 0xffff000025277812 */ /* 0x000fe400078ec0ff */
[----:B------:R-:W-:Y:S01]  /*5930*/  LOP3.LUT R46, R117, 0xffff0000, RZ, 0xc0, !PT ;  /* 0xffff0000752e7812 */ /* 0x000fe200078ec0ff */
[----:B------:R-:W-:Y:S01]  /*5940*/  IMAD.U32 R45, R115, 0x10000, RZ ;  /* 0x00010000732d7824 */ /* 0x000fe200078e00ff */
[----:B------:R-:W-:Y:S01]  /*5950*/  LOP3.LUT R44, R114, 0xffff0000, RZ, 0xc0, !PT ;  /* 0xffff0000722c7812 */ /* 0x000fe200078ec0ff */
[----:B------:R-:W-:Y:S01]  /*5960*/  IMAD.U32 R117, R117, 0x10000, RZ ;  /* 0x0001000075757824 */ /* 0x000fe200078e00ff */
[----:B------:R-:W-:Y:S01]  /*5970*/  LOP3.LUT R41, R38, 0xffff0000, RZ, 0xc0, !PT ;  /* 0xffff000026297812 */ /* 0x000fe200078ec0ff */
[----:B------:R-:W-:-:S02]  /*5980*/  IMAD.U32 R38, R37, 0x10000, RZ ;  /* 0x0001000025267824 */ /* 0x000fc400078e00ff */
[C---:B------:R-:W-:Y:S01]  /*5990*/  FMUL.FTZ R51, R39.reuse, R46 ;  /* 0x0000002e27337220 */ /* 0x040fe20000410000 */
[C---:B------:R-:W-:Y:S02]  /*59a0*/  IMAD.U32 R37, R36.reuse, 0x10000, RZ ;  /* 0x0001000024257824 */ /* 0x040fe400078e00ff */
[-C--:B------:R-:W-:Y:S01]  /*59b0*/  FMUL.FTZ R39, R39, R44.reuse ;  /* 0x0000002c27277220 */ /* 0x080fe20000410000 */
[----:B------:R-:W-:Y:S01]  /*59c0*/  LOP3.LUT R36, R36, 0xffff0000, RZ, 0xc0, !PT ;  /* 0xffff000024247812 */ /* 0x000fe200078ec0ff */
[C---:B------:R-:W-:Y:S01]  /*59d0*/  FMUL.FTZ R53, R41.reuse, R47 ;  /* 0x0000002f29357220 */ /* 0x040fe20000410000 */
[----:B------:R-:W-:Y:S01]  /*59e0*/  LOP3.LUT R118, R118, 0xffff0000, RZ, 0xc0, !PT ;  /* 0xffff000076767812 */ /* 0x000fe200078ec0ff */
[-C--:B------:R-:W-:Y:S01]  /*59f0*/  FMUL.FTZ R41, R41, R45.reuse ;  /* 0x0000002d29297220 */ /* 0x080fe20000410000 */
[----:B------:R-:W-:Y:S01]  /*5a00*/  LOP3.LUT R115, R115, 0xffff0000, RZ, 0xc0, !PT ;  /* 0xffff000073737812 */ /* 0x000fe200078ec0ff */
[----:B------:R-:W-:Y:S02]  /*5a10*/  IMAD.U32 R114, R114, 0x10000, RZ ;  /* 0x0001000072727824 */ /* 0x000fe400078e00ff */
[C---:B------:R-:W-:Y:S01]  /*5a20*/  FFMA.FTZ R51, R38.reuse, R44, -R51 ;  /* 0x0000002c26337223 */ /* 0x040fe20000010833 */
[----:B------:R-:W-:Y:S01]  /*5a30*/  FFMA.FTZ R46, R38, R46, R39 ;  /* 0x0000002e262e7223 */ /* 0x000fe20000010027 */
[----:B------:R-:W-:Y:S01]  /*5a40*/  FFMA.FTZ R53, R40, R45, -R53 ;  /* 0x0000002d28357223 */ /* 0x000fe20000010835 */
[----:B------:R-:W-:Y:S01]  /*5a50*/  FMUL.FTZ R38, R36, R117 ;  /* 0x0000007524267220 */ /* 0x000fe20000410000 */
[----:B------:R-:W-:Y:S01]  /*5a60*/  FFMA.FTZ R40, R40, R47, R41 ;  /* 0x0000002f28287223 */ /* 0x000fe20000010029 */
[C---:B------:R-:W-:Y:S01]  /*5a70*/  FMUL.FTZ R39, R43.reuse, R118 ;  /* 0x000000762b277220 */ /* 0x040fe20000410000 */
[-C--:B------:R-:W-:Y:S01]  /*5a80*/  FMUL.FTZ R36, R36, R114.reuse ;  /* 0x0000007224247220 */ /* 0x080fe20000410000 */
[-C--:B------:R-:W-:Y:S01]  /*5a90*/  FMUL.FTZ R43, R43, R115.reuse ;  /* 0x000000732b2b7220 */ /* 0x080fe20000410000 */
[C---:B------:R-:W-:Y:S01]  /*5aa0*/  FFMA.FTZ R38, R37.reuse, R114, -R38 ;  /* 0x0000007225267223 */ /* 0x040fe20000010826 */
[C---:B------:R-:W-:Y:S01]  /*5ab0*/  FFMA.FTZ R39, R42.reuse, R115, -R39 ;  /* 0x000000732a277223 */ /* 0x040fe20000010827 */
[----:B------:R-:W-:Y:S01]  /*5ac0*/  FFMA.FTZ R37, R37, R117, R36 ;  /* 0x0000007525257223 */ /* 0x000fe20000010024 */
[----:B------:R-:W-:Y:S01]  /*5ad0*/  FFMA.FTZ R42, R42, R118, R43 ;  /* 0x000000762a2a7223 */ /* 0x000fe2000001002b */
[----:B------:R-:W-:-:S02]  /*5ae0*/  F2FP.BF16.F32.PACK_AB R46, R46, R51 ;  /* 0x000000332e2e723e */ /* 0x000fc400000010ff */
[----:B------:R-:W-:Y:S02]  /*5af0*/  F2FP.BF16.F32.PACK_AB R40, R40, R53 ;  /* 0x000000352828723e */ /* 0x000fe400000010ff */
[----:B------:R-:W-:Y:S01]  /*5b00*/  F2FP.BF16.F32.PACK_AB R36, R37, R38 ;  /* 0x000000262524723e */ /* 0x000fe200000010ff */
[----:B------:R-:W-:Y:S01]  /*5b10*/  IMAD.MOV.U32 R37, RZ, RZ, R46 ;  /* 0x000000ffff257224 */ /* 0x000fe200078e002e */
[----:B------:R-:W-:Y:S01]  /*5b20*/  F2FP.BF16.F32.PACK_AB R39, R42, R39 ;  /* 0x000000272a27723e */ /* 0x000fe200000010ff */
[----:B------:R-:W-:-:S07]  /*5b30*/  IMAD.MOV.U32 R38, RZ, RZ, R40 ;  /* 0x000000ffff267224 */ /* 0x000fce00078e0028 */
.L_x_1585:
[----:B------:R-:W-:Y:S05]  /*5b40*/  BSYNC B1 ;  /* 0x0000000000017941 */ /* 0x000fea0003800000 */
.L_x_1584:
[----:B------:R-:W-:Y:S02]  /*5b50*/  ULDC.64 UR4, c[0x0][0x208] ;  /* 0x0000820000047ab9 */ /* 0x000fe40000000a00 */
[----:B--2---:R1:W-:Y:S01]  /*5b60*/  STG.E.128 desc[UR4][R48.64+0x180], R36 ;  /* 0x0001802430007986 */ /* 0x0043e2000c101d04 */
[----:B------:R-:W-:Y:S05]  /*5b70*/  BRA `(.L_x_1571) ;  /* 0x0000002c00c87947 */ /* 0x000fea0003800000 */
.L_x_1547:
        /* <DEDUP_REMOVED lines=16> */
[----:B------:R-:W-:Y:S01]  /*5c80*/  LEA R52, P3, R38, UR4, 0x1 ;  /* 0x0000000426347c11 */ /* 0x000fe2000f8608ff */
[----:B------:R-:W-:Y:S01]  /*5c90*/  IMAD.X R39, R99, 0x1, R32, P2 ;  /* 0x0000000163277824 */ /* 0x000fe200010e0620 */
[----:B------:R-:W-:Y:S01]  /*5ca0*/  LEA R56, P2, R36, UR6, 0x1 ;  /* 0x0000000624387c11 */ /* 0x000fe2000f8408ff */
[----:B------:R-:W-:Y:S01]  /*5cb0*/  IMAD.X R37, R109, 0x1, R34, P5 ;  /* 0x000000016d257824 */ /* 0x000fe200028e0622 */
[----:B------:R-:W-:Y:S02]  /*5cc0*/  ISETP.GE.AND P5, PT, R221, R116, PT ;  /* 0x00000074dd00720c */ /* 0x000fe40003fa6270 */
[----:B------:R-:W-:-:S02]  /*5cd0*/  CS2R R42, SRZ ;  /* 0x00000000002a7805 */ /* 0x000fc4000001ff00 */
[----:B------:R-:W-:Y:S02]  /*5ce0*/  LEA.HI.X R53, R38, UR5, R39, 0x1, P3 ;  /* 0x0000000526357c11 */ /* 0x000fe400098f0c27 */
[----:B------:R-:W-:Y:S02]  /*5cf0*/  CS2R R40, SRZ ;  /* 0x0000000000287805 */ /* 0x000fe4000001ff00 */
[----:B------:R-:W-:Y:S02]  /*5d00*/  ISETP.GE.AND P3, PT, R18, R116, PT ;  /* 0x000000741200720c */ /* 0x000fe40003f66270 */
[----:B------:R-:W-:Y:S02]  /*5d10*/  CS2R R38, SRZ ;  /* 0x0000000000267805 */ /* 0x000fe4000001ff00 */
[----:B------:R-:W-:Y:S02]  /*5d20*/  LEA.HI.X R57, R36, UR7, R37, 0x1, P2 ;  /* 0x0000000724397c11 */ /* 0x000fe400090f0c25 */
[----:B------:R-:W-:-:S02]  /*5d30*/  CS2R R36, SRZ ;  /* 0x0000000000247805 */ /* 0x000fc4000001ff00 */
[----:B------:R-:W-:Y:S02]  /*5d40*/  CS2R R50, SRZ ;  /* 0x0000000000327805 */ /* 0x000fe4000001ff00 */
[----:B------:R-:W-:Y:S02]  /*5d50*/  CS2R R48, SRZ ;  /* 0x0000000000307805 */ /* 0x000fe4000001ff00 */
[----:B------:R-:W-:Y:S02]  /*5d60*/  CS2R R46, SRZ ;  /* 0x00000000002e7805 */ /* 0x000fe4000001ff00 */
[----:B------:R-:W-:Y:S01]  /*5d70*/  CS2R R44, SRZ ;  /* 0x00000000002c7805 */ /* 0x000fe2000001ff00 */
[----:B------:R-:W-:Y:S02]  /*5d80*/  ULDC.64 UR8, c[0x0][0x208] ;  /* 0x0000820000087ab9 */ /* 0x000fe40000000a00 */
[----:B------:R0:W5:Y:S04]  /*5d90*/  @!P5 LDG.E.128 R36, desc[UR8][R52.64+0x80] ;  /* 0x000080083424d981 */ /* 0x000168000c1e1d00 */
[----:B------:R0:W5:Y:S04]  /*5da0*/  @!P3 LDG.E.128 R40, desc[UR8][R52.64] ;  /* 0x000000083428b981 */ /* 0x000168000c1e1d00 */
[----:B------:R0:W5:Y:S04]  /*5db0*/  @!P3 LDG.E.128 R48, desc[UR8][R56.64] ;  /* 0x000000083830b981 */ /* 0x000168000c1e1d00 */
[----:B------:R0:W5:Y:S02]  /*5dc0*/  @!P5 LDG.E.128 R44, desc[UR8][R56.64+0x80] ;  /* 0x00008008382cd981 */ /* 0x000164000c1e1d00 */
.L_x_1587:
[----:B------:R-:W-:Y:S05]  /*5dd0*/  BSYNC B1 ;  /* 0x0000000000017941 */ /* 0x000fea0003800000 */
.L_x_1586:
        /* <DEDUP_REMOVED lines=19> */
[----:B------:R-:W-:Y:S02]  /*5f10*/  CS2R R64, SRZ ;  /* 0x0000000000407805 */ /* 0x000fe4000001ff00 */
[----:B------:R-:W-:Y:S02]  /*5f20*/  CS2R R62, SRZ ;  /* 0x00000000003e7805 */ /* 0x000fe4000001ff00 */
[----:B------:R-:W-:Y:S02]  /*5f30*/  IADD3.X R109, R34, R109, R26, P2, P5 ;  /* 0x0000006d226d7210 */ /* 0x000fe400017ea41a */
[----:B------:R-:W-:Y:S02]  /*5f40*/  CS2R R60, SRZ ;  /* 0x00000000003c7805 */ /* 0x000fe4000001ff00 */
[----:B------:R-:W-:Y:S01]  /*5f50*/  LEA R68, P5, R71, UR4, 0x1 ;  /* 0x0000000447447c11 */ /* 0x000fe2000f8a08ff */
[----:B------:R-:W-:Y:S01]  /*5f60*/  ULDC.64 UR8, c[0x0][0x208] ;  /* 0x0000820000087ab9 */ /* 0x000fe20000000a00 */
[----:B------:R-:W-:-:S02]  /*5f70*/  LEA R70, P2, R52, UR6, 0x1 ;  /* 0x0000000634467c11 */ /* 0x000fc4000f8408ff */
[----:B------:R-:W-:Y:S02]  /*5f80*/  LEA.HI.X R69, R71, UR5, R54, 0x1, P5 ;  /* 0x0000000547457c11 */ /* 0x000fe4000a8f0c36 */
[----:B------:R-:W-:Y:S02]  /*5f90*/  CS2R R54, SRZ ;  /* 0x0000000000367805 */ /* 0x000fe4000001ff00 */
[----:B------:R-:W-:Y:S02]  /*5fa0*/  LEA.HI.X R71, R52, UR7, R109, 0x1, P2 ;  /* 0x0000000734477c11 */ /* 0x000fe400090f0c6d */
[----:B------:R-:W-:Y:S02]  /*5fb0*/  CS2R R52, SRZ ;  /* 0x0000000000347805 */ /* 0x000fe4000001ff00 */
[-C--:B------:R-:W-:Y:S02]  /*5fc0*/  ISETP.GE.AND P5, PT, R18, R116.reuse, PT ;  /* 0x000000741200720c */ /* 0x080fe40003fa6270 */
[----:B------:R-:W-:-:S11]  /*5fd0*/  ISETP.GE.AND P2, PT, R221, R116, PT ;  /* 0x00000074dd00720c */ /* 0x000fd60003f46270 */
[----:B------:R0:W5:Y:S04]  /*5fe0*/  @!P5 LDG.E.128 R56, desc[UR8][R68.64] ;  /* 0x000000084438d981 */ /* 0x000168000c1e1d00 */
[----:B------:R0:W5:Y:S04]  /*5ff0*/  @!P2 LDG.E.128 R52, desc[UR8][R68.64+0x80] ;  /* 0x000080084434a981 */ /* 0x000168000c1e1d00 */
[----:B------:R0:W5:Y:S04]  /*6000*/  @!P5 LDG.E.128 R64, desc[UR8][R70.64] ;  /* 0x000000084640d981 */ /* 0x000168000c1e1d00 */
[----:B------:R0:W5:Y:S02]  /*6010*/  @!P2 LDG.E.128 R60, desc[UR8][R70.64+0x80] ;  /* 0x00008008463ca981 */ /* 0x000164000c1e1d00 */
.L_x_1589:
[----:B------:R-:W-:Y:S05]  /*6020*/  BSYNC B1 ;  /* 0x0000000000017941 */ /* 0x000fea0003800000 */
.L_x_1588:
[----:B0-----:R-:W2:Y:S01]  /*6030*/  LDL R68, [R1+0x20] ;  /* 0x0000200001447983 */ /* 0x001ea20000100800 */
[----:B-----5:R-:W-:Y:S02]  /*6040*/  IMAD.MOV.U32 R69, RZ, RZ, R39 ;  /* 0x000000ffff457224 */ /* 0x020fe400078e0027 */
[----:B------:R-:W-:Y:S02]  /*6050*/  IMAD.MOV.U32 R70, RZ, RZ, R42 ;  /* 0x000000ffff467224 */ /* 0x000fe400078e002a */
[----:B------:R-:W-:-:S05]  /*6060*/  IMAD.MOV.U32 R71, RZ, RZ, R43 ;  /* 0x000000ffff477224 */ /* 0x000fca00078e002b */
[----:B------:R-:W-:Y:S02]  /*6070*/  PRMT R123, R70, 0x5410, R71 ;  /* 0x00005410467b7816 */ /* 0x000fe40000000047 */
[----:B--2---:R-:W-:Y:S01]  /*6080*/  R2UR UR4, R68 ;  /* 0x00000000440472ca */ /* 0x004fe200000e0000 */
[----:B------:R-:W-:-:S05]  /*6090*/  IMAD.MOV.U32 R68, RZ, RZ, R38 ;  /* 0x000000ffff447224 */ /* 0x000fca00078e0026 */
[----:B------:R-:W-:Y:S01]  /*60a0*/  PRMT R134, R69, 0x5410, R68 ;  /* 0x0000541045867816 */ /* 0x000fe20000000044 */
[----:B------:R-:W-:Y:S02]  /*60b0*/  IMAD.MOV.U32 R68, RZ, RZ, R36 ;  /* 0x000000ffff447224 */ /* 0x000fe400078e0024 */
[----:B------:R-:W-:-:S04]  /*60c0*/  IMAD.MOV.U32 R69, RZ, RZ, R37 ;  /* 0x000000ffff457224 */ /* 0x000fc800078e0025 */
[----:B------:R-:W-:Y:S01]  /*60d0*/  UISETP.NE.AND UP0, UPT, UR4, 0x3, UPT ;  /* 0x000000030400788c */ /* 0x000fe2000bf05270 */
[----:B------:R-:W-:Y:S01]  /*60e0*/  PRMT R135, R69, 0x5410, R68 ;  /* 0x0000541045877816 */ /* 0x000fe20000000044 */
[----:B------:R-:W-:Y:S02]  /*60f0*/  IMAD.MOV.U32 R68, RZ, RZ, R40 ;  /* 0x000000ffff447224 */ /* 0x000fe400078e0028 */
[----:B------:R-:W-:Y:S02]  /*6100*/  IMAD.MOV.U32 R69, RZ, RZ, R41 ;  /* 0x000000ffff457224 */ /* 0x000fe400078e0029 */
[----:B------:R-:W-:-:S03]  /*6110*/  PLOP3.LUT P2, PT, PT, PT, UP0, 0x80, 0x0 ;  /* 0x000000000000781c */ /* 0x000fc60003f4f008 */
        /* <DEDUP_REMOVED lines=39> */
[----:B------:R-:W-:Y:S06]  /*6390*/  @!P2 BRA `(.L_x_1590) ;  /* 0x000000000004a947 */ /* 0x000fec0003800000 */
[----:B------:R-:W-:Y:S01]  /*63a0*/  BPT.TRAP 0x1 ;  /* 0x000000040000795c */ /* 0x000fe20000300000 */
.L_x_1590:
[----:B------:R-:W-:Y:S01]  /*63b0*/  IMAD R99, R17, 0x8, R16 ;  /* 0x0000000811637824 */ /* 0x000fe200078e0210 */
[----:B------:R-:W-:Y:S01]  /*63c0*/  SHF.L.U32 R109, R236, 0x1f, RZ ;  /* 0x0000001fec6d7819 */ /* 0x000fe200000006ff */
[----:B------:R-:W0:Y:S01]  /*63d0*/  LDC R117, c[0x0][0x2f4] ;  /* 0x0000bd00ff757b82 */ /* 0x000e220000000800 */
[----:B------:R-:W-:Y:S01]  /*63e0*/  BSSY B1, `(.L_x_1591) ;  /* 0x0000004000017945 */ /* 0x000fe20003800000 */
[----:B------:R-:W-:Y:S01]  /*63f0*/  IMAD.MOV.U32 R111, RZ, RZ, R72 ;  /* 0x000000ffff6f7224 */ /* 0x000fe200078e0048 */
[----:B------:R-:W1:Y:S02]  /*6400*/  SYNCS.PHASECHK.TRANS64.TRYWAIT P5, [R99+URZ+0x30890], R109 ;  /* 0x0308906d630075a7 */ /* 0x000e6400080a017f */
[----:B-1----:R-:W-:Y:S05]  /*6410*/  @!P5 BRA `(.L_x_1592) ;  /* 0x00000290002cd947 */ /* 0x002fea0003800000 */
.L_x_2021:
[----:B------:R-:W-:Y:S05]  /*6420*/  BSYNC B1 ;  /* 0x0000000000017941 */ /* 0x000fea0003800000 */
.L_x_1591:
[----:B------:R-:W2:Y:S01]  /*6430*/  LDC.64 R112, c[0x0][0x300] ;  /* 0x0000c000ff707b82 */ /* 0x000ea20000000a00 */
[----:B------:R-:W-:Y:S01]  /*6440*/  BSSY B1, `(.L_x_1593) ;  /* 0x0000118000017945 */ /* 0x000fe20003800000 */
[----:B0-----:R-:W-:-:S03]  /*6450*/  IMAD.IADD R118, R117, 0x1, -R29 ;  /* 0x0000000175767824 */ /* 0x001fc600078e0a1d */
[----:B------:R-:W-:Y:S05]  /*6460*/  @P4 BRA `(.L_x_1594) ;  /* 0x0000001000544947 */ /* 0x000fea0003800000 */
[----:B------:R-:W-:Y:S01]  /*6470*/  ISETP.NE.AND P4, PT, R30, RZ, PT ;  /* 0x000000ff1e00720c */ /* 0x000fe20003f85270 */
[-C--:B--2---:R-:W-:Y:S01]  /*6480*/  IMAD.WIDE.U32 R114, R23, R112.reuse, R110 ;  /* 0x0000007017727225 */ /* 0x084fe200078e006e */
[----:B------:R-:W-:Y:S01]  /*6490*/  SHF.R.S32.HI R68, RZ, 0x1f, R23 ;  /* 0x0000001fff447819 */ /* 0x000fe20000011417 */
[----:B------:R-:W-:Y:S04]  /*64a0*/  BSSY B2, `(.L_x_1595) ;  /* 0x000008a000027945 */ /* 0x000fe80003800000 */
[----:B------:R-:W-:-:S04]  /*64b0*/  IMAD R119, R68, R112, RZ ;  /* 0x0000007044777224 */ /* 0x000fc800078e02ff */
[----:B------:R-:W-:-:S04]  /*64c0*/  IMAD R119, R23, R113, R119 ;  /* 0x0000007117777224 */ /* 0x000fc800078e0277 */
[----:B------:R-:W-:Y:S01]  /*64d0*/  IMAD.IADD R119, R119, 0x1, R115 ;  /* 0x0000000177777824 */ /* 0x000fe200078e0273 */
[----:B------:R-:W-:Y:S06]  /*64e0*/  @!P4 BRA `(.L_x_1596) ;  /* 0x000000080014c947 */ /* 0x000fec0003800000 */
[----:B------:R-:W2:Y:S01]  /*64f0*/  LDL R70, [R1+0x28] ;  /* 0x0000280001467983 */ /* 0x000ea20000100800 */
[----:B------:R-:W-:Y:S01]  /*6500*/  SEL R68, R29, R118, !P0 ;  /* 0x000000761d447207 */ /* 0x000fe20004000000 */
[C---:B------:R-:W-:Y:S01]  /*6510*/  IMAD.SHL.U32 R71, R23.reuse, 0x40, RZ ;  /* 0x0000004017477824 */ /* 0x040fe200078e00ff */
[----:B------:R-:W-:Y:S01]  /*6520*/  ISETP.GE.AND P4, PT, R18, R116, PT ;  /* 0x000000741200720c */ /* 0x000fe20003f86270 */
[----:B------:R-:W-:Y:S01]  /*6530*/  IMAD.SHL.U32 R72, R23, 0x40, RZ ;  /* 0x0000004017487824 */ /* 0x000fe200078e00ff */
[----:B------:R-:W-:Y:S01]  /*6540*/  SHF.R.S32.HI R69, RZ, 0x1f, R68 ;  /* 0x0000001fff457819 */ /* 0x000fe20000011444 */
[----:B------:R-:W-:Y:S01]  /*6550*/  BSSY B3, `(.L_x_1597) ;  /* 0x0000071000037945 */ /* 0x000fe20003800000 */
[----:B------:R-:W-:Y:S02]  /*6560*/  LOP3.LUT R71, R71, 0x1c0, RZ, 0xc0, !PT ;  /* 0x000001c047477812 */ /* 0x000fe400078ec0ff */
[----:B------:R-:W-:Y:S02]  /*6570*/  LEA.HI R68, R69, R68, RZ, 0x4 ;  /* 0x0000004445447211 */ /* 0x000fe400078f20ff */
[----:B------:R-:W-:-:S02]  /*6580*/  SHF.R.U32.HI R71, RZ, 0x3, R71 ;  /* 0x00000003ff477819 */ /* 0x000fc40000011647 */
[----:B------:R-:W-:-:S04]  /*6590*/  LEA.HI.SX32 R68, R68, R35, 0x1c ;  /* 0x0000002344447211 */ /* 0x000fc800078fe2ff */
[----:B------:R-:W-:Y:S01]  /*65a0*/  SHF.R.S32.HI R69, RZ, 0x1f, R68 ;  /* 0x0000001fff457819 */ /* 0x000fe20000011444 */
[----:B------:R-:W-:-:S03]  /*65b0*/  IMAD.SHL.U32 R120, R68, 0x8, RZ ;  /* 0x0000000844787824 */ /* 0x000fc600078e00ff */
[----:B------:R-:W-:Y:S02]  /*65c0*/  LEA.HI R68, R69, R68, RZ, 0x3 ;  /* 0x0000004445447211 */ /* 0x000fe400078f18ff */
[----:B------:R-:W-:-:S03]  /*65d0*/  LOP3.LUT R69, R120, 0x38, RZ, 0xc0, !PT ;  /* 0x0000003878457812 */ /* 0x000fc600078ec0ff */
[----:B------:R-:W-:Y:S01]  /*65e0*/  IMAD.SHL.U32 R68, R68, 0x200, RZ ;  /* 0x0000020044447824 */ /* 0x000fe200078e00ff */
[----:B------:R-:W-:-:S04]  /*65f0*/  LOP3.LUT R69, R69, 0x1c0, R72, 0xf8, !PT ;  /* 0x000001c045457812 */ /* 0x000fc800078ef848 */
[----:B------:R-:W-:Y:S02]  /*6600*/  LOP3.LUT R68, R68, 0x7ffff000, RZ, 0xc0, !PT ;  /* 0x7ffff00044447812 */ /* 0x000fe400078ec0ff */
[----:B------:R-:W-:-:S04]  /*6610*/  LOP3.LUT R69, R69, R71, RZ, 0x3c, !PT ;  /* 0x0000004745457212 */ /* 0x000fc800078e3cff */
[----:B--2---:R-:W-:-:S05]  /*6620*/  IADD3 R68, R69, R68, R70 ;  /* 0x0000004445447210 */ /* 0x004fca0007ffe046 */
[C---:B------:R-:W-:Y:S02]  /*6630*/  IMAD R72, R17.reuse, 0x4000, R68 ;  /* 0x0000400011487824 */ /* 0x040fe400078e0244 */
[----:B------:R-:W-:Y:S02]  /*6640*/  IMAD R68, R17, 0x4000, R6 ;  /* 0x0000400011447824 */ /* 0x000fe400078e0206 */
[--C-:B------:R-:W-:Y:S02]  /*6650*/  IMAD R72, R72, 0x2, R16.reuse ;  /* 0x0000000248487824 */ /* 0x100fe400078e0210 */
[----:B------:R-:W-:-:S04]  /*6660*/  IMAD R68, R68, 0x2, R16 ;  /* 0x0000000244447824 */ /* 0x000fc800078e0210 */
[----:B------:R-:W0:Y:S04]  /*6670*/  LDS.128 R72, [R72+0x20400] ;  /* 0x0204000048487984 */ /* 0x000e280000000c00 */
[----:B------:R-:W2:Y:S01]  /*6680*/  LDS.128 R68, [R68+0x20400] ;  /* 0x0204000044447984 */ /* 0x000ea20000000c00 */
[----:B------:R-:W-:Y:S05]  /*6690*/  @P4 BRA `(.L_x_1598) ;  /* 0x0000000400704947 */ /* 0x000fea0003800000 */
[--C-:B------:R-:W-:Y:S02]  /*66a0*/  SHF.R.U64 R40, R40, 0x10, R41.reuse ;  /* 0x0000001028287819 */ /* 0x100fe40000001229 */
[----:B------:R-:W-:Y:S02]  /*66b0*/  SHF.R.U32.HI R121, RZ, 0x10, R41 ;  /* 0x00000010ff797819 */ /* 0x000fe40000011629 */
[C---:B------:R-:W-:Y:S02]  /*66c0*/  PRMT R40, R122.reuse, 0x5432, R40 ;  /* 0x000054327a287816 */ /* 0x040fe40000000028 */
[----:B------:R-:W-:Y:S02]  /*66d0*/  PRMT R121, R122, 0x5410, R121 ;  /* 0x000054107a797816 */ /* 0x000fe40000000079 */
[----:B------:R-:W-:Y:S02]  /*66e0*/  SHF.R.U32.HI R122, RZ, 0x10, R49 ;  /* 0x00000010ff7a7819 */ /* 0x000fe40000011631 */
[----:B------:R-:W-:-:S02]  /*66f0*/  SHF.R.U64 R41, R42, 0x10, R43 ;  /* 0x000000102a297819 */ /* 0x000fc4000000122b */
[----:B------:R-:W-:Y:S02]  /*6700*/  SHF.R.U32.HI R42, RZ, 0x10, R43 ;  /* 0x00000010ff2a7819 */ /* 0x000fe4000001162b */
[----:B------:R-:W-:Y:S02]  /*6710*/  SHF.R.U64 R43, R48, 0x10, R49 ;  /* 0x00000010302b7819 */ /* 0x000fe40000001231 */
[--C-:B------:R-:W-:Y:S02]  /*6720*/  SHF.R.U64 R48, R50, 0x10, R51.reuse ;  /* 0x0000001032307819 */ /* 0x100fe40000001233 */
[----:B------:R-:W-:Y:S01]  /*6730*/  SHF.R.U32.HI R49, RZ, 0x10, R51 ;  /* 0x00000010ff317819 */ /* 0x000fe20000011633 */
[----:B--2---:R-:W-:Y:S01]  /*6740*/  IMAD.U32 R51, R69, 0x10000, RZ ;  /* 0x0001000045337824 */ /* 0x004fe200078e00ff */
[----:B------:R-:W-:Y:S02]  /*6750*/  PRMT R122, R125, 0x5432, R122 ;  /* 0x000054327d7a7816 */ /* 0x000fe4000000007a */
[----:B------:R-:W-:-:S02]  /*6760*/  PRMT R41, R123, 0x5410, R41 ;  /* 0x000054107b297816 */ /* 0x000fc40000000029 */
[----:B------:R-:W-:Y:S01]  /*6770*/  PRMT R42, R123, 0x5432, R42 ;  /* 0x000054327b2a7816 */ /* 0x000fe2000000002a */
[----:B------:R-:W-:Y:S01]  /*6780*/  IMAD.U32 R123, R122, 0x10000, RZ ;  /* 0x000100007a7b7824 */ /* 0x000fe200078e00ff */
[C---:B------:R-:W-:Y:S02]  /*6790*/  PRMT R48, R124.reuse, 0x5432, R48 ;  /* 0x000054327c307816 */ /* 0x040fe40000000030 */
[----:B------:R-:W-:Y:S01]  /*67a0*/  PRMT R49, R124, 0x5410, R49 ;  /* 0x000054107c317816 */ /* 0x000fe20000000031 */
[----:B0-----:R-:W-:Y:S01]  /*67b0*/  IMAD.U32 R124, R73, 0x10000, RZ ;  /* 0x00010000497c7824 */ /* 0x001fe200078e00ff */
[----:B------:R-:W-:Y:S01]  /*67c0*/  PRMT R43, R125, 0x5410, R43 ;  /* 0x000054107d2b7816 */ /* 0x000fe2000000002b */
[----:B------:R-:W-:Y:S01]  /*67d0*/  IMAD.U32 R125, R121, 0x10000, RZ ;  /* 0x00010000797d7824 */ /* 0x000fe200078e00ff */
[----:B------:R-:W-:Y:S01]  /*67e0*/  LOP3.LUT R122, R122, 0xffff0000, RZ, 0xc0, !PT ;  /* 0xffff00007a7a7812 */ /* 0x000fe200078ec0ff */
[C---:B------:R-:W-:Y:S01]  /*67f0*/  FMUL.FTZ R50, R124.reuse, R123 ;  /* 0x0000007b7c327220 */ /* 0x040fe20000410000 */
[----:B------:R-:W-:Y:S01]  /*6800*/  LOP3.LUT R73, R73, 0xffff0000, RZ, 0xc0, !PT ;  /* 0xffff000049497812 */ /* 0x000fe200078ec0ff */
[----:B------:R-:W-:-:S02]  /*6810*/  FMUL.FTZ R124, R124, R125 ;  /* 0x0000007d7c7c7220 */ /* 0x000fc40000410000 */
[C---:B------:R-:W-:Y:S02]  /*6820*/  FFMA.FTZ R50, R51.reuse, R125, -R50 ;  /* 0x0000007d33327223 */ /* 0x040fe40000010832 */
[----:B------:R-:W-:Y:S01]  /*6830*/  FFMA.FTZ R51, R51, R123, R124 ;  /* 0x0000007b33337223 */ /* 0x000fe2000001007c */
[----:B------:R-:W-:Y:S01]  /*6840*/  LOP3.LUT R123, R121, 0xffff0000, RZ, 0xc0, !PT ;  /* 0xffff0000797b7812 */ /* 0x000fe200078ec0ff */
[----:B------:R-:W-:Y:S01]  /*6850*/  IMAD.U32 R124, R75, 0x10000, RZ ;  /* 0x000100004b7c7824 */ /* 0x000fe200078e00ff */
[----:B------:R-:W-:Y:S01]  /*6860*/  LOP3.LUT R121, R69, 0xffff0000, RZ, 0xc0, !PT ;  /* 0xffff000045797812 */ /* 0x000fe200078ec0ff */
[----:B------:R-:W-:Y:S01]  /*6870*/  FMUL.FTZ R69, R73, R122 ;  /* 0x0000007a49457220 */ /* 0x000fe20000410000 */
[----:B------:R-:W-:Y:S01]  /*6880*/  LOP3.LUT R75, R75, 0xffff0000, RZ, 0xc0, !PT ;  /* 0xffff00004b4b7812 */ /* 0x000fe200078ec0ff */
[-C--:B------:R-:W-:Y:S02]  /*6890*/  FMUL.FTZ R73, R73, R123.reuse ;  /* 0x0000007b49497220 */ /* 0x080fe40000410000 */
[----:B------:R-:W-:Y:S01]  /*68a0*/  FFMA.FTZ R69, R121, R123, -R69 ;  /* 0x0000007b79457223 */ /* 0x000fe20000010845 */
[----:B------:R-:W-:-:S02]  /*68b0*/  IMAD.U32 R123, R49, 0x10000, RZ ;  /* 0x00010000317b7824 */ /* 0x000fc400078e00ff */
[----:B------:R-:W-:Y:S01]  /*68c0*/  FFMA.FTZ R73, R121, R122, R73 ;  /* 0x0000007a79497223 */ /* 0x000fe20000010049 */
[----:B------:R-:W-:Y:S01]  /*68d0*/  IMAD.U32 R122, R71, 0x10000, RZ ;  /* 0x00010000477a7824 */ /* 0x000fe200078e00ff */
[----:B------:R-:W-:Y:S01]  /*68e0*/  LOP3.LUT R49, R49, 0xffff0000, RZ, 0xc0, !PT ;  /* 0xffff000031317812 */ /* 0x000fe200078ec0ff */
[----:B------:R-:W-:Y:S02]  /*68f0*/  IMAD.U32 R121, R42, 0x10000, RZ ;  /* 0x000100002a797824 */ /* 0x000fe400078e00ff */
[----:B------:R-:W-:Y:S01]  /*6900*/  FMUL.FTZ R125, R124, R123 ;  /* 0x0000007b7c7d7220 */ /* 0x000fe20000410000 */
[----:B------:R-:W-:Y:S01]  /*6910*/  F2FP.BF16.F32.PACK_AB R73, R73, R51 ;  /* 0x000000334949723e */ /* 0x000fe200000010ff */
[----:B------:R-:W-:Y:S01]  /*6920*/  IMAD.U32 R51, R43, 0x10000, RZ ;  /* 0x000100002b337824 */ /* 0x000fe200078e00ff */
[----:B------:R-:W-:Y:S01]  /*6930*/  F2FP.BF16.F32.PACK_AB R69, R69, R50 ;  /* 0x000000324545723e */ /* 0x000fe200000010ff */
[-C--:B------:R-:W-:Y:S01]  /*6940*/  FFMA.FTZ R125, R122, R121.reuse, -R125 ;  /* 0x000000797a7d7223 */ /* 0x080fe2000001087d */
[----:B------:R-:W-:Y:S01]  /*6950*/  FMUL.FTZ R121, R124, R121 ;  /* 0x000000797c797220 */ /* 0x000fe20000410000 */
[----:B------:R-:W-:Y:S01]  /*6960*/  IMAD.U32 R50, R68, 0x10000, RZ ;  /* 0x0001000044327824 */ /* 0x000fe200078e00ff */
[----:B------:R-:W-:-:S02]  /*6970*/  LOP3.LUT R43, R43, 0xffff0000, RZ, 0xc0, !PT ;  /* 0xffff00002b2b7812 */ /* 0x000fc400078ec0ff */
[----:B------:R-:W-:Y:S01]  /*6980*/  FFMA.FTZ R122, R122, R123, R121 ;  /* 0x0000007b7a7a7223 */ /* 0x000fe20000010079 */
[----:B------:R-:W-:Y:S02]  /*6990*/  LOP3.LUT R121, R42, 0xffff0000, RZ, 0xc0, !PT ;  /* 0xffff00002a797812 */ /* 0x000fe400078ec0ff */
[----:B------:R-:W-:Y:S01]  /*69a0*/  LOP3.LUT R42, R71, 0xffff0000, RZ, 0xc0, !PT ;  /* 0xffff0000472a7812 */ /* 0x000fe200078ec0ff */
[C---:B------:R-:W-:Y:S01]  /*69b0*/  FMUL.FTZ R71, R75.reuse, R49 ;  /* 0x000000314b477220 */ /* 0x040fe20000410000 */
[----:B------:R-:W-:Y:S01]  /*69c0*/  LOP3.LUT R68, R68, 0xffff0000, RZ, 0xc0, !PT ;  /* 0xffff000044447812 */ /* 0x000fe200078ec0ff */
[-C--:B------:R-:W-:Y:S02]  /*69d0*/  FMUL.FTZ R75, R75, R121.reuse ;  /* 0x000000794b4b7220 */ /* 0x080fe40000410000 */
[----:B------:R-:W-:Y:S01]  /*69e0*/  FFMA.FTZ R71, R42, R121, -R71 ;  /* 0x000000792a477223 */ /* 0x000fe20000010847 */
[----:B------:R-:W-:Y:S02]  /*69f0*/  IMAD.U32 R121, R40, 0x10000, RZ ;  /* 0x0001000028797824 */ /* 0x000fe400078e00ff */
[----:B------:R-:W-:Y:S01]  /*6a00*/  FFMA.FTZ R42, R42, R49, R75 ;  /* 0x000000312a2a7223 */ /* 0x000fe2000001004b */
[----:B------:R-:W-:Y:S01]  /*6a10*/  IMAD.U32 R75, R72, 0x10000, RZ ;  /* 0x00010000484b7824 */ /* 0x000fe200078e00ff */
[----:B------:R-:W-:-:S02]  /*6a20*/  LOP3.LUT R40, R40, 0xffff0000, RZ, 0xc0, !PT ;  /* 0xffff000028287812 */ /* 0x000fc400078ec0ff */
[----:B------:R-:W-:Y:S01]  /*6a30*/  F2FP.BF16.F32.PACK_AB R71, R71, R125 ;  /* 0x0000007d4747723e */ /* 0x000fe200000010ff */
[C---:B------:R-:W-:Y:S01]  /*6a40*/  FMUL.FTZ R49, R75.reuse, R51 ;  /* 0x000000334b317220 */ /* 0x040fe20000410000 */
[-C--:B------:R-:W-:Y:S01]  /*6a50*/  FMUL.FTZ R75, R75, R121.reuse ;  /* 0x000000794b4b7220 */ /* 0x080fe20000410000 */
[----:B------:R-:W-:Y:S02]  /*6a60*/  F2FP.BF16.F32.PACK_AB R42, R42, R122 ;  /* 0x0000007a2a2a723e */ /* 0x000fe400000010ff */
[C---:B------:R-:W-:Y:S01]  /*6a70*/  FFMA.FTZ R49, R50.reuse, R121, -R49 ;  /* 0x0000007932317223 */ /* 0x040fe20000010831 */
[----:B------:R-:W-:Y:S01]  /*6a80*/  FFMA.FTZ R50, R50, R51, R75 ;  /* 0x0000003332327223 */ /* 0x000fe2000001004b */
[----:B------:R-:W-:Y:S01]  /*6a90*/  LOP3.LUT R51, R72, 0xffff0000, RZ, 0xc0, !PT ;  /* 0xffff000048337812 */ /* 0x000fe200078ec0ff */
[----:B------:R-:W-:-:S04]  /*6aa0*/  IMAD.U32 R121, R74, 0x10000, RZ ;  /* 0x000100004a797824 */ /* 0x000fc800078e00ff */
        /* <DEDUP_REMOVED lines=21> */
[----:B------:R-:W-:Y:S02]  /*6c00*/  IMAD.MOV.U32 R68, RZ, RZ, R40 ;  /* 0x000000ffff447224 */ /* 0x000fe400078e0028 */
[----:B------:R-:W-:Y:S01]  /*6c10*/  IMAD.MOV.U32 R72, RZ, RZ, R43 ;  /* 0x000000ffff487224 */ /* 0x000fe200078e002b */
[----:B------:R-:W-:Y:S01]  /*6c20*/  F2FP.BF16.F32.PACK_AB R70, R70, R75 ;  /* 0x0000004b4646723e */ /* 0x000fe200000010ff */
[----:B------:R-:W-:Y:S01]  /*6c30*/  IMAD.MOV.U32 R75, RZ, RZ, R42 ;  /* 0x000000ffff4b7224 */ /* 0x000fe200078e002a */
[----:B------:R-:W-:-:S05]  /*6c40*/  F2FP.BF16.F32.PACK_AB R51, R51, R121 ;  /* 0x000000793333723e */ /* 0x000fca00000010ff */
[----:B------:R-:W-:-:S07]  /*6c50*/  IMAD.MOV.U32 R74, RZ, RZ, R51 ;  /* 0x000000ffff4a7224 */ /* 0x000fce00078e0033 */
.L_x_1598:
[----:B------:R-:W-:Y:S05]  /*6c60*/  BSYNC B3 ;  /* 0x0000000000037941 */ /* 0x000fea0003800000 */
.L_x_1597:
        /* <DEDUP_REMOVED lines=8> */
[----:B------:R-:W-:-:S05]  /*6cf0*/  LEA.HI.X R41, R41, R107, R43, 0x1, P5 ;  /* 0x0000006b29297211 */ /* 0x000fca00028f0c2b */
[----:B--2---:R2:W-:Y:S02]  /*6d00*/  STG.E.128 desc[UR4][R40.64], R68 ;  /* 0x0000004428007986 */ /* 0x0045e4000c101d04 */
[----:B--2---:R-:W-:-:S04]  /*6d10*/  @!P4 LEA R40, P5, R120, R106, 0x1 ;  /* 0x0000006a7828c211 */ /* 0x004fc800078a08ff */
[----:B------:R-:W-:-:S05]  /*6d20*/  @!P4 LEA.HI.X R41, R120, R107, R42, 0x1, P5 ;  /* 0x0000006b7829c211 */ /* 0x000fca00028f0c2a */
[----:B0-----:R0:W-:Y:S04]  /*6d30*/  @!P4 STG.E.128 desc[UR4][R40.64], R72 ;  /* 0x000000482800c986 */ /* 0x0011e8000c101d04 */
.L_x_1596:
[----:B------:R-:W-:Y:S05]  /*6d40*/  BSYNC B2 ;  /* 0x0000000000027941 */ /* 0x000fea0003800000 */
.L_x_1595:
[----:B------:R-:W-:-:S13]  /*6d50*/  ISETP.NE.AND P4, PT, R93, RZ, PT ;  /* 0x000000ff5d00720c */ /* 0x000fda0003f85270 */
[----:B------:R-:W-:Y:S05]  /*6d60*/  @!P4 BRA `(.L_x_1594) ;  /* 0x000000080014c947 */ /* 0x000fea0003800000 */
[----:B------:R-:W2:Y:S01]  /*6d70*/  LDL R42, [R1+0x28] ;  /* 0x00002800012a7983 */ /* 0x000ea20000100800 */
[----:B0-----:R-:W-:Y:S01]  /*6d80*/  SEL R40, R29, R118, !P1 ;  /* 0x000000761d287207 */ /* 0x001fe20004800000 */
[----:B------:R-:W-:Y:S01]  /*6d90*/  IMAD.SHL.U32 R43, R23, 0x40, RZ ;  /* 0x00000040172b7824 */ /* 0x000fe200078e00ff */
        /* <DEDUP_REMOVED lines=24> */
[----:B------:R-:W-:Y:S01]  /*6f20*/  SHF.R.U64 R38, R38, 0x10, R39 ;  /* 0x0000001026267819 */ /* 0x000fe20000001227 */
[----:B0-----:R-:W-:Y:S01]  /*6f30*/  IMAD.U32 R73, R49, 0x10000, RZ ;  /* 0x0001000031497824 */ /* 0x001fe200078e00ff */
[--C-:B------:R-:W-:Y:S01]  /*6f40*/  SHF.R.U32.HI R69, RZ, 0x10, R45.reuse ;  /* 0x00000010ff457819 */ /* 0x100fe2000001162d */
[----:B--2---:R-:W-:Y:S01]  /*6f50*/  IMAD.U32 R71, R41, 0x10000, RZ ;  /* 0x0001000029477824 */ /* 0x004fe200078e00ff */
        /* <DEDUP_REMOVED lines=88> */
.L_x_1600:
[----:B------:R-:W-:Y:S05]  /*74e0*/  BSYNC B2 ;  /* 0x0000000000027941 */ /* 0x000fea0003800000 */
.L_x_1599:
        /* <DEDUP_REMOVED lines=13> */
.L_x_1594:
[----:B------:R-:W-:Y:S05]  /*75c0*/  BSYNC B1 ;  /* 0x0000000000017941 */ /* 0x000fea0003800000 */
.L_x_1593:
[----:B---3--:R-:W-:Y:S02]  /*75d0*/  VIADD R37, R23, 0x20 ;  /* 0x0000002017257836 */ /* 0x008fe40000000000 */
[-C--:B--2---:R-:W-:Y:S02]  /*75e0*/  IMAD R36, R103, R112.reuse, RZ ;  /* 0x0000007067247224 */ /* 0x084fe400078e02ff */
[----:B------:R-:W-:-:S04]  /*75f0*/  IMAD.WIDE.U32 R110, R37, R112, R110 ;  /* 0x00000070256e7225 */ /* 0x000fc800078e006e */
[----:B------:R-:W-:Y:S01]  /*7600*/  IMAD R113, R37, R113, R36 ;  /* 0x0000007125717224 */ /* 0x000fe200078e0224 */
[----:B------:R-:W-:Y:S06]  /*7610*/  @P3 BRA `(.L_x_1571) ;  /* 0x0000001400203947 */ /* 0x000fec0003800000 */
[----:B------:R-:W-:Y:S01]  /*7620*/  ISETP.NE.AND P3, PT, R30, RZ, PT ;  /* 0x000000ff1e00720c */ /* 0x000fe20003f65270 */
[----:B------:R-:W-:Y:S01]  /*7630*/  BSSY B1, `(.L_x_1601) ;  /* 0x000008a000017945 */ /* 0x000fe20003800000 */
[----:B------:R-:W-:-:S11]  /*7640*/  IMAD.IADD R48, R111, 0x1, R113 ;  /* 0x000000016f307824 */ /* 0x000fd600078e0271 */
[----:B------:R-:W-:Y:S05]  /*7650*/  @!P3 BRA `(.L_x_1602) ;  /* 0x00000008001cb947 */ /* 0x000fea0003800000 */
[----:B------:R-:W2:Y:S01]  /*7660*/  LDL R38, [R1+0x24] ;  /* 0x0000240001267983 */ /* 0x000ea20000100800 */
[----:B------:R-:W-:Y:S01]  /*7670*/  SEL R36, R29, R118, !P0 ;  /* 0x000000761d247207 */ /* 0x000fe20004000000 */
[C---:B------:R-:W-:Y:S01]  /*7680*/  VIADD R39, R23.reuse, 0x20 ;  /* 0x0000002017277836 */ /* 0x040fe20000000000 */
[----:B------:R-:W-:Y:S01]  /*7690*/  ISETP.GE.AND P4, PT, R18, R116, PT ;  /* 0x000000741200720c */ /* 0x000fe20003f86270 */
[----:B0-----:R-:W-:Y:S01]  /*76a0*/  VIADD R40, R23, 0x20 ;  /* 0x0000002017287836 */ /* 0x001fe20000000000 */
[----:B------:R-:W-:Y:S01]  /*76b0*/  SHF.R.S32.HI R37, RZ, 0x1f, R36 ;  /* 0x0000001fff257819 */ /* 0x000fe20000011424 */
[----:B------:R-:W-:Y:S01]  /*76c0*/  IMAD.SHL.U32 R39, R39, 0x40, RZ ;  /* 0x0000004027277824 */ /* 0x000fe200078e00ff */
[----:B------:R-:W-:Y:S01]  /*76d0*/  BSSY B2, `(.L_x_1603) ;  /* 0x0000073000027945 */ /* 0x000fe20003800000 */
[----:B------:R-:W-:Y:S01]  /*76e0*/  IMAD.SHL.U32 R40, R40, 0x40, RZ ;  /* 0x0000004028287824 */ /* 0x000fe200078e00ff */
[----:B------:R-:W-:Y:S02]  /*76f0*/  LEA.HI R36, R37, R36, RZ, 0x4 ;  /* 0x0000002425247211 */ /* 0x000fe400078f20ff */
[----:B------:R-:W-:-:S02]  /*7700*/  LOP3.LUT R39, R39, 0x1c0, RZ, 0xc0, !PT ;  /* 0x000001c027277812 */ /* 0x000fc400078ec0ff */
[----:B------:R-:W-:Y:S02]  /*7710*/  LEA.HI.SX32 R36, R36, R35, 0x1c ;  /* 0x0000002324247211 */ /* 0x000fe400078fe2ff */
[----:B------:R-:W-:Y:S02]  /*7720*/  LOP3.LUT R40, R40, 0x1c0, RZ, 0xc0, !PT ;  /* 0x000001c028287812 */ /* 0x000fe400078ec0ff */
[----:B------:R-:W-:Y:S01]  /*7730*/  SHF.R.S32.HI R37, RZ, 0x1f, R36 ;  /* 0x0000001fff257819 */ /* 0x000fe20000011424 */
[----:B------:R-:W-:Y:S01]  /*7740*/  IMAD.SHL.U32 R44, R36, 0x8, RZ ;  /* 0x00000008242c7824 */ /* 0x000fe200078e00ff */
[----:B------:R-:W-:Y:S02]  /*7750*/  SHF.R.U32.HI R39, RZ, 0x3, R39 ;  /* 0x00000003ff277819 */ /* 0x000fe40000011627 */
[----:B------:R-:W-:Y:S02]  /*7760*/  LEA.HI R37, R37, R36, RZ, 0x3 ;  /* 0x0000002425257211 */ /* 0x000fe400078f18ff */
[----:B------:R-:W-:-:S02]  /*7770*/  LOP3.LUT R36, R40, 0x38, R44, 0xf8, !PT ;  /* 0x0000003828247812 */ /* 0x000fc400078ef82c */
[----:B------:R-:W-:Y:S01]  /*7780*/  ISETP.GE.AND P3, PT, R44, R117, PT ;  /* 0x000000752c00720c */ /* 0x000fe20003f66270 */
[----:B------:R-:W-:Y:S01]  /*7790*/  IMAD.SHL.U32 R37, R37, 0x200, RZ ;  /* 0x0000020025257824 */ /* 0x000fe200078e00ff */
[----:B------:R-:W-:-:S04]  /*77a0*/  LOP3.LUT R36, R36, R39, RZ, 0x3c, !PT ;  /* 0x0000002724247212 */ /* 0x000fc800078e3cff */
[----:B------:R-:W-:-:S04]  /*77b0*/  LOP3.LUT R37, R37, 0x7ffff000, RZ, 0xc0, !PT ;  /* 0x7ffff00025257812 */ /* 0x000fc800078ec0ff */
[----:B--2---:R-:W-:Y:S01]  /*77c0*/  IADD3 R36, R36, R37, R38 ;  /* 0x0000002524247210 */ /* 0x004fe20007ffe026 */
[----:B------:R-:W-:-:S04]  /*77d0*/  IMAD R37, R17, 0x4000, R5 ;  /* 0x0000400011257824 */ /* 0x000fc800078e0205 */
[----:B------:R-:W-:Y:S02]  /*77e0*/  IMAD R39, R17, 0x4000, R36 ;  /* 0x0000400011277824 */ /* 0x000fe400078e0224 */
[--C-:B------:R-:W-:Y:S02]  /*77f0*/  IMAD R37, R37, 0x2, R16.reuse ;  /* 0x0000000225257824 */ /* 0x100fe400078e0210 */
[----:B------:R-:W-:-:S04]  /*7800*/  IMAD R40, R39, 0x2, R16 ;  /* 0x0000000227287824 */ /* 0x000fc800078e0210 */
[----:B------:R-:W0:Y:S04]  /*7810*/  LDS.128 R36, [R37+0x20400] ;  /* 0x0204000025247984 */ /* 0x000e280000000c00 */
[----:B------:R-:W2:Y:S01]  /*7820*/  LDS.128 R40, [R40+0x20400] ;  /* 0x0204000028287984 */ /* 0x000ea20000000c00 */
[----:B------:R-:W-:Y:S05]  /*7830*/  @P4 BRA `(.L_x_1604) ;  /* 0x0000000400704947 */ /* 0x000fea0003800000 */
[----:B------:R-:W-:Y:S01]  /*7840*/  SHF.R.U32.HI R46, RZ, 0x10, R65 ;  /* 0x00000010ff2e7819 */ /* 0x000fe20000011641 */
[----:B--2---:R-:W-:Y:S01]  /*7850*/  IMAD.U32 R51, R41, 0x10000, RZ ;  /* 0x0001000029337824 */ /* 0x004fe200078e00ff */
[----:B------:R-:W-:Y:S01]  /*7860*/  SHF.R.U32.HI R50, RZ, 0x10, R57 ;  /* 0x00000010ff327819 */ /* 0x000fe20000011639 */
[----:B0-----:R-:W-:Y:S01]  /*7870*/  IMAD.U32 R45, R37, 0x10000, RZ ;  /* 0x00010000252d7824 */ /* 0x001fe200078e00ff */
[----:B------:R-:W-:Y:S01]  /*7880*/  PRMT R47, R133, 0x5432, R46 ;  /* 0x00005432852f7816 */ /* 0x000fe2000000002e */
[----:B------:R-:W-:Y:S01]  /*7890*/  IMAD.U32 R70, R43, 0x10000, RZ ;  /* 0x000100002b467824 */ /* 0x000fe200078e00ff */
[----:B------:R-:W-:Y:S02]  /*78a0*/  PRMT R50, R131, 0x5432, R50 ;  /* 0x0000543283327816 */ /* 0x000fe40000000032 */
        /* <DEDUP_REMOVED lines=9> */
[----:B------:R-:W-:Y:S01]  /*7940*/  FFMA.FTZ R46, R45, R46, -R68 ;  /* 0x0000002e2d2e7223 */ /* 0x000fe20000010844 */
[----:B------:R-:W-:Y:S01]  /*7950*/  PRMT R64, R133, 0x5410, R64 ;  /* 0x0000541085407816 */ /* 0x000fe20000000040 */
[----:B------:R-:W-:Y:S01]  /*7960*/  FFMA.FTZ R45, R45, R49, R51 ;  /* 0x000000312d2d7223 */ /* 0x000fe20000010033 */
[----:B------:R-:W-:Y:S01]  /*7970*/  LOP3.LUT R49, R41, 0xffff0000, RZ, 0xc0, !PT ;  /* 0xffff000029317812 */ /* 0x000fe200078ec0ff */
[----:B------:R-:W-:Y:S01]  /*7980*/  IMAD.U32 R57, R40, 0x10000, RZ ;  /* 0x0001000028397824 */ /* 0x000fe200078e00ff */
[----:B------:R-:W-:-:S03]  /*7990*/  PRMT R56, R131, 0x5410, R56 ;  /* 0x0000541083387816 */ /* 0x000fc60000000038 */
[C---:B------:R-:W-:Y:S01]  /*79a0*/  FMUL.FTZ R41, R49.reuse, R47 ;  /* 0x0000002f31297220 */ /* 0x040fe20000410000 */
[----:B------:R-:W-:-:S03]  /*79b0*/  FMUL.FTZ R49, R49, R50 ;  /* 0x0000003231317220 */ /* 0x000fc60000410000 */
[C---:B------:R-:W-:Y:S01]  /*79c0*/  FFMA.FTZ R41, R37.reuse, R50, -R41 ;  /* 0x0000003225297223 */ /* 0x040fe20000010829 */
[----:B------:R-:W-:Y:S01]  /*79d0*/  FFMA.FTZ R37, R37, R47, R49 ;  /* 0x0000002f25257223 */ /* 0x000fe20000010031 */
[----:B------:R-:W-:Y:S01]  /*79e0*/  SHF.R.U32.HI R49, RZ, 0x10, R67 ;  /* 0x00000010ff317819 */ /* 0x000fe20000011643 */
[C---:B------:R-:W-:Y:S01]  /*79f0*/  IMAD.U32 R50, R39.reuse, 0x10000, RZ ;  /* 0x0001000027327824 */ /* 0x040fe200078e00ff */
[----:B------:R-:W-:Y:S02]  /*7a00*/  SHF.R.U32.HI R47, RZ, 0x10, R59 ;  /* 0x00000010ff2f7819 */ /* 0x000fe4000001163b */
[----:B------:R-:W-:Y:S02]  /*7a10*/  PRMT R49, R132, 0x5432, R49 ;  /* 0x0000543284317816 */ /* 0x000fe40000000031 */
[----:B------:R-:W-:Y:S02]  /*7a20*/  PRMT R47, R130, 0x5432, R47 ;  /* 0x00005432822f7816 */ /* 0x000fe4000000002f */
[----:B------:R-:W-:Y:S01]  /*7a30*/  LOP3.LUT R39, R39, 0xffff0000, RZ, 0xc0, !PT ;  /* 0xffff000027277812 */ /* 0x000fe200078ec0ff */
[C---:B------:R-:W-:Y:S01]  /*7a40*/  IMAD.U32 R51, R49.reuse, 0x10000, RZ ;  /* 0x0001000031337824 */ /* 0x040fe200078e00ff */
[----:B------:R-:W-:Y:S01]  /*7a50*/  LOP3.LUT R49, R49, 0xffff0000, RZ, 0xc0, !PT ;  /* 0xffff000031317812 */ /* 0x000fe200078ec0ff */
[C---:B------:R-:W-:Y:S01]  /*7a60*/  IMAD.U32 R68, R47.reuse, 0x10000, RZ ;  /* 0x000100002f447824 */ /* 0x040fe200078e00ff */
[----:B------:R-:W-:Y:S01]  /*7a70*/  LOP3.LUT R47, R47, 0xffff0000, RZ, 0xc0, !PT ;  /* 0xffff00002f2f7812 */ /* 0x000fe200078ec0ff */
[-C--:B------:R-:W-:Y:S01]  /*7a80*/  FMUL.FTZ R69, R70, R51.reuse ;  /* 0x0000003346457220 */ /* 0x080fe20000410000 */
[----:B------:R-:W-:Y:S01]  /*7a90*/  SHF.R.U64 R67, R66, 0x10, R67 ;  /* 0x0000001042437819 */ /* 0x000fe20000001243 */
[-C--:B------:R-:W-:Y:S01]  /*7aa0*/  FMUL.FTZ R70, R70, R68.reuse ;  /* 0x0000004446467220 */ /* 0x080fe20000410000 */
[----:B------:R-:W-:Y:S01]  /*7ab0*/  SHF.R.U64 R59, R58, 0x10, R59 ;  /* 0x000000103a3b7819 */ /* 0x000fe2000000123b */
[----:B------:R-:W-:Y:S01]  /*7ac0*/  FFMA.FTZ R69, R50, R68, -R69 ;  /* 0x0000004432457223 */ /* 0x000fe20000010845 */
[----:B------:R-:W-:Y:S01]  /*7ad0*/  PRMT R132, R132, 0x5410, R67 ;  /* 0x0000541084847816 */ /* 0x000fe20000000043 */
[----:B------:R-:W-:Y:S01]  /*7ae0*/  FFMA.FTZ R70, R50, R51, R70 ;  /* 0x0000003332467223 */ /* 0x000fe20000010046 */
[----:B------:R-:W-:-:S02]  /*7af0*/  LOP3.LUT R50, R43, 0xffff0000, RZ, 0xc0, !PT ;  /* 0xffff00002b327812 */ /* 0x000fc400078ec0ff */
[----:B------:R-:W-:Y:S01]  /*7b00*/  PRMT R130, R130, 0x5410, R59 ;  /* 0x0000541082827816 */ /* 0x000fe2000000003b */
[C---:B------:R-:W-:Y:S01]  /*7b10*/  IMAD.U32 R58, R132.reuse, 0x10000, RZ ;  /* 0x00010000843a7824 */ /* 0x040fe200078e00ff */
[----:B------:R-:W-:Y:S01]  /*7b20*/  LOP3.LUT R59, R132, 0xffff0000, RZ, 0xc0, !PT ;  /* 0xffff0000843b7812 */ /* 0x000fe200078ec0ff */
[C---:B------:R-:W-:Y:S01]  /*7b30*/  FMUL.FTZ R43, R50.reuse, R49 ;  /* 0x00000031322b7220 */ /* 0x040fe20000410000 */
[-C--:B------:R-:W-:Y:S01]  /*7b40*/  FMUL.FTZ R50, R50, R47.reuse ;  /* 0x0000002f32327220 */ /* 0x080fe20000410000 */
[----:B------:R-:W-:Y:S02]  /*7b50*/  F2FP.BF16.F32.PACK_AB R41, R41, R46 ;  /* 0x0000002e2929723e */ /* 0x000fe400000010ff */
[C---:B------:R-:W-:Y:S01]  /*7b60*/  FFMA.FTZ R43, R39.reuse, R47, -R43 ;  /* 0x0000002f272b7223 */ /* 0x040fe2000001082b */
[----:B------:R-:W-:Y:S01]  /*7b70*/  FFMA.FTZ R50, R39, R49, R50 ;  /* 0x0000003127327223 */ /* 0x000fe20000010032 */
[----:B------:R-:W-:Y:S01]  /*7b80*/  IMAD.U32 R47, R64, 0x10000, RZ ;  /* 0x00010000402f7824 */ /* 0x000fe200078e00ff */
[----:B------:R-:W-:Y:S01]  /*7b90*/  F2FP.BF16.F32.PACK_AB R45, R37, R45 ;  /* 0x0000002d252d723e */ /* 0x000fe200000010ff */
[C---:B------:R-:W-:Y:S01]  /*7ba0*/  IMAD.U32 R49, R56.reuse, 0x10000, RZ ;  /* 0x0001000038317824 */ /* 0x040fe200078e00ff */
[----:B------:R-:W-:Y:S01]  /*7bb0*/  LOP3.LUT R56, R56, 0xffff0000, RZ, 0xc0, !PT ;  /* 0xffff000038387812 */ /* 0x000fe200078ec0ff */
[----:B------:R-:W-:Y:S01]  /*7bc0*/  FMUL.FTZ R51, R57, R47 ;  /* 0x0000002f39337220 */ /* 0x000fe20000410000 */
[----:B------:R-:W-:-:S02]  /*7bd0*/  IMAD.U32 R39, R36, 0x10000, RZ ;  /* 0x0001000024277824 */ /* 0x000fc400078e00ff */
[----:B------:R-:W-:Y:S01]  /*7be0*/  FMUL.FTZ R57, R57, R49 ;  /* 0x0000003139397220 */ /* 0x000fe20000410000 */
[----:B------:R-:W-:Y:S01]  /*7bf0*/  F2FP.BF16.F32.PACK_AB R43, R43, R69 ;  /* 0x000000452b2b723e */ /* 0x000fe200000010ff */
[----:B------:R-:W-:Y:S02]  /*7c00*/  IMAD.MOV.U32 R37, RZ, RZ, R41 ;  /* 0x000000ffff257224 */ /* 0x000fe400078e0029 */
[C---:B------:R-:W-:Y:S01]  /*7c10*/  FFMA.FTZ R51, R39.reuse, R49, -R51 ;  /* 0x0000003127337223 */ /* 0x040fe20000010833 */
[----:B------:R-:W-:Y:S01]  /*7c20*/  FFMA.FTZ R57, R39, R47, R57 ;  /* 0x0000002f27397223 */ /* 0x000fe20000010039 */
[----:B------:R-:W-:Y:S01]  /*7c30*/  LOP3.LUT R39, R40, 0xffff0000, RZ, 0xc0, !PT ;  /* 0xffff000028277812 */ /* 0x000fe200078ec0ff */
[----:B------:R-:W-:Y:S01]  /*7c40*/  IMAD.MOV.U32 R41, RZ, RZ, R45 ;  /* 0x000000ffff297224 */ /* 0x000fe200078e002d */
[----:B------:R-:W-:Y:S02]  /*7c50*/  LOP3.LUT R40, R64, 0xffff0000, RZ, 0xc0, !PT ;  /* 0xffff000040287812 */ /* 0x000fe400078ec0ff */
[----:B------:R-:W-:-:S02]  /*7c60*/  LOP3.LUT R47, R36, 0xffff0000, RZ, 0xc0, !PT ;  /* 0xffff0000242f7812 */ /* 0x000fc400078ec0ff */
[----:B------:R-:W-:Y:S01]  /*7c70*/  F2FP.BF16.F32.PACK_AB R50, R50, R70 ;  /* 0x000000463232723e */ /* 0x000fe200000010ff */
[C---:B------:R-:W-:Y:S01]  /*7c80*/  FMUL.FTZ R36, R39.reuse, R40 ;  /* 0x0000002827247220 */ /* 0x040fe20000410000 */
[----:B------:R-:W-:-:S03]  /*7c90*/  FMUL.FTZ R39, R39, R56 ;  /* 0x0000003827277220 */ /* 0x000fc60000410000 */
[C---:B------:R-:W-:Y:S01]  /*7ca0*/  FFMA.FTZ R36, R47.reuse, R56, -R36 ;  /* 0x000000382f247223 */ /* 0x040fe20000010824 */
[----:B------:R-:W-:Y:S01]  /*7cb0*/  FFMA.FTZ R40, R47, R40, R39 ;  /* 0x000000282f287223 */ /* 0x000fe20000010027 */
[C---:B------:R-:W-:Y:S01]  /*7cc0*/  IMAD.U32 R39, R42.reuse, 0x10000, RZ ;  /* 0x000100002a277824 */ /* 0x040fe200078e00ff */
[----:B------:R-:W-:Y:S01]  /*7cd0*/  LOP3.LUT R42, R42, 0xffff0000, RZ, 0xc0, !PT ;  /* 0xffff00002a2a7812 */ /* 0x000fe200078ec0ff */
[----:B------:R-:W-:Y:S01]  /*7ce0*/  IMAD.U32 R56, R130, 0x10000, RZ ;  /* 0x0001000082387824 */ /* 0x000fe200078e00ff */
[----:B------:R-:W-:Y:S01]  /*7cf0*/  F2FP.BF16.F32.PACK_AB R36, R36, R51 ;  /* 0x000000332424723e */ /* 0x000fe200000010ff */
[C---:B------:R-:W-:Y:S02]  /*7d00*/  IMAD.U32 R47, R38.reuse, 0x10000, RZ ;  /* 0x00010000262f7824 */ /* 0x040fe400078e00ff */
[C---:B------:R-:W-:Y:S01]  /*7d10*/  FMUL.FTZ R64, R39.reuse, R58 ;  /* 0x0000003a27407220 */ /* 0x040fe20000410000 */
[-C--:B------:R-:W-:Y:S01]  /*7d20*/  FMUL.FTZ R49, R39, R56.reuse ;  /* 0x0000003827317220 */ /* 0x080fe20000410000 */
[----:B------:R-:W-:Y:S01]  /*7d30*/  LOP3.LUT R38, R38, 0xffff0000, RZ, 0xc0, !PT ;  /* 0xffff000026267812 */ /* 0x000fe200078ec0ff */
[----:B------:R-:W-:Y:S01]  /*7d40*/  FMUL.FTZ R65, R42, R59 ;  /* 0x0000003b2a417220 */ /* 0x000fe20000410000 */
[C---:B------:R-:W-:Y:S01]  /*7d50*/  FFMA.FTZ R39, R47.reuse, R56, -R64 ;  /* 0x000000382f277223 */ /* 0x040fe20000010840 */
[----:B------:R-:W-:Y:S01]  /*7d60*/  FFMA.FTZ R47, R47, R58, R49 ;  /* 0x0000003a2f2f7223 */ /* 0x000fe20000010031 */
[----:B------:R-:W-:-:S02]  /*7d70*/  LOP3.LUT R49, R130, 0xffff0000, RZ, 0xc0, !PT ;  /* 0xffff000082317812 */ /* 0x000fc400078ec0ff */
[----:B------:R-:W-:-:S03]  /*7d80*/  F2FP.BF16.F32.PACK_AB R40, R40, R57 ;  /* 0x000000392828723e */ /* 0x000fc600000010ff */
[-C--:B------:R-:W-:Y:S01]  /*7d90*/  FMUL.FTZ R56, R42, R49.reuse ;  /* 0x000000312a387220 */ /* 0x080fe20000410000 */
[----:B------:R-:W-:-:S03]  /*7da0*/  FFMA.FTZ R42, R38, R49, -R65 ;  /* 0x00000031262a7223 */ /* 0x000fc60000010841 */
[----:B------:R-:W-:Y:S02]  /*7db0*/  FFMA.FTZ R56, R38, R59, R56 ;  /* 0x0000003b26387223 */ /* 0x000fe40000010038 */
[----:B------:R-:W-:Y:S01]  /*7dc0*/  F2FP.BF16.F32.PACK_AB R38, R42, R39 ;  /* 0x000000272a26723e */ /* 0x000fe200000010ff */
[----:B------:R-:W-:Y:S02]  /*7dd0*/  IMAD.MOV.U32 R39, RZ, RZ, R43 ;  /* 0x000000ffff277224 */ /* 0x000fe400078e002b */
[----:B------:R-:W-:Y:S01]  /*7de0*/  F2FP.BF16.F32.PACK_AB R42, R56, R47 ;  /* 0x0000002f382a723e */ /* 0x000fe200000010ff */
[----:B------:R-:W-:-:S07]  /*7df0*/  IMAD.MOV.U32 R43, RZ, RZ, R50 ;  /* 0x000000ffff2b7224 */ /* 0x000fce00078e0032 */
.L_x_1604:
[----:B------:R-:W-:Y:S05]  /*7e00*/  BSYNC B2 ;  /* 0x0000000000027941 */ /* 0x000fea0003800000 */
.L_x_1603:
[----:B------:R-:W-:Y:S01]  /*7e10*/  IADD3 R45, P4, P5, R88, R110, R90 ;  /* 0x0000006e582d7210 */ /* 0x000fe20007d9e05a */
[----:B------:R-:W-:Y:S01]  /*7e20*/  ULDC.64 UR4, c[0x0][0x208] ;  /* 0x0000820000047ab9 */ /* 0x000fe20000000a00 */
[----:B------:R-:W-:Y:S02]  /*7e30*/  @!P3 SHF.R.S32.HI R49, RZ, 0x1f, R44 ;  /* 0x0000001fff31b819 */ /* 0x000fe4000001142c */
[----:B------:R-:W-:Y:S02]  /*7e40*/  IADD3.X R56, R0, R48, R96, P4, P5 ;  /* 0x0000003000387210 */ /* 0x000fe400027ea460 */
[----:B------:R-:W-:-:S04]  /*7e50*/  @!P3 IADD3 R47, P4, P5, R88, R110, R44 ;  /* 0x0000006e582fb210 */ /* 0x000fc80007d9e02c */
[----:B------:R-:W-:Y:S02]  /*7e60*/  @!P3 IADD3.X R50, R0, R48, R49, P4, P5 ;  /* 0x000000300032b210 */ /* 0x000fe400027ea431 */
[-C--:B------:R-:W-:Y:S02]  /*7e70*/  LEA R44, P4, R45, R106.reuse, 0x1 ;  /* 0x0000006a2d2c7211 */ /* 0x080fe400078808ff */
[----:B------:R-:W-:Y:S02]  /*7e80*/  @!P3 LEA R46, P5, R47, R106, 0x1 ;  /* 0x0000006a2f2eb211 */ /* 0x000fe400078a08ff */
[-C--:B------:R-:W-:Y:S02]  /*7e90*/  LEA.HI.X R45, R45, R107.reuse, R56, 0x1, P4 ;  /* 0x0000006b2d2d7211 */ /* 0x080fe400020f0c38 */
[----:B------:R-:W-:-:S03]  /*7ea0*/  @!P3 LEA.HI.X R47, R47, R107, R50, 0x1, P5 ;  /* 0x0000006b2f2fb211 */ /* 0x000fc600028f0c32 */
[----:B0-----:R3:W-:Y:S04]  /*7eb0*/  STG.E.128 desc[UR4][R44.64], R36 ;  /* 0x000000242c007986 */ /* 0x0017e8000c101d04 */
[----:B--2---:R3:W-:Y:S02]  /*7ec0*/  @!P3 STG.E.128 desc[UR4][R46.64], R40 ;  /* 0x000000282e00b986 */ /* 0x0047e4000c101d04 */
.L_x_1602:
[----:B------:R-:W-:Y:S05]  /*7ed0*/  BSYNC B1 ;  /* 0x0000000000017941 */ /* 0x000fea0003800000 */
.L_x_1601:
[----:B------:R-:W-:-:S13]  /*7ee0*/  ISETP.NE.AND P3, PT, R93, RZ, PT ;  /* 0x000000ff5d00720c */ /* 0x000fda0003f65270 */
[----:B------:R-:W-:Y:S05]  /*7ef0*/  @!P3 BRA `(.L_x_1571) ;  /* 0x0000000800e8b947 */ /* 0x000fea0003800000 */
[----:B---3--:R-:W2:Y:S01]  /*7f00*/  LDL R38, [R1+0x24] ;  /* 0x0000240001267983 */ /* 0x008ea20000100800 */
[----:B------:R-:W-:Y:S01]  /*7f10*/  SEL R118, R29, R118, !P1 ;  /* 0x000000761d767207 */ /* 0x000fe20004800000 */
[C---:B------:R-:W-:Y:S01]  /*7f20*/  VIADD R39, R23.reuse, 0x20 ;  /* 0x0000002017277836 */ /* 0x040fe20000000000 */
[----:B------:R-:W-:Y:S01]  /*7f30*/  IADD3 R45, P3, P4, R88, R110, R92 ;  /* 0x0000006e582d7210 */ /* 0x000fe20007c7e05c */
[----:B------:R-:W-:Y:S01]  /*7f40*/  VIADD R36, R23, 0x20 ;  /* 0x0000002017247836 */ /* 0x000fe20000000000 */
[----:B------:R-:W-:Y:S01]  /*7f50*/  SHF.R.S32.HI R37, RZ, 0x1f, R118 ;  /* 0x0000001fff257819 */ /* 0x000fe20000011476 */
[----:B------:R-:W-:Y:S01]  /*7f60*/  IMAD.SHL.U32 R39, R39, 0x40, RZ ;  /* 0x0000004027277824 */ /* 0x000fe200078e00ff */
[----:B------:R-:W-:Y:S01]  /*7f70*/  IADD3.X R46, R0, R48, R97, P3, P4 ;  /* 0x00000030002e7210 */ /* 0x000fe20001fe8461 */
[----:B------:R-:W-:Y:S01]  /*7f80*/  IMAD.SHL.U32 R36, R36, 0x40, RZ ;  /* 0x0000004024247824 */ /* 0x000fe200078e00ff */
[----:B------:R-:W-:Y:S01]  /*7f90*/  LEA.HI R118, R37, R118, RZ, 0x4 ;  /* 0x0000007625767211 */ /* 0x000fe200078f20ff */
[----:B------:R-:W-:Y:S01]  /*7fa0*/  BSSY B1, `(.L_x_1605) ;  /* 0x0000074000017945 */ /* 0x000fe20003800000 */
        /* <DEDUP_REMOVED lines=10> */
[----:B------:R-:W-:Y:S02]  /*8050*/  LOP3.LUT R36, R36, R39, RZ, 0x3c, !PT ;  /* 0x0000002724247212 */ /* 0x000fe400078e3cff */
[----:B------:R-:W-:Y:S02]  /*8060*/  LEA R44, P3, R45, R106, 0x1 ;  /* 0x0000006a2d2c7211 */ /* 0x000fe400078608ff */
[----:B------:R-:W-:Y:S02]  /*8070*/  LOP3.LUT R37, R37, 0x7ffff000, RZ, 0xc0, !PT ;  /* 0x7ffff00025257812 */ /* 0x000fe400078ec0ff */
[----:B------:R-:W-:Y:S02]  /*8080*/  LEA.HI.X R45, R45, R107, R46, 0x1, P3 ;  /* 0x0000006b2d2d7211 */ /* 0x000fe400018f0c2e */
[----:B--2---:R-:W-:Y:S01]  /*8090*/  IADD3 R36, R36, R37, R38 ;  /* 0x0000002524247210 */ /* 0x004fe20007ffe026 */
[----:B------:R-:W-:-:S04]  /*80a0*/  IMAD R37, R17, 0x4000, R7 ;  /* 0x0000400011257824 */ /* 0x000fc800078e0207 */
[----:B------:R-:W-:Y:S02]  /*80b0*/  IMAD R39, R17, 0x4000, R36 ;  /* 0x0000400011277824 */ /* 0x000fe400078e0224 */
[--C-:B------:R-:W-:Y:S02]  /*80c0*/  IMAD R37, R37, 0x2, R16.reuse ;  /* 0x0000000225257824 */ /* 0x100fe400078e0210 */
[----:B0-----:R-:W-:-:S04]  /*80d0*/  IMAD R40, R39, 0x2, R16 ;  /* 0x0000000227287824 */ /* 0x001fc800078e0210 */
[----:B------:R-:W0:Y:S04]  /*80e0*/  LDS.128 R36, [R37+0x20400] ;  /* 0x0204000025247984 */ /* 0x000e280000000c00 */
[----:B------:R-:W2:Y:S01]  /*80f0*/  LDS.128 R40, [R40+0x20400] ;  /* 0x0204000028287984 */ /* 0x000ea20000000c00 */
[----:B------:R-:W-:Y:S05]  /*8100*/  @P4 BRA `(.L_x_1606) ;  /* 0x0000000400744947 */ /* 0x000fea0003800000 */
[--C-:B------:R-:W-:Y:S01]  /*8110*/  SHF.R.U64 R50, R60, 0x10, R61.reuse ;  /* 0x000000103c327819 */ /* 0x100fe2000000123d */
[----:B0-----:R-:W-:Y:S01]  /*8120*/  IMAD.U32 R58, R39, 0x10000, RZ ;  /* 0x00010000273a7824 */ /* 0x001fe200078e00ff */
[----:B------:R-:W-:Y:S01]  /*8130*/  SHF.R.U32.HI R60, RZ, 0x10, R61 ;  /* 0x00000010ff3c7819 */ /* 0x000fe2000001163d */
[----:B--2---:R-:W-:Y:S01]  /*8140*/  IMAD.U32 R61, R41, 0x10000, RZ ;  /* 0x00010000293d7824 */ /* 0x004fe200078e00ff */
[--C-:B------:R-:W-:Y:S01]  /*8150*/  SHF.R.U64 R49, R52, 0x10, R53.reuse ;  /* 0x0000001034317819 */ /* 0x100fe20000001235 */
[----:B------:R-:W-:Y:S01]  /*8160*/  IMAD.U32 R52, R37, 0x10000, RZ ;  /* 0x0001000025347824 */ /* 0x000fe200078e00ff */
[----:B------:R-:W-:Y:S01]  /*8170*/  SHF.R.U32.HI R53, RZ, 0x10, R53 ;  /* 0x00000010ff357819 */ /* 0x000fe20000011635 */
[----:B------:R-:W-:Y:S01]  /*8180*/  IMAD.U32 R57, R38, 0x10000, RZ ;  /* 0x0001000026397824 */ /* 0x000fe200078e00ff */
[----:B------:R-:W-:Y:S02]  /*8190*/  PRMT R60, R127, 0x5432, R60 ;  /* 0x000054327f3c7816 */ /* 0x000fe4000000003c */
[----:B------:R-:W-:-:S02]  /*81a0*/  PRMT R49, R128, 0x5432, R49 ;  /* 0x0000543280317816 */ /* 0x000fc40000000031 */
[----:B------:R-:W-:Y:S01]  /*81b0*/  PRMT R128, R128, 0x5410, R53 ;  /* 0x0000541080807816 */ /* 0x000fe20000000035 */
[----:B------:R-:W-:Y:S01]  /*81c0*/  IMAD.U32 R64, R60, 0x10000, RZ ;  /* 0x000100003c407824 */ /* 0x000fe200078e00ff */
[----:B------:R-:W-:Y:S01]  /*81d0*/  SHF.R.U64 R51, R62, 0x10, R63 ;  /* 0x000000103e337819 */ /* 0x000fe2000000123f */
[----:B------:R-:W-:Y:S01]  /*81e0*/  IMAD.U32 R62, R43, 0x10000, RZ ;  /* 0x000100002b3e7824 */ /* 0x000fe200078e00ff */
[----:B------:R-:W-:Y:S01]  /*81f0*/  PRMT R127, R127, 0x5410, R50 ;  /* 0x000054107f7f7816 */ /* 0x000fe20000000032 */
[----:B------:R-:W-:Y:S01]  /*8200*/  IMAD.U32 R50, R128, 0x10000, RZ ;  /* 0x0001000080327824 */ /* 0x000fe200078e00ff */
[----:B------:R-:W-:Y:S01]  /*8210*/  SHF.R.U64 R46, R54, 0x10, R55 ;  /* 0x00000010362e7819 */ /* 0x000fe20000001237 */
[C---:B------:R-:W-:Y:S01]  /*8220*/  FMUL.FTZ R53, R61.reuse, R64 ;  /* 0x000000403d357220 */ /* 0x040fe20000410000 */
[----:B------:R-:W-:Y:S01]  /*8230*/  SHF.R.U32.HI R63, RZ, 0x10, R63 ;  /* 0x00000010ff3f7819 */ /* 0x000fe2000001163f */
[-C--:B------:R-:W-:Y:S01]  /*8240*/  FMUL.FTZ R61, R61, R50.reuse ;  /* 0x000000323d3d7220 */ /* 0x080fe20000410000 */
[----:B------:R-:W-:Y:S01]  /*8250*/  SHF.R.U32.HI R54, RZ, 0x10, R55 ;  /* 0x00000010ff367819 */ /* 0x000fe20000011637 */
[C---:B------:R-:W-:Y:S01]  /*8260*/  FFMA.FTZ R50, R52.reuse, R50, -R53 ;  /* 0x0000003234327223 */ /* 0x040fe20000010835 */
[----:B------:R-:W-:Y:S01]  /*8270*/  PRMT R46, R129, 0x5432, R46 ;  /* 0x00005432812e7816 */ /* 0x000fe2000000002e */
[----:B------:R-:W-:Y:S01]  /*8280*/  FFMA.FTZ R52, R52, R64, R61 ;  /* 0x0000004034347223 */ /* 0x000fe2000001003d */
[----:B------:R-:W-:-:S02]  /*8290*/  PRMT R63, R126, 0x5432, R63 ;  /* 0x000054327e3f7816 */ /* 0x000fc4000000003f */
[----:B------:R-:W-:Y:S01]  /*82a0*/  LOP3.LUT R56, R41, 0xffff0000, RZ, 0xc0, !PT ;  /* 0xffff000029387812 */ /* 0x000fe200078ec0ff */
[----:B------:R-:W-:Y:S01]  /*82b0*/  IMAD.U32 R41, R40, 0x10000, RZ ;  /* 0x0001000028297824 */ /* 0x000fe200078e00ff */
[----:B------:R-:W-:Y:S01]  /*82c0*/  PRMT R129, R129, 0x5410, R54 ;  /* 0x0000541081817816 */ /* 0x000fe20000000036 */
[----:B------:R-:W-:Y:S01]  /*82d0*/  IMAD.U32 R65, R63, 0x10000, RZ ;  /* 0x000100003f417824 */ /* 0x000fe200078e00ff */
[----:B------:R-:W-:Y:S02]  /*82e0*/  LOP3.LUT R60, R60, 0xffff0000, RZ, 0xc0, !PT ;  /* 0xffff00003c3c7812 */ /* 0x000fe400078ec0ff */
[----:B------:R-:W-:Y:S01]  /*82f0*/  LOP3.LUT R53, R128, 0xffff0000, RZ, 0xc0, !PT ;  /* 0xffff000080357812 */ /* 0x000fe200078ec0ff */
[----:B------:R-:W-:Y:S01]  /*8300*/  IMAD.U32 R61, R129, 0x10000, RZ ;  /* 0x00010000813d7824 */ /* 0x000fe200078e00ff */
[----:B------:R-:W-:Y:S01]  /*8310*/  LOP3.LUT R55, R37, 0xffff0000, RZ, 0xc0, !PT ;  /* 0xffff000025377812 */ /* 0x000fe200078ec0ff */
[CC--:B------:R-:W-:Y:S01]  /*8320*/  FMUL.FTZ R54, R56.reuse, R60.reuse ;  /* 0x0000003c38367220 */ /* 0x0c0fe20000410000 */
[----:B------:R-:W-:Y:S01]  /*8330*/  LOP3.LUT R43, R43, 0xffff0000, RZ, 0xc0, !PT ;  /* 0xffff00002b2b7812 */ /* 0x000fe200078ec0ff */
[----:B------:R-:W-:Y:S01]  /*8340*/  FMUL.FTZ R56, R56, R53 ;  /* 0x0000003538387220 */ /* 0x000fe20000410000 */
[C---:B------:R-:W-:Y:S01]  /*8350*/  FMUL.FTZ R67, R62.reuse, R65 ;  /* 0x000000413e437220 */ /* 0x040fe20000410000 */
[----:B------:R-:W-:Y:S01]  /*8360*/  LOP3.LUT R64, R63, 0xffff0000, RZ, 0xc0, !PT ;  /* 0xffff00003f407812 */ /* 0x000fe200078ec0ff */
[C---:B------:R-:W-:Y:S01]  /*8370*/  FFMA.FTZ R53, R55.reuse, R53, -R54 ;  /* 0x0000003537357223 */ /* 0x040fe20000010836 */
[-C--:B------:R-:W-:Y:S01]  /*8380*/  FMUL.FTZ R62, R62, R61.reuse ;  /* 0x0000003d3e3e7220 */ /* 0x080fe20000410000 */
[----:B------:R-:W-:Y:S01]  /*8390*/  FFMA.FTZ R55, R55, R60, R56 ;  /* 0x0000003c37377223 */ /* 0x000fe20000010038 */
[----:B------:R-:W-:Y:S01]  /*83a0*/  LOP3.LUT R60, R129, 0xffff0000, RZ, 0xc0, !PT ;  /* 0xffff0000813c7812 */ /* 0x000fe200078ec0ff */
[C---:B------:R-:W-:Y:S01]  /*83b0*/  FFMA.FTZ R54, R58.reuse, R61, -R67 ;  /* 0x0000003d3a367223 */ /* 0x040fe20000010843 */
[----:B------:R-:W-:Y:S01]  /*83c0*/  LOP3.LUT R39, R39, 0xffff0000, RZ, 0xc0, !PT ;  /* 0xffff000027277812 */ /* 0x000fe200078ec0ff */
[----:B------:R-:W-:Y:S01]  /*83d0*/  FFMA.FTZ R58, R58, R65, R62 ;  /* 0x000000413a3a7223 */ /* 0x000fe2000001003e */
[----:B------:R-:W-:Y:S01]  /*83e0*/  FMUL.FTZ R66, R43, R64 ;  /* 0x000000402b427220 */ /* 0x000fe20000410000 */
[----:B------:R-:W-:Y:S01]  /*83f0*/  IMAD.U32 R56, R49, 0x10000, RZ ;  /* 0x0001000031387824 */ /* 0x000fe200078e00ff */
[----:B------:R-:W-:Y:S01]  /*8400*/  LOP3.LUT R40, R40, 0xffff0000, RZ, 0xc0, !PT ;  /* 0xffff000028287812 */ /* 0x000fe200078ec0ff */
[----:B------:R-:W-:-:S02]  /*8410*/  IMAD.U32 R62, R127, 0x10000, RZ ;  /* 0x000100007f3e7824 */ /* 0x000fc400078e00ff */
[-C--:B------:R-:W-:Y:S01]  /*8420*/  FMUL.FTZ R68, R43, R60.reuse ;  /* 0x0000003c2b447220 */ /* 0x080fe20000410000 */
[----:B------:R-:W-:Y:S01]  /*8430*/  LOP3.LUT R127, R127, 0xffff0000, RZ, 0xc0, !PT ;  /* 0xffff00007f7f7812 */ /* 0x000fe200078ec0ff */
[----:B------:R-:W-:Y:S01]  /*8440*/  FFMA.FTZ R43, R39, R60, -R66 ;  /* 0x0000003c272b7223 */ /* 0x000fe20000010842 */
[----:B------:R-:W-:Y:S01]  /*8450*/  LOP3.LUT R49, R49, 0xffff0000, RZ, 0xc0, !PT ;  /* 0xffff000031317812 */ /* 0x000fe200078ec0ff */
[----:B------:R-:W-:Y:S01]  /*8460*/  IMAD.U32 R37, R36, 0x10000, RZ ;  /* 0x0001000024257824 */ /* 0x000fe200078e00ff */
[----:B------:R-:W-:Y:S01]  /*8470*/  PRMT R51, R126, 0x5410, R51 ;  /* 0x000054107e337816 */ /* 0x000fe20000000033 */
[C---:B------:R-:W-:Y:S01]  /*8480*/  FMUL.FTZ R60, R41.reuse, R62 ;  /* 0x0000003e293c7220 */ /* 0x040fe20000410000 */
[----:B------:R-:W-:Y:S01]  /*8490*/  FMUL.FTZ R61, R41, R56 ;  /* 0x00000038293d7220 */ /* 0x000fe20000410000 */
[----:B------:R-:W-:Y:S01]  /*84a0*/  LOP3.LUT R36, R36, 0xffff0000, RZ, 0xc0, !PT ;  /* 0xffff000024247812 */ /* 0x000fe200078ec0ff */
[----:B------:R-:W-:Y:S01]  /*84b0*/  FMUL.FTZ R63, R40, R127 ;  /* 0x0000007f283f7220 */ /* 0x000fe20000410000 */
[----:B------:R-:W-:Y:S01]  /*84c0*/  LOP3.LUT R59, R38, 0xffff0000, RZ, 0xc0, !PT ;  /* 0xffff0000263b7812 */ /* 0x000fe200078ec0ff */
[----:B------:R-:W-:Y:S01]  /*84d0*/  FMUL.FTZ R65, R40, R49 ;  /* 0x0000003128417220 */ /* 0x000fe20000410000 */
[----:B------:R-:W-:-:S02]  /*84e0*/  IMAD.U32 R38, R42, 0x10000, RZ ;  /* 0x000100002a267824 */ /* 0x000fc400078e00ff */
[C---:B------:R-:W-:Y:S01]  /*84f0*/  FFMA.FTZ R41, R37.reuse, R56, -R60 ;  /* 0x0000003825297223 */ /* 0x040fe2000001083c */
[----:B------:R-:W-:Y:S01]  /*8500*/  FFMA.FTZ R61, R37, R62, R61 ;  /* 0x0000003e253d7223 */ /* 0x000fe2000001003d */
[C---:B------:R-:W-:Y:S01]  /*8510*/  IMAD.U32 R40, R51.reuse, 0x10000, RZ ;  /* 0x0001000033287824 */ /* 0x040fe200078e00ff */
[----:B------:R-:W-:Y:S01]  /*8520*/  LOP3.LUT R42, R42, 0xffff0000, RZ, 0xc0, !PT ;  /* 0xffff00002a2a7812 */ /* 0x000fe200078ec0ff */
[----:B------:R-:W-:Y:S01]  /*8530*/  IMAD.U32 R37, R46, 0x10000, RZ ;  /* 0x000100002e257824 */ /* 0x000fe200078e00ff */
[----:B------:R-:W-:Y:S01]  /*8540*/  LOP3.LUT R51, R51, 0xffff0000, RZ, 0xc0, !PT ;  /* 0xffff000033337812 */ /* 0x000fe200078ec0ff */
[----:B------:R-:W-:Y:S01]  /*8550*/  FFMA.FTZ R56, R36, R49, -R63 ;  /* 0x0000003124387223 */ /* 0x000fe2000001083f */
[----:B------:R-:W-:Y:S01]  /*8560*/  LOP3.LUT R46, R46, 0xffff0000, RZ, 0xc0, !PT ;  /* 0xffff00002e2e7812 */ /* 0x000fe200078ec0ff */
[C---:B------:R-:W-:Y:S01]  /*8570*/  FMUL.FTZ R60, R38.reuse, R40 ;  /* 0x00000028263c7220 */ /* 0x040fe20000410000 */
[----:B------:R-:W-:Y:S01]  /*8580*/  FMUL.FTZ R49, R38, R37 ;  /* 0x0000002526317220 */ /* 0x000fe20000410000 */
[----:B------:R-:W-:Y:S01]  /*8590*/  FFMA.FTZ R39, R39, R64, R68 ;  /* 0x0000004027277223 */ /* 0x000fe20000010044 */
[C---:B------:R-:W-:Y:S01]  /*85a0*/  FMUL.FTZ R38, R42.reuse, R51 ;  /* 0x000000332a267220 */ /* 0x040fe20000410000 */
[-C--:B------:R-:W-:Y:S01]  /*85b0*/  FMUL.FTZ R42, R42, R46.reuse ;  /* 0x0000002e2a2a7220 */ /* 0x080fe20000410000 */
[----:B------:R-:W-:Y:S01]  /*85c0*/  FFMA.FTZ R36, R36, R127, R65 ;  /* 0x0000007f24247223 */ /* 0x000fe20000010041 */
[----:B------:R-:W-:Y:S01]  /*85d0*/  FFMA.FTZ R60, R57, R37, -R60 ;  /* 0x00000025393c7223 */ /* 0x000fe2000001083c */
[----:B------:R-:W-:Y:S01]  /*85e0*/  FFMA.FTZ R37, R59, R46, -R38 ;  /* 0x0000002e3b257223 */ /* 0x000fe20000010826 */
[----:B------:R-:W-:Y:S01]  /*85f0*/  F2FP.BF16.F32.PACK_AB R43, R43, R54 ;  /* 0x000000362b2b723e */ /* 0x000fe200000010ff */
[----:B------:R-:W-:Y:S01]  /*8600*/  FFMA.FTZ R49, R57, R40, R49 ;  /* 0x0000002839317223 */ /* 0x000fe20000010031 */
[----:B------:R-:W-:Y:S01]  /*8610*/  F2FP.BF16.F32.PACK_AB R41, R56, R41 ;  /* 0x000000293829723e */ /* 0x000fe200000010ff */
[----:B------:R-:W-:Y:S01]  /*8620*/  FFMA.FTZ R42, R59, R51, R42 ;  /* 0x000000333b2a7223 */ /* 0x000fe2000001002a */
[----:B------:R-:W-:-:S02]  /*8630*/  F2FP.BF16.F32.PACK_AB R50, R53, R50 ;  /* 0x000000323532723e */ /* 0x000fc400000010ff */
[----:B------:R-:W-:Y:S02]  /*8640*/  F2FP.BF16.F32.PACK_AB R52, R55, R52 ;  /* 0x000000343734723e */ /* 0x000fe400000010ff */
[----:B------:R-:W-:Y:S01]  /*8650*/  F2FP.BF16.F32.PACK_AB R58, R39, R58 ;  /* 0x0000003a273a723e */ /* 0x000fe200000010ff */
[----:B------:R-:W-:Y:S01]  /*8660*/  IMAD.MOV.U32 R39, RZ, RZ, R43 ;  /* 0x000000ffff277224 */ /* 0x000fe200078e002b */
[----:B------:R-:W-:Y:S01]  /*8670*/  F2FP.BF16.F32.PACK_AB R40, R36, R61 ;  /* 0x0000003d2428723e */ /* 0x000fe200000010ff */
[----:B------:R-:W-:Y:S01]  /*8680*/  IMAD.MOV.U32 R36, RZ, RZ, R41 ;  /* 0x000000ffff247224 */ /* 0x000fe200078e0029 */
[----:B------:R-:W-:Y:S01]  /*8690*/  F2FP.BF16.F32.PACK_AB R38, R37, R60 ;  /* 0x0000003c2526723e */ /* 0x000fe200000010ff */
[----:B------:R-:W-:Y:S01]  /*86a0*/  IMAD.MOV.U32 R37, RZ, RZ, R50 ;  /* 0x000000ffff257224 */ /* 0x000fe200078e0032 */
[----:B------:R-:W-:Y:S01]  /*86b0*/  F2FP.BF16.F32.PACK_AB R42, R42, R49 ;  /* 0x000000312a2a723e */ /* 0x000fe200000010ff */
[----:B------:R-:W-:Y:S02]  /*86c0*/  IMAD.MOV.U32 R41, RZ, RZ, R52 ;  /* 0x000000ffff297224 */ /* 0x000fe400078e0034 */
[----:B------:R-:W-:-:S07]  /*86d0*/  IMAD.MOV.U32 R43, RZ, RZ, R58 ;  /* 0x000000ffff2b7224 */ /* 0x000fce00078e003a */
.L_x_1606:
[----:B------:R-:W-:Y:S05]  /*86e0*/  BSYNC B1 ;  /* 0x0000000000017941 */ /* 0x000fea0003800000 */
.L_x_1605:
[----:B------:R-:W-:Y:S01]  /*86f0*/  ISETP.GE.AND P3, PT, R47, R117, PT ;  /* 0x000000752f00720c */ /* 0x000fe20003f66270 */
[----:B------:R-:W-:Y:S02]  /*8700*/  ULDC.64 UR4, c[0x0][0x208] ;  /* 0x0000820000047ab9 */ /* 0x000fe40000000a00 */
[----:B0-----:R4:W-:Y:S10]  /*8710*/  STG.E.128 desc[UR4][R44.64], R36 ;  /* 0x000000242c007986 */ /* 0x0019f4000c101d04 */
[----:B------:R-:W-:Y:S05]  /*8720*/  @P3 BRA `(.L_x_1571) ;  /* 0x0000000000dc3947 */ /* 0x000fea0003800000 */
[--C-:B------:R-:W-:Y:S01]  /*8730*/  IADD3 R110, P3, P4, R88, R110, R47.reuse ;  /* 0x0000006e586e7210 */ /* 0x100fe20007c7e02f */
[----:B------:R-:W-:Y:S01]  /*8740*/  ULDC.64 UR4, c[0x0][0x208] ;  /* 0x0000820000047ab9 */ /* 0x000fe20000000a00 */
[----:B------:R-:W-:-:S04]  /*8750*/  SHF.R.S32.HI R47, RZ, 0x1f, R47 ;  /* 0x0000001fff2f7819 */ /* 0x000fc8000001142f */
[----:B------:R-:W-:Y:S02]  /*8760*/  IADD3.X R48, R0, R48, R47, P3, P4 ;  /* 0x0000003000307210 */ /* 0x000fe40001fe842f */
[----:B------:R-:W-:-:S04]  /*8770*/  LEA R106, P3, R110, R106, 0x1 ;  /* 0x0000006a6e6a7211 */ /* 0x000fc800078608ff */
[----:B------:R-:W-:-:S05]  /*8780*/  LEA.HI.X R107, R110, R107, R48, 0x1, P3 ;  /* 0x0000006b6e6b7211 */ /* 0x000fca00018f0c30 */
[----:B--2---:R0:W-:Y:S01]  /*8790*/  STG.E.128 desc[UR4][R106.64], R40 ;  /* 0x000000286a007986 */ /* 0x0041e2000c101d04 */
[----:B------:R-:W-:Y:S05]  /*87a0*/  BRA `(.L_x_1571) ;  /* 0x0000000000bc7947 */ /* 0x000fea0003800000 */
.L_x_1546:
[----:B------:R-:W2:Y:S02]  /*87b0*/  LDL R36, [R1+0x20] ;  /* 0x0000200001247983 */ /* 0x000ea40000100800 */
[----:B--2---:R-:W-:-:S13]  /*87c0*/  R2UR UR4, R36 ;  /* 0x00000000240472ca */ /* 0x004fda00000e0000 */
[----:B------:R-:W-:-:S06]  /*87d0*/  UISETP.NE.AND UP0, UPT, UR4, 0x3, UPT ;  /* 0x000000030400788c */ /* 0x000fcc000bf05270 */
[----:B------:R-:W-:-:S13]  /*87e0*/  PLOP3.LUT P2, PT, PT, PT, UP0, 0x80, 0x0 ;  /* 0x000000000000781c */ /* 0x000fda0003f4f008 */
[----:B------:R-:W-:Y:S05]  /*87f0*/  @!P2 BRA `(.L_x_1607) ;  /* 0x000000000004a947 */ /* 0x000fea0003800000 */
[----:B------:R-:W-:Y:S01]  /*8800*/  BPT.TRAP 0x1 ;  /* 0x000000040000795c */ /* 0x000fe20000300000 */
.L_x_1607:
[----:B------:R-:W-:Y:S01]  /*8810*/  IMAD R99, R17, 0x8, R16 ;  /* 0x0000000811637824 */ /* 0x000fe200078e0210 */
[----:B------:R-:W-:Y:S01]  /*8820*/  SHF.L.U32 R109, R236, 0x1f, RZ ;  /* 0x0000001fec6d7819 */ /* 0x000fe200000006ff */
[----:B------:R-:W-:Y:S01]  /*8830*/  IMAD R105, R25, -0x40, R2 ;  /* 0xffffffc019697824 */ /* 0x000fe200078e0202 */
[----:B------:R-:W-:Y:S02]  /*8840*/  BSSY B1, `(.L_x_1608) ;  /* 0x0000005000017945 */ /* 0x000fe40003800000 */
[----:B------:R-:W0:Y:S02]  /*8850*/  SYNCS.PHASECHK.TRANS64.TRYWAIT P3, [R99+URZ+0x30890], R109 ;  /* 0x0308906d630075a7 */ /* 0x000e24000806017f */
[----:B------:R-:W-:-:S04]  /*8860*/  VIMNMX R105, R105, 0x40, PT ;  /* 0x0000004069697848 */ /* 0x000fc80003fe0100 */
[----:B------:R-:W-:Y:S01]  /*8870*/  ISETP.GE.AND P4, PT, R23, R105, PT ;  /* 0x000000691700720c */ /* 0x000fe20003f86270 */
[----:B0-----:R-:W-:-:S12]  /*8880*/  @!P3 BRA `(.L_x_1609) ;  /* 0x0000026c0024b947 */ /* 0x001fd80003800000 */
.L_x_2022:
[----:B------:R-:W-:Y:S05]  /*8890*/  BSYNC B1 ;  /* 0x0000000000017941 */ /* 0x000fea0003800000 */
.L_x_1608:
[----:B------:R-:W-:Y:S04]  /*88a0*/  BSSY B1, `(.L_x_1610) ;  /* 0x000000f000017945 */ /* 0x000fe80003800000 */
[----:B------:R-:W-:Y:S05]  /*88b0*/  @P4 BRA `(.L_x_1611) ;  /* 0x0000000000344947 */ /* 0x000fea0003800000 */
[----:B------:R-:W-:Y:S01]  /*88c0*/  ISETP.NE.AND P5, PT, R30, RZ, PT ;  /* 0x000000ff1e00720c */ /* 0x000fe20003fa5270 */
[----:B------:R-:W-:Y:S01]  /*88d0*/  ULDC.64 UR4, c[0x0][0x208] ;  /* 0x0000820000047ab9 */ /* 0x000fe20000000a00 */
[----:B------:R-:W-:Y:S02]  /*88e0*/  ISETP.NE.AND P4, PT, R93, RZ, PT ;  /* 0x000000ff5d00720c */ /* 0x000fe40003f85270 */
[----:B------:R-:W-:-:S09]  /*88f0*/  ISETP.NE.AND P3, PT, R94, RZ, PT ;  /* 0x000000ff5e00720c */ /* 0x000fd20003f65270 */
[----:B------:R-:W1:Y:S04]  /*8900*/  @P5 LDS.128 R36, [R102+0x20400] ;  /* 0x0204000066245984 */ /* 0x000e680000000c00 */
[----:B------:R-:W2:Y:S04]  /*8910*/  @P3 LDS.128 R40, [R102+0x24400] ;  /* 0x0244000066283984 */ /* 0x000ea80000000c00 */
[----:B-1----:R-:W-:Y:S01]  /*8920*/  @P5 STG.E.128 desc[UR4][R50.64], R36 ;  /* 0x0000002432005986 */ /* 0x002fe2000c101d04 */
[----:B------:R-:W-:-:S03]  /*8930*/  ISETP.NE.AND P5, PT, R95, RZ, PT ;  /* 0x000000ff5f00720c */ /* 0x000fc60003fa5270 */
[----:B------:R-:W1:Y:S04]  /*8940*/  @P4 LDS.128 R36, [R102+0x22400] ;  /* 0x0224000066244984 */ /* 0x000e680000000c00 */
[----:B--2---:R-:W-:Y:S06]  /*8950*/  @P3 STG.E.128 desc[UR4][R50.64+0x100], R40 ;  /* 0x0001002832003986 */ /* 0x004fec000c101d04 */
[----:B------:R-:W2:Y:S04]  /*8960*/  @P5 LDS.128 R44, [R102+0x26400] ;  /* 0x02640000662c5984 */ /* 0x000ea80000000c00 */
[----:B-1----:R1:W-:Y:S04]  /*8970*/  @P4 STG.E.128 desc[UR4][R50.64+0x80], R36 ;  /* 0x0000802432004986 */ /* 0x0023e8000c101d04 */
[----:B--2---:R1:W-:Y:S02]  /*8980*/  @P5 STG.E.128 desc[UR4][R50.64+0x180], R44 ;  /* 0x0001802c32005986 */ /* 0x0043e4000c101d04 */
.L_x_1611:
[----:B------:R-:W-:Y:S05]  /*8990*/  BSYNC B1 ;  /* 0x0000000000017941 */ /* 0x000fea0003800000 */
.L_x_1610:
[----:B-1----:R-:W-:-:S05]  /*89a0*/  VIADD R36, R23, 0x20 ;  /* 0x0000002017247836 */ /* 0x002fca0000000000 */
[----:B------:R-:W-:-:S13]  /*89b0*/  ISETP.GE.AND P3, PT, R36, R105, PT ;  /* 0x000000692400720c */ /* 0x000fda0003f66270 */
        /* <DEDUP_REMOVED lines=14> */
.L_x_1571:
[----:B------:R-:W-:Y:S05]  /*8aa0*/  BSYNC B0 ;  /* 0x0000000000007941 */ /* 0x000fea0003800000 */
.L_x_1545:
[----:B-1234-:R-:W1:Y:S01]  /*8ab0*/  S2R R36, SR_TID.X ;  /* 0x0000000000247919 */ /* 0x01ee620000002100 */
        /* <DEDUP_REMOVED lines=8> */
[----:B-1----:R-:W-:Y:S01]  /*8b40*/  LOP3.LUT R36, R36, 0x7f, RZ, 0xc0, !PT ;  /* 0x0000007f24247812 */ /* 0x002fe200078ec0ff */
[----:B--2---:R1:W-:Y:S03]  /*8b50*/  BAR.SYNC.DEFER_BLOCKING R108, 0x80 ;  /* 0x0002006c0000751d */ /* 0x0043e60000010000 */
[----:B------:R-:W-:-:S13]  /*8b60*/  ISETP.NE.AND P3, PT, R36, RZ, PT ;  /* 0x000000ff2400720c */ /* 0x000fda0003f65270 */
[----:B------:R-:W-:-:S05]  /*8b70*/  @!P3 VIADD R36, R99, 0x308a0 ;  /* 0x000308a06324b836 */ /* 0x000fca0000000000 */
[----:B------:R-:W-:-:S04]  /*8b80*/  @!P3 PRMT R36, RZ, 0x654, R36 ;  /* 0x00000654ff24b816 */ /* 0x000fc80000000024 */
[----:B------:R1:W-:Y:S01]  /*8b90*/  @!P3 SYNCS.ARRIVE.TRANS64.RED.A1T0 RZ, [R36+URZ], RZ ;  /* 0x000000ff24ffb9a7 */ /* 0x0003e2000810043f */
[----:B------:R-:W-:Y:S05]  /*8ba0*/  @!P2 BRA `(.L_x_1613) ;  /* 0x000000000004a947 */ /* 0x000fea0003800000 */
[----:B------:R-:W-:Y:S01]  /*8bb0*/  BPT.TRAP 0x1 ;  /* 0x000000040000795c */ /* 0x000fe20000300000 */
.L_x_1613:
[----:B------:R-:W-:Y:S05]  /*8bc0*/  BSYNC B0 ;  /* 0x0000000000007941 */ /* 0x000fea0003800000 */
.L_x_1612:
[----:B------:R-:W2:Y:S01]  /*8bd0*/  SYNCS.PHASECHK.TRANS64.TRYWAIT P2, [R99+URZ+0x308b0], R109 ;  /* 0x0308b06d630075a7 */ /* 0x000ea2000804017f */
[----:B------:R-:W-:Y:S01]  /*8be0*/  ULDC.64 UR4, c[0x0][0x318] ;  /* 0x0000c60000047ab9 */ /* 0x000fe20000000a00 */
[----:B------:R-:W-:Y:S01]  /*8bf0*/  ULDC.64 UR60, c[0x0][0x328] ;  /* 0x0000ca00003c7ab9 */ /* 0x000fe20000000a00 */
[----:B-1----:R-:W-:Y:S01]  /*8c00*/  IMAD.U32 R36, RZ, RZ, UR5 ;  /* 0x00000005ff247e24 */ /* 0x002fe2000f8e00ff */
[----:B------:R-:W-:Y:S01]  /*8c10*/  BSSY B0, `(.L_x_1614) ;  /* 0x0000007000007945 */ /* 0x000fe20003800000 */
[----:B------:R-:W-:Y:S01]  /*8c20*/  IMAD.U32 R37, RZ, RZ, UR4 ;  /* 0x00000004ff257e24 */ /* 0x000fe2000f8e00ff */
[----:B------:R-:W-:Y:S01]  /*8c30*/  ISETP.GE.AND P4, PT, R23, R105, PT ;  /* 0x000000691700720c */ /* 0x000fe20003f86270 */
[----:B------:R-:W-:Y:S01]  /*8c40*/  IMAD.WIDE R48, R25, 0x40, R76 ;  /* 0x0000004019307825 */ /* 0x000fe200078e024c */
[----:B------:R1:W-:Y:S04]  /*8c50*/  STL [R1], R36 ;  /* 0x0000002401007387 */ /* 0x0003e80000100800 */
[----:B------:R1:W-:Y:S02]  /*8c60*/  STL [R1+0x4], R37 ;  /* 0x0000042501007387 */ /* 0x0003e40000100800 */
[----:B-12---:R-:W-:Y:S05]  /*8c70*/  @!P2 BRA `(.L_x_1615) ;  /* 0x00000268003ca947 */ /* 0x006fea0003800000 */
.L_x_2023:
[----:B------:R-:W-:Y:S05]  /*8c80*/  BSYNC B0 ;  /* 0x0000000000007941 */ /* 0x000fea0003800000 */
.L_x_1614:
[----:B------:R-:W-:Y:S04]  /*8c90*/  BSSY B0, `(.L_x_1616) ;  /* 0x000001e000007945 */ /* 0x000fe80003800000 */
[----:B------:R-:W-:Y:S05]  /*8ca0*/  @P4 BRA `(.L_x_1617) ;  /* 0x0000000000704947 */ /* 0x000fea0003800000 */
[----:B------:R-:W2:Y:S01]  /*8cb0*/  LDL R37, [R1+0x4] ;  /* 0x0000040001257983 */ /* 0x000ea20000100800 */
[----:B------:R-:W-:-:S03]  /*8cc0*/  ULDC UR6, c[0x0][0x2f4] ;  /* 0x0000bd0000067ab9 */ /* 0x000fc60000000800 */
[----:B------:R-:W3:Y:S04]  /*8cd0*/  LDL R36, [R1] ;  /* 0x0000000001247983 */ /* 0x000ee80000100800 */
[----:B------:R-:W4:Y:S04]  /*8ce0*/  LDL R44, [R1+0xc] ;  /* 0x00000c00012c7983 */ /* 0x000f280000100800 */
[----:B0-----:R-:W5:Y:S01]  /*8cf0*/  LDL R42, [R1+0x10] ;  /* 0x00001000012a7983 */ /* 0x001f620000100800 */
[----:B------:R-:W-:Y:S01]  /*8d00*/  ISETP.GE.AND P5, PT, R18, UR6, PT ;  /* 0x0000000612007c0c */ /* 0x000fe2000bfa6270 */
[----:B------:R-:W-:Y:S01]  /*8d10*/  IMAD R43, R49, UR60, RZ ;  /* 0x0000003c312b7c24 */ /* 0x000fe2000f8e02ff */
[----:B------:R-:W-:Y:S01]  /*8d20*/  ISETP.GE.AND P4, PT, R221, UR6, PT ;  /* 0x00000006dd007c0c */ /* 0x000fe2000bf86270 */
[----:B------:R-:W-:-:S02]  /*8d30*/  IMAD.MOV.U32 R40, RZ, RZ, R86 ;  /* 0x000000ffff287224 */ /* 0x000fc400078e0056 */
[----:B------:R-:W-:Y:S02]  /*8d40*/  IMAD.MOV.U32 R41, RZ, RZ, R98 ;  /* 0x000000ffff297224 */ /* 0x000fe400078e0062 */
[C---:B------:R-:W-:Y:S02]  /*8d50*/  IMAD R43, R48.reuse, UR61, R43 ;  /* 0x0000003d302b7c24 */ /* 0x040fe4000f8e022b */
[----:B------:R-:W-:-:S04]  /*8d60*/  IMAD.WIDE.U32 R40, R48, UR60, R40 ;  /* 0x0000003c30287c25 */ /* 0x000fc8000f8e0028 */
[----:B------:R-:W-:Y:S01]  /*8d70*/  IMAD.IADD R41, R41, 0x1, R43 ;  /* 0x0000000129297824 */ /* 0x000fe200078e022b */
[----:B--2---:R-:W-:Y:S02]  /*8d80*/  R2UR UR4, R37 ;  /* 0x00000000250472ca */ /* 0x004fe400000e0000 */
[----:B---3--:R-:W-:Y:S02]  /*8d90*/  R2UR UR7, R36 ;  /* 0x00000000240772ca */ /* 0x008fe400000e0000 */
[----:B------:R-:W0:Y:S09]  /*8da0*/  @!P5 LDS.128 R36, [R102+0x400] ;  /* 0x000400006624d984 */ /* 0x000e320000000c00 */
[----:B------:R-:W-:Y:S01]  /*8db0*/  LEA R50, P2, R40, UR4, 0x1 ;  /* 0x0000000428327c11 */ /* 0x000fe2000f8408ff */
[----:B------:R-:W-:-:S03]  /*8dc0*/  ULDC.64 UR4, c[0x0][0x208] ;  /* 0x0000820000047ab9 */ /* 0x000fc60000000a00 */
[----:B------:R-:W-:Y:S02]  /*8dd0*/  LEA.HI.X R51, R40, UR7, R41, 0x1, P2 ;  /* 0x0000000728337c11 */ /* 0x000fe400090f0c29 */
[----:B----4-:R-:W-:-:S03]  /*8de0*/  ISETP.GE.AND P2, PT, R44, UR6, PT ;  /* 0x000000062c007c0c */ /* 0x010fc6000bf46270 */
[----:B0-----:R-:W-:Y:S01]  /*8df0*/  @!P5 STG.E.128 desc[UR4][R50.64], R36 ;  /* 0x000000243200d986 */ /* 0x001fe2000c101d04 */
[----:B-----5:R-:W-:-:S03]  /*8e00*/  ISETP.GE.AND P5, PT, R42, UR6, PT ;  /* 0x000000062a007c0c */ /* 0x020fc6000bfa6270 */
[----:B------:R-:W0:Y:S06]  /*8e10*/  @!P4 LDS.128 R36, [R102+0x2400] ;  /* 0x002400006624c984 */ /* 0x000e2c0000000c00 */
[----:B------:R-:W2:Y:S04]  /*8e20*/  @!P2 LDS.128 R40, [R102+0x4400] ;  /* 0x004400006628a984 */ /* 0x000ea80000000c00 */
[----:B------:R-:W3:Y:S04]  /*8e30*/  @!P5 LDS.128 R44, [R102+0x6400] ;  /* 0x00640000662cd984 */ /* 0x000ee80000000c00 */
[----:B0-----:R4:W-:Y:S04]  /*8e40*/  @!P4 STG.E.128 desc[UR4][R50.64+0x80], R36 ;  /* 0x000080243200c986 */ /* 0x0019e8000c101d04 */
[----:B--2---:R4:W-:Y:S04]  /*8e50*/  @!P2 STG.E.128 desc[UR4][R50.64+0x100], R40 ;  /* 0x000100283200a986 */ /* 0x0049e8000c101d04 */
[----:B---3--:R4:W-:Y:S02]  /*8e60*/  @!P5 STG.E.128 desc[UR4][R50.64+0x180], R44 ;  /* 0x0001802c3200d986 */ /* 0x0089e4000c101d04 */
.L_x_1617:
[----:B------:R-:W-:Y:S05]  /*8e70*/  BSYNC B0 ;  /* 0x0000000000007941 */ /* 0x000fea0003800000 */
.L_x_1616:
[----:B----4-:R-:W-:Y:S01]  /*8e80*/  VIADD R36, R23, 0x20 ;  /* 0x0000002017247836 */ /* 0x010fe20000000000 */
[----:B------:R-:W-:Y:S04]  /*8e90*/  BSSY B0, `(.L_x_1618) ;  /* 0x0000023000007945 */ /* 0x000fe80003800000 */
[----:B------:R-:W-:-:S13]  /*8ea0*/  ISETP.GE.AND P2, PT, R36, R105, PT ;  /* 0x000000692400720c */ /* 0x000fda0003f46270 */
[----:B------:R-:W-:Y:S05]  /*8eb0*/  @P2 BRA `(.L_x_1619) ;  /* 0x0000000000802947 */ /* 0x000fea0003800000 */
[----:B------:R-:W2:Y:S01]  /*8ec0*/  LDL R36, [R1] ;  /* 0x0000000001247983 */ /* 0x000ea20000100800 */
[----:B------:R-:W-:-:S03]  /*8ed0*/  ULDC UR6, c[0x0][0x2f4] ;  /* 0x0000bd0000067ab9 */ /* 0x000fc60000000800 */
[----:B------:R-:W3:Y:S04]  /*8ee0*/  LDL R39, [R1+0xc] ;  /* 0x00000c0001277983 */ /* 0x000ee80000100800 */
[----:B------:R-:W4:Y:S04]  /*8ef0*/  LDL R38, [R1+0x10] ;  /* 0x0000100001267983 */ /* 0x000f280000100800 */
[----:B------:R-:W5:Y:S01]  /*8f00*/  LDL R37, [R1+0x4] ;  /* 0x0000040001257983 */ /* 0x000f620000100800 */
[----:B------:R-:W-:Y:S01]  /*8f10*/  ISETP.GE.AND P2, PT, R18, UR6, PT ;  /* 0x0000000612007c0c */ /* 0x000fe2000bf46270 */
[----:B0-----:R-:W-:Y:S01]  /*8f20*/  IMAD.MOV.U32 R40, RZ, RZ, R86 ;  /* 0x000000ffff287224 */ /* 0x001fe200078e0056 */
[----:B------:R-:W-:Y:S01]  /*8f30*/  IADD3 R43, P4, R48, 0x20, RZ ;  /* 0x00000020302b7810 */ /* 0x000fe20007f9e0ff */
[----:B------:R-:W-:Y:S01]  /*8f40*/  IMAD.MOV.U32 R41, RZ, RZ, R98 ;  /* 0x000000ffff297224 */ /* 0x000fe200078e0062 */
[----:B------:R-:W-:-:S03]  /*8f50*/  ISETP.GE.AND P5, PT, R221, UR6, PT ;  /* 0x00000006dd007c0c */ /* 0x000fc6000bfa6270 */
[----:B------:R-:W-:Y:S02]  /*8f60*/  IMAD.X R48, RZ, RZ, R49, P4 ;  /* 0x000000ffff307224 */ /* 0x000fe400020e0631 */
[----:B------:R-:W-:-:S04]  /*8f70*/  IMAD.WIDE.U32 R40, R43, UR60, R40 ;  /* 0x0000003c2b287c25 */ /* 0x000fc8000f8e0028 */
[----:B------:R-:W-:-:S04]  /*8f80*/  IMAD R48, R48, UR60, RZ ;  /* 0x0000003c30307c24 */ /* 0x000fc8000f8e02ff */
[----:B------:R-:W-:-:S04]  /*8f90*/  IMAD R43, R43, UR61, R48 ;  /* 0x0000003d2b2b7c24 */ /* 0x000fc8000f8e0230 */
[----:B------:R-:W-:Y:S01]  /*8fa0*/  IMAD.IADD R41, R41, 0x1, R43 ;  /* 0x0000000129297824 */ /* 0x000fe200078e022b */
[----:B--2---:R-:W-:Y:S01]  /*8fb0*/  R2UR UR7, R36 ;  /* 0x00000000240772ca */ /* 0x004fe200000e0000 */
[----:B---3--:R-:W-:Y:S02]  /*8fc0*/  IMAD.MOV.U32 R44, RZ, RZ, R39 ;  /* 0x000000ffff2c7224 */ /* 0x008fe400078e0027 */
[----:B----4-:R-:W-:Y:S01]  /*8fd0*/  IMAD.MOV.U32 R42, RZ, RZ, R38 ;  /* 0x000000ffff2a7224 */ /* 0x010fe200078e0026 */
[----:B-----5:R-:W-:Y:S02]  /*8fe0*/  R2UR UR4, R37 ;  /* 0x00000000250472ca */ /* 0x020fe400000e0000 */
[----:B------:R-:W0:Y:S11]  /*8ff0*/  @!P2 LDS.128 R36, [R102+0x1400] ;  /* 0x001400006624a984 */ /* 0x000e360000000c00 */
[----:B------:R-:W-:Y:S01]  /*9000*/  LEA R48, P4, R40, UR4, 0x1 ;  /* 0x0000000428307c11 */ /* 0x000fe2000f8808ff */
[----:B------:R-:W-:-:S03]  /*9010*/  ULDC.64 UR4, c[0x0][0x208] ;  /* 0x0000820000047ab9 */ /* 0x000fc60000000a00 */
[----:B------:R-:W-:Y:S02]  /*9020*/  LEA.HI.X R49, R40, UR7, R41, 0x1, P4 ;  /* 0x0000000728317c11 */ /* 0x000fe4000a0f0c29 */
[----:B------:R-:W-:-:S03]  /*9030*/  ISETP.GE.AND P4, PT, R44, UR6, PT ;  /* 0x000000062c007c0c */ /* 0x000fc6000bf86270 */
[----:B0-----:R-:W-:Y:S01]  /*9040*/  @!P2 STG.E.128 desc[UR4][R48.64], R36 ;  /* 0x000000243000a986 */ /* 0x001fe2000c101d04 */
[----:B------:R-:W-:-:S03]  /*9050*/  ISETP.GE.AND P2, PT, R42, UR6, PT ;  /* 0x000000062a007c0c */ /* 0x000fc6000bf46270 */
[----:B------:R-:W0:Y:S06]  /*9060*/  @!P5 LDS.128 R36, [R102+0x3400] ;  /* 0x003400006624d984 */ /* 0x000e2c0000000c00 */
[----:B------:R-:W2:Y:S04]  /*9070*/  @!P4 LDS.128 R40, [R102+0x5400] ;  /* 0x005400006628c984 */ /* 0x000ea80000000c00 */
[----:B------:R-:W3:Y:S04]  /*9080*/  @!P2 LDS.128 R44, [R102+0x7400] ;  /* 0x00740000662ca984 */ /* 0x000ee80000000c00 */
[----:B0-----:R4:W-:Y:S04]  /*9090*/  @!P5 STG.E.128 desc[UR4][R48.64+0x80], R36 ;  /* 0x000080243000d986 */ /* 0x0019e8000c101d04 */
[----:B--2---:R4:W-:Y:S04]  /*90a0*/  @!P4 STG.E.128 desc[UR4][R48.64+0x100], R40 ;  /* 0x000100283000c986 */ /* 0x0049e8000c101d04 */
[----:B---3--:R4:W-:Y:S02]  /*90b0*/  @!P2 STG.E.128 desc[UR4][R48.64+0x180], R44 ;  /* 0x0001802c3000a986 */ /* 0x0089e4000c101d04 */
.L_x_1619:
[----:B------:R-:W-:Y:S05]  /*90c0*/  BSYNC B0 ;  /* 0x0000000000007941 */ /* 0x000fea0003800000 */
.L_x_1618:
[----:B------:R-:W-:Y:S01]  /*90d0*/  @!PT LDS RZ, [RZ] ;  /* 0x00000000fffff984 */ /* 0x000fe20000000800 */
[----:B------:R-:W-:Y:S01]  /*90e0*/  @!PT LDS RZ, [RZ] ;  /* 0x00000000fffff984 */ /* 0x000fe20000000800 */
[----:B------:R-:W-:Y:S01]  /*90f0*/  @!PT LDS RZ, [RZ] ;  /* 0x00000000fffff984 */ /* 0x000fe20000000800 */
[----:B------:R-:W-:Y:S01]  /*9100*/  @!PT LDS RZ, [RZ] ;  /* 0x00000000fffff984 */ /* 0x000fe20000000800 */
[----:B------:R2:W-:Y:S06]  /*9110*/  MEMBAR.ALL.CTA ;  /* 0x0000000000007992 */ /* 0x0005ec0000008000 */
[----:B--2---:R-:W2:Y:S01]  /*9120*/  FENCE.VIEW.ASYNC.S ;  /* 0x00000000000073c6 */ /* 0x004ea20000000000 */
[----:B01----:R-:W-:Y:S01]  /*9130*/  @!P3 VIADD R99, R99, 0x308c0 ;  /* 0x000308c06363b836 */ /* 0x003fe20000000000 */
[----:B--2---:R0:W-:Y:S01]  /*9140*/  BAR.SYNC.DEFER_BLOCKING R108, 0x80 ;  /* 0x0002006c0000751d */ /* 0x0041e20000010000 */
[----:B------:R-:W-:Y:S01]  /*9150*/  ISETP.NE.AND P4, PT, R100, RZ, PT ;  /* 0x000000ff6400720c */ /* 0x000fe20003f85270 */
[----:B------:R-:W-:-:S02]  /*9160*/  VIADD R17, R17, 0x1 ;  /* 0x0000000111117836 */ /* 0x000fc40000000000 */
[----:B------:R-:W-:Y:S02]  /*9170*/  @!P3 PRMT R99, RZ, 0x654, R99 ;  /* 0x00000654ff63b816 */ /* 0x000fe40000000063 */
[----:B------:R-:W-:Y:S02]  /*9180*/  PLOP3.LUT P2, PT, PT, PT, PT, 0x8, 0x0 ;  /* 0x000000000000781c */ /* 0x000fe40003f4e170 */
[----:B------:R0:W-:Y:S01]  /*9190*/  @!P3 SYNCS.ARRIVE.TRANS64.RED.A1T0 RZ, [R99+URZ], RZ ;  /* 0x000000ff63ffb9a7 */ /* 0x0001e2000810043f */
[----:B------:R-:W-:-:S04]  /*91a0*/  ISETP.NE.AND P3, PT, R17, 0x2, PT ;  /* 0x000000021100780c */ /* 0x000fc80003f65270 */
[----:B----4-:R-:W-:Y:S02]  /*91b0*/  SEL R37, RZ, 0x1, P3 ;  /* 0x00000001ff257807 */ /* 0x010fe40001800000 */
[----:B------:R-:W-:Y:S02]  /*91c0*/  SEL R17, R17, RZ, P3 ;  /* 0x000000ff11117207 */ /* 0x000fe40001800000 */
[----:B------:R-:W-:Y:S01]  /*91d0*/  LOP3.LUT R236, R236, R37, RZ, 0x3c, !PT ;  /* 0x00000025ecec7212 */ /* 0x000fe200078e3cff */
[----:B0-----:R-:W-:Y:S06]  /*91e0*/  @P4 BRA `(.L_x_1620) ;  /* 0xffffffa000404947 */ /* 0x001fec000383ffff */
.L_x_1540:
[----:B------:R-:W2:Y:S01]  /*91f0*/  LDL R36, [R1+0x14] ;  /* 0x0000140001247983 */ /* 0x000ea20000100800 */
[----:B------:R-:W0:Y:S01]  /*9200*/  LDC R0, c[0x0][0x448] ;  /* 0x00011200ff007b82 */ /* 0x000e220000000800 */
[----:B------:R-:W-:Y:S01]  /*9210*/  IADD3 R7, R220, 0x1, -R219 ;  /* 0x00000001dc077810 */ /* 0x000fe20007ffe8db */
[----:B------:R-:W-:Y:S06]  /*9220*/  BSSY B0, `(.L_x_1621) ;  /* 0x000000d000007945 */ /* 0x000fec0003800000 */
[----:B------:R-:W1:Y:S01]  /*9230*/  LDC.64 R2, c[0x0][0x9e0] ;  /* 0x00027800ff027b82 */ /* 0x000e620000000a00 */
[----:B0-----:R-:W-:-:S02]  /*9240*/  ISETP.NE.AND P1, PT, R0, 0x1, PT ;  /* 0x000000010000780c */ /* 0x001fc40003f25270 */
[----:B-1----:R-:W-:-:S11]  /*9250*/  ISETP.GE.AND P3, PT, R3, 0x1, PT ;  /* 0x000000010300780c */ /* 0x002fd60003f66270 */
[----:B------:R-:W0:Y:S08]  /*9260*/  @P1 LDC R5, c[0x0][0x44c] ;  /* 0x00011300ff051b82 */ /* 0x000e300000000800 */
[----:B------:R-:W1:Y:S01]  /*9270*/  @P1 LDC R4, c[0x0][0x450] ;  /* 0x00011400ff041b82 */ /* 0x000e620000000800 */
[----:B--2---:R-:W-:-:S04]  /*9280*/  VIADD R0, R36, 0x7f ;  /* 0x0000007f24007836 */ /* 0x004fc80000000000 */
[----:B0-----:R-:W-:-:S05]  /*9290*/  @P1 IMAD.HI.U32 R5, R0, R5, RZ ;  /* 0x0000000500051227 */ /* 0x001fca00078e00ff */
[----:B-1----:R-:W-:-:S05]  /*92a0*/  @P1 SHF.R.U32.HI R0, RZ, R4, R5 ;  /* 0x00000004ff001219 */ /* 0x002fca0000011605 */
[----:B------:R-:W-:Y:S01]  /*92b0*/  IMAD.IADD R7, R7, 0x1, R0 ;  /* 0x0000000107077824 */ /* 0x000fe200078e0200 */
[----:B------:R-:W-:Y:S06]  /*92c0*/  @P2 BRA `(.L_x_1622) ;  /* 0x0000000000082947 */ /* 0x000fec0003800000 */
[----:B------:R-:W0:Y:S02]  /*92d0*/  FENCE.VIEW.ASYNC.G ;  /* 0x00000000000073c6 */ /* 0x000e240000000100 */
[----:B0-----:R-:W-:Y:S06]  /*92e0*/  BAR.ARV 0xc, 0x180 ;  /* 0x0306000000007b1d */ /* 0x001fec0000002000 */
.L_x_1622:
[----:B------:R-:W-:Y:S05]  /*92f0*/  BSYNC B0 ;  /* 0x0000000000007941 */ /* 0x000fea0003800000 */
.L_x_1621:
[----:B------:R-:W-:Y:S01]  /*9300*/  IMAD.IADD R2, R7, 0x1, R2 ;  /* 0x0000000107027824 */ /* 0x000fe200078e0202 */
[----:B------:R-:W-:Y:S06]  /*9310*/  @!P3 BRA `(.L_x_1623) ;  /* 0x000000000048b947 */ /* 0x000fec0003800000 */
        /* <DEDUP_REMOVED lines=11> */
.L_x_1625:
[----:B------:R-:W-:-:S13]  /*93d0*/  ISETP.NE.AND P0, PT, R3, 0x1, PT ;  /* 0x000000010300780c */ /* 0x000fda0003f05270 */
[----:B------:R-:W0:Y:S02]  /*93e0*/  @P0 LDC.64 R4, c[0x0][0x9e8] ;  /* 0x00027a00ff040b82 */ /* 0x000e240000000a00 */
[----:B0-----:R-:W-:-:S05]  /*93f0*/  @P0 IMAD.HI.U32 R4, R0, R4, RZ ;  /* 0x0000000400040227 */ /* 0x001fca00078e00ff */
[----:B------:R-:W-:-:S07]  /*9400*/  @P0 SHF.R.U32.HI R0, RZ, R5, R4 ;  /* 0x00000005ff000219 */ /* 0x000fce0000011604 */
.L_x_1626:
[----:B------:R-:W-:Y:S05]  /*9410*/  BSYNC B0 ;  /* 0x0000000000007941 */ /* 0x000fea0003800000 */
.L_x_1624:
[----:B------:R-:W-:-:S05]  /*9420*/  IMAD R5, R0, R3, R3 ;  /* 0x0000000300057224 */ /* 0x000fca00078e0203 */
[----:B------:R-:W-:-:S07]  /*9430*/  VIMNMX R2, R2, R5, PT ;  /* 0x0000000502027248 */ /* 0x000fce0003fe0100 */
.L_x_1623:
[----:B------:R-:W0:Y:S01]  /*9440*/  @P1 LDC R0, c[0x0][0x44c] ;  /* 0x00011300ff001b82 */ /* 0x000e220000000800 */
[----:B------:R-:W-:Y:S01]  /*9450*/  VIADD R2, R2, 0x3f ;  /* 0x0000003f02027836 */ /* 0x000fe20000000000 */
[----:B------:R-:W-:Y:S01]  /*9460*/  ULDC UR4, c[0x0][0x9dc] ;  /* 0x0002770000047ab9 */ /* 0x000fe20000000800 */
[----:B------:R-:W-:-:S03]  /*9470*/  IMAD.MOV.U32 R7, RZ, RZ, R36 ;  /* 0x000000ffff077224 */ /* 0x000fc600078e0024 */
[----:B------:R-:W-:Y:S02]  /*9480*/  SHF.R.S32.HI R5, RZ, 0x1f, R2 ;  /* 0x0000001fff057819 */ /* 0x000fe40000011402 */
[----:B------:R-:W1:Y:S02]  /*9490*/  @P1 LDC R9, c[0x0][0x450] ;  /* 0x00011400ff091b82 */ /* 0x000e640000000800 */
[----:B------:R-:W-:-:S04]  /*94a0*/  LEA.HI R5, R5, R2, RZ, 0x6 ;  /* 0x0000000205057211 */ /* 0x000fc800078f30ff */
[----:B------:R-:W-:Y:S01]  /*94b0*/  SHF.R.S32.HI R5, RZ, 0x6, R5 ;  /* 0x00000006ff057819 */ /* 0x000fe20000011405 */
[----:B0-----:R-:W-:-:S05]  /*94c0*/  @P1 IMAD.HI.U32 R0, R36, R0, RZ ;  /* 0x0000000024001227 */ /* 0x001fca00078e00ff */
[----:B-1----:R-:W-:Y:S02]  /*94d0*/  @P1 SHF.R.U32.HI R7, RZ, R9, R0 ;  /* 0x00000009ff071219 */ /* 0x002fe40000011600 */
[----:B------:R-:W-:-:S03]  /*94e0*/  VIMNMX R9, R104, R5, PT ;  /* 0x0000000568097248 */ /* 0x000fc60003fe0100 */
        /* <DEDUP_REMOVED lines=13> */
.L_x_1629:
[----:B------:R-:W-:-:S13]  /*95c0*/  ISETP.NE.AND P0, PT, R3, 0x1, PT ;  /* 0x000000010300780c */ /* 0x000fda0003f05270 */
[----:B------:R-:W0:Y:S02]  /*95d0*/  @P0 LDC.64 R4, c[0x0][0x9e8] ;  /* 0x00027a00ff040b82 */ /* 0x000e240000000a00 */
[----:B0-----:R-:W-:-:S05]  /*95e0*/  @P0 IMAD.HI.U32 R4, R0, R4, RZ ;  /* 0x0000000400040227 */ /* 0x001fca00078e00ff */
[----:B------:R-:W-:-:S07]  /*95f0*/  @P0 SHF.R.U32.HI R0, RZ, R5, R4 ;  /* 0x00000005ff000219 */ /* 0x000fce0000011604 */
.L_x_1630:
[----:B------:R-:W-:Y:S05]  /*9600*/  BSYNC B0 ;  /* 0x0000000000007941 */ /* 0x000fea0003800000 */
.L_x_1628:
[----:B------:R-:W-:-:S05]  /*9610*/  IMAD R3, R0, R3, RZ ;  /* 0x0000000300037224 */ /* 0x000fca00078e02ff */
[----:B------:R-:W-:-:S07]  /*9620*/  VIMNMX R2, R2, R3, !PT ;  /* 0x0000000302027248 */ /* 0x000fce0007fe0100 */
.L_x_1627:
[----:B------:R-:W-:Y:S01]  /*9630*/  SHF.R.S32.HI R3, RZ, 0x1f, R2 ;  /* 0x0000001fff037819 */ /* 0x000fe20000011402 */
[----:B------:R-:W-:Y:S01]  /*9640*/  BSSY B0, `(.L_x_1631) ;  /* 0x0000027000007945 */ /* 0x000fe20003800000 */
[----:B------:R-:W-:Y:S02]  /*9650*/  IMAD.MOV.U32 R100, RZ, RZ, RZ ;  /* 0x000000ffff647224 */ /* 0x000fe400078e00ff */
[----:B------:R-:W-:-:S04]  /*9660*/  LEA.HI R3, R3, R2, RZ, 0x6 ;  /* 0x0000000203037211 */ /* 0x000fc800078f30ff */
[----:B------:R-:W-:-:S04]  /*9670*/  SHF.R.S32.HI R3, RZ, 0x6, R3 ;  /* 0x00000006ff037819 */ /* 0x000fc80000011403 */
[----:B------:R-:W-:-:S04]  /*9680*/  VIMNMX R11, RZ, R3, !PT ;  /* 0x00000003ff0b7248 */ /* 0x000fc80007fe0100 */
[----:B------:R-:W-:-:S13]  /*9690*/  ISETP.GT.AND P0, PT, R9, R11, PT ;  /* 0x0000000b0900720c */ /* 0x000fda0003f04270 */
[----:B------:R-:W-:Y:S05]  /*96a0*/  @!P0 BRA `(.L_x_1632) ;  /* 0x0000000000808947 */ /* 0x000fea0003800000 */
[----:B------:R-:W2:Y:S01]  /*96b0*/  LDL R0, [R1+0x4c] ;  /* 0x00004c0001007983 */ /* 0x000ea20000100800 */
[----:B------:R-:W-:Y:S01]  /*96c0*/  ULDC UR4, c[0x0][0x9f0] ;  /* 0x00027c0000047ab9 */ /* 0x000fe20000000800 */
[----:B--2---:R-:W-:-:S04]  /*96d0*/  ISETP.NE.AND P0, PT, R0, RZ, PT ;  /* 0x000000ff0000720c */ /* 0x004fc80003f05270 */
[----:B------:R-:W-:-:S04]  /*96e0*/  SEL R6, R0, UR4, P0 ;  /* 0x0000000400067c07 */ /* 0x000fc80008000000 */
[-C--:B------:R-:W-:Y:S02]  /*96f0*/  IABS R5, R6.reuse ;  /* 0x0000000600057213 */ /* 0x080fe40000000000 */
[----:B------:R-:W-:Y:S02]  /*9700*/  IADD3 R0, R6, -0x1, R9 ;  /* 0xffffffff06007810 */ /* 0x000fe40007ffe009 */
[----:B------:R-:W0:Y:S01]  /*9710*/  I2F.RP R4, R5 ;  /* 0x0000000500047306 */ /* 0x000e220000209400 */
[----:B------:R-:W-:Y:S02]  /*9720*/  IABS R10, R6 ;  /* 0x00000006000a7213 */ /* 0x000fe40000000000 */
[----:B------:R-:W-:-:S05]  /*9730*/  IMAD.IADD R0, R0, 0x1, -R11 ;  /* 0x0000000100007824 */ /* 0x000fca00078e0a0b */
[----:B0-----:R-:W0:Y:S02]  /*9740*/  MUFU.RCP R4, R4 ;  /* 0x0000000400047308 */ /* 0x001e240000001000 */
[----:B0-----:R-:W-:Y:S02]  /*9750*/  VIADD R2, R4, 0xffffffe ;  /* 0x0ffffffe04027836 */ /* 0x001fe40000000000 */
[----:B------:R-:W-:-:S04]  /*9760*/  IMAD.MOV R4, RZ, RZ, -R10 ;  /* 0x000000ffff047224 */ /* 0x000fc800078e0a0a */
[----:B------:R0:W1:Y:S02]  /*9770*/  F2I.FTZ.U32.TRUNC.NTZ R3, R2 ;  /* 0x0000000200037305 */ /* 0x000064000021f000 */
[----:B0-----:R-:W-:Y:S02]  /*9780*/  IMAD.MOV.U32 R2, RZ, RZ, RZ ;  /* 0x000000ffff027224 */ /* 0x001fe400078e00ff */
[----:B-1----:R-:W-:-:S04]  /*9790*/  IMAD.MOV R8, RZ, RZ, -R3 ;  /* 0x000000ffff087224 */ /* 0x002fc800078e0a03 */
[----:B------:R-:W-:Y:S01]  /*97a0*/  IMAD R7, R8, R5, RZ ;  /* 0x0000000508077224 */ /* 0x000fe200078e02ff */
[----:B------:R-:W-:Y:S02]  /*97b0*/  IABS R8, R0 ;  /* 0x0000000000087213 */ /* 0x000fe40000000000 */
[----:B------:R-:W-:Y:S01]  /*97c0*/  LOP3.LUT R0, R0, R6, RZ, 0x3c, !PT ;  /* 0x0000000600007212 */ /* 0x000fe200078e3cff */
[----:B------:R-:W-:-:S03]  /*97d0*/  IMAD.HI.U32 R3, R3, R7, R2 ;  /* 0x0000000703037227 */ /* 0x000fc600078e0002 */
[----:B------:R-:W-:Y:S01]  /*97e0*/  ISETP.GE.AND P2, PT, R0, RZ, PT ;  /* 0x000000ff0000720c */ /* 0x000fe20003f46270 */
        /* <DEDUP_REMOVED lines=12> */
.L_x_1632:
[----:B------:R-:W-:Y:S05]  /*98b0*/  BSYNC B0 ;  /* 0x0000000000007941 */ /* 0x000fea0003800000 */
.L_x_1631:
        /* <DEDUP_REMOVED lines=67> */
[----:B--2---:R-:W-:-:S05]  /*9cf0*/  IMAD R0, R0, R100, R11 ;  /* 0x0000006400007224 */ /* 0x004fca00078e020b */
[----:B------:R0:W-:Y:S01]  /*9d00*/  STL [R1+0x38], R0 ;  /* 0x0000380001007387 */ /* 0x0001e20000100800 */
[----:B------:R-:W-:-:S04]  /*9d10*/  VIADDMNMX R100, R0, R100, R9, PT ;  /* 0x0000006400647246 */ /* 0x000fc80003800109 */
[----:B------:R-:W-:-:S13]  /*9d20*/  ISETP.GT.AND P1, PT, R100, R0, PT ;  /* 0x000000006400720c */ /* 0x000fda0003f24270 */
[----:B0-----:R-:W-:Y:S05]  /*9d30*/  @!P1 BRA `(.L_x_1633) ;  /* 0x00000168007c9947 */ /* 0x001fea0003800000 */
[----:B------:R-:W0:Y:S01]  /*9d40*/  S2R R0, SR_TID.X ;  /* 0x0000000000007919 */ /* 0x000e220000002100 */
[----:B------:R-:W-:Y:S01]  /*9d50*/  BSSY B6, `(.L_x_1634) ;  /* 0x0000020000067945 */ /* 0x000fe20003800000 */
[----:B0-----:R-:W-:-:S05]  /*9d60*/  VIADD R0, R0, 0xffffff80 ;  /* 0xffffff8000007836 */ /* 0x001fca0000000000 */
[----:B------:R-:W-:-:S04]  /*9d70*/  SHF.R.S32.HI R3, RZ, 0x1f, R0 ;  /* 0x0000001fff037819 */ /* 0x000fc80000011400 */
[----:B------:R-:W-:-:S04]  /*9d80*/  LEA.HI R3, R3, R0, RZ, 0x7 ;  /* 0x0000000003037211 */ /* 0x000fc800078f38ff */
[----:B------:R-:W-:-:S06]  /*9d90*/  SHF.R.S32.HI R0, RZ, 0x7, R3 ;  /* 0x00000007ff007819 */ /* 0x000fcc0000011403 */
[----:B------:R-:W0:Y:S02]  /*9da0*/  SHFL.IDX PT, R0, R0, RZ, 0x1f ;  /* 0x00001fff00007589 */ /* 0x000e2400000e0000 */
[----:B0-----:R-:W-:-:S04]  /*9db0*/  LEA.HI R2, R0, R0, RZ, 0x1 ;  /* 0x0000000000027211 */ /* 0x001fc800078f08ff */
[----:B------:R-:W-:Y:S01]  /*9dc0*/  LOP3.LUT R3, R2, 0x1e, RZ, 0xc0, !PT ;  /* 0x0000001e02037812 */ /* 0x000fe200078ec0ff */
[----:B------:R-:W-:-:S04]  /*9dd0*/  VIADD R2, R16, 0x10400 ;  /* 0x0001040010027836 */ /* 0x000fc80000000000 */
[----:B------:R-:W-:Y:S01]  /*9de0*/  IMAD.IADD R3, R0, 0x1, -R3 ;  /* 0x0000000100037824 */ /* 0x000fe200078e0a03 */
[----:B------:R-:W-:-:S03]  /*9df0*/  LOP3.LUT P0, RZ, R2, 0x3ff, RZ, 0xc0, !PT ;  /* 0x000003ff02ff7812 */ /* 0x000fc6000780c0ff */
[----:B------:R-:W-:Y:S01]  /*9e00*/  IMAD R3, R3, 0x2000, R2 ;  /* 0x0000200003037824 */ /* 0x000fe200078e0202 */
[----:B------:R-:W-:-:S04]  /*9e10*/  P2R R24, PR, RZ, 0x1 ;  /* 0x00000001ff187803 */ /* 0x000fc80000000000 */
        /* <DEDUP_REMOVED lines=19> */
.L_x_1635:
[----:B------:R-:W-:Y:S05]  /*9f50*/  BSYNC B6 ;  /* 0x0000000000067941 */ /* 0x000fea0003800000 */
.L_x_1634:
[----:B------:R-:W-:Y:S02]  /*9f60*/  ULDC UR4, c[0x0][0x3f4] ;  /* 0x0000fd0000047ab9 */ /* 0x000fe40000000800 */
[----:B------:R-:W-:-:S13]  /*9f70*/  ISETP.LT.AND P0, PT, RZ, UR4, PT ;  /* 0x00000004ff007c0c */ /* 0x000fda000bf01270 */
[----:B------:R-:W-:Y:S05]  /*9f80*/  @P0 BRA `(.L_x_1636) ;  /* 0x0000000000400947 */ /* 0x000fea0003800000 */
[----:B------:R-:W2:Y:S02]  /*9f90*/  LDL R20, [R1+0x54] ;  /* 0x0000540001147983 */ /* 0x000ea40000100800 */
[----:B--2---:R-:W-:-:S04]  /*9fa0*/  LEA.HI R0, R20, R20, RZ, 0x1 ;  /* 0x0000001414007211 */ /* 0x004fc800078f08ff */
        /* <DEDUP_REMOVED lines=8> */
.L_x_1639:
[----:B-1----:R1:W2:Y:S02]  /*a030*/  SYNCS.PHASECHK.TRANS64.TRYWAIT P0, [R16+URZ+0x30800], R3 ;  /* 0x03080003100075a7 */ /* 0x0022a4000800017f */
[----:B--2---:R-:W-:Y:S05]  /*a040*/  @!P0 NANOSLEEP.SYNCS 0x989680 ;  /* 0x009896800000895d */ /* 0x004fea0003900000 */
[----:B------:R-:W2:Y:S02]  /*a050*/  @!P0 SYNCS.PHASECHK.TRANS64 P0, [R16+URZ+0x30800], R3 ;  /* 0x03080003100085a7 */ /* 0x000ea4000800007f */
[----:B--2---:R-:W-:Y:S05]  /*a060*/  @!P0 BRA `(.L_x_1639) ;  /* 0xfffffffc00f08947 */ /* 0x004fea000383ffff */
.L_x_1638:
[----:B------:R-:W-:Y:S05]  /*a070*/  BSYNC B0 ;  /* 0x0000000000007941 */ /* 0x000fea0003800000 */
.L_x_1637:
[----:B------:R-:W-:Y:S05]  /*a080*/  BRA `(.L_x_1640) ;  /* 0x0000009c006c7947 */ /* 0x000fea0003800000 */
.L_x_1636:
[----:B------:R-:W-:Y:S01]  /*a090*/  ISETP.NE.AND P0, PT, R24, RZ, PT ;  /* 0x000000ff1800720c */ /* 0x000fe20003f05270 */
[----:B------:R-:W-:Y:S01]  /*a0a0*/  ULDC.64 UR4, c[0x0][0x3f8] ;  /* 0x0000fe0000047ab9 */ /* 0x000fe20000000a00 */
[----:B-----5:R-:W-:Y:S01]  /*a0b0*/  SHF.R.S32.HI R0, RZ, 0x1f, R101 ;  /* 0x0000001fff007819 */ /* 0x020fe20000011465 */
[----:B------:R-:W-:Y:S01]  /*a0c0*/  ULDC.64 UR6, c[0x0][0x408] ;  /* 0x0001020000067ab9 */ /* 0x000fe20000000a00 */
[----:B------:R-:W-:Y:S01]  /*a0d0*/  IMAD.WIDE.U32 R24, R101, UR4, RZ ;  /* 0x0000000465187c25 */ /* 0x000fe2000f8e00ff */
[----:B------:R-:W-:Y:S03]  /*a0e0*/  BSSY B6, `(.L_x_1641) ;  /* 0x0000019000067945 */ /* 0x000fe60003800000 */
[C---:B------:R-:W-:Y:S02]  /*a0f0*/  IMAD R4, R0.reuse, UR4, RZ ;  /* 0x0000000400047c24 */ /* 0x040fe4000f8e02ff */
[----:B------:R-:W-:-:S02]  /*a100*/  IMAD R0, R0, UR6, RZ ;  /* 0x0000000600007c24 */ /* 0x000fc4000f8e02ff */
[C---:B------:R-:W-:Y:S02]  /*a110*/  IMAD R33, R101.reuse, UR5, R4 ;  /* 0x0000000565217c24 */ /* 0x040fe4000f8e0204 */
[C---:B------:R-:W-:Y:S02]  /*a120*/  IMAD R29, R101.reuse, UR7, R0 ;  /* 0x00000007651d7c24 */ /* 0x040fe4000f8e0200 */
[----:B------:R-:W-:-:S04]  /*a130*/  IMAD.WIDE.U32 R26, R101, UR6, RZ ;  /* 0x00000006651a7c25 */ /* 0x000fc8000f8e00ff */
[----:B------:R-:W-:Y:S02]  /*a140*/  IMAD.IADD R33, R33, 0x1, R25 ;  /* 0x0000000121217824 */ /* 0x000fe400078e0219 */
[----:B------:R-:W-:Y:S01]  /*a150*/  IMAD.IADD R29, R29, 0x1, R27 ;  /* 0x000000011d1d7824 */ /* 0x000fe200078e021b */
        /* <DEDUP_REMOVED lines=17> */
.L_x_1642:
[----:B------:R-:W-:Y:S05]  /*a270*/  BSYNC B6 ;  /* 0x0000000000067941 */ /* 0x000fea0003800000 */
.L_x_1641:
[----:B------:R-:W2:Y:S01]  /*a280*/  LDL R93, [R1+0x14] ;  /* 0x00001400015d7983 */ /* 0x000ea20000100800 */
[----:B------:R-:W-:-:S03]  /*a290*/  ULDC.U8 UR4, c[0x0][0x410] ;  /* 0x0001040000047ab9 */ /* 0x000fc60000000000 */
[----:B------:R-:W3:Y:S01]  /*a2a0*/  LDL R20, [R1+0x44] ;  /* 0x0000440001147983 */ /* 0x000ee20000100800 */
[----:B------:R-:W-:Y:S01]  /*a2b0*/  ISETP.NE.AND P0, PT, RZ, UR4, PT ;  /* 0x00000004ff007c0c */ /* 0x000fe2000bf05270 */
[----:B------:R-:W-:Y:S01]  /*a2c0*/  BSSY B0, `(.L_x_1643) ;  /* 0x00009af000007945 */ /* 0x000fe20003800000 */
[----:B--2---:R-:W-:-:S04]  /*a2d0*/  IMAD.IADD R0, R23, 0x1, R93 ;  /* 0x0000000117007824 */ /* 0x004fc800078e025d */
[----:B---3--:R-:W-:-:S07]  /*a2e0*/  IMAD R3, R20, 0x20, R0 ;  /* 0x0000002014037824 */ /* 0x008fce00078e0200 */
[----:B------:R-:W-:Y:S05]  /*a2f0*/  @!P0 BRA `(.L_x_1644) ;  /* 0x0000004c00248947 */ /* 0x000fea0003800000 */
[----:B------:R-:W0:Y:S01]  /*a300*/  LDC R10, c[0x0][0x448] ;  /* 0x00011200ff0a7b82 */ /* 0x000e220000000800 */
[----:B------:R-:W-:Y:S01]  /*a310*/  ULDC.64 UR4, c[0x0][0x3f8] ;  /* 0x0000fe0000047ab9 */ /* 0x000fe20000000a00 */
[----:B------:R-:W-:Y:S01]  /*a320*/  ULDC.64 UR6, c[0x0][0x408] ;  /* 0x0001020000067ab9 */ /* 0x000fe20000000a00 */
[----:B------:R-:W-:Y:S01]  /*a330*/  IMAD.MOV.U32 R32, RZ, RZ, R24 ;  /* 0x000000ffff207224 */ /* 0x000fe200078e0018 */
[----:B0-----:R-:W-:-:S13]  /*a340*/  ISETP.NE.AND P0, PT, R10, 0x1, PT ;  /* 0x000000010a00780c */ /* 0x001fda0003f05270 */
[----:B------:R-:W0:Y:S08]  /*a350*/  @P0 LDC R4, c[0x0][0x44c] ;  /* 0x00011300ff040b82 */ /* 0x000e300000000800 */
[----:B------:R-:W1:Y:S01]  /*a360*/  @P0 LDC R5, c[0x0][0x450] ;  /* 0x00011400ff050b82 */ /* 0x000e620000000800 */
[----:B0-----:R-:W-:-:S05]  /*a370*/  @P0 IMAD.HI.U32 R4, R3, R4, RZ ;  /* 0x0000000403040227 */ /* 0x001fca00078e00ff */
[----:B-1----:R-:W-:Y:S01]  /*a380*/  @P0 SHF.R.U32.HI R3, RZ, R5, R4 ;  /* 0x00000005ff030219 */ /* 0x002fe20000011604 */
[----:B------:R-:W-:Y:S02]  /*a390*/  IMAD.MOV.U32 R4, RZ, RZ, R26 ;  /* 0x000000ffff047224 */ /* 0x000fe400078e001a */
[----:B------:R-:W-:Y:S01]  /*a3a0*/  IMAD.MOV.U32 R5, RZ, RZ, R29 ;  /* 0x000000ffff057224 */ /* 0x000fe200078e001d */
[----:B------:R-:W-:Y:S01]  /*a3b0*/  SHF.R.S32.HI R6, RZ, 0x1f, R3 ;  /* 0x0000001fff067819 */ /* 0x000fe20000011403 */
[----:B------:R-:W-:-:S04]  /*a3c0*/  IMAD.WIDE.U32 R32, R3, UR4, R32 ;  /* 0x0000000403207c25 */ /* 0x000fc8000f8e0020 */
[C---:B------:R-:W-:Y:S02]  /*a3d0*/  IMAD R8, R6.reuse, UR4, RZ ;  /* 0x0000000406087c24 */ /* 0x040fe4000f8e02ff */
[----:B------:R-:W-:Y:S02]  /*a3e0*/  IMAD R6, R6, UR6, RZ ;  /* 0x0000000606067c24 */ /* 0x000fe4000f8e02ff */
[C---:B------:R-:W-:Y:S01]  /*a3f0*/  IMAD R7, R3.reuse, UR5, R8 ;  /* 0x0000000503077c24 */ /* 0x040fe2000f8e0208 */
[----:B------:R-:W-:Y:S01]  /*a400*/  ULDC.64 UR4, c[0x0][0x3e8] ;  /* 0x0000fa0000047ab9 */ /* 0x000fe20000000a00 */
[C---:B------:R-:W-:Y:S01]  /*a410*/  IMAD.WIDE.U32 R4, R3.reuse, UR6, R4 ;  /* 0x0000000603047c25 */ /* 0x040fe2000f8e0004 */
[----:B------:R-:W-:Y:S01]  /*a420*/  LEA R31, P0, R32, UR4, 0x1 ;  /* 0x00000004201f7c11 */ /* 0x000fe2000f8008ff */
[----:B------:R-:W-:Y:S02]  /*a430*/  UMOV UR4, 0xffffffff ;  /* 0xffffffff00047882 */ /* 0x000fe40000000000 */
[----:B------:R-:W-:Y:S01]  /*a440*/  IMAD R9, R3, UR7, R6 ;  /* 0x0000000703097c24 */ /* 0x000fe2000f8e0206 */
[----:B------:R-:W-:Y:S01]  /*a450*/  ULDC.64 UR6, c[0x0][0x400] ;  /* 0x0001000000067ab9 */ /* 0x000fe20000000a00 */
[----:B------:R-:W-:Y:S01]  /*a460*/  IMAD.IADD R3, R33, 0x1, R7 ;  /* 0x0000000121037824 */ /* 0x000fe200078e0207 */
[----:B------:R-:W-:Y:S01]  /*a470*/  LEA R30, P1, R4, UR6, 0x1 ;  /* 0x00000006041e7c11 */ /* 0x000fe2000f8208ff */
[----:B------:R-:W-:-:S03]  /*a480*/  IMAD.IADD R33, R5, 0x1, R9 ;  /* 0x0000000105217824 */ /* 0x000fc600078e0209 */
[----:B------:R-:W-:Y:S02]  /*a490*/  LEA.HI.X R32, R32, UR5, R3, 0x1, P0 ;  /* 0x0000000520207c11 */ /* 0x000fe400080f0c03 */
[----:B------:R-:W-:Y:S01]  /*a4a0*/  LEA.HI.X R33, R4, UR7, R33, 0x1, P1 ;  /* 0x0000000704217c11 */ /* 0x000fe200088f0c21 */
[----:B------:R-:W-:Y:S06]  /*a4b0*/  BRA.DIV UR4, `(.L_x_1645) ;  /* 0x0000025204407947 */ /* 0x000fec000b800000 */
[----:B------:R0:W1:Y:S04]  /*a4c0*/  SHFL.IDX PT, R9, R32, RZ, 0x181f ;  /* 0x00181fff20097589 */ /* 0x00006800000e0000 */
[----:B------:R0:W2:Y:S04]  /*a4d0*/  SHFL.IDX PT, R8, R31, RZ, 0x181f ;  /* 0x00181fff1f087589 */ /* 0x0000a800000e0000 */
[----:B------:R0:W3:Y:S04]  /*a4e0*/  SHFL.IDX PT, R26, R33, RZ, 0x181f ;  /* 0x00181fff211a7589 */ /* 0x0000e800000e0000 */
[----:B------:R0:W4:Y:S02]  /*a4f0*/  SHFL.IDX PT, R5, R30, RZ, 0x181f ;  /* 0x00181fff1e057589 */ /* 0x00012400000e0000 */
.L_x_2029:
[----:B------:R-:W-:Y:S01]  /*a500*/  IMAD R3, R219, R10, RZ ;  /* 0x0000000adb037224 */ /* 0x000fe200078e02ff */
        /* <DEDUP_REMOVED lines=8> */
[----:B------:R-:W-:Y:S02]  /*a590*/  CS2R R72, SRZ ;  /* 0x0000000000487805 */ /* 0x000fe4000001ff00 */
[----:B------:R-:W-:-:S03]  /*a5a0*/  CS2R R76, SRZ ;  /* 0x00000000004c7805 */ /* 0x000fc6000001ff00 */
[----:B------:R-:W-:Y:S05]  /*a5b0*/  @P0 BRA `(.L_x_1647) ;  /* 0x0000000000bc0947 */ /* 0x000fea0003800000 */
[----:B------:R-:W3:Y:S01]  /*a5c0*/  LDL R4, [R1+0x70] ;  /* 0x0000700001047983 */ /* 0x000ee20000100800 */
[----:B------:R-:W-:-:S03]  /*a5d0*/  ULDC UR4, c[0x0][0x3f4] ;  /* 0x0000fd0000047ab9 */ /* 0x000fc60000000800 */
[----:B------:R-:W3:Y:S04]  /*a5e0*/  LDL R6, [R1+0x74] ;  /* 0x0000740001067983 */ /* 0x000ee80000100800 */
[----:B------:R-:W3:Y:S01]  /*a5f0*/  LDL R29, [R1+0x6c] ;  /* 0x00006c00011d7983 */ /* 0x000ee20000100800 */
[----:B------:R-:W-:Y:S02]  /*a600*/  ISETP.GE.AND P2, PT, R234, UR4, PT ;  /* 0x00000004ea007c0c */ /* 0x000fe4000bf46270 */
[----:B------:R-:W-:Y:S02]  /*a610*/  ISETP.GE.AND P1, PT, R233, UR4, PT ;  /* 0x00000004e9007c0c */ /* 0x000fe4000bf26270 */
[----:B------:R-:W-:Y:S02]  /*a620*/  ISETP.GE.AND P0, PT, R235, UR4, PT ;  /* 0x00000004eb007c0c */ /* 0x000fe4000bf06270 */
[----:B------:R-:W-:-:S07]  /*a630*/  ISETP.GE.AND P3, PT, R200, UR4, PT ;  /* 0x00000004c8007c0c */ /* 0x000fce000bf66270 */
[----:B------:R-:W-:-:S05]  /*a640*/  @!P2 IMAD.SHL.U32 R12, R234, 0x2, RZ ;  /* 0x00000002ea0ca824 */ /* 0x000fca00078e00ff */
[-C--:B--2---:R-:W-:Y:S01]  /*a650*/  @!P2 IADD3 R14, P4, R8, R12.reuse, RZ ;  /* 0x0000000c080ea210 */ /* 0x084fe20007f9e0ff */
[----:B------:R-:W-:Y:S01]  /*a660*/  @!P0 IMAD.SHL.U32 R27, R235, 0x2, RZ ;  /* 0x00000002eb1b8824 */ /* 0x000fe200078e00ff */
[----:B----4-:R-:W-:Y:S01]  /*a670*/  @!P2 IADD3 R12, P6, R5, R12, RZ ;  /* 0x0000000c050ca210 */ /* 0x010fe20007fde0ff */
[----:B---3--:R-:W-:Y:S02]  /*a680*/  @!P3 IMAD.MOV.U32 R7, RZ, RZ, R26 ;  /* 0x000000ffff07b224 */ /* 0x008fe400078e001a */
[----:B-1----:R-:W-:Y:S01]  /*a690*/  @!P3 IMAD.WIDE R20, R200, 0x2, R8 ;  /* 0x00000002c814b825 */ /* 0x002fe200078e0208 */
        /* <DEDUP_REMOVED lines=8> */
[----:B------:R-:W-:Y:S02]  /*a720*/  ULDC.64 UR6, c[0x0][0x208] ;  /* 0x0000820000067ab9 */ /* 0x000fe40000000a00 */
[----:B------:R1:W5:Y:S01]  /*a730*/  @!P3 LD.E.64 R74, desc[UR6][R20.64] ;  /* 0x00000006144ab980 */ /* 0x000362000c101b00 */
[C---:B------:R-:W-:Y:S01]  /*a740*/  @!P1 SHF.L.U64.HI R28, R233.reuse, 0x1, R4 ;  /* 0x00000001e91c9819 */ /* 0x040fe20000010204 */
[----:B------:R-:W-:Y:S01]  /*a750*/  @!P1 IMAD.SHL.U32 R4, R233, 0x2, RZ ;  /* 0x00000002e9049824 */ /* 0x000fe200078e00ff */
[----:B------:R-:W-:Y:S01]  /*a760*/  @!P2 SHF.L.U64.HI R11, R234, 0x1, R6 ;  /* 0x00000001ea0ba819 */ /* 0x000fe20000010206 */
[----:B------:R-:W-:-:S03]  /*a770*/  @!P3 IMAD.MOV.U32 R6, RZ, RZ, R5 ;  /* 0x000000ffff06b224 */ /* 0x000fc600078e0005 */
[----:B------:R-:W-:Y:S01]  /*a780*/  @!P1 IADD3 R10, P5, R8, R4, RZ ;  /* 0x00000004080a9210 */ /* 0x000fe20007fbe0ff */
[----:B------:R-:W-:Y:S02]  /*a790*/  @!P2 IMAD.X R15, R9, 0x1, R11, P4 ;  /* 0x00000001090fa824 */ /* 0x000fe400020e060b */
[----:B------:R-:W-:-:S04]  /*a7a0*/  @!P3 IMAD.WIDE R24, R200, 0x2, R6 ;  /* 0x00000002c818b825 */ /* 0x000fc800078e0206 */
[----:B------:R-:W-:Y:S01]  /*a7b0*/  @!P2 IMAD.X R13, R26, 0x1, R11, P6 ;  /* 0x000000011a0da824 */ /* 0x000fe200030e060b */
[-C--:B------:R-:W-:Y:S01]  /*a7c0*/  @!P0 IADD3 R6, P6, R8, R27.reuse, RZ ;  /* 0x0000001b08068210 */ /* 0x080fe20007fde0ff */
[----:B------:R-:W-:Y:S01]  /*a7d0*/  @!P1 IMAD.X R11, R9, 0x1, R28, P5 ;  /* 0x00000001090b9824 */ /* 0x000fe200028e061c */
[----:B------:R-:W-:Y:S01]  /*a7e0*/  @!P0 IADD3 R8, P5, R5, R27, RZ ;  /* 0x0000001b05088210 */ /* 0x000fe20007fbe0ff */
[----:B------:R1:W5:Y:S01]  /*a7f0*/  @!P3 LD.E.64 R76, desc[UR6][R24.64] ;  /* 0x00000006184cb980 */ /* 0x000362000c101b00 */
[----:B------:R-:W-:Y:S02]  /*a800*/  @!P0 SHF.L.U64.HI R27, R235, 0x1, R29 ;  /* 0x00000001eb1b8819 */ /* 0x000fe4000001021d */
[----:B------:R-:W-:Y:S01]  /*a810*/  @!P1 IADD3 R4, P4, R5, R4, RZ ;  /* 0x0000000405049210 */ /* 0x000fe20007f9e0ff */
[----:B------:R1:W5:Y:S02]  /*a820*/  @!P2 LD.E.64 R70, desc[UR6][R14.64] ;  /* 0x000000060e46a980 */ /* 0x000364000c101b00 */
[----:B------:R-:W-:-:S02]  /*a830*/  @!P0 IMAD.X R7, R9, 0x1, R27, P6 ;  /* 0x0000000109078824 */ /* 0x000fc400030e061b */
[C---:B------:R-:W-:Y:S01]  /*a840*/  @!P1 IMAD.X R5, R26.reuse, 0x1, R28, P4 ;  /* 0x000000011a059824 */ /* 0x040fe200020e061c */
[----:B------:R1:W5:Y:S01]  /*a850*/  @!P2 LD.E.64 R72, desc[UR6][R12.64] ;  /* 0x000000060c48a980 */ /* 0x000362000c101b00 */
[----:B------:R-:W-:-:S03]  /*a860*/  @!P0 IMAD.X R9, R26, 0x1, R27, P5 ;  /* 0x000000011a098824 */ /* 0x000fc600028e061b */
[----:B------:R1:W5:Y:S04]  /*a870*/  @!P1 LD.E.64 R66, desc[UR6][R10.64] ;  /* 0x000000060a429980 */ /* 0x000368000c101b00 */
[----:B------:R1:W5:Y:S04]  /*a880*/  @!P1 LD.E.64 R68, desc[UR6][R4.64] ;  /* 0x0000000604449980 */ /* 0x000368000c101b00 */
[----:B------:R1:W5:Y:S04]  /*a890*/  @!P0 LD.E.64 R62, desc[UR6][R6.64] ;  /* 0x00000006063e8980 */ /* 0x000368000c101b00 */
[----:B------:R1:W5:Y:S02]  /*a8a0*/  @!P0 LD.E.64 R64, desc[UR6][R8.64] ;  /* 0x0000000608408980 */ /* 0x000364000c101b00 */
.L_x_1647:
[----:B------:R-:W-:Y:S05]  /*a8b0*/  BSYNC B1 ;  /* 0x0000000000017941 */ /* 0x000fea0003800000 */
.L_x_1646:
[----:B-1---5:R-:W-:Y:S01]  /*a8c0*/  IMAD.MOV.U32 R4, RZ, RZ, R62 ;  /* 0x000000ffff047224 */ /* 0x022fe200078e003e */
[----:B------:R-:W-:Y:S01]  /*a8d0*/  UMOV UR4, 0xffffffff ;  /* 0xffffffff00047882 */ /* 0x000fe20000000000 */
[----:B----4-:R-:W-:Y:S01]  /*a8e0*/  IMAD.MOV.U32 R5, RZ, RZ, R63 ;  /* 0x000000ffff057224 */ /* 0x010fe200078e003f */
[----:B------:R-:W-:Y:S01]  /*a8f0*/  CS2R R46, SRZ ;  /* 0x00000000002e7805 */ /* 0x000fe2000001ff00 */
[----:B------:R-:W-:Y:S01]  /*a900*/  IMAD.MOV.U32 R6, RZ, RZ, R66 ;  /* 0x000000ffff067224 */ /* 0x000fe200078e0042 */
[----:B------:R-:W-:Y:S01]  /*a910*/  PRMT R98, R98, 0x5410, R4 ;  /* 0x0000541062627816 */ /* 0x000fe20000000004 */
[----:B------:R-:W-:Y:S01]  /*a920*/  IMAD.MOV.U32 R7, RZ, RZ, R67 ;  /* 0x000000ffff077224 */ /* 0x000fe200078e0043 */
[----:B------:R-:W-:Y:S01]  /*a930*/  PRMT R99, R5, 0x7610, R99 ;  /* 0x0000761005637816 */ /* 0x000fe20000000063 */
[----:B------:R-:W-:Y:S02]  /*a940*/  IMAD.MOV.U32 R4, RZ, RZ, R70 ;  /* 0x000000ffff047224 */ /* 0x000fe400078e0046 */
[----:B------:R-:W-:Y:S01]  /*a950*/  IMAD.MOV.U32 R5, RZ, RZ, R71 ;  /* 0x000000ffff057224 */ /* 0x000fe200078e0047 */
[----:B------:R-:W-:Y:S01]  /*a960*/  PRMT R111, R6, 0x5410, R7 ;  /* 0x00005410066f7816 */ /* 0x000fe20000000007 */
[----:B------:R-:W-:-:S02]  /*a970*/  IMAD.MOV.U32 R6, RZ, RZ, R74 ;  /* 0x000000ffff067224 */ /* 0x000fc400078e004a */
        /* <DEDUP_REMOVED lines=10> */
[----:B------:R-:W-:-:S02]  /*aa20*/  IMAD.MOV.U32 R4, RZ, RZ, R72 ;  /* 0x000000ffff047224 */ /* 0x000fc400078e0048 */
[----:B------:R-:W-:Y:S01]  /*aa30*/  IMAD.MOV.U32 R5, RZ, RZ, R73 ;  /* 0x000000ffff057224 */ /* 0x000fe200078e0049 */
[----:B------:R-:W-:Y:S01]  /*aa40*/  PRMT R110, R6, 0x5410, R7 ;  /* 0x00005410066e7816 */ /* 0x000fe20000000007 */
[----:B------:R-:W-:Y:S02]  /*aa50*/  IMAD.MOV.U32 R6, RZ, RZ, R76 ;  /* 0x000000ffff067224 */ /* 0x000fe400078e004c */
[----:B------:R-:W-:Y:S01]  /*aa60*/  IMAD.MOV.U32 R7, RZ, RZ, R77 ;  /* 0x000000ffff077224 */ /* 0x000fe200078e004d */
[----:B------:R-:W-:Y:S02]  /*aa70*/  PRMT R114, R114, 0x5410, R5 ;  /* 0x0000541072727816 */ /* 0x000fe40000000005 */
[----:B------:R-:W-:Y:S02]  /*aa80*/  PRMT R113, R6, 0x5410, R4 ;  /* 0x0000541006717816 */ /* 0x000fe40000000004 */
[----:B------:R-:W-:Y:S01]  /*aa90*/  PRMT R92, R7, 0x7610, R92 ;  /* 0x00007610075c7816 */ /* 0x000fe2000000005c */
[----:B------:R-:W-:Y:S06]  /*aaa0*/  BRA.DIV UR4, `(.L_x_1648) ;  /* 0x0000024e04387947 */ /* 0x000fec000b800000 */
[----:B------:R1:W4:Y:S04]  /*aab0*/  SHFL.IDX PT, R9, R32, 0x1, 0x181f ;  /* 0x00381f0020097f89 */ /* 0x00032800000e0000 */
[----:B--2---:R1:W2:Y:S04]  /*aac0*/  SHFL.IDX PT, R8, R31, 0x1, 0x181f ;  /* 0x00381f001f087f89 */ /* 0x0042a800000e0000 */
[----:B---3--:R1:W3:Y:S04]  /*aad0*/  SHFL.IDX PT, R26, R33, 0x1, 0x181f ;  /* 0x00381f00211a7f89 */ /* 0x0082e800000e0000 */
[----:B------:R1:W0:Y:S02]  /*aae0*/  SHFL.IDX PT, R5, R30, 0x1, 0x181f ;  /* 0x00381f001e057f89 */ /* 0x00022400000e0000 */
.L_x_2035:
[----:B------:R-:W-:Y:S01]  /*aaf0*/  VIADD R4, R0, 0x20 ;  /* 0x0000002000047836 */ /* 0x000fe20000000000 */
        /* <DEDUP_REMOVED lines=10> */
[----:B------:R-:W3:Y:S01]  /*aba0*/  LDL R7, [R1+0x74] ;  /* 0x0000740001077983 */ /* 0x000ee20000100800 */
[----:B------:R-:W-:-:S03]  /*abb0*/  ULDC UR4, c[0x0][0x3f4] ;  /* 0x0000fd0000047ab9 */ /* 0x000fc60000000800 */
[----:B------:R-:W3:Y:S04]  /*abc0*/  LDL R6, [R1+0x70] ;  /* 0x0000700001067983 */ /* 0x000ee80000100800 */
[----:B------:R-:W3:Y:S01]  /*abd0*/  LDL R29, [R1+0x6c] ;  /* 0x00006c00011d7983 */ /* 0x000ee20000100800 */
[----:B------:R-:W-:Y:S02]  /*abe0*/  ISETP.GE.AND P2, PT, R234, UR4, PT ;  /* 0x00000004ea007c0c */ /* 0x000fe4000bf46270 */
[----:B------:R-:W-:Y:S02]  /*abf0*/  CS2R R58, SRZ ;  /* 0x00000000003a7805 */ /* 0x000fe4000001ff00 */
[----:B------:R-:W-:Y:S02]  /*ac00*/  ISETP.GE.AND P1, PT, R233, UR4, PT ;  /* 0x00000004e9007c0c */ /* 0x000fe4000bf26270 */
[----:B------:R-:W-:-:S02]  /*ac10*/  CS2R R60, SRZ ;  /* 0x00000000003c7805 */ /* 0x000fc4000001ff00 */
[----:B------:R-:W-:Y:S01]  /*ac20*/  ISETP.GE.AND P0, PT, R235, UR4, PT ;  /* 0x00000004eb007c0c */ /* 0x000fe2000bf06270 */
[----:B------:R-:W-:Y:S01]  /*ac30*/  ULDC.64 UR6, c[0x0][0x208] ;  /* 0x0000820000067ab9 */ /* 0x000fe20000000a00 */
[----:B------:R-:W-:-:S03]  /*ac40*/  ISETP.GE.AND P3, PT, R200, UR4, PT ;  /* 0x00000004c8007c0c */ /* 0x000fc6000bf66270 */
[----:B------:R-:W-:-:S04]  /*ac50*/  @!P2 IMAD.SHL.U32 R12, R234, 0x2, RZ ;  /* 0x00000002ea0ca824 */ /* 0x000fc800078e00ff */
[----:B------:R-:W-:-:S04]  /*ac60*/  @!P1 IMAD.SHL.U32 R4, R233, 0x2, RZ ;  /* 0x00000002e9049824 */ /* 0x000fc800078e00ff */
[----:B------:R-:W-:Y:S01]  /*ac70*/  @!P0 IMAD.SHL.U32 R28, R235, 0x2, RZ ;  /* 0x00000002eb1c8824 */ /* 0x000fe200078e00ff */
[-C--:B--2---:R-:W-:Y:S01]  /*ac80*/  @!P2 IADD3 R14, P4, R8, R12.reuse, RZ ;  /* 0x0000000c080ea210 */ /* 0x084fe20007f9e0ff */
[----:B----4-:R-:W-:Y:S01]  /*ac90*/  @!P3 IMAD.WIDE R20, R200, 0x2, R8 ;  /* 0x00000002c814b825 */ /* 0x010fe200078e0208 */
[----:B0-----:R-:W-:Y:S02]  /*aca0*/  @!P2 IADD3 R12, P6, R5, R12, RZ ;  /* 0x0000000c050ca210 */ /* 0x001fe40007fde0ff */
[----:B------:R-:W-:Y:S02]  /*acb0*/  @!P1 IADD3 R10, P5, R8, R4, RZ ;  /* 0x00000004080a9210 */ /* 0x000fe40007fbe0ff */
[----:B------:R-:W-:Y:S02]  /*acc0*/  CS2R R54, SRZ ;  /* 0x0000000000367805 */ /* 0x000fe4000001ff00 */
[----:B------:R-:W-:Y:S02]  /*acd0*/  CS2R R56, SRZ ;  /* 0x0000000000387805 */ /* 0x000fe4000001ff00 */
[----:B------:R-:W-:-:S02]  /*ace0*/  CS2R R50, SRZ ;  /* 0x0000000000327805 */ /* 0x000fc4000001ff00 */
[----:B------:R-:W-:Y:S02]  /*acf0*/  CS2R R52, SRZ ;  /* 0x0000000000347805 */ /* 0x000fe4000001ff00 */
[----:B------:R-:W-:Y:S02]  /*ad00*/  CS2R R46, SRZ ;  /* 0x00000000002e7805 */ /* 0x000fe4000001ff00 */
[----:B------:R-:W-:Y:S01]  /*ad10*/  CS2R R48, SRZ ;  /* 0x0000000000307805 */ /* 0x000fe2000001ff00 */
[----:B------:R0:W5:Y:S01]  /*ad20*/  @!P3 LD.E.64 R58, desc[UR6][R20.64] ;  /* 0x00000006143ab980 */ /* 0x000162000c101b00 */
[----:B---3--:R-:W-:Y:S01]  /*ad30*/  @!P2 SHF.L.U64.HI R11, R234, 0x1, R7 ;  /* 0x00000001ea0ba819 */ /* 0x008fe20000010207 */
[----:B------:R-:W-:Y:S01]  /*ad40*/  @!P3 IMAD.MOV.U32 R7, RZ, RZ, R26 ;  /* 0x000000ffff07b224 */ /* 0x000fe200078e001a */
[----:B------:R-:W-:Y:S01]  /*ad50*/  @!P1 SHF.L.U64.HI R27, R233, 0x1, R6 ;  /* 0x00000001e91b9819 */ /* 0x000fe20000010206 */
[----:B------:R-:W-:Y:S02]  /*ad60*/  @!P3 IMAD.MOV.U32 R6, RZ, RZ, R5 ;  /* 0x000000ffff06b224 */ /* 0x000fe400078e0005 */
[----:B------:R-:W-:Y:S01]  /*ad70*/  @!P2 IMAD.X R15, R9, 0x1, R11, P4 ;  /* 0x00000001090fa824 */ /* 0x000fe200020e060b */
[----:B------:R-:W-:Y:S01]  /*ad80*/  @!P1 IADD3 R4, P4, R5, R4, RZ ;  /* 0x0000000405049210 */ /* 0x000fe20007f9e0ff */
[----:B------:R-:W-:-:S03]  /*ad90*/  @!P3 IMAD.WIDE R24, R200, 0x2, R6 ;  /* 0x00000002c818b825 */ /* 0x000fc600078e0206 */
[----:B------:R0:W5:Y:S01]  /*ada0*/  @!P2 LD.E.64 R54, desc[UR6][R14.64] ;  /* 0x000000060e36a980 */ /* 0x000162000c101b00 */
[----:B------:R-:W-:Y:S01]  /*adb0*/  @!P2 IMAD.X R13, R26, 0x1, R11, P6 ;  /* 0x000000011a0da824 */ /* 0x000fe200030e060b */
[-C--:B------:R-:W-:Y:S01]  /*adc0*/  @!P0 IADD3 R6, P6, R8, R28.reuse, RZ ;  /* 0x0000001c08068210 */ /* 0x080fe20007fde0ff */
[----:B------:R-:W-:Y:S01]  /*add0*/  @!P1 IMAD.X R11, R9, 0x1, R27, P5 ;  /* 0x00000001090b9824 */ /* 0x000fe200028e061b */
[----:B------:R-:W-:Y:S01]  /*ade0*/  @!P0 IADD3 R8, P5, R5, R28, RZ ;  /* 0x0000001c05088210 */ /* 0x000fe20007fbe0ff */
[----:B------:R0:W5:Y:S01]  /*adf0*/  @!P3 LD.E.64 R60, desc[UR6][R24.64] ;  /* 0x00000006183cb980 */ /* 0x000162000c101b00 */
[----:B------:R-:W-:Y:S01]  /*ae00*/  @!P0 SHF.L.U64.HI R28, R235, 0x1, R29 ;  /* 0x00000001eb1c8819 */ /* 0x000fe2000001021d */
[----:B------:R-:W-:Y:S02]  /*ae10*/  @!P1 IMAD.X R5, R26, 0x1, R27, P4 ;  /* 0x000000011a059824 */ /* 0x000fe400020e061b */
[----:B------:R0:W5:Y:S02]  /*ae20*/  @!P2 LD.E.64 R56, desc[UR6][R12.64] ;  /* 0x000000060c38a980 */ /* 0x000164000c101b00 */
[----:B------:R-:W-:-:S02]  /*ae30*/  @!P0 IMAD.X R7, R9, 0x1, R28, P6 ;  /* 0x0000000109078824 */ /* 0x000fc400030e061c */
[----:B------:R-:W-:Y:S01]  /*ae40*/  @!P0 IMAD.X R9, R26, 0x1, R28, P5 ;  /* 0x000000011a098824 */ /* 0x000fe200028e061c */
[----:B------:R0:W5:Y:S04]  /*ae50*/  @!P1 LD.E.64 R50, desc[UR6][R10.64] ;  /* 0x000000060a329980 */ /* 0x000168000c101b00 */
[----:B------:R0:W5:Y:S04]  /*ae60*/  @!P1 LD.E.64 R52, desc[UR6][R4.64] ;  /* 0x0000000604349980 */ /* 0x000168000c101b00 */
[----:B------:R0:W5:Y:S04]  /*ae70*/  @!P0 LD.E.64 R46, desc[UR6][R6.64] ;  /* 0x00000006062e8980 */ /* 0x000168000c101b00 */
[----:B------:R0:W5:Y:S02]  /*ae80*/  @!P0 LD.E.64 R48, desc[UR6][R8.64] ;  /* 0x0000000608308980 */ /* 0x000164000c101b00 */
.L_x_1650:
[----:B------:R-:W-:Y:S05]  /*ae90*/  BSYNC B1 ;  /* 0x0000000000017941 */ /* 0x000fea0003800000 */
.L_x_1649:
[----:B0----5:R-:W-:Y:S01]  /*aea0*/  IMAD.MOV.U32 R4, RZ, RZ, R46 ;  /* 0x000000ffff047224 */ /* 0x021fe200078e002e */
[----:B------:R-:W-:Y:S01]  /*aeb0*/  UMOV UR4, 0xffffffff ;  /* 0xffffffff00047882 */ /* 0x000fe20000000000 */
[----:B------:R-:W-:Y:S02]  /*aec0*/  IMAD.MOV.U32 R5, RZ, RZ, R47 ;  /* 0x000000ffff057224 */ /* 0x000fe400078e002f */
[----:B------:R-:W-:Y:S02]  /*aed0*/  IMAD.MOV.U32 R6, RZ, RZ, R50 ;  /* 0x000000ffff067224 */ /* 0x000fe400078e0032 */
        /* <DEDUP_REMOVED lines=11> */
[----:B------:R-:W-:Y:S01]  /*af90*/  PRMT R107, R6, 0x5410, R7 ;  /* 0x00005410066b7816 */ /* 0x000fe20000000007 */
        /* <DEDUP_REMOVED lines=9> */
[----:B------:R-:W-:-:S04]  /*b030*/  PRMT R105, R4, 0x5410, R5 ;  /* 0x0000541004697816 */ /* 0x000fc80000000005 */
[----:B------:R-:W-:Y:S01]  /*b040*/  PRMT R108, R6, 0x5410, R7 ;  /* 0x00005410066c7816 */ /* 0x000fe20000000007 */
[----:B------:R-:W-:Y:S06]  /*b050*/  BRA.DIV UR4, `(.L_x_1651) ;  /* 0x0000024a04407947 */ /* 0x000fec000b800000 */
[----:B----4-:R0:W4:Y:S04]  /*b060*/  SHFL.IDX PT, R9, R32, 0x2, 0x181f ;  /* 0x00581f0020097f89 */ /* 0x01012800000e0000 */
[----:B--2---:R0:W2:Y:S04]  /*b070*/  SHFL.IDX PT, R8, R31, 0x2, 0x181f ;  /* 0x00581f001f087f89 */ /* 0x0040a800000e0000 */
[----:B------:R0:W0:Y:S04]  /*b080*/  SHFL.IDX PT, R78, R33, 0x2, 0x181f ;  /* 0x00581f00214e7f89 */ /* 0x00002800000e0000 */
[----:B------:R0:W0:Y:S02]  /*b090*/  SHFL.IDX PT, R5, R30, 0x2, 0x181f ;  /* 0x00581f001e057f89 */ /* 0x00002400000e0000 */
.L_x_2041:
[----:B------:R-:W-:Y:S01]  /*b0a0*/  VIADD R4, R0, 0x40 ;  /* 0x0000004000047836 */ /* 0x000fe20000000000 */
[----:B------:R-:W-:Y:S01]  /*b0b0*/  BSSY B1, `(.L_x_1652) ;  /* 0x000003a000017945 */ /* 0x000fe20003800000 */
[----:B------:R-:W-:Y:S02]  /*b0c0*/  CS2R R28, SRZ ;  /* 0x00000000001c7805 */ /* 0x000fe4000001ff00 */
[----:B------:R-:W-:Y:S02]  /*b0d0*/  CS2R R34, SRZ ;  /* 0x0000000000227805 */ /* 0x000fe4000001ff00 */
[----:B------:R-:W-:Y:S02]  /*b0e0*/  CS2R R38, SRZ ;  /* 0x0000000000267805 */ /* 0x000fe4000001ff00 */
[----:B------:R-:W-:Y:S02]  /*b0f0*/  ISETP.GE.AND P0, PT, R4, R3, PT ;  /* 0x000000030400720c */ /* 0x000fe40003f06270 */
[----:B------:R-:W-:-:S02]  /*b100*/  CS2R R42, SRZ ;  /* 0x00000000002a7805 */ /* 0x000fc4000001ff00 */
[----:B---3--:R-:W-:Y:S02]  /*b110*/  CS2R R26, SRZ ;  /* 0x00000000001a7805 */ /* 0x008fe4000001ff00 */
        /* <DEDUP_REMOVED lines=38> */
[--C-:B------:R-:W-:Y:S01]  /*b380*/  @!P1 IMAD.X R11, R9, 0x1, R26.reuse, P5 ;  /* 0x00000001090b9824 */ /* 0x100fe200028e061a */
[----:B------:R-:W-:Y:S01]  /*b390*/  @!P0 IADD3 R8, P5, R5, R27, RZ ;  /* 0x0000001b05088210 */ /* 0x000fe20007fbe0ff */
[----:B------:R0:W5:Y:S01]  /*b3a0*/  @!P3 LD.E.64 R44, desc[UR6][R24.64] ;  /* 0x00000006182cb980 */ /* 0x000162000c101b00 */
[----:B------:R-:W-:Y:S01]  /*b3b0*/  @!P0 SHF.L.U64.HI R27, R235, 0x1, R79 ;  /* 0x00000001eb1b8819 */ /* 0x000fe2000001024f */
[----:B------:R-:W-:Y:S02]  /*b3c0*/  @!P1 IMAD.X R5, R78, 0x1, R26, P4 ;  /* 0x000000014e059824 */ /* 0x000fe400020e061a */
[----:B------:R0:W5:Y:S02]  /*b3d0*/  @!P2 LD.E.64 R40, desc[UR6][R12.64] ;  /* 0x000000060c28a980 */ /* 0x000164000c101b00 */
[----:B------:R-:W-:-:S02]  /*b3e0*/  @!P0 IMAD.X R7, R9, 0x1, R27, P6 ;  /* 0x0000000109078824 */ /* 0x000fc400030e061b */
[----:B------:R-:W-:Y:S01]  /*b3f0*/  @!P0 IMAD.X R9, R78, 0x1, R27, P5 ;  /* 0x000000014e098824 */ /* 0x000fe200028e061b */
[----:B------:R-:W-:Y:S01]  /*b400*/  CS2R R26, SRZ ;  /* 0x00000000001a7805 */ /* 0x000fe2000001ff00 */
[----:B------:R0:W5:Y:S04]  /*b410*/  @!P1 LD.E.64 R34, desc[UR6][R10.64] ;  /* 0x000000060a229980 */ /* 0x000168000c101b00 */
[----:B------:R0:W5:Y:S04]  /*b420*/  @!P1 LD.E.64 R36, desc[UR6][R4.64] ;  /* 0x0000000604249980 */ /* 0x000168000c101b00 */
[----:B------:R0:W5:Y:S04]  /*b430*/  @!P0 LD.E.64 R28, desc[UR6][R6.64] ;  /* 0x00000006061c8980 */ /* 0x000168000c101b00 */
[----:B------:R0:W5:Y:S02]  /*b440*/  @!P0 LD.E.64 R26, desc[UR6][R8.64] ;  /* 0x00000006081a8980 */ /* 0x000164000c101b00 */
.L_x_1653:
[----:B------:R-:W-:Y:S05]  /*b450*/  BSYNC B1 ;  /* 0x0000000000017941 */ /* 0x000fea0003800000 */
.L_x_1652:
[----:B0----5:R-:W-:Y:S01]  /*b460*/  IMAD.MOV.U32 R4, RZ, RZ, R28 ;  /* 0x000000ffff047224 */ /* 0x021fe200078e001c */
[----:B------:R-:W-:Y:S01]  /*b470*/  UMOV UR4, 0xffffffff ;  /* 0xffffffff00047882 */ /* 0x000fe20000000000 */
[----:B------:R-:W-:Y:S02]  /*b480*/  IMAD.MOV.U32 R5, RZ, RZ, R29 ;  /* 0x000000ffff057224 */ /* 0x000fe400078e001d */
[----:B------:R-:W-:Y:S02]  /*b490*/  IMAD.MOV.U32 R6, RZ, RZ, R34 ;  /* 0x000000ffff067224 */ /* 0x000fe400078e0022 */
        /* <DEDUP_REMOVED lines=21> */
[----:B------:R-:W-:Y:S02]  /*b5f0*/  PRMT R103, R4, 0x7610, R103 ;  /* 0x0000761004677816 */ /* 0x000fe40000000067 */
[----:B------:R-:W-:Y:S02]  /*b600*/  CS2R R4, SRZ ;  /* 0x0000000000047805 */ /* 0x000fe4000001ff00 */
[----:B------:R-:W-:Y:S01]  /*b610*/  PRMT R90, R7, 0x5410, R6 ;  /* 0x00005410075a7816 */ /* 0x000fe20000000006 */
[----:B------:R-:W-:Y:S06]  /*b620*/  BRA.DIV UR4, `(.L_x_1654) ;  /* 0x0000024604407947 */ /* 0x000fec000b800000 */
[----:B------:R0:W3:Y:S04]  /*b630*/  SHFL.IDX PT, R79, R32, 0x3, 0x181f ;  /* 0x00781f00204f7f89 */ /* 0x0000e800000e0000 */
[----:B----4-:R0:W4:Y:S04]  /*b640*/  SHFL.IDX PT, R9, R31, 0x3, 0x181f ;  /* 0x00781f001f097f89 */ /* 0x01012800000e0000 */
[----:B------:R0:W0:Y:S04]  /*b650*/  SHFL.IDX PT, R80, R33, 0x3, 0x181f ;  /* 0x00781f0021507f89 */ /* 0x00002800000e0000 */
[----:B------:R0:W0:Y:S02]  /*b660*/  SHFL.IDX PT, R78, R30, 0x3, 0x181f ;  /* 0x00781f001e4e7f89 */ /* 0x00002400000e0000 */
.L_x_2047:
[----:B------:R-:W5:Y:S01]  /*b670*/  LDL R6, [R1+0x54] ;  /* 0x0000540001067983 */ /* 0x000f620000100800 */
[----:B------:R-:W-:Y:S01]  /*b680*/  VIADD R0, R0, 0x60 ;  /* 0x0000006000007836 */ /* 0x000fe20000000000 */
[----:B------:R-:W-:Y:S01]  /*b690*/  BSSY B1, `(.L_x_1655) ;  /* 0x000003f000017945 */ /* 0x000fe20003800000 */
[----:B------:R-:W-:Y:S02]  /*b6a0*/  CS2R R12, SRZ ;  /* 0x00000000000c7805 */ /* 0x000fe4000001ff00 */
[----:B------:R-:W-:Y:S02]  /*b6b0*/  CS2R R20, SRZ ;  /* 0x0000000000147805 */ /* 0x000fe4000001ff00 */
[----:B01----:R-:W-:Y:S02]  /*b6c0*/  CS2R R30, SRZ ;  /* 0x00000000001e7805 */ /* 0x003fe4000001ff00 */
[----:B------:R-:W-:Y:S02]  /*b6d0*/  ISETP.GE.AND P0, PT, R0, R3, PT ;  /* 0x000000030000720c */ /* 0x000fe40003f06270 */
[----:B------:R-:W-:-:S02]  /*b6e0*/  CS2R R14, SRZ ;  /* 0x00000000000e7805 */ /* 0x000fc4000001ff00 */
[----:B------:R-:W-:Y:S02]  /*b6f0*/  CS2R R24, SRZ ;  /* 0x0000000000187805 */ /* 0x000fe4000001ff00 */
[----:B------:R-:W-:Y:S02]  /*b700*/  CS2R R32, SRZ ;  /* 0x0000000000207805 */ /* 0x000fe4000001ff00 */
[----:B-----5:R-:W-:-:S04]  /*b710*/  LEA.HI R81, R6, R6, RZ, 0x1 ;  /* 0x0000000606517211 */ /* 0x020fc800078f08ff */
[----:B------:R-:W-:-:S05]  /*b720*/  LOP3.LUT R81, R81, 0xfffffffe, RZ, 0xc0, !PT ;  /* 0xfffffffe51517812 */ /* 0x000fca00078ec0ff */
[----:B------:R-:W-:Y:S01]  /*b730*/  IMAD.IADD R81, R6, 0x1, -R81 ;  /* 0x0000000106517824 */ /* 0x000fe200078e0a51 */
[----:B------:R-:W-:-:S04]  /*b740*/  CS2R R6, SRZ ;  /* 0x0000000000067805 */ /* 0x000fc8000001ff00 */
[----:B------:R-:W-:Y:S01]  /*b750*/  SHF.L.U32 R81, R81, 0x1f, RZ ;  /* 0x0000001f51517819 */ /* 0x000fe200000006ff */
[----:B------:R-:W-:Y:S06]  /*b760*/  @P0 BRA `(.L_x_1656) ;  /* 0x0000000000c40947 */ /* 0x000fec0003800000 */
[----:B------:R-:W3:Y:S01]  /*b770*/  LDL R10, [R1+0x74] ;  /* 0x00007400010a7983 */ /* 0x000ee20000100800 */
[----:B------:R-:W-:-:S03]  /*b780*/  ULDC UR4, c[0x0][0x3f4] ;  /* 0x0000fd0000047ab9 */ /* 0x000fc60000000800 */
[----:B--2---:R-:W2:Y:S04]  /*b790*/  LDL R8, [R1+0x70] ;  /* 0x0000700001087983 */ /* 0x004ea80000100800 */
[----:B------:R-:W2:Y:S01]  /*b7a0*/  LDL R86, [R1+0x6c] ;  /* 0x00006c0001567983 */ /* 0x000ea20000100800 */
[----:B------:R-:W-:Y:S02]  /*b7b0*/  ISETP.GE.AND P2, PT, R234, UR4, PT ;  /* 0x00000004ea007c0c */ /* 0x000fe4000bf46270 */
[----:B------:R-:W-:Y:S02]  /*b7c0*/  CS2R R32, SRZ ;  /* 0x0000000000207805 */ /* 0x000fe4000001ff00 */
[----:B------:R-:W-:Y:S01]  /*b7d0*/  ISETP.GE.AND P3, PT, R200, UR4, PT ;  /* 0x00000004c8007c0c */ /* 0x000fe2000bf66270 */
[----:B------:R-:W-:Y:S01]  /*b7e0*/  ULDC.64 UR6, c[0x0][0x208] ;  /* 0x0000820000067ab9 */ /* 0x000fe20000000a00 */
[----:B------:R-:W-:-:S02]  /*b7f0*/  ISETP.GE.AND P1, PT, R233, UR4, PT ;  /* 0x00000004e9007c0c */ /* 0x000fc4000bf26270 */
[----:B------:R-:W-:Y:S02]  /*b800*/  CS2R R30, SRZ ;  /* 0x00000000001e7805 */ /* 0x000fe4000001ff00 */
[----:B------:R-:W-:-:S03]  /*b810*/  ISETP.GE.AND P0, PT, R235, UR4, PT ;  /* 0x00000004eb007c0c */ /* 0x000fc6000bf06270 */
[----:B------:R-:W-:-:S04]  /*b820*/  @!P2 IMAD.SHL.U32 R6, R234, 0x2, RZ ;  /* 0x00000002ea06a824 */ /* 0x000fc800078e00ff */
[----:B------:R-:W-:Y:S02]  /*b830*/  @!P3 IMAD.MOV.U32 R11, RZ, RZ, R80 ;  /* 0x000000ffff0bb224 */ /* 0x000fe400078e0050 */
[----:B----4-:R-:W-:Y:S01]  /*b840*/  @!P3 IMAD.MOV.U32 R14, RZ, RZ, R9 ;  /* 0x000000ffff0eb224 */ /* 0x010fe200078e0009 */
[-C--:B------:R-:W-:Y:S01]  /*b850*/  @!P2 IADD3 R12, P4, R9, R6.reuse, RZ ;  /* 0x00000006090ca210 */ /* 0x080fe20007f9e0ff */
[----:B---3--:R-:W-:Y:S01]  /*b860*/  @!P3 IMAD.MOV.U32 R15, RZ, RZ, R79 ;  /* 0x000000ffff0fb224 */ /* 0x008fe200078e004f */
[----:B------:R-:W-:Y:S01]  /*b870*/  @!P2 IADD3 R6, P6, R78, R6, RZ ;  /* 0x000000064e06a210 */ /* 0x000fe20007fde0ff */
[----:B------:R-:W-:Y:S02]  /*b880*/  @!P0 IMAD.SHL.U32 R24, R235, 0x2, RZ ;  /* 0x00000002eb188824 */ /* 0x000fe400078e00ff */
[----:B------:R-:W-:-:S05]  /*b890*/  @!P3 IMAD.WIDE R14, R200, 0x2, R14 ;  /* 0x00000002c80eb825 */ /* 0x000fca00078e020e */
[----:B------:R-:W5:Y:S01]  /*b8a0*/  @!P3 LD.E.64 R30, desc[UR6][R14.64] ;  /* 0x000000060e1eb980 */ /* 0x000f62000c101b00 */
[----:B------:R-:W-:Y:S01]  /*b8b0*/  @!P2 SHF.L.U64.HI R5, R234, 0x1, R10 ;  /* 0x00000001ea05a819 */ /* 0x000fe2000001020a */
[----:B------:R-:W-:Y:S01]  /*b8c0*/  @!P3 IMAD.MOV.U32 R10, RZ, RZ, R78 ;  /* 0x000000ffff0ab224 */ /* 0x000fe200078e004e */
[----:B--2---:R-:W-:-:S03]  /*b8d0*/  @!P1 SHF.L.U64.HI R0, R233, 0x1, R8 ;  /* 0x00000001e9009819 */ /* 0x004fc60000010208 */
[----:B------:R-:W-:-:S04]  /*b8e0*/  @!P3 IMAD.WIDE R20, R200, 0x2, R10 ;  /* 0x00000002c814b825 */ /* 0x000fc800078e020a */
[----:B------:R-:W-:Y:S01]  /*b8f0*/  @!P1 IMAD.SHL.U32 R8, R233, 0x2, RZ ;  /* 0x00000002e9089824 */ /* 0x000fe200078e00ff */
[----:B------:R0:W5:Y:S01]  /*b900*/  @!P3 LD.E.64 R32, desc[UR6][R20.64] ;  /* 0x000000061420b980 */ /* 0x000162000c101b00 */
[--C-:B------:R-:W-:Y:S02]  /*b910*/  @!P2 IMAD.X R13, R79, 0x1, R5.reuse, P4 ;  /* 0x000000014f0da824 */ /* 0x100fe400020e0605 */
[----:B------:R-:W-:Y:S01]  /*b920*/  @!P2 IMAD.X R7, R80, 0x1, R5, P6 ;  /* 0x000000015007a824 */ /* 0x000fe200030e0605 */
[CC--:B------:R-:W-:Y:S02]  /*b930*/  @!P1 IADD3 R4, P5, R9.reuse, R8.reuse, RZ ;  /* 0x0000000809049210 */ /* 0x0c0fe40007fbe0ff */
[----:B------:R-:W-:Y:S02]  /*b940*/  @!P1 IADD3 R8, P4, R78, R8, RZ ;  /* 0x000000084e089210 */ /* 0x000fe40007f9e0ff */
[----:B------:R-:W-:Y:S01]  /*b950*/  @!P0 IADD3 R10, P6, R9, R24, RZ ;  /* 0x00000018090a8210 */ /* 0x000fe20007fde0ff */
[----:B------:R-:W-:Y:S01]  /*b960*/  @!P1 IMAD.X R5, R79, 0x1, R0, P5 ;  /* 0x000000014f059824 */ /* 0x000fe200028e0600 */
[----:B0-----:R-:W-:-:S02]  /*b970*/  CS2R R20, SRZ ;  /* 0x0000000000147805 */ /* 0x001fc4000001ff00 */
[----:B------:R-:W-:Y:S02]  /*b980*/  @!P0 IADD3 R78, P5, R78, R24, RZ ;  /* 0x000000184e4e8210 */ /* 0x000fe40007fbe0ff */
[----:B------:R-:W-:Y:S02]  /*b990*/  CS2R R24, SRZ ;  /* 0x0000000000187805 */ /* 0x000fe4000001ff00 */
[----:B------:R-:W-:Y:S01]  /*b9a0*/  @!P0 SHF.L.U64.HI R14, R235, 0x1, R86 ;  /* 0x00000001eb0e8819 */ /* 0x000fe20000010256 */
[----:B------:R0:W5:Y:S04]  /*b9b0*/  @!P2 LD.E.64 R20, desc[UR6][R12.64] ;  /* 0x000000060c14a980 */ /* 0x000168000c101b00 */
[--C-:B------:R-:W-:Y:S02]  /*b9c0*/  @!P0 IMAD.X R11, R79, 0x1, R14.reuse, P6 ;  /* 0x000000014f0b8824 */ /* 0x100fe400030e060e */
[----:B------:R-:W-:Y:S01]  /*b9d0*/  @!P0 IMAD.X R79, R80, 0x1, R14, P5 ;  /* 0x00000001504f8824 */ /* 0x000fe200028e060e */
[----:B------:R1:W5:Y:S01]  /*b9e0*/  @!P2 LD.E.64 R24, desc[UR6][R6.64] ;  /* 0x000000060618a980 */ /* 0x000362000c101b00 */
[----:B0-----:R-:W-:-:S02]  /*b9f0*/  CS2R R12, SRZ ;  /* 0x00000000000c7805 */ /* 0x001fc4000001ff00 */
[----:B------:R-:W-:Y:S01]  /*ba00*/  CS2R R14, SRZ ;  /* 0x00000000000e7805 */ /* 0x000fe2000001ff00 */
[----:B------:R-:W-:Y:S01]  /*ba10*/  @!P1 IMAD.X R9, R80, 0x1, R0, P4 ;  /* 0x0000000150099824 */ /* 0x000fe200020e0600 */
[----:B-1----:R-:W-:Y:S02]  /*ba20*/  CS2R R6, SRZ ;  /* 0x0000000000067805 */ /* 0x002fe4000001ff00 */
[----:B------:R0:W5:Y:S04]  /*ba30*/  @!P1 LD.E.64 R12, desc[UR6][R4.64] ;  /* 0x00000006040c9980 */ /* 0x000168000c101b00 */
[----:B------:R1:W5:Y:S04]  /*ba40*/  @!P1 LD.E.64 R14, desc[UR6][R8.64] ;  /* 0x00000006080e9980 */ /* 0x000368000c101b00 */
[----:B------:R1:W5:Y:S01]  /*ba50*/  @!P0 LD.E.64 R6, desc[UR6][R78.64] ;  /* 0x000000064e068980 */ /* 0x000362000c101b00 */
[----:B0-----:R-:W-:-:S06]  /*ba60*/  CS2R R4, SRZ ;  /* 0x0000000000047805 */ /* 0x001fcc000001ff00 */
[----:B------:R1:W5:Y:S02]  /*ba70*/  @!P0 LD.E.64 R4, desc[UR6][R10.64] ;  /* 0x000000060a048980 */ /* 0x000364000c101b00 */
.L_x_1656:
[----:B------:R-:W-:Y:S05]  /*ba80*/  BSYNC B1 ;  /* 0x0000000000017941 */ /* 0x000fea0003800000 */
.L_x_1655:
[----:B------:R-:W0:Y:S01]  /*ba90*/  SYNCS.PHASECHK.TRANS64.TRYWAIT P0, [R16+URZ+0x30800], R81 ;  /* 0x03080051100075a7 */ /* 0x000e22000800017f */
[----:B-12--5:R-:W-:Y:S01]  /*baa0*/  IMAD.MOV.U32 R8, RZ, RZ, R12 ;  /* 0x000000ffff087224 */ /* 0x026fe200078e000c */
[----:B------:R-:W-:Y:S01]  /*bab0*/  BSSY B1, `(.L_x_1657) ;  /* 0x0000018000017945 */ /* 0x000fe20003800000 */
[----:B------:R-:W-:Y:S02]  /*bac0*/  IMAD.MOV.U32 R0, RZ, RZ, R13 ;  /* 0x000000ffff007224 */ /* 0x000fe400078e000d */
[----:B------:R-:W-:Y:S02]  /*bad0*/  IMAD.MOV.U32 R10, RZ, RZ, R4 ;  /* 0x000000ffff0a7224 */ /* 0x000fe400078e0004 */
[----:B----4-:R-:W-:Y:S01]  /*bae0*/  IMAD.MOV.U32 R9, RZ, RZ, R5 ;  /* 0x000000ffff097224 */ /* 0x010fe200078e0005 */
[----:B------:R-:W-:Y:S01]  /*baf0*/  PRMT R80, R8, 0x5410, R0 ;  /* 0x0000541008507816 */ /* 0x000fe20000000000 */
[----:B------:R-:W-:Y:S02]  /*bb00*/  IMAD.MOV.U32 R8, RZ, RZ, R30 ;  /* 0x000000ffff087224 */ /* 0x000fe400078e001e */
        /* <DEDUP_REMOVED lines=13> */
[----:B---3--:R-:W-:Y:S02]  /*bbe0*/  PRMT R79, R10, 0x5410, R9 ;  /* 0x000054100a4f7816 */ /* 0x008fe40000000009 */
[----:B------:R-:W-:Y:S02]  /*bbf0*/  PRMT R103, R103, 0x5410, R0 ;  /* 0x0000541067677816 */ /* 0x000fe40000000000 */
[----:B------:R-:W-:Y:S02]  /*bc00*/  PRMT R96, R8, 0x7610, R96 ;  /* 0x0000761008607816 */ /* 0x000fe40000000060 */
[----:B------:R-:W-:Y:S01]  /*bc10*/  VIADDMNMX R0, R3, -R93, 0x80, PT ;  /* 0x0000008003007446 */ /* 0x000fe2000380095d */
[----:B0-----:R-:W-:Y:S06]  /*bc20*/  @!P0 BRA `(.L_x_1658) ;  /* 0x0000024000348947 */ /* 0x001fec0003800000 */
.L_x_2048:
[----:B------:R-:W-:Y:S05]  /*bc30*/  BSYNC B1 ;  /* 0x0000000000017941 */ /* 0x000fea0003800000 */
.L_x_1657:
[----:B------:R-:W-:Y:S01]  /*bc40*/  ISETP.GE.AND P0, PT, R23, R0, PT ;  /* 0x000000001700720c */ /* 0x000fe20003f06270 */
[----:B------:R-:W-:Y:S01]  /*bc50*/  IMAD.MOV.U32 R3, RZ, RZ, R32 ;  /* 0x000000ffff037224 */ /* 0x000fe200078e0020 */
[----:B------:R-:W-:Y:S01]  /*bc60*/  BSSY B1, `(.L_x_1659) ;  /* 0x00000cc000017945 */ /* 0x000fe20003800000 */
[----:B------:R-:W-:-:S05]  /*bc70*/  IMAD.MOV.U32 R8, RZ, RZ, R33 ;  /* 0x000000ffff087224 */ /* 0x000fca00078e0021 */
[----:B------:R-:W-:-:S05]  /*bc80*/  PRMT R109, R3, 0x5410, R8 ;  /* 0x00005410036d7816 */ /* 0x000fca0000000008 */
        /* <DEDUP_REMOVED lines=9> */
[----:B-----5:R-:W1:Y:S01]  /*bd20*/  LDS.128 R8, [R116] ;  /* 0x0000000074087984 */ /* 0x020e620000000c00 */
[----:B------:R-:W-:Y:S02]  /*bd30*/  SHF.R.U32.HI R3, RZ, 0x10, R75 ;  /* 0x00000010ff037819 */ /* 0x000fe4000001164b */
[----:B0-----:R-:W-:Y:S02]  /*bd40*/  SHF.R.U32.HI R81, RZ, 0x10, R77 ;  /* 0x00000010ff517819 */ /* 0x001fe4000001164d */
[----:B------:R-:W-:Y:S02]  /*bd50*/  PRMT R3, R91, 0x5410, R3 ;  /* 0x000054105b037816 */ /* 0x000fe40000000003 */
[----:B------:R-:W-:Y:S02]  /*bd60*/  PRMT R81, R92, 0x5410, R81 ;  /* 0x000054105c517816 */ /* 0x000fe40000000051 */
[----:B------:R-:W-:Y:S01]  /*bd70*/  SHF.R.U64 R74, R74, 0x10, R75 ;  /* 0x000000104a4a7819 */ /* 0x000fe2000000124b */
[----:B------:R-:W-:Y:S01]  /*bd80*/  IMAD.U32 R92, R3, 0x10000, RZ ;  /* 0x00010000035c7824 */ /* 0x000fe200078e00ff */
[----:B------:R-:W-:Y:S01]  /*bd90*/  SHF.R.U64 R75, R76, 0x10, R77 ;  /* 0x000000104c4b7819 */ /* 0x000fe2000000124d */
[----:B------:R-:W-:Y:S01]  /*bda0*/  IMAD.U32 R91, R81, 0x10000, RZ ;  /* 0x00010000515b7824 */ /* 0x000fe200078e00ff */
[----:B------:R-:W-:-:S02]  /*bdb0*/  LOP3.LUT R76, R3, 0xffff0000, RZ, 0xc0, !PT ;  /* 0xffff0000034c7812 */ /* 0x000fc400078ec0ff */
[----:B------:R-:W-:Y:S02]  /*bdc0*/  LOP3.LUT R3, R81, 0xffff0000, RZ, 0xc0, !PT ;  /* 0xffff000051037812 */ /* 0x000fe400078ec0ff */
[----:B------:R-:W-:Y:S02]  /*bdd0*/  PRMT R75, R113, 0x5410, R75 ;  /* 0x00005410714b7816 */ /* 0x000fe4000000004b */
[----:B------:R-:W-:Y:S02]  /*bde0*/  PRMT R74, R115, 0x5432, R74 ;  /* 0x00005432734a7816 */ /* 0x000fe4000000004a */
[C---:B-1----:R-:W-:Y:S01]  /*bdf0*/  LOP3.LUT R77, R11.reuse, 0xffff0000, RZ, 0xc0, !PT ;  /* 0xffff00000b4d7812 */ /* 0x042fe200078ec0ff */
[----:B------:R-:W-:Y:S01]  /*be00*/  IMAD.U32 R81, R11, 0x10000, RZ ;  /* 0x000100000b517824 */ /* 0x000fe200078e00ff */
[C---:B------:R-:W-:Y:S01]  /*be10*/  LOP3.LUT R94, R10.reuse, 0xffff0000, RZ, 0xc0, !PT ;  /* 0xffff00000a5e7812 */ /* 0x040fe200078ec0ff */
[----:B------:R-:W-:Y:S02]  /*be20*/  IMAD.U32 R10, R10, 0x10000, RZ ;  /* 0x000100000a0a7824 */ /* 0x000fe400078e00ff */
[C---:B------:R-:W-:Y:S01]  /*be30*/  FMUL.FTZ R11, R77.reuse, R3 ;  /* 0x000000034d0b7220 */ /* 0x040fe20000410000 */
[----:B------:R-:W-:Y:S01]  /*be40*/  FMUL.FTZ R77, R77, R76 ;  /* 0x0000004c4d4d7220 */ /* 0x000fe20000410000 */
[C---:B------:R-:W-:Y:S01]  /*be50*/  FMUL.FTZ R93, R94.reuse, R91 ;  /* 0x0000005b5e5d7220 */ /* 0x040fe20000410000 */
[----:B------:R-:W-:Y:S01]  /*be60*/  FMUL.FTZ R94, R94, R92 ;  /* 0x0000005c5e5e7220 */ /* 0x000fe20000410000 */
[C---:B------:R-:W-:Y:S01]  /*be70*/  FFMA.FTZ R11, R81.reuse, R76, -R11 ;  /* 0x0000004c510b7223 */ /* 0x040fe2000001080b */
[----:B------:R-:W-:Y:S01]  /*be80*/  FFMA.FTZ R3, R81, R3, R77 ;  /* 0x0000000351037223 */ /* 0x000fe2000001004d */
[----:B------:R-:W-:Y:S01]  /*be90*/  FFMA.FTZ R93, R10, R92, -R93 ;  /* 0x0000005c0a5d7223 */ /* 0x000fe2000001085d */
        /* <DEDUP_REMOVED lines=8> */
[----:B------:R-:W-:Y:S01]  /*bf20*/  FMUL.FTZ R81, R81, R91 ;  /* 0x0000005b51517220 */ /* 0x000fe20000410000 */
[----:B------:R-:W-:Y:S02]  /*bf30*/  F2FP.BF16.F32.PACK_AB R10, R10, R93 ;  /* 0x0000005d0a0a723e */ /* 0x000fe400000010ff */
[C---:B------:R-:W-:Y:S01]  /*bf40*/  FFMA.FTZ R8, R76.reuse, R91, -R8 ;  /* 0x0000005b4c087223 */ /* 0x040fe20000010808 */
[----:B------:R-:W-:Y:S01]  /*bf50*/  FFMA.FTZ R81, R76, R77, R81 ;  /* 0x0000004d4c517223 */ /* 0x000fe20000010051 */
[C---:B------:R-:W-:Y:S01]  /*bf60*/  LOP3.LUT R76, R9.reuse, 0xffff0000, RZ, 0xc0, !PT ;  /* 0xffff0000094c7812 */ /* 0x040fe200078ec0ff */
[----:B------:R-:W-:Y:S01]  /*bf70*/  IMAD.U32 R9, R9, 0x10000, RZ ;  /* 0x0001000009097824 */ /* 0x000fe200078e00ff */
[----:B------:R-:W-:Y:S02]  /*bf80*/  F2FP.BF16.F32.PACK_AB R11, R3, R11 ;  /* 0x0000000b030b723e */ /* 0x000fe400000010ff */
[----:B------:R-:W-:Y:S01]  /*bf90*/  F2FP.BF16.F32.PACK_AB R8, R81, R8 ;  /* 0x000000085108723e */ /* 0x000fe200000010ff */
[C---:B------:R-:W-:Y:S01]  /*bfa0*/  FMUL.FTZ R77, R76.reuse, R75 ;  /* 0x0000004b4c4d7220 */ /* 0x040fe20000410000 */
[----:B------:R-:W-:-:S03]  /*bfb0*/  FMUL.FTZ R76, R76, R74 ;  /* 0x0000004a4c4c7220 */ /* 0x000fc60000410000 */
[C---:B------:R-:W-:Y:S01]  /*bfc0*/  FFMA.FTZ R74, R9.reuse, R74, -R77 ;  /* 0x0000004a094a7223 */ /* 0x040fe2000001084d */
[----:B------:R-:W-:-:S05]  /*bfd0*/  FFMA.FTZ R9, R9, R75, R76 ;  /* 0x0000004b09097223 */ /* 0x000fca000001004c */
[----:B------:R-:W-:-:S05]  /*bfe0*/  F2FP.BF16.F32.PACK_AB R9, R9, R74 ;  /* 0x0000004a0909723e */ /* 0x000fca00000010ff */
[----:B------:R1:W-:Y:S02]  /*bff0*/  STS.128 [R116], R8 ;  /* 0x0000000874007388 */ /* 0x0003e40000000c00 */
.L_x_1662:
[----:B------:R-:W-:Y:S05]  /*c000*/  BSYNC B2 ;  /* 0x0000000000027941 */ /* 0x000fea0003800000 */
.L_x_1661:
[----:B------:R-:W-:Y:S04]  /*c010*/  BSSY B2, `(.L_x_1663) ;  /* 0x0000030000027945 */ /* 0x000fe80003800000 */
[----:B------:R-:W-:Y:S05]  /*c020*/  @P1 BRA `(.L_x_1664) ;  /* 0x0000000000b81947 */ /* 0x000fea0003800000 */
[----:B-1---5:R-:W0:Y:S01]  /*c030*/  LDS.128 R8, [R116+0x4000] ;  /* 0x0040000074087984 */ /* 0x022e220000000c00 */
[----:B------:R-:W-:Y:S02]  /*c040*/  SHF.R.U32.HI R74, RZ, 0x10, R73 ;  /* 0x00000010ff4a7819 */ /* 0x000fe40000011649 */
[----:B------:R-:W-:Y:S02]  /*c050*/  SHF.R.U32.HI R3, RZ, 0x10, R71 ;  /* 0x00000010ff037819 */ /* 0x000fe40000011647 */
[----:B------:R-:W-:Y:S02]  /*c060*/  PRMT R74, R114, 0x5432, R74 ;  /* 0x00005432724a7816 */ /* 0x000fe4000000004a */
[----:B------:R-:W-:Y:S02]  /*c070*/  PRMT R3, R112, 0x5410, R3 ;  /* 0x0000541070037816 */ /* 0x000fe40000000003 */
[----:B------:R-:W-:Y:S01]  /*c080*/  SHF.R.U64 R70, R70, 0x10, R71 ;  /* 0x0000001046467819 */ /* 0x000fe20000001247 */
[C---:B------:R-:W-:Y:S01]  /*c090*/  IMAD.U32 R75, R74.reuse, 0x10000, RZ ;  /* 0x000100004a4b7824 */ /* 0x040fe200078e00ff */
[----:B------:R-:W-:Y:S01]  /*c0a0*/  LOP3.LUT R74, R74, 0xffff0000, RZ, 0xc0, !PT ;  /* 0xffff00004a4a7812 */ /* 0x000fe200078ec0ff */
[C---:B------:R-:W-:Y:S01]  /*c0b0*/  IMAD.U32 R76, R3.reuse, 0x10000, RZ ;  /* 0x00010000034c7824 */ /* 0x040fe200078e00ff */
[----:B------:R-:W-:-:S02]  /*c0c0*/  LOP3.LUT R71, R3, 0xffff0000, RZ, 0xc0, !PT ;  /* 0xffff000003477812 */ /* 0x000fc400078ec0ff */
[----:B------:R-:W-:Y:S02]  /*c0d0*/  SHF.R.U64 R72, R72, 0x10, R73 ;  /* 0x0000001048487819 */ /* 0x000fe40000001249 */
[----:B------:R-:W-:Y:S02]  /*c0e0*/  PRMT R3, R112, 0x5432, R70 ;  /* 0x0000543270037816 */ /* 0x000fe40000000046 */
[----:B------:R-:W-:Y:S02]  /*c0f0*/  PRMT R70, R113, 0x5432, R72 ;  /* 0x0000543271467816 */ /* 0x000fe40000000048 */
[C---:B0-----:R-:W-:Y:S01]  /*c100*/  LOP3.LUT R81, R10.reuse, 0xffff0000, RZ, 0xc0, !PT ;  /* 0xffff00000a517812 */ /* 0x041fe200078ec0ff */
[----:B------:R-:W-:Y:S01]  /*c110*/  IMAD.U32 R10, R10, 0x10000, RZ ;  /* 0x000100000a0a7824 */ /* 0x000fe200078e00ff */
[----:B------:R-:W-:Y:S01]  /*c120*/  LOP3.LUT R72, R8, 0xffff0000, RZ, 0xc0, !PT ;  /* 0xffff000008487812 */ /* 0x000fe200078ec0ff */
[----:B------:R-:W-:Y:S02]  /*c130*/  IMAD.U32 R73, R11, 0x10000, RZ ;  /* 0x000100000b497824 */ /* 0x000fe400078e00ff */
[C---:B------:R-:W-:Y:S01]  /*c140*/  FMUL.FTZ R77, R81.reuse, R75 ;  /* 0x0000004b514d7220 */ /* 0x040fe20000410000 */
[----:B------:R-:W-:-:S03]  /*c150*/  FMUL.FTZ R81, R81, R76 ;  /* 0x0000004c51517220 */ /* 0x000fc60000410000 */
[C---:B------:R-:W-:Y:S01]  /*c160*/  FFMA.FTZ R77, R10.reuse, R76, -R77 ;  /* 0x0000004c0a4d7223 */ /* 0x040fe2000001084d */
[----:B------:R-:W-:Y:S01]  /*c170*/  FFMA.FTZ R10, R10, R75, R81 ;  /* 0x0000004b0a0a7223 */ /* 0x000fe20000010051 */
[----:B------:R-:W-:-:S04]  /*c180*/  LOP3.LUT R75, R11, 0xffff0000, RZ, 0xc0, !PT ;  /* 0xffff00000b4b7812 */ /* 0x000fc800078ec0ff */
[----:B------:R-:W-:Y:S01]  /*c190*/  F2FP.BF16.F32.PACK_AB R10, R10, R77 ;  /* 0x0000004d0a0a723e */ /* 0x000fe200000010ff */
[C---:B------:R-:W-:Y:S01]  /*c1a0*/  FMUL.FTZ R11, R75.reuse, R74 ;  /* 0x0000004a4b0b7220 */ /* 0x040fe20000410000 */
[----:B------:R-:W-:-:S03]  /*c1b0*/  FMUL.FTZ R75, R75, R71 ;  /* 0x000000474b4b7220 */ /* 0x000fc60000410000 */
[C---:B------:R-:W-:Y:S01]  /*c1c0*/  FFMA.FTZ R11, R73.reuse, R71, -R11 ;  /* 0x00000047490b7223 */ /* 0x040fe2000001080b */
[----:B------:R-:W-:Y:S01]  /*c1d0*/  FFMA.FTZ R74, R73, R74, R75 ;  /* 0x0000004a494a7223 */ /* 0x000fe2000001004b */
[----:B------:R-:W-:Y:S02]  /*c1e0*/  IMAD.U32 R73, R8, 0x10000, RZ ;  /* 0x0001000008497824 */ /* 0x000fe400078e00ff */
[C---:B------:R-:W-:Y:S01]  /*c1f0*/  IMAD.U32 R8, R70.reuse, 0x10000, RZ ;  /* 0x0001000046087824 */ /* 0x040fe200078e00ff */
[----:B------:R-:W-:Y:S01]  /*c200*/  LOP3.LUT R70, R70, 0xffff0000, RZ, 0xc0, !PT ;  /* 0xffff000046467812 */ /* 0x000fe200078ec0ff */
[C---:B------:R-:W-:Y:S01]  /*c210*/  IMAD.U32 R71, R9.reuse, 0x10000, RZ ;  /* 0x0001000009477824 */ /* 0x040fe200078e00ff */
[----:B------:R-:W-:Y:S01]  /*c220*/  LOP3.LUT R9, R9, 0xffff0000, RZ, 0xc0, !PT ;  /* 0xffff000009097812 */ /* 0x000fe200078ec0ff */
[C---:B------:R-:W-:Y:S02]  /*c230*/  IMAD.U32 R75, R3.reuse, 0x10000, RZ ;  /* 0x00010000034b7824 */ /* 0x040fe400078e00ff */
[C---:B------:R-:W-:Y:S01]  /*c240*/  FMUL.FTZ R76, R72.reuse, R8 ;  /* 0x00000008484c7220 */ /* 0x040fe20000410000 */
[----:B------:R-:W-:Y:S01]  /*c250*/  LOP3.LUT R3, R3, 0xffff0000, RZ, 0xc0, !PT ;  /* 0xffff000003037812 */ /* 0x000fe200078ec0ff */
[----:B------:R-:W-:-:S02]  /*c260*/  FMUL.FTZ R72, R72, R75 ;  /* 0x0000004b48487220 */ /* 0x000fc40000410000 */
[----:B------:R-:W-:Y:S01]  /*c270*/  FFMA.FTZ R76, R73, R75, -R76 ;  /* 0x0000004b494c7223 */ /* 0x000fe2000001084c */
[C---:B------:R-:W-:Y:S01]  /*c280*/  FMUL.FTZ R75, R9.reuse, R70 ;  /* 0x00000046094b7220 */ /* 0x040fe20000410000 */
[----:B------:R-:W-:Y:S01]  /*c290*/  FMUL.FTZ R9, R9, R3 ;  /* 0x0000000309097220 */ /* 0x000fe20000410000 */
[----:B------:R-:W-:Y:S01]  /*c2a0*/  FFMA.FTZ R8, R73, R8, R72 ;  /* 0x0000000849087223 */ /* 0x000fe20000010048 */
[----:B------:R-:W-:Y:S01]  /*c2b0*/  F2FP.BF16.F32.PACK_AB R11, R74, R11 ;  /* 0x0000000b4a0b723e */ /* 0x000fe200000010ff */
[C---:B------:R-:W-:Y:S01]  /*c2c0*/  FFMA.FTZ R75, R71.reuse, R3, -R75 ;  /* 0x00000003474b7223 */ /* 0x040fe2000001084b */
[----:B------:R-:W-:Y:S02]  /*c2d0*/  FFMA.FTZ R9, R71, R70, R9 ;  /* 0x0000004647097223 */ /* 0x000fe40000010009 */
[----:B------:R-:W-:-:S03]  /*c2e0*/  F2FP.BF16.F32.PACK_AB R8, R8, R76 ;  /* 0x0000004c0808723e */ /* 0x000fc600000010ff */
[----:B------:R-:W-:-:S05]  /*c2f0*/  F2FP.BF16.F32.PACK_AB R9, R9, R75 ;  /* 0x0000004b0909723e */ /* 0x000fca00000010ff */
[----:B------:R2:W-:Y:S02]  /*c300*/  STS.128 [R116+0x4000], R8 ;  /* 0x0040000874007388 */ /* 0x0005e40000000c00 */
.L_x_1664:
[----:B------:R-:W-:Y:S05]  /*c310*/  BSYNC B2 ;  /* 0x0000000000027941 */ /* 0x000fea0003800000 */
.L_x_1663:
[----:B------:R-:W-:Y:S04]  /*c320*/  BSSY B2, `(.L_x_1665) ;  /* 0x0000030000027945 */ /* 0x000fe80003800000 */
[----:B------:R-:W-:Y:S05]  /*c330*/  @P2 BRA `(.L_x_1666) ;  /* 0x0000000000b82947 */ /* 0x000fea0003800000 */
[----:B-12--5:R-:W1:Y:S01]  /*c340*/  LDS.128 R8, [R116+0x8000] ;  /* 0x0080000074087984 */ /* 0x026e620000000c00 */
[--C-:B------:R-:W-:Y:S02]  /*c350*/  SHF.R.U64 R3, R66, 0x10, R67.reuse ;  /* 0x0000001042037819 */ /* 0x100fe40000001243 */
[----:B------:R-:W-:Y:S02]  /*c360*/  SHF.R.U32.HI R66, RZ, 0x10, R67 ;  /* 0x00000010ff427819 */ /* 0x000fe40000011643 */
[--C-:B------:R-:W-:Y:S02]  /*c370*/  SHF.R.U64 R67, R68, 0x10, R69.reuse ;  /* 0x0000001044437819 */ /* 0x100fe40000001245 */
[----:B------:R-:W-:Y:S02]  /*c380*/  SHF.R.U32.HI R68, RZ, 0x10, R69 ;  /* 0x00000010ff447819 */ /* 0x000fe40000011645 */
[----:B------:R-:W-:Y:S02]  /*c390*/  PRMT R66, R111, 0x5432, R66 ;  /* 0x000054326f427816 */ /* 0x000fe40000000042 */
[----:B------:R-:W-:-:S02]  /*c3a0*/  PRMT R68, R110, 0x5432, R68 ;  /* 0x000054326e447816 */ /* 0x000fc40000000044 */
[----:B------:R-:W-:Y:S02]  /*c3b0*/  PRMT R69, R111, 0x5410, R3 ;  /* 0x000054106f457816 */ /* 0x000fe40000000003 */
[----:B------:R-:W-:Y:S01]  /*c3c0*/  LOP3.LUT R75, R66, 0xffff0000, RZ, 0xc0, !PT ;  /* 0xffff0000424b7812 */ /* 0x000fe200078ec0ff */
[----:B------:R-:W-:Y:S01]  /*c3d0*/  IMAD.U32 R74, R68, 0x10000, RZ ;  /* 0x00010000444a7824 */ /* 0x000fe200078e00ff */
[----:B------:R-:W-:Y:S02]  /*c3e0*/  PRMT R67, R110, 0x5410, R67 ;  /* 0x000054106e437816 */ /* 0x000fe40000000043 */
[----:B------:R-:W-:Y:S02]  /*c3f0*/  LOP3.LUT R68, R68, 0xffff0000, RZ, 0xc0, !PT ;  /* 0xffff000044447812 */ /* 0x000fe400078ec0ff */
[----:B-1----:R-:W-:Y:S01]  /*c400*/  LOP3.LUT R70, R10, 0xffff0000, RZ, 0xc0, !PT ;  /* 0xffff00000a467812 */ /* 0x002fe200078ec0ff */
[C---:B------:R-:W-:Y:S01]  /*c410*/  IMAD.U32 R73, R8.reuse, 0x10000, RZ ;  /* 0x0001000008497824 */ /* 0x040fe200078e00ff */
[----:B------:R-:W-:Y:S01]  /*c420*/  LOP3.LUT R71, R8, 0xffff0000, RZ, 0xc0, !PT ;  /* 0xffff000008477812 */ /* 0x000fe200078ec0ff */
[----:B------:R-:W-:-:S02]  /*c430*/  IMAD.U32 R8, R66, 0x10000, RZ ;  /* 0x0001000042087824 */ /* 0x000fc400078e00ff */
[----:B------:R-:W-:Y:S02]  /*c440*/  IMAD.U32 R3, R10, 0x10000, RZ ;  /* 0x000100000a037824 */ /* 0x000fe400078e00ff */
[C---:B------:R-:W-:Y:S01]  /*c450*/  FMUL.FTZ R66, R70.reuse, R74 ;  /* 0x0000004a46427220 */ /* 0x040fe20000410000 */
[C---:B------:R-:W-:Y:S01]  /*c460*/  IMAD.U32 R10, R11.reuse, 0x10000, RZ ;  /* 0x000100000b0a7824 */ /* 0x040fe200078e00ff */
[----:B------:R-:W-:Y:S01]  /*c470*/  LOP3.LUT R11, R11, 0xffff0000, RZ, 0xc0, !PT ;  /* 0xffff00000b0b7812 */ /* 0x000fe200078ec0ff */
[-C--:B------:R-:W-:Y:S01]  /*c480*/  FMUL.FTZ R70, R70, R8.reuse ;  /* 0x0000000846467220 */ /* 0x080fe20000410000 */
[----:B------:R-:W-:Y:S01]  /*c490*/  FFMA.FTZ R66, R3, R8, -R66 ;  /* 0x0000000803427223 */ /* 0x000fe20000010842 */
[C---:B------:R-:W-:Y:S01]  /*c4a0*/  IMAD.U32 R72, R9.reuse, 0x10000, RZ ;  /* 0x0001000009487824 */ /* 0x040fe200078e00ff */
[----:B------:R-:W-:Y:S01]  /*c4b0*/  LOP3.LUT R9, R9, 0xffff0000, RZ, 0xc0, !PT ;  /* 0xffff000009097812 */ /* 0x000fe200078ec0ff */
[----:B------:R-:W-:Y:S01]  /*c4c0*/  FFMA.FTZ R70, R3, R74, R70 ;  /* 0x0000004a03467223 */ /* 0x000fe20000010046 */
[----:B------:R-:W-:Y:S01]  /*c4d0*/  FMUL.FTZ R76, R11, R68 ;  /* 0x000000440b4c7220 */ /* 0x000fe20000410000 */
[----:B------:R-:W-:-:S02]  /*c4e0*/  IMAD.U32 R3, R67, 0x10000, RZ ;  /* 0x0001000043037824 */ /* 0x000fc400078e00ff */
[-C--:B------:R-:W-:Y:S01]  /*c4f0*/  FMUL.FTZ R11, R11, R75.reuse ;  /* 0x0000004b0b0b7220 */ /* 0x080fe20000410000 */
[----:B------:R-:W-:Y:S01]  /*c500*/  IMAD.U32 R8, R69, 0x10000, RZ ;  /* 0x0001000045087824 */ /* 0x000fe200078e00ff */
[----:B------:R-:W-:Y:S01]  /*c510*/  LOP3.LUT R67, R67, 0xffff0000, RZ, 0xc0, !PT ;  /* 0xffff000043437812 */ /* 0x000fe200078ec0ff */
[C---:B------:R-:W-:Y:S01]  /*c520*/  FFMA.FTZ R76, R10.reuse, R75, -R76 ;  /* 0x0000004b0a4c7223 */ /* 0x040fe2000001084c */
[----:B------:R-:W-:Y:S01]  /*c530*/  LOP3.LUT R69, R69, 0xffff0000, RZ, 0xc0, !PT ;  /* 0xffff000045457812 */ /* 0x000fe200078ec0ff */
[----:B------:R-:W-:Y:S01]  /*c540*/  FFMA.FTZ R11, R10, R68, R11 ;  /* 0x000000440a0b7223 */ /* 0x000fe2000001000b */
[----:B------:R-:W-:Y:S01]  /*c550*/  FMUL.FTZ R10, R71, R3 ;  /* 0x00000003470a7220 */ /* 0x000fe20000410000 */
[----:B------:R-:W-:Y:S01]  /*c560*/  FMUL.FTZ R68, R9, R67 ;  /* 0x0000004309447220 */ /* 0x000fe20000410000 */
        /* <DEDUP_REMOVED lines=8> */
[----:B------:R-:W-:Y:S02]  /*c5f0*/  F2FP.BF16.F32.PACK_AB R8, R71, R8 ;  /* 0x000000084708723e */ /* 0x000fe400000010ff */
[----:B------:R-:W-:-:S05]  /*c600*/  F2FP.BF16.F32.PACK_AB R9, R9, R68 ;  /* 0x000000440909723e */ /* 0x000fca00000010ff */
[----:B------:R3:W-:Y:S02]  /*c610*/  STS.128 [R116+0x8000], R8 ;  /* 0x0080000874007388 */ /* 0x0007e40000000c00 */
.L_x_1666:
[----:B------:R-:W-:Y:S05]  /*c620*/  BSYNC B2 ;  /* 0x0000000000027941 */ /* 0x000fea0003800000 */
.L_x_1665:
[----:B------:R-:W-:Y:S05]  /*c630*/  @P3 BRA `(.L_x_1660) ;  /* 0x0000000000b83947 */ /* 0x000fea0003800000 */
[----:B-123-5:R-:W1:Y:S01]  /*c640*/  LDS.128 R8, [R116+0xc000] ;  /* 0x00c0000074087984 */ /* 0x02ee620000000c00 */
        /* <DEDUP_REMOVED lines=8> */
[C---:B------:R-:W-:Y:S01]  /*c6d0*/  IMAD.U32 R69, R64.reuse, 0x10000, RZ ;  /* 0x0001000040457824 */ /* 0x040fe200078e00ff */
[----:B------:R-:W-:Y:S02]  /*c6e0*/  LOP3.LUT R64, R64, 0xffff0000, RZ, 0xc0, !PT ;  /* 0xffff000040407812 */ /* 0x000fe400078ec0ff */
[----:B------:R-:W-:Y:S02]  /*c6f0*/  PRMT R3, R98, 0x5432, R3 ;  /* 0x0000543262037816 */ /* 0x000fe40000000003 */
[----:B-1----:R-:W-:Y:S01]  /*c700*/  LOP3.LUT R65, R10, 0xffff0000, RZ, 0xc0, !PT ;  /* 0xffff00000a417812 */ /* 0x002fe200078ec0ff */
[C---:B------:R-:W-:Y:S01]  /*c710*/  IMAD.U32 R68, R8.reuse, 0x10000, RZ ;  /* 0x0001000008447824 */ /* 0x040fe200078e00ff */
[----:B------:R-:W-:Y:S01]  /*c720*/  LOP3.LUT R66, R8, 0xffff0000, RZ, 0xc0, !PT ;  /* 0xffff000008427812 */ /* 0x000fe200078ec0ff */
[----:B------:R-:W-:-:S02]  /*c730*/  IMAD.U32 R8, R62, 0x10000, RZ ;  /* 0x000100003e087824 */ /* 0x000fc400078e00ff */
[----:B------:R-:W-:Y:S02]  /*c740*/  IMAD.U32 R63, R10, 0x10000, RZ ;  /* 0x000100000a3f7824 */ /* 0x000fe400078e00ff */
[-C--:B------:R-:W-:Y:S01]  /*c750*/  FMUL.FTZ R62, R65, R69.reuse ;  /* 0x00000045413e7220 */ /* 0x080fe20000410000 */
[C---:B------:R-:W-:Y:S01]  /*c760*/  IMAD.U32 R10, R11.reuse, 0x10000, RZ ;  /* 0x000100000b0a7824 */ /* 0x040fe200078e00ff */
[----:B------:R-:W-:Y:S01]  /*c770*/  LOP3.LUT R11, R11, 0xffff0000, RZ, 0xc0, !PT ;  /* 0xffff00000b0b7812 */ /* 0x000fe200078ec0ff */
[-C--:B------:R-:W-:Y:S01]  /*c780*/  FMUL.FTZ R65, R65, R8.reuse ;  /* 0x0000000841417220 */ /* 0x080fe20000410000 */
[----:B------:R-:W-:Y:S01]  /*c790*/  FFMA.FTZ R62, R63, R8, -R62 ;  /* 0x000000083f3e7223 */ /* 0x000fe2000001083e */
[C---:B------:R-:W-:Y:S01]  /*c7a0*/  IMAD.U32 R67, R9.reuse, 0x10000, RZ ;  /* 0x0001000009437824 */ /* 0x040fe200078e00ff */
[----:B------:R-:W-:Y:S01]  /*c7b0*/  LOP3.LUT R9, R9, 0xffff0000, RZ, 0xc0, !PT ;  /* 0xffff000009097812 */ /* 0x000fe200078ec0ff */
[----:B------:R-:W-:Y:S01]  /*c7c0*/  FMUL.FTZ R71, R11, R64 ;  /* 0x000000400b477220 */ /* 0x000fe20000410000 */
[----:B------:R-:W-:Y:S01]  /*c7d0*/  FFMA.FTZ R65, R63, R69, R65 ;  /* 0x000000453f417223 */ /* 0x000fe20000010041 */
[----:B------:R-:W-:-:S02]  /*c7e0*/  IMAD.U32 R8, R99, 0x10000, RZ ;  /* 0x0001000063087824 */ /* 0x000fc400078e00ff */
[-C--:B------:R-:W-:Y:S01]  /*c7f0*/  FMUL.FTZ R11, R11, R70.reuse ;  /* 0x000000460b0b7220 */ /* 0x080fe20000410000 */
[----:B------:R-:W-:Y:S01]  /*c800*/  IMAD.U32 R63, R3, 0x10000, RZ ;  /* 0x00010000033f7824 */ /* 0x000fe200078e00ff */
[----:B------:R-:W-:Y:S01]  /*c810*/  LOP3.LUT R99, R99, 0xffff0000, RZ, 0xc0, !PT ;  /* 0xffff000063637812 */ /* 0x000fe200078ec0ff */
[C---:B------:R-:W-:Y:S01]  /*c820*/  FFMA.FTZ R71, R10.reuse, R70, -R71 ;  /* 0x000000460a477223 */ /* 0x040fe20000010847 */
[----:B------:R-:W-:Y:S01]  /*c830*/  LOP3.LUT R3, R3, 0xffff0000, RZ, 0xc0, !PT ;  /* 0xffff000003037812 */ /* 0x000fe200078ec0ff */
[----:B------:R-:W-:Y:S01]  /*c840*/  FFMA.FTZ R11, R10, R64, R11 ;  /* 0x000000400a0b7223 */ /* 0x000fe2000001000b */
[CC--:B------:R-:W-:Y:S01]  /*c850*/  FMUL.FTZ R10, R66.reuse, R8.reuse ;  /* 0x00000008420a7220 */ /* 0x0c0fe20000410000 */
[C---:B------:R-:W-:Y:S01]  /*c860*/  FMUL.FTZ R64, R9.reuse, R99 ;  /* 0x0000006309407220 */ /* 0x040fe20000410000 */
[----:B------:R-:W-:Y:S01]  /*c870*/  FMUL.FTZ R66, R66, R63 ;  /* 0x0000003f42427220 */ /* 0x000fe20000410000 */
[----:B------:R-:W-:Y:S01]  /*c880*/  FMUL.FTZ R9, R9, R3 ;  /* 0x0000000309097220 */ /* 0x000fe20000410000 */
        /* <DEDUP_REMOVED lines=9> */
.L_x_1660:
[----:B------:R-:W-:Y:S05]  /*c920*/  BSYNC B1 ;  /* 0x0000000000017941 */ /* 0x000fea0003800000 */
.L_x_1659:
[----:B------:R-:W-:Y:S01]  /*c930*/  VIADD R3, R23, 0x20 ;  /* 0x0000002017037836 */ /* 0x000fe20000000000 */
[----:B------:R-:W-:Y:S04]  /*c940*/  BSSY B1, `(.L_x_1667) ;  /* 0x00000cb000017945 */ /* 0x000fe80003800000 */
[----:B------:R-:W-:-:S13]  /*c950*/  ISETP.GE.AND P0, PT, R3, R0, PT ;  /* 0x000000000300720c */ /* 0x000fda0003f06270 */
[----:B------:R-:W-:Y:S05]  /*c960*/  @P0 BRA `(.L_x_1668) ;  /* 0x0000000c00200947 */ /* 0x000fea0003800000 */
[----:B------:R0:W5:Y:S01]  /*c970*/  LDL R70, [R1+0x30] ;  /* 0x0000300001467983 */ /* 0x0001620000100800 */
[----:B------:R-:W1:Y:S01]  /*c980*/  LDC R3, c[0x0][0x3f4] ;  /* 0x0000fd00ff037b82 */ /* 0x000e620000000800 */
[----:B------:R-:W-:Y:S01]  /*c990*/  BSSY B2, `(.L_x_1669) ;  /* 0x0000034000027945 */ /* 0x000fe20003800000 */
[-C--:B-1----:R-:W-:Y:S02]  /*c9a0*/  ISETP.GE.AND P0, PT, R200, R3.reuse, PT ;  /* 0x00000003c800720c */ /* 0x082fe40003f06270 */
[-C--:B------:R-:W-:Y:S02]  /*c9b0*/  ISETP.GE.AND P1, PT, R234, R3.reuse, PT ;  /* 0x00000003ea00720c */ /* 0x080fe40003f26270 */
[-C--:B------:R-:W-:Y:S02]  /*c9c0*/  ISETP.GE.AND P2, PT, R233, R3.reuse, PT ;  /* 0x00000003e900720c */ /* 0x080fe40003f46270 */
[----:B------:R-:W-:-:S07]  /*c9d0*/  ISETP.GE.AND P3, PT, R235, R3, PT ;  /* 0x00000003eb00720c */ /* 0x000fce0003f66270 */
[----:B0-----:R-:W-:Y:S06]  /*c9e0*/  @P0 BRA `(.L_x_1670) ;  /* 0x0000000000b80947 */ /* 0x001fec0003800000 */
[----:B--2345:R-:W0:Y:S01]  /*c9f0*/  LDS.128 R8, [R70+0x1000] ;  /* 0x0010000046087984 */ /* 0x03ce220000000c00 */
[--C-:B------:R-:W-:Y:S02]  /*ca00*/  SHF.R.U64 R62, R58, 0x10, R59.reuse ;  /* 0x000000103a3e7819 */ /* 0x100fe4000000123b */
[----:B------:R-:W-:Y:S02]  /*ca10*/  SHF.R.U32.HI R58, RZ, 0x10, R59 ;  /* 0x00000010ff3a7819 */ /* 0x000fe4000001163b */
[--C-:B------:R-:W-:Y:S02]  /*ca20*/  SHF.R.U64 R59, R60, 0x10, R61.reuse ;  /* 0x000000103c3b7819 */ /* 0x100fe4000000123d */
[----:B------:R-:W-:Y:S02]  /*ca30*/  SHF.R.U32.HI R61, RZ, 0x10, R61 ;  /* 0x00000010ff3d7819 */ /* 0x000fe4000001163d */
[C---:B------:R-:W-:Y:S02]  /*ca40*/  PRMT R3, R107.reuse, 0x5410, R62 ;  /* 0x000054106b037816 */ /* 0x040fe4000000003e */
[----:B------:R-:W-:-:S02]  /*ca50*/  PRMT R107, R107, 0x5432, R58 ;  /* 0x000054326b6b7816 */ /* 0x000fc4000000003a */
[C---:B------:R-:W-:Y:S02]  /*ca60*/  PRMT R58, R108.reuse, 0x5410, R59 ;  /* 0x000054106c3a7816 */ /* 0x040fe4000000003b */
[----:B------:R-:W-:Y:S01]  /*ca70*/  PRMT R108, R108, 0x5432, R61 ;  /* 0x000054326c6c7816 */ /* 0x000fe2000000003d */
[C---:B------:R-:W-:Y:S01]  /*ca80*/  IMAD.U32 R67, R107.reuse, 0x10000, RZ ;  /* 0x000100006b437824 */ /* 0x040fe200078e00ff */
[----:B------:R-:W-:Y:S02]  /*ca90*/  LOP3.LUT R65, R107, 0xffff0000, RZ, 0xc0, !PT ;  /* 0xffff00006b417812 */ /* 0x000fe400078ec0ff */
[C---:B------:R-:W-:Y:S01]  /*caa0*/  LOP3.LUT R61, R108.reuse, 0xffff0000, RZ, 0xc0, !PT ;  /* 0xffff00006c3d7812 */ /* 0x040fe200078ec0ff */
[----:B------:R-:W-:Y:S01]  /*cab0*/  IMAD.U32 R63, R108, 0x10000, RZ ;  /* 0x000100006c3f7824 */ /* 0x000fe200078e00ff */
[C---:B0-----:R-:W-:Y:S01]  /*cac0*/  LOP3.LUT R62, R10.reuse, 0xffff0000, RZ, 0xc0, !PT ;  /* 0xffff00000a3e7812 */ /* 0x041fe200078ec0ff */
[----:B------:R-:W-:Y:S01]  /*cad0*/  IMAD.U32 R60, R10, 0x10000, RZ ;  /* 0x000100000a3c7824 */ /* 0x000fe200078e00ff */
[C---:B------:R-:W-:Y:S01]  /*cae0*/  LOP3.LUT R64, R11.reuse, 0xffff0000, RZ, 0xc0, !PT ;  /* 0xffff00000b407812 */ /* 0x040fe200078ec0ff */
[----:B------:R-:W-:-:S02]  /*caf0*/  IMAD.U32 R10, R11, 0x10000, RZ ;  /* 0x000100000b0a7824 */ /* 0x000fc400078e00ff */
[C---:B------:R-:W-:Y:S01]  /*cb00*/  FMUL.FTZ R69, R62.reuse, R63 ;  /* 0x0000003f3e457220 */ /* 0x040fe20000410000 */
[----:B------:R-:W-:Y:S01]  /*cb10*/  FMUL.FTZ R66, R62, R67 ;  /* 0x000000433e427220 */ /* 0x000fe20000410000 */
[----:B------:R-:W-:Y:S01]  /*cb20*/  FMUL.FTZ R71, R64, R61 ;  /* 0x0000003d40477220 */ /* 0x000fe20000410000 */
[----:B------:R-:W-:Y:S02]  /*cb30*/  IMAD.U32 R11, R8, 0x10000, RZ ;  /* 0x00010000080b7824 */ /* 0x000fe400078e00ff */
[----:B------:R-:W-:Y:S01]  /*cb40*/  FFMA.FTZ R62, R60, R67, -R69 ;  /* 0x000000433c3e7223 */ /* 0x000fe20000010845 */
[----:B------:R-:W-:Y:S01]  /*cb50*/  FMUL.FTZ R67, R64, R65 ;  /* 0x0000004140437220 */ /* 0x000fe20000410000 */
[C---:B------:R-:W-:Y:S02]  /*cb60*/  IMAD.U32 R59, R9.reuse, 0x10000, RZ ;  /* 0x00010000093b7824 */ /* 0x040fe400078e00ff */
[----:B------:R-:W-:Y:S01]  /*cb70*/  FFMA.FTZ R63, R60, R63, R66 ;  /* 0x0000003f3c3f7223 */ /* 0x000fe20000010042 */
[----:B------:R-:W-:Y:S01]  /*cb80*/  IMAD.U32 R64, R58, 0x10000, RZ ;  /* 0x000100003a407824 */ /* 0x000fe200078e00ff */
[----:B------:R-:W-:Y:S01]  /*cb90*/  LOP3.LUT R8, R8, 0xffff0000, RZ, 0xc0, !PT ;  /* 0xffff000008087812 */ /* 0x000fe200078ec0ff */
[----:B------:R-:W-:Y:S01]  /*cba0*/  FFMA.FTZ R60, R10, R65, -R71 ;  /* 0x000000410a3c7223 */ /* 0x000fe20000010847 */
[----:B------:R-:W-:Y:S01]  /*cbb0*/  LOP3.LUT R9, R9, 0xffff0000, RZ, 0xc0, !PT ;  /* 0xffff000009097812 */ /* 0x000fe200078ec0ff */
[C---:B------:R-:W-:Y:S01]  /*cbc0*/  IMAD.U32 R65, R3.reuse, 0x10000, RZ ;  /* 0x0001000003417824 */ /* 0x040fe200078e00ff */
[----:B------:R-:W-:Y:S01]  /*cbd0*/  LOP3.LUT R58, R58, 0xffff0000, RZ, 0xc0, !PT ;  /* 0xffff00003a3a7812 */ /* 0x000fe200078ec0ff */
[----:B------:R-:W-:Y:S01]  /*cbe0*/  FFMA.FTZ R61, R10, R61, R67 ;  /* 0x0000003d0a3d7223 */ /* 0x000fe20000010043 */
[----:B------:R-:W-:Y:S01]  /*cbf0*/  LOP3.LUT R66, R3, 0xffff0000, RZ, 0xc0, !PT ;  /* 0xffff000003427812 */ /* 0x000fe200078ec0ff */
[C---:B------:R-:W-:Y:S01]  /*cc00*/  FMUL.FTZ R10, R8.reuse, R64 ;  /* 0x00000040080a7220 */ /* 0x040fe20000410000 */
[----:B------:R-:W-:Y:S01]  /*cc10*/  FMUL.FTZ R3, R8, R65 ;  /* 0x0000004108037220 */ /* 0x000fe20000410000 */
[----:B------:R-:W-:-:S02]  /*cc20*/  FMUL.FTZ R68, R9, R58 ;  /* 0x0000003a09447220 */ /* 0x000fc40000410000 */
[----:B------:R-:W-:Y:S01]  /*cc30*/  FMUL.FTZ R67, R9, R66 ;  /* 0x0000004209437220 */ /* 0x000fe20000410000 */
[C---:B------:R-:W-:Y:S01]  /*cc40*/  FFMA.FTZ R8, R11.reuse, R65, -R10 ;  /* 0x000000410b087223 */ /* 0x040fe2000001080a */
[----:B------:R-:W-:Y:S01]  /*cc50*/  FFMA.FTZ R3, R11, R64, R3 ;  /* 0x000000400b037223 */ /* 0x000fe20000010003 */
[C---:B------:R-:W-:Y:S01]  /*cc60*/  FFMA.FTZ R9, R59.reuse, R66, -R68 ;  /* 0x000000423b097223 */ /* 0x040fe20000010844 */
[----:B------:R-:W-:Y:S01]  /*cc70*/  FFMA.FTZ R58, R59, R58, R67 ;  /* 0x0000003a3b3a7223 */ /* 0x000fe20000010043 */
[----:B------:R-:W-:Y:S02]  /*cc80*/  F2FP.BF16.F32.PACK_AB R10, R63, R62 ;  /* 0x0000003e3f0a723e */ /* 0x000fe400000010ff */
[----:B------:R-:W-:Y:S02]  /*cc90*/  F2FP.BF16.F32.PACK_AB R11, R61, R60 ;  /* 0x0000003c3d0b723e */ /* 0x000fe400000010ff */
[----:B------:R-:W-:Y:S02]  /*cca0*/  F2FP.BF16.F32.PACK_AB R8, R3, R8 ;  /* 0x000000080308723e */ /* 0x000fe400000010ff */
[----:B------:R-:W-:-:S05]  /*ccb0*/  F2FP.BF16.F32.PACK_AB R9, R58, R9 ;  /* 0x000000093a09723e */ /* 0x000fca00000010ff */
[----:B------:R0:W-:Y:S02]  /*ccc0*/  STS.128 [R70+0x1000], R8 ;  /* 0x0010000846007388 */ /* 0x0001e40000000c00 */
.L_x_1670:
[----:B------:R-:W-:Y:S05]  /*ccd0*/  BSYNC B2 ;  /* 0x0000000000027941 */ /* 0x000fea0003800000 */
.L_x_1669:
[----:B------:R-:W-:Y:S04]  /*cce0*/  BSSY B2, `(.L_x_1671) ;  /* 0x0000030000027945 */ /* 0x000fe80003800000 */
[----:B------:R-:W-:Y:S05]  /*ccf0*/  @P1 BRA `(.L_x_1672) ;  /* 0x0000000000b81947 */ /* 0x000fea0003800000 */
[----:B0-2345:R-:W0:Y:S01]  /*cd00*/  LDS.128 R8, [R70+0x5000] ;  /* 0x0050000046087984 */ /* 0x03de220000000c00 */
[----:B------:R-:W-:Y:S02]  /*cd10*/  SHF.R.U64 R56, R56, 0x10, R57 ;  /* 0x0000001038387819 */ /* 0x000fe40000001239 */
[----:B------:R-:W-:Y:S02]  /*cd20*/  SHF.R.U64 R3, R54, 0x10, R55 ;  /* 0x0000001036037819 */ /* 0x000fe40000001237 */
[----:B------:R-:W-:Y:S02]  /*cd30*/  SHF.R.U32.HI R58, RZ, 0x10, R57 ;  /* 0x00000010ff3a7819 */ /* 0x000fe40000011639 */
[----:B------:R-:W-:Y:S02]  /*cd40*/  SHF.R.U32.HI R55, RZ, 0x10, R55 ;  /* 0x00000010ff377819 */ /* 0x000fe40000011637 */
[----:B------:R-:W-:Y:S02]  /*cd50*/  PRMT R56, R105, 0x5410, R56 ;  /* 0x0000541069387816 */ /* 0x000fe40000000038 */
[----:B------:R-:W-:-:S02]  /*cd60*/  PRMT R54, R104, 0x5410, R3 ;  /* 0x0000541068367816 */ /* 0x000fc40000000003 */
[----:B------:R-:W-:Y:S02]  /*cd70*/  PRMT R105, R105, 0x5432, R58 ;  /* 0x0000543269697816 */ /* 0x000fe4000000003a */
[----:B------:R-:W-:Y:S02]  /*cd80*/  PRMT R104, R104, 0x5432, R55 ;  /* 0x0000543268687816 */ /* 0x000fe40000000037 */
[C---:B------:R-:W-:Y:S01]  /*cd90*/  LOP3.LUT R62, R105.reuse, 0xffff0000, RZ, 0xc0, !PT ;  /* 0xffff0000693e7812 */ /* 0x040fe200078ec0ff */
[----:B------:R-:W-:Y:S02]  /*cda0*/  IMAD.U32 R61, R105, 0x10000, RZ ;  /* 0x00010000693d7824 */ /* 0x000fe400078e00ff */
[C---:B------:R-:W-:Y:S01]  /*cdb0*/  IMAD.U32 R60, R104.reuse, 0x10000, RZ ;  /* 0x00010000683c7824 */ /* 0x040fe200078e00ff */
[----:B------:R-:W-:Y:S02]  /*cdc0*/  LOP3.LUT R104, R104, 0xffff0000, RZ, 0xc0, !PT ;  /* 0xffff000068687812 */ /* 0x000fe400078ec0ff */
[C---:B0-----:R-:W-:Y:S01]  /*cdd0*/  LOP3.LUT R58, R10.reuse, 0xffff0000, RZ, 0xc0, !PT ;  /* 0xffff00000a3a7812 */ /* 0x041fe200078ec0ff */
[----:B------:R-:W-:Y:S01]  /*cde0*/  IMAD.U32 R57, R10, 0x10000, RZ ;  /* 0x000100000a397824 */ /* 0x000fe200078e00ff */
[C---:B------:R-:W-:Y:S01]  /*cdf0*/  LOP3.LUT R59, R11.reuse, 0xffff0000, RZ, 0xc0, !PT ;  /* 0xffff00000b3b7812 */ /* 0x040fe200078ec0ff */
[----:B------:R-:W-:Y:S01]  /*ce00*/  IMAD.U32 R55, R11, 0x10000, RZ ;  /* 0x000100000b377824 */ /* 0x000fe200078e00ff */
[C---:B------:R-:W-:Y:S01]  /*ce10*/  LOP3.LUT R11, R9.reuse, 0xffff0000, RZ, 0xc0, !PT ;  /* 0xffff0000090b7812 */ /* 0x040fe200078ec0ff */
[C---:B------:R-:W-:Y:S01]  /*ce20*/  FMUL.FTZ R64, R58.reuse, R61 ;  /* 0x0000003d3a407220 */ /* 0x040fe20000410000 */
[----:B------:R-:W-:Y:S01]  /*ce30*/  FMUL.FTZ R58, R58, R60 ;  /* 0x0000003c3a3a7220 */ /* 0x000fe20000410000 */
[----:B------:R-:W-:-:S02]  /*ce40*/  IMAD.U32 R3, R9, 0x10000, RZ ;  /* 0x0001000009037824 */ /* 0x000fc400078e00ff */
[----:B------:R-:W-:Y:S01]  /*ce50*/  FMUL.FTZ R66, R59, R62 ;  /* 0x0000003e3b427220 */ /* 0x000fe20000410000 */
[C---:B------:R-:W-:Y:S01]  /*ce60*/  FFMA.FTZ R9, R57.reuse, R60, -R64 ;  /* 0x0000003c39097223 */ /* 0x040fe20000010840 */
[----:B------:R-:W-:Y:S01]  /*ce70*/  FFMA.FTZ R64, R57, R61, R58 ;  /* 0x0000003d39407223 */ /* 0x000fe2000001003a */
[-C--:B------:R-:W-:Y:S01]  /*ce80*/  FMUL.FTZ R58, R59, R104.reuse ;  /* 0x000000683b3a7220 */ /* 0x080fe20000410000 */
[C---:B------:R-:W-:Y:S01]  /*ce90*/  IMAD.U32 R59, R56.reuse, 0x10000, RZ ;  /* 0x00010000383b7824 */ /* 0x040fe200078e00ff */
[----:B------:R-:W-:Y:S01]  /*cea0*/  LOP3.LUT R56, R56, 0xffff0000, RZ, 0xc0, !PT ;  /* 0xffff000038387812 */ /* 0x000fe200078ec0ff */
[C---:B------:R-:W-:Y:S01]  /*ceb0*/  IMAD.U32 R10, R8.reuse, 0x10000, RZ ;  /* 0x00010000080a7824 */ /* 0x040fe200078e00ff */
[----:B------:R-:W-:Y:S01]  /*cec0*/  LOP3.LUT R8, R8, 0xffff0000, RZ, 0xc0, !PT ;  /* 0xffff000008087812 */ /* 0x000fe200078ec0ff */
[C---:B------:R-:W-:Y:S01]  /*ced0*/  IMAD.U32 R57, R54.reuse, 0x10000, RZ ;  /* 0x0001000036397824 */ /* 0x040fe200078e00ff */
[----:B------:R-:W-:Y:S01]  /*cee0*/  LOP3.LUT R54, R54, 0xffff0000, RZ, 0xc0, !PT ;  /* 0xffff000036367812 */ /* 0x000fe200078ec0ff */
[C---:B------:R-:W-:Y:S01]  /*cef0*/  FFMA.FTZ R66, R55.reuse, R104, -R66 ;  /* 0x0000006837427223 */ /* 0x040fe20000010842 */
[----:B------:R-:W-:Y:S01]  /*cf00*/  FFMA.FTZ R61, R55, R62, R58 ;  /* 0x0000003e373d7223 */ /* 0x000fe2000001003a */
[C---:B------:R-:W-:Y:S01]  /*cf10*/  FMUL.FTZ R60, R11.reuse, R56 ;  /* 0x000000380b3c7220 */ /* 0x040fe20000410000 */
        /* <DEDUP_REMOVED lines=12> */
.L_x_1672:
[----:B------:R-:W-:Y:S05]  /*cfe0*/  BSYNC B2 ;  /* 0x0000000000027941 */ /* 0x000fea0003800000 */
.L_x_1671:
[----:B------:R-:W-:Y:S04]  /*cff0*/  BSSY B2, `(.L_x_1673) ;  /* 0x0000030000027945 */ /* 0x000fe80003800000 */
[----:B------:R-:W-:Y:S05]  /*d000*/  @P2 BRA `(.L_x_1674) ;  /* 0x0000000000b82947 */ /* 0x000fea0003800000 */
[----:B012345:R-:W0:Y:S01]  /*d010*/  LDS.128 R8, [R70+0x9000] ;  /* 0x0090000046087984 */ /* 0x03fe220000000c00 */
[----:B------:R-:W-:Y:S02]  /*d020*/  SHF.R.U32.HI R3, RZ, 0x10, R53 ;  /* 0x00000010ff037819 */ /* 0x000fe40000011635 */
[----:B------:R-:W-:Y:S02]  /*d030*/  SHF.R.U32.HI R54, RZ, 0x10, R51 ;  /* 0x00000010ff367819 */ /* 0x000fe40000011633 */
[----:B------:R-:W-:Y:S02]  /*d040*/  PRMT R98, R98, 0x5410, R3 ;  /* 0x0000541062627816 */ /* 0x000fe40000000003 */
[----:B------:R-:W-:Y:S02]  /*d050*/  SHF.R.U64 R55, R50, 0x10, R51 ;  /* 0x0000001032377819 */ /* 0x000fe40000001233 */
[----:B------:R-:W-:Y:S01]  /*d060*/  PRMT R54, R97, 0x5410, R54 ;  /* 0x0000541061367816 */ /* 0x000fe20000000036 */
[----:B------:R-:W-:Y:S01]  /*d070*/  IMAD.U32 R56, R98, 0x10000, RZ ;  /* 0x0001000062387824 */ /* 0x000fe200078e00ff */
[----:B------:R-:W-:-:S02]  /*d080*/  SHF.R.U64 R50, R52, 0x10, R53 ;  /* 0x0000001034327819 */ /* 0x000fc40000001235 */
[----:B------:R-:W-:Y:S01]  /*d090*/  PRMT R53, R96, 0x5432, R55 ;  /* 0x0000543260357816 */ /* 0x000fe20000000037 */
[----:B------:R-:W-:Y:S01]  /*d0a0*/  IMAD.U32 R55, R54, 0x10000, RZ ;  /* 0x0001000036377824 */ /* 0x000fe200078e00ff */
[----:B------:R-:W-:Y:S02]  /*d0b0*/  LOP3.LUT R98, R98, 0xffff0000, RZ, 0xc0, !PT ;  /* 0xffff000062627812 */ /* 0x000fe400078ec0ff */
[----:B------:R-:W-:Y:S02]  /*d0c0*/  PRMT R97, R97, 0x5432, R50 ;  /* 0x0000543261617816 */ /* 0x000fe40000000032 */
[----:B------:R-:W-:Y:S02]  /*d0d0*/  LOP3.LUT R54, R54, 0xffff0000, RZ, 0xc0, !PT ;  /* 0xffff000036367812 */ /* 0x000fe400078ec0ff */
[C---:B0-----:R-:W-:Y:S01]  /*d0e0*/  LOP3.LUT R51, R10.reuse, 0xffff0000, RZ, 0xc0, !PT ;  /* 0xffff00000a337812 */ /* 0x041fe200078ec0ff */
[C---:B------:R-:W-:Y:S01]  /*d0f0*/  IMAD.U32 R52, R11.reuse, 0x10000, RZ ;  /* 0x000100000b347824 */ /* 0x040fe200078e00ff */
[----:B------:R-:W-:Y:S01]  /*d100*/  LOP3.LUT R11, R11, 0xffff0000, RZ, 0xc0, !PT ;  /* 0xffff00000b0b7812 */ /* 0x000fe200078ec0ff */
[----:B------:R-:W-:-:S02]  /*d110*/  IMAD.U32 R50, R10, 0x10000, RZ ;  /* 0x000100000a327824 */ /* 0x000fc400078e00ff */
[C---:B------:R-:W-:Y:S01]  /*d120*/  FMUL.FTZ R57, R51.reuse, R56 ;  /* 0x0000003833397220 */ /* 0x040fe20000410000 */
[-C--:B------:R-:W-:Y:S01]  /*d130*/  FMUL.FTZ R51, R51, R55.reuse ;  /* 0x0000003733337220 */ /* 0x080fe20000410000 */
[----:B------:R-:W-:Y:S01]  /*d140*/  FMUL.FTZ R59, R11, R98 ;  /* 0x000000620b3b7220 */ /* 0x000fe20000410000 */
[----:B------:R-:W-:Y:S02]  /*d150*/  IMAD.U32 R10, R8, 0x10000, RZ ;  /* 0x00010000080a7824 */ /* 0x000fe400078e00ff */
[C---:B------:R-:W-:Y:S01]  /*d160*/  FFMA.FTZ R57, R50.reuse, R55, -R57 ;  /* 0x0000003732397223 */ /* 0x040fe20000010839 */
[----:B------:R-:W-:Y:S02]  /*d170*/  IMAD.U32 R3, R9, 0x10000, RZ ;  /* 0x0001000009037824 */ /* 0x000fe400078e00ff */
[----:B------:R-:W-:Y:S01]  /*d180*/  FFMA.FTZ R58, R50, R56, R51 ;  /* 0x00000038323a7223 */ /* 0x000fe20000010033 */
[-C--:B------:R-:W-:Y:S01]  /*d190*/  FMUL.FTZ R55, R11, R54.reuse ;  /* 0x000000360b377220 */ /* 0x080fe20000410000 */
[----:B------:R-:W-:Y:S01]  /*d1a0*/  FFMA.FTZ R59, R52, R54, -R59 ;  /* 0x00000036343b7223 */ /* 0x000fe2000001083b */
[----:B------:R-:W-:Y:S01]  /*d1b0*/  LOP3.LUT R8, R8, 0xffff0000, RZ, 0xc0, !PT ;  /* 0xffff000008087812 */ /* 0x000fe200078ec0ff */
[----:B------:R-:W-:Y:S01]  /*d1c0*/  IMAD.U32 R51, R97, 0x10000, RZ ;  /* 0x0001000061337824 */ /* 0x000fe200078e00ff */
[----:B------:R-:W-:Y:S01]  /*d1d0*/  LOP3.LUT R9, R9, 0xffff0000, RZ, 0xc0, !PT ;  /* 0xffff000009097812 */ /* 0x000fe200078ec0ff */
[----:B------:R-:W-:Y:S01]  /*d1e0*/  IMAD.U32 R11, R53, 0x10000, RZ ;  /* 0x00010000350b7824 */ /* 0x000fe200078e00ff */
[----:B------:R-:W-:Y:S01]  /*d1f0*/  LOP3.LUT R54, R97, 0xffff0000, RZ, 0xc0, !PT ;  /* 0xffff000061367812 */ /* 0x000fe200078ec0ff */
[----:B------:R-:W-:Y:S01]  /*d200*/  FFMA.FTZ R98, R52, R98, R55 ;  /* 0x0000006234627223 */ /* 0x000fe20000010037 */
[----:B------:R-:W-:Y:S01]  /*d210*/  LOP3.LUT R50, R53, 0xffff0000, RZ, 0xc0, !PT ;  /* 0xffff000035327812 */ /* 0x000fe200078ec0ff */
[C---:B------:R-:W-:Y:S01]  /*d220*/  FMUL.FTZ R53, R8.reuse, R51 ;  /* 0x0000003308357220 */ /* 0x040fe20000410000 */
[----:B------:R-:W-:Y:S01]  /*d230*/  FMUL.FTZ R52, R8, R11 ;  /* 0x0000000b08347220 */ /* 0x000fe20000410000 */
[----:B------:R-:W-:-:S02]  /*d240*/  FMUL.FTZ R56, R9, R54 ;  /* 0x0000003609387220 */ /* 0x000fc40000410000 */
[-C--:B------:R-:W-:Y:S01]  /*d250*/  FMUL.FTZ R55, R9, R50.reuse ;  /* 0x0000003209377220 */ /* 0x080fe20000410000 */
        /* <DEDUP_REMOVED lines=9> */
.L_x_1674:
[----:B------:R-:W-:Y:S05]  /*d2f0*/  BSYNC B2 ;  /* 0x0000000000027941 */ /* 0x000fea0003800000 */
.L_x_1673:
[----:B------:R-:W-:Y:S05]  /*d300*/  @P3 BRA `(.L_x_1668) ;  /* 0x0000000000b83947 */ /* 0x000fea0003800000 */
[----:B012345:R-:W0:Y:S01]  /*d310*/  LDS.128 R8, [R70+0xd000] ;  /* 0x00d0000046087984 */ /* 0x03fe220000000c00 */
[----:B------:R-:W-:Y:S02]  /*d320*/  SHF.R.U64 R51, R48, 0x10, R49 ;  /* 0x0000001030337819 */ /* 0x000fe40000001231 */
[----:B------:R-:W-:Y:S02]  /*d330*/  SHF.R.U64 R50, R46, 0x10, R47 ;  /* 0x000000102e327819 */ /* 0x000fe4000000122f */
[----:B------:R-:W-:Y:S02]  /*d340*/  SHF.R.U32.HI R3, RZ, 0x10, R49 ;  /* 0x00000010ff037819 */ /* 0x000fe40000011631 */
[----:B------:R-:W-:Y:S02]  /*d350*/  SHF.R.U32.HI R46, RZ, 0x10, R47 ;  /* 0x00000010ff2e7819 */ /* 0x000fe4000001162f */
[----:B------:R-:W-:Y:S02]  /*d360*/  PRMT R51, R88, 0x5410, R51 ;  /* 0x0000541058337816 */ /* 0x000fe40000000033 */
[----:B------:R-:W-:-:S02]  /*d370*/  PRMT R49, R87, 0x5410, R50 ;  /* 0x0000541057317816 */ /* 0x000fc40000000032 */
[----:B------:R-:W-:Y:S02]  /*d380*/  PRMT R88, R88, 0x5432, R3 ;  /* 0x0000543258587816 */ /* 0x000fe40000000003 */
[----:B------:R-:W-:-:S03]  /*d390*/  PRMT R87, R87, 0x5432, R46 ;  /* 0x0000543257577816 */ /* 0x000fc6000000002e */
[C---:B------:R-:W-:Y:S01]  /*d3a0*/  IMAD.U32 R52, R88.reuse, 0x10000, RZ ;  /* 0x0001000058347824 */ /* 0x040fe200078e00ff */
[----:B------:R-:W-:Y:S01]  /*d3b0*/  LOP3.LUT R88, R88, 0xffff0000, RZ, 0xc0, !PT ;  /* 0xffff000058587812 */ /* 0x000fe200078ec0ff */
[C---:B------:R-:W-:Y:S01]  /*d3c0*/  IMAD.U32 R50, R87.reuse, 0x10000, RZ ;  /* 0x0001000057327824 */ /* 0x040fe200078e00ff */
[----:B------:R-:W-:Y:S02]  /*d3d0*/  LOP3.LUT R87, R87, 0xffff0000, RZ, 0xc0, !PT ;  /* 0xffff000057577812 */ /* 0x000fe400078ec0ff */
[C---:B0-----:R-:W-:Y:S01]  /*d3e0*/  LOP3.LUT R47, R10.reuse, 0xffff0000, RZ, 0xc0, !PT ;  /* 0xffff00000a2f7812 */ /* 0x041fe200078ec0ff */
[C---:B------:R-:W-:Y:S01]  /*d3f0*/  IMAD.U32 R48, R11.reuse, 0x10000, RZ ;  /* 0x000100000b307824 */ /* 0x040fe200078e00ff */
[----:B------:R-:W-:Y:S01]  /*d400*/  LOP3.LUT R11, R11, 0xffff0000, RZ, 0xc0, !PT ;  /* 0xffff00000b0b7812 */ /* 0x000fe200078ec0ff */
[----:B------:R-:W-:Y:S02]  /*d410*/  IMAD.U32 R46, R10, 0x10000, RZ ;  /* 0x000100000a2e7824 */ /* 0x000fe400078e00ff */
[C---:B------:R-:W-:Y:S01]  /*d420*/  FMUL.FTZ R53, R47.reuse, R52 ;  /* 0x000000342f357220 */ /* 0x040fe20000410000 */
[----:B------:R-:W-:Y:S01]  /*d430*/  FMUL.FTZ R47, R47, R50 ;  /* 0x000000322f2f7220 */ /* 0x000fe20000410000 */
[----:B------:R-:W-:Y:S01]  /*d440*/  FMUL.FTZ R57, R11, R88 ;  /* 0x000000580b397220 */ /* 0x000fe20000410000 */
[----:B------:R-:W-:-:S02]  /*d450*/  IMAD.U32 R3, R8, 0x10000, RZ ;  /* 0x0001000008037824 */ /* 0x000fc400078e00ff */
[C---:B------:R-:W-:Y:S01]  /*d460*/  FFMA.FTZ R54, R46.reuse, R50, -R53 ;  /* 0x000000322e367223 */ /* 0x040fe20000010835 */
[----:B------:R-:W-:Y:S01]  /*d470*/  FFMA.FTZ R55, R46, R52, R47 ;  /* 0x000000342e377223 */ /* 0x000fe2000001002f */
[-C--:B------:R-:W-:Y:S01]  /*d480*/  FMUL.FTZ R47, R11, R87.reuse ;  /* 0x000000570b2f7220 */ /* 0x080fe20000410000 */
[----:B------:R-:W-:Y:S01]  /*d490*/  IMAD.U32 R10, R9, 0x10000, RZ ;  /* 0x00010000090a7824 */ /* 0x000fe200078e00ff */
[----:B------:R-:W-:Y:S01]  /*d4a0*/  LOP3.LUT R8, R8, 0xffff0000, RZ, 0xc0, !PT ;  /* 0xffff000008087812 */ /* 0x000fe200078ec0ff */
[----:B------:R-:W-:Y:S01]  /*d4b0*/  IMAD.U32 R46, R51, 0x10000, RZ ;  /* 0x00010000332e7824 */ /* 0x000fe200078e00ff */
[----:B------:R-:W-:Y:S01]  /*d4c0*/  LOP3.LUT R9, R9, 0xffff0000, RZ, 0xc0, !PT ;  /* 0xffff000009097812 */ /* 0x000fe200078ec0ff */
[----:B------:R-:W-:Y:S01]  /*d4d0*/  IMAD.U32 R11, R49, 0x10000, RZ ;  /* 0x00010000310b7824 */ /* 0x000fe200078e00ff */
[----:B------:R-:W-:Y:S01]  /*d4e0*/  LOP3.LUT R51, R51, 0xffff0000, RZ, 0xc0, !PT ;  /* 0xffff000033337812 */ /* 0x000fe200078ec0ff */
[C---:B------:R-:W-:Y:S01]  /*d4f0*/  FFMA.FTZ R57, R48.reuse, R87, -R57 ;  /* 0x0000005730397223 */ /* 0x040fe20000010839 */
[----:B------:R-:W-:Y:S01]  /*d500*/  LOP3.LUT R49, R49, 0xffff0000, RZ, 0xc0, !PT ;  /* 0xffff000031317812 */ /* 0x000fe200078ec0ff */
[----:B------:R-:W-:Y:S01]  /*d510*/  FFMA.FTZ R88, R48, R88, R47 ;  /* 0x0000005830587223 */ /* 0x000fe2000001002f */
[CC--:B------:R-:W-:Y:S01]  /*d520*/  FMUL.FTZ R48, R8.reuse, R46.reuse ;  /* 0x0000002e08307220 */ /* 0x0c0fe20000410000 */
[----:B------:R-:W-:Y:S01]  /*d530*/  FMUL.FTZ R47, R8, R11 ;  /* 0x0000000b082f7220 */ /* 0x000fe20000410000 */
        /* <DEDUP_REMOVED lines=11> */
.L_x_1668:
[----:B------:R-:W-:Y:S05]  /*d5f0*/  BSYNC B1 ;  /* 0x0000000000017941 */ /* 0x000fea0003800000 */
.L_x_1667:
        /* <DEDUP_REMOVED lines=13> */
[----:B------:R-:W-:Y:S02]  /*d6d0*/  SHF.R.U64 R3, R44, 0x10, R45 ;  /* 0x000000102c037819 */ /* 0x000fe4000000122d */
[----:B------:R-:W-:Y:S02]  /*d6e0*/  SHF.R.U64 R42, R42, 0x10, R43 ;  /* 0x000000102a2a7819 */ /* 0x000fe4000000122b */
[----:B------:R-:W-:Y:S02]  /*d6f0*/  SHF.R.U32.HI R44, RZ, 0x10, R45 ;  /* 0x00000010ff2c7819 */ /* 0x000fe4000001162d */
[----:B------:R-:W-:Y:S02]  /*d700*/  SHF.R.U32.HI R43, RZ, 0x10, R43 ;  /* 0x00000010ff2b7819 */ /* 0x000fe4000001162b */
[----:B------:R-:W-:Y:S02]  /*d710*/  PRMT R47, R103, 0x5410, R44 ;  /* 0x00005410672f7816 */ /* 0x000fe4000000002c */
[----:B------:R-:W-:-:S02]  /*d720*/  PRMT R45, R102, 0x5410, R43 ;  /* 0x00005410662d7816 */ /* 0x000fc4000000002b */
[----:B------:R-:W-:Y:S01]  /*d730*/  PRMT R101, R101, 0x5432, R42 ;  /* 0x0000543265657816 */ /* 0x000fe2000000002a */
[C---:B------:R-:W-:Y:S01]  /*d740*/  IMAD.U32 R48, R47.reuse, 0x10000, RZ ;  /* 0x000100002f307824 */ /* 0x040fe200078e00ff */
[----:B------:R-:W-:Y:S01]  /*d750*/  LOP3.LUT R47, R47, 0xffff0000, RZ, 0xc0, !PT ;  /* 0xffff00002f2f7812 */ /* 0x000fe200078ec0ff */
[C---:B------:R-:W-:Y:S01]  /*d760*/  IMAD.U32 R46, R45.reuse, 0x10000, RZ ;  /* 0x000100002d2e7824 */ /* 0x040fe200078e00ff */
[----:B------:R-:W-:Y:S02]  /*d770*/  LOP3.LUT R45, R45, 0xffff0000, RZ, 0xc0, !PT ;  /* 0xffff00002d2d7812 */ /* 0x000fe400078ec0ff */
[----:B------:R-:W-:Y:S02]  /*d780*/  PRMT R102, R102, 0x5432, R3 ;  /* 0x0000543266667816 */ /* 0x000fe40000000003 */
[C---:B0-----:R-:W-:Y:S01]  /*d790*/  LOP3.LUT R43, R10.reuse, 0xffff0000, RZ, 0xc0, !PT ;  /* 0xffff00000a2b7812 */ /* 0x041fe200078ec0ff */
[C---:B------:R-:W-:Y:S01]  /*d7a0*/  IMAD.U32 R44, R11.reuse, 0x10000, RZ ;  /* 0x000100000b2c7824 */ /* 0x040fe200078e00ff */
[----:B------:R-:W-:Y:S01]  /*d7b0*/  LOP3.LUT R11, R11, 0xffff0000, RZ, 0xc0, !PT ;  /* 0xffff00000b0b7812 */ /* 0x000fe200078ec0ff */
[----:B------:R-:W-:-:S02]  /*d7c0*/  IMAD.U32 R42, R10, 0x10000, RZ ;  /* 0x000100000a2a7824 */ /* 0x000fc400078e00ff */
[C---:B------:R-:W-:Y:S01]  /*d7d0*/  FMUL.FTZ R49, R43.reuse, R48 ;  /* 0x000000302b317220 */ /* 0x040fe20000410000 */
[-C--:B------:R-:W-:Y:S01]  /*d7e0*/  FMUL.FTZ R43, R43, R46.reuse ;  /* 0x0000002e2b2b7220 */ /* 0x080fe20000410000 */
[C---:B------:R-:W-:Y:S01]  /*d7f0*/  FMUL.FTZ R51, R11.reuse, R47 ;  /* 0x0000002f0b337220 */ /* 0x040fe20000410000 */
[----:B------:R-:W-:Y:S02]  /*d800*/  IMAD.U32 R3, R8, 0x10000, RZ ;  /* 0x0001000008037824 */ /* 0x000fe400078e00ff */
        /* <DEDUP_REMOVED lines=10> */
[----:B------:R-:W-:Y:S01]  /*d8b0*/  LOP3.LUT R101, R101, 0xffff0000, RZ, 0xc0, !PT ;  /* 0xffff000065657812 */ /* 0x000fe200078ec0ff */
[----:B------:R-:W-:Y:S01]  /*d8c0*/  FFMA.FTZ R46, R44, R47, R43 ;  /* 0x0000002f2c2e7223 */ /* 0x000fe2000001002b */
[C---:B------:R-:W-:Y:S01]  /*d8d0*/  FMUL.FTZ R44, R8.reuse, R42 ;  /* 0x0000002a082c7220 */ /* 0x040fe20000410000 */
        /* <DEDUP_REMOVED lines=12> */
.L_x_1678:
[----:B------:R-:W-:Y:S05]  /*d9a0*/  BSYNC B2 ;  /* 0x0000000000027941 */ /* 0x000fea0003800000 */
.L_x_1677:
        /* <DEDUP_REMOVED lines=48> */
.L_x_1680:
[----:B------:R-:W-:Y:S05]  /*dcb0*/  BSYNC B2 ;  /* 0x0000000000027941 */ /* 0x000fea0003800000 */
.L_x_1679:
[----:B------:R-:W-:Y:S04]  /*dcc0*/  BSSY B2, `(.L_x_1681) ;  /* 0x0000030000027945 */ /* 0x000fe80003800000 */
[----:B------:R-:W-:Y:S05]  /*dcd0*/  @P2 BRA `(.L_x_1682) ;  /* 0x0000000000b82947 */ /* 0x000fea0003800000 */
[----:B012345:R-:W0:Y:S01]  /*dce0*/  LDS.128 R8, [R50+0xa000] ;  /* 0x00a0000032087984 */ /* 0x03fe220000000c00 */
[----:B------:R-:W-:Y:S02]  /*dcf0*/  SHF.R.U64 R3, R34, 0x10, R35 ;  /* 0x0000001022037819 */ /* 0x000fe40000001223 */
[--C-:B------:R-:W-:Y:S02]  /*dd00*/  SHF.R.U64 R34, R36, 0x10, R37.reuse ;  /* 0x0000001024227819 */ /* 0x100fe40000001225 */
        /* <DEDUP_REMOVED lines=43> */
.L_x_1682:
[----:B------:R-:W-:Y:S05]  /*dfc0*/  BSYNC B2 ;  /* 0x0000000000027941 */ /* 0x000fea0003800000 */
.L_x_1681:
        /* <DEDUP_REMOVED lines=47> */
.L_x_1676:
[----:B------:R-:W-:Y:S05]  /*e2c0*/  BSYNC B1 ;  /* 0x0000000000017941 */ /* 0x000fea0003800000 */
.L_x_1675:
[----:B------:R-:W-:-:S05]  /*e2d0*/  VIADD R3, R23, 0x60 ;  /* 0x0000006017037836 */ /* 0x000fca0000000000 */
        /* <DEDUP_REMOVED lines=12> */
[--C-:B------:R-:W-:Y:S02]  /*e3a0*/  SHF.R.U64 R30, R32, 0x10, R33.reuse ;  /* 0x00000010201e7819 */ /* 0x100fe40000001221 */
        /* <DEDUP_REMOVED lines=9> */
[----:B------:R-:W-:Y:S01]  /*e440*/  LOP3.LUT R106, R106, 0xffff0000, RZ, 0xc0, !PT ;  /* 0xffff00006a6a7812 */ /* 0x000fe200078ec0ff */
        /* <DEDUP_REMOVED lines=33> */
.L_x_1685:
[----:B------:R-:W-:Y:S05]  /*e660*/  BSYNC B1 ;  /* 0x0000000000017941 */ /* 0x000fea0003800000 */
.L_x_1684:
[----:B------:R-:W-:Y:S04]  /*e670*/  BSSY B1, `(.L_x_1686) ;  /* 0x0000030000017945 */ /* 0x000fe80003800000 */
[----:B------:R-:W-:Y:S05]  /*e680*/  @P1 BRA `(.L_x_1687) ;  /* 0x0000000000b81947 */ /* 0x000fea0003800000 */
[----:B0-2345:R-:W0:Y:S01]  /*e690*/  LDS.128 R8, [R35+0x7000] ;  /* 0x0070000023087984 */ /* 0x03de220000000c00 */
[----:B------:R-:W-:Y:S02]  /*e6a0*/  SHF.R.U64 R26, R20, 0x10, R21 ;  /* 0x00000010141a7819 */ /* 0x000fe40000001215 */
[----:B------:R-:W-:Y:S02]  /*e6b0*/  SHF.R.U32.HI R0, RZ, 0x10, R25 ;  /* 0x00000010ff007819 */ /* 0x000fe40000011619 */
[----:B------:R-:W-:Y:S02]  /*e6c0*/  SHF.R.U32.HI R20, RZ, 0x10, R21 ;  /* 0x00000010ff147819 */ /* 0x000fe40000011615 */
[----:B------:R-:W-:Y:S02]  /*e6d0*/  SHF.R.U64 R3, R24, 0x10, R25 ;  /* 0x0000001018037819 */ /* 0x000fe40000001219 */
[----:B------:R-:W-:Y:S02]  /*e6e0*/  PRMT R24, R95, 0x5410, R26 ;  /* 0x000054105f187816 */ /* 0x000fe4000000001a */
[----:B------:R-:W-:-:S02]  /*e6f0*/  PRMT R103, R103, 0x5432, R0 ;  /* 0x0000543267677816 */ /* 0x000fc40000000000 */
[----:B------:R-:W-:Y:S02]  /*e700*/  PRMT R95, R95, 0x5432, R20 ;  /* 0x000054325f5f7816 */ /* 0x000fe40000000014 */
[C---:B------:R-:W-:Y:S01]  /*e710*/  LOP3.LUT R28, R103.reuse, 0xffff0000, RZ, 0xc0, !PT ;  /* 0xffff0000671c7812 */ /* 0x040fe200078ec0ff */
[----:B------:R-:W-:Y:S01]  /*e720*/  IMAD.U32 R27, R103, 0x10000, RZ ;  /* 0x00010000671b7824 */ /* 0x000fe200078e00ff */
[C---:B------:R-:W-:Y:S01]  /*e730*/  LOP3.LUT R26, R95.reuse, 0xffff0000, RZ, 0xc0, !PT ;  /* 0xffff00005f1a7812 */ /* 0x040fe200078ec0ff */
[----:B------:R-:W-:Y:S01]  /*e740*/  IMAD.U32 R25, R95, 0x10000, RZ ;  /* 0x000100005f197824 */ /* 0x000fe200078e00ff */
[----:B------:R-:W-:Y:S01]  /*e750*/  PRMT R96, R96, 0x5410, R3 ;  /* 0x0000541060607816 */ /* 0x000fe20000000003 */
        /* <DEDUP_REMOVED lines=33> */
.L_x_1687:
[----:B------:R-:W-:Y:S05]  /*e970*/  BSYNC B1 ;  /* 0x0000000000017941 */ /* 0x000fea0003800000 */
.L_x_1686:
[----:B------:R-:W-:Y:S04]  /*e980*/  BSSY B1, `(.L_x_1688) ;  /* 0x0000030000017945 */ /* 0x000fe80003800000 */
        /* <DEDUP_REMOVED lines=47> */
.L_x_1689:
[----:B------:R-:W-:Y:S05]  /*ec80*/  BSYNC B1 ;  /* 0x0000000000017941 */ /* 0x000fea0003800000 */
.L_x_1688:
        /* <DEDUP_REMOVED lines=18> */
[----:B------:R-:W-:Y:S01]  /*edb0*/  FMUL.FTZ R20, R6, R14 ;  /* 0x0000000e06147220 */ /* 0x000fe20000410000 */
[----:B------:R-:W-:Y:S02]  /*edc0*/  IMAD.U32 R0, R8, 0x10000, RZ ;  /* 0x0001000008007824 */ /* 0x000fe400078e00ff */
[----:B------:R-:W-:Y:S01]  /*edd0*/  FMUL.FTZ R15, R6, R11 ;  /* 0x0000000b060f7220 */ /* 0x000fe20000410000 */
[C---:B------:R-:W-:Y:S01]  /*ede0*/  FMUL.FTZ R6, R10.reuse, R79 ;  /* 0x0000004f0a067220 */ /* 0x040fe20000410000 */
[----:B------:R-:W-:Y:S01]  /*edf0*/  FMUL.FTZ R10, R10, R78 ;  /* 0x0000004e0a0a7220 */ /* 0x000fe20000410000 */
[----:B------:R-:W-:Y:S01]  /*ee00*/  LOP3.LUT R3, R8, 0xffff0000, RZ, 0xc0, !PT ;  /* 0xffff000008037812 */ /* 0x000fe200078ec0ff */
[----:B------:R-:W-:-:S02]  /*ee10*/  IMAD.U32 R4, R9, 0x10000, RZ ;  /* 0x0001000009047824 */ /* 0x000fc400078e00ff */
[----:B------:R-:W-:Y:S01]  /*ee20*/  FFMA.FTZ R78, R7, R78, -R6 ;  /* 0x0000004e074e7223 */ /* 0x000fe20000010806 */
[----:B------:R-:W-:Y:S01]  /*ee30*/  IMAD.U32 R6, R13, 0x10000, RZ ;  /* 0x000100000d067824 */ /* 0x000fe200078e00ff */
[----:B------:R-:W-:Y:S01]  /*ee40*/  LOP3.LUT R8, R9, 0xffff0000, RZ, 0xc0, !PT ;  /* 0xffff000009087812 */ /* 0x000fe200078ec0ff */
[C---:B------:R-:W-:Y:S01]  /*ee50*/  FFMA.FTZ R20, R5.reuse, R11, -R20 ;  /* 0x0000000b05147223 */ /* 0x040fe20000010814 */
[----:B------:R-:W-:Y:S01]  /*ee60*/  FFMA.FTZ R15, R5, R14, R15 ;  /* 0x0000000e050f7223 */ /* 0x000fe2000001000f */
[----:B------:R-:W-:Y:S01]  /*ee70*/  LOP3.LUT R13, R13, 0xffff0000, RZ, 0xc0, !PT ;  /* 0xffff00000d0d7812 */ /* 0x000fe200078ec0ff */
[C---:B------:R-:W-:Y:S01]  /*ee80*/  IMAD.U32 R5, R12.reuse, 0x10000, RZ ;  /* 0x000100000c057824 */ /* 0x040fe200078e00ff */
        /* <DEDUP_REMOVED lines=14> */
[----:B------:R0:W-:Y:S01]  /*ef70*/  STS.128 [R35+0xf000], R4 ;  /* 0x00f0000423007388 */ /* 0x0001e20000000c00 */
[----:B------:R-:W-:Y:S05]  /*ef80*/  BRA `(.L_x_1683) ;  /* 0x0000004c00887947 */ /* 0x000fea0003800000 */
.L_x_1644:
[----:B------:R-:W0:Y:S01]  /*ef90*/  LDC R4, c[0x0][0x448] ;  /* 0x00011200ff047b82 */ /* 0x000e220000000800 */
[----:B------:R-:W-:Y:S01]  /*efa0*/  ULDC.64 UR4, c[0x0][0x3f8] ;  /* 0x0000fe0000047ab9 */ /* 0x000fe20000000a00 */
[----:B------:R-:W-:Y:S01]  /*efb0*/  ULDC.64 UR6, c[0x0][0x408] ;  /* 0x0001020000067ab9 */ /* 0x000fe20000000a00 */
[----:B------:R-:W-:Y:S02]  /*efc0*/  IMAD.MOV.U32 R25, RZ, RZ, R33 ;  /* 0x000000ffff197224 */ /* 0x000fe400078e0021 */
[----:B------:R-:W-:Y:S01]  /*efd0*/  IMAD.MOV.U32 R27, RZ, RZ, R29 ;  /* 0x000000ffff1b7224 */ /* 0x000fe200078e001d */
[----:B0-----:R-:W-:-:S13]  /*efe0*/  ISETP.NE.AND P0, PT, R4, 0x1, PT ;  /* 0x000000010400780c */ /* 0x001fda0003f05270 */
[----:B------:R-:W0:Y:S08]  /*eff0*/  @P0 LDC R6, c[0x0][0x44c] ;  /* 0x00011300ff060b82 */ /* 0x000e300000000800 */
[----:B------:R-:W1:Y:S01]  /*f000*/  @P0 LDC R5, c[0x0][0x450] ;  /* 0x00011400ff050b82 */ /* 0x000e620000000800 */
[----:B0-----:R-:W-:-:S05]  /*f010*/  @P0 IMAD.HI.U32 R6, R3, R6, RZ ;  /* 0x0000000603060227 */ /* 0x001fca00078e00ff */
[----:B-1----:R-:W-:-:S04]  /*f020*/  @P0 SHF.R.U32.HI R3, RZ, R5, R6 ;  /* 0x00000005ff030219 */ /* 0x002fc80000011606 */
        /* <DEDUP_REMOVED lines=21> */
.L_x_2054:
        /* <DEDUP_REMOVED lines=13> */
[----:B------:R-:W-:Y:S01]  /*f250*/  ULDC UR4, c[0x0][0x3f4] ;  /* 0x0000fd0000047ab9 */ /* 0x000fe20000000800 */
[----:B-1----:R-:W-:Y:S01]  /*f260*/  IMAD.MOV.U32 R9, RZ, RZ, R5 ;  /* 0x000000ffff097224 */ /* 0x002fe200078e0005 */
[----:B------:R-:W-:Y:S02]  /*f270*/  ISETP.GE.AND P2, PT, R18, UR4, PT ;  /* 0x0000000412007c0c */ /* 0x000fe4000bf46270 */
[----:B------:R-:W-:Y:S02]  /*f280*/  CS2R R56, SRZ ;  /* 0x0000000000387805 */ /* 0x000fe4000001ff00 */
[----:B------:R-:W-:Y:S02]  /*f290*/  ISETP.GE.AND P3, PT, R221, UR4, PT ;  /* 0x00000004dd007c0c */ /* 0x000fe4000bf66270 */
[----:B------:R-:W-:Y:S01]  /*f2a0*/  CS2R R58, SRZ ;  /* 0x00000000003a7805 */ /* 0x000fe2000001ff00 */
[----:B------:R-:W-:-:S06]  /*f2b0*/  ULDC.64 UR6, c[0x0][0x208] ;  /* 0x0000820000067ab9 */ /* 0x000fcc0000000a00 */
[C---:B------:R-:W-:Y:S01]  /*f2c0*/  @!P2 IMAD.SHL.U32 R11, R18.reuse, 0x2, RZ ;  /* 0x00000002120ba824 */ /* 0x040fe200078e00ff */
[----:B------:R-:W-:-:S04]  /*f2d0*/  @!P2 SHF.L.U64.HI R12, R18, 0x1, R19 ;  /* 0x00000001120ca819 */ /* 0x000fc80000010213 */
[----:B--2---:R-:W-:Y:S02]  /*f2e0*/  @!P2 IADD3 R4, P0, R8, R11, RZ ;  /* 0x0000000b0804a210 */ /* 0x004fe40007f1e0ff */
[----:B------:R-:W-:Y:S02]  /*f2f0*/  CS2R R64, SRZ ;  /* 0x0000000000407805 */ /* 0x000fe4000001ff00 */
[----:B------:R-:W-:Y:S02]  /*f300*/  CS2R R66, SRZ ;  /* 0x0000000000427805 */ /* 0x000fe4000001ff00 */
[----:B------:R-:W-:Y:S02]  /*f310*/  CS2R R60, SRZ ;  /* 0x00000000003c7805 */ /* 0x000fe4000001ff00 */
[----:B------:R-:W-:Y:S02]  /*f320*/  CS2R R62, SRZ ;  /* 0x00000000003e7805 */ /* 0x000fe4000001ff00 */
[----:B------:R-:W-:-:S02]  /*f330*/  CS2R R68, SRZ ;  /* 0x0000000000447805 */ /* 0x000fc4000001ff00 */
[----:B------:R-:W-:Y:S01]  /*f340*/  CS2R R70, SRZ ;  /* 0x0000000000467805 */ /* 0x000fe2000001ff00 */
[----:B------:R-:W-:-:S05]  /*f350*/  @!P2 IMAD.X R5, R5, 0x1, R12, P0 ;  /* 0x000000010505a824 */ /* 0x000fca00000e060c */
[----:B------:R1:W5:Y:S01]  /*f360*/  @!P2 LD.E.128 R60, desc[UR6][R4.64] ;  /* 0x00000006043ca980 */ /* 0x000362000c101d00 */
[----:B---3--:R-:W-:Y:S01]  /*f370*/  @!P3 IMAD.SHL.U32 R13, R6, 0x8, RZ ;  /* 0x00000008060db824 */ /* 0x008fe200078e00ff */
[----:B----4-:R-:W-:-:S03]  /*f380*/  @!P2 IADD3 R6, P1, R14, R11, RZ ;  /* 0x0000000b0e06a210 */ /* 0x010fc60007f3e0ff */
[----:B------:R-:W-:-:S04]  /*f390*/  @!P3 IMAD.WIDE R10, R13, 0x2, R8 ;  /* 0x000000020d0ab825 */ /* 0x000fc800078e0208 */
[----:B------:R-:W-:Y:S01]  /*f3a0*/  IMAD.MOV.U32 R8, RZ, RZ, R14 ;  /* 0x000000ffff087224 */ /* 0x000fe200078e000e */
[----:B------:R1:W5:Y:S01]  /*f3b0*/  @!P3 LD.E.128 R56, desc[UR6][R10.64] ;  /* 0x000000060a38b980 */ /* 0x000362000c101d00 */
[----:B------:R-:W-:Y:S02]  /*f3c0*/  IMAD.MOV.U32 R9, RZ, RZ, R7 ;  /* 0x000000ffff097224 */ /* 0x000fe400078e0007 */
[----:B------:R-:W-:Y:S02]  /*f3d0*/  @!P2 IMAD.X R7, R7, 0x1, R12, P1 ;  /* 0x000000010707a824 */ /* 0x000fe400008e060c */
[----:B------:R-:W-:-:S03]  /*f3e0*/  @!P3 IMAD.WIDE R8, R13, 0x2, R8 ;  /* 0x000000020d08b825 */ /* 0x000fc600078e0208 */
[----:B------:R1:W5:Y:S04]  /*f3f0*/  @!P2 LD.E.128 R68, desc[UR6][R6.64] ;  /* 0x000000060644a980 */ /* 0x000368000c101d00 */
[----:B------:R1:W5:Y:S02]  /*f400*/  @!P3 LD.E.128 R64, desc[UR6][R8.64] ;  /* 0x000000060840b980 */ /* 0x000364000c101d00 */
.L_x_1692:
[----:B------:R-:W-:Y:S05]  /*f410*/  BSYNC B1 ;  /* 0x0000000000017941 */ /* 0x000fea0003800000 */
.L_x_1691:
[----:B-1---5:R-:W-:Y:S01]  /*f420*/  IMAD.MOV.U32 R4, RZ, RZ, R68 ;  /* 0x000000ffff047224 */ /* 0x022fe200078e0044 */
[----:B------:R-:W-:Y:S01]  /*f430*/  UMOV UR4, 0xffffffff ;  /* 0xffffffff00047882 */ /* 0x000fe20000000000 */
[----:B------:R-:W-:Y:S01]  /*f440*/  IMAD.MOV.U32 R5, RZ, RZ, R69 ;  /* 0x000000ffff057224 */ /* 0x000fe200078e0045 */
[----:B------:R-:W-:Y:S01]  /*f450*/  CS2R R52, SRZ ;  /* 0x0000000000347805 */ /* 0x000fe2000001ff00 */
[----:B------:R-:W-:Y:S01]  /*f460*/  IMAD.MOV.U32 R6, RZ, RZ, R70 ;  /* 0x000000ffff067224 */ /* 0x000fe200078e0046 */
[----:B------:R-:W-:Y:S01]  /*f470*/  PRMT R93, R4, 0x7610, R93 ;  /* 0x00007610045d7816 */ /* 0x000fe2000000005d */
[----:B---3--:R-:W-:Y:S01]  /*f480*/  IMAD.MOV.U32 R7, RZ, RZ, R71 ;  /* 0x000000ffff077224 */ /* 0x008fe200078e0047 */
        /* <DEDUP_REMOVED lines=21> */
[----:B------:R-:W-:-:S02]  /*f5e0*/  PRMT R121, R121, 0x5410, R5 ;  /* 0x0000541079797816 */ /* 0x000fc40000000005 */
[----:B------:R-:W-:Y:S02]  /*f5f0*/  PRMT R118, R118, 0x5410, R6 ;  /* 0x0000541076767816 */ /* 0x000fe40000000006 */
[----:B------:R-:W-:Y:S01]  /*f600*/  PRMT R119, R119, 0x5410, R7 ;  /* 0x0000541077777816 */ /* 0x000fe20000000007 */
[----:B------:R-:W-:Y:S06]  /*f610*/  BRA.DIV UR4, `(.L_x_1693) ;  /* 0x0000020a043c7947 */ /* 0x000fec000b800000 */
[----:B------:R1:W3:Y:S04]  /*f620*/  SHFL.IDX PT, R5, R72, 0x1, 0x181f ;  /* 0x00381f0048057f89 */ /* 0x0002e800000e0000 */
[----:B--2---:R1:W2:Y:S04]  /*f630*/  SHFL.IDX PT, R8, R21, 0x1, 0x181f ;  /* 0x00381f0015087f89 */ /* 0x0042a800000e0000 */
[----:B------:R1:W0:Y:S04]  /*f640*/  SHFL.IDX PT, R7, R73, 0x1, 0x181f ;  /* 0x00381f0049077f89 */ /* 0x00022800000e0000 */
[----:B----4-:R1:W4:Y:S02]  /*f650*/  SHFL.IDX PT, R14, R20, 0x1, 0x181f ;  /* 0x00381f00140e7f89 */ /* 0x01032400000e0000 */
.L_x_2060:
        /* <DEDUP_REMOVED lines=11> */
[----:B------:R-:W4:Y:S01]  /*f710*/  LDL R6, [R1+0x48] ;  /* 0x0000480001067983 */ /* 0x000f220000100800 */
[----:B------:R-:W-:Y:S01]  /*f720*/  ULDC UR4, c[0x0][0x3f4] ;  /* 0x0000fd0000047ab9 */ /* 0x000fe20000000800 */
[----:B---3--:R-:W-:Y:S01]  /*f730*/  IMAD.MOV.U32 R9, RZ, RZ, R5 ;  /* 0x000000ffff097224 */ /* 0x008fe200078e0005 */
        /* <DEDUP_REMOVED lines=16> */
[----:B----4-:R-:W-:Y:S01]  /*f840*/  @!P3 IMAD.SHL.U32 R13, R6, 0x8, RZ ;  /* 0x00000008060db824 */ /* 0x010fe200078e00ff */
[----:B------:R-:W-:-:S03]  /*f850*/  @!P2 IADD3 R6, P1, R14, R11, RZ ;  /* 0x0000000b0e06a210 */ /* 0x000fc60007f3e0ff */
[----:B------:R-:W-:-:S04]  /*f860*/  @!P3 IMAD.WIDE R10, R13, 0x2, R8 ;  /* 0x000000020d0ab825 */ /* 0x000fc800078e0208 */
[----:B------:R-:W-:Y:S01]  /*f870*/  IMAD.MOV.U32 R8, RZ, RZ, R14 ;  /* 0x000000ffff087224 */ /* 0x000fe200078e000e */
[----:B------:R2:W5:Y:S01]  /*f880*/  @!P3 LD.E.128 R40, desc[UR6][R10.64] ;  /* 0x000000060a28b980 */ /* 0x000562000c101d00 */
[----:B0-----:R-:W-:Y:S02]  /*f890*/  IMAD.MOV.U32 R9, RZ, RZ, R7 ;  /* 0x000000ffff097224 */ /* 0x001fe400078e0007 */
[----:B------:R-:W-:Y:S02]  /*f8a0*/  @!P2 IMAD.X R7, R7, 0x1, R12, P1 ;  /* 0x000000010707a824 */ /* 0x000fe400008e060c */
[----:B------:R-:W-:-:S03]  /*f8b0*/  @!P3 IMAD.WIDE R8, R13, 0x2, R8 ;  /* 0x000000020d08b825 */ /* 0x000fc600078e0208 */
[----:B------:R2:W5:Y:S04]  /*f8c0*/  @!P2 LD.E.128 R52, desc[UR6][R6.64] ;  /* 0x000000060634a980 */ /* 0x000568000c101d00 */
[----:B------:R2:W5:Y:S02]  /*f8d0*/  @!P3 LD.E.128 R48, desc[UR6][R8.64] ;  /* 0x000000060830b980 */ /* 0x000564000c101d00 */
.L_x_1695:
[----:B------:R-:W-:Y:S05]  /*f8e0*/  BSYNC B1 ;  /* 0x0000000000017941 */ /* 0x000fea0003800000 */
.L_x_1694:
[----:B--2--5:R-:W-:Y:S01]  /*f8f0*/  IMAD.MOV.U32 R4, RZ, RZ, R52 ;  /* 0x000000ffff047224 */ /* 0x024fe200078e0034 */
[----:B------:R-:W-:Y:S01]  /*f900*/  UMOV UR4, 0xffffffff ;  /* 0xffffffff00047882 */ /* 0x000fe20000000000 */
[----:B---3--:R-:W-:Y:S02]  /*f910*/  IMAD.MOV.U32 R5, RZ, RZ, R53 ;  /* 0x000000ffff057224 */ /* 0x008fe400078e0035 */
[----:B------:R-:W-:Y:S02]  /*f920*/  IMAD.MOV.U32 R6, RZ, RZ, R54 ;  /* 0x000000ffff067224 */ /* 0x000fe400078e0036 */
[----:B0-----:R-:W-:Y:S01]  /*f930*/  IMAD.MOV.U32 R7, RZ, RZ, R55 ;  /* 0x000000ffff077224 */ /* 0x001fe200078e0037 */
        /* <DEDUP_REMOVED lines=18> */
[----:B------:R-:W-:-:S04]  /*fa60*/  PRMT R111, R4, 0x5410, R5 ;  /* 0x00005410046f7816 */ /* 0x000fc80000000005 */
[----:B------:R-:W-:Y:S01]  /*fa70*/  PRMT R112, R6, 0x5410, R7 ;  /* 0x0000541006707816 */ /* 0x000fe20000000007 */
[----:B------:R-:W-:Y:S06]  /*fa80*/  BRA.DIV UR4, `(.L_x_1696) ;  /* 0x0000020604907947 */ /* 0x000fec000b800000 */
[----:B------:R0:W2:Y:S04]  /*fa90*/  SHFL.IDX PT, R5, R72, 0x2, 0x181f ;  /* 0x00581f0048057f89 */ /* 0x0000a800000e0000 */
[----:B------:R0:W3:Y:S04]  /*faa0*/  SHFL.IDX PT, R8, R21, 0x2, 0x181f ;  /* 0x00581f0015087f89 */ /* 0x0000e800000e0000 */
[----:B------:R0:W0:Y:S04]  /*fab0*/  SHFL.IDX PT, R7, R73, 0x2, 0x181f ;  /* 0x00581f0049077f89 */ /* 0x00002800000e0000 */
[----:B----4-:R4:W0:Y:S02]  /*fac0*/  SHFL.IDX PT, R14, R20, 0x2, 0x181f ;  /* 0x00581f00140e7f89 */ /* 0x01082400000e0000 */
.L_x_2066:
        /* <DEDUP_REMOVED lines=12> */
[----:B------:R-:W4:Y:S01]  /*fb90*/  LDL R6, [R1+0x48] ;  /* 0x0000480001067983 */ /* 0x000f220000100800 */
[----:B------:R-:W-:Y:S01]  /*fba0*/  ULDC UR4, c[0x0][0x3f4] ;  /* 0x0000fd0000047ab9 */ /* 0x000fe20000000800 */
[----:B--2---:R-:W-:Y:S01]  /*fbb0*/  IMAD.MOV.U32 R9, RZ, RZ, R5 ;  /* 0x000000ffff097224 */ /* 0x004fe200078e0005 */
[----:B------:R-:W-:Y:S02]  /*fbc0*/  ISETP.GE.AND P2, PT, R18, UR4, PT ;  /* 0x0000000412007c0c */ /* 0x000fe4000bf46270 */
[----:B------:R-:W-:Y:S02]  /*fbd0*/  CS2R R24, SRZ ;  /* 0x0000000000187805 */ /* 0x000fe4000001ff00 */
[----:B------:R-:W-:Y:S02]  /*fbe0*/  ISETP.GE.AND P3, PT, R221, UR4, PT ;  /* 0x00000004dd007c0c */ /* 0x000fe4000bf66270 */
[----:B------:R-:W-:Y:S01]  /*fbf0*/  CS2R R26, SRZ ;  /* 0x00000000001a7805 */ /* 0x000fe2000001ff00 */
[----:B------:R-:W-:-:S06]  /*fc00*/  ULDC.64 UR6, c[0x0][0x208] ;  /* 0x0000820000067ab9 */ /* 0x000fcc0000000a00 */
[C---:B------:R-:W-:Y:S01]  /*fc10*/  @!P2 IMAD.SHL.U32 R11, R18.reuse, 0x2, RZ ;  /* 0x00000002120ba824 */ /* 0x040fe200078e00ff */
[----:B------:R-:W-:-:S04]  /*fc20*/  @!P2 SHF.L.U64.HI R12, R18, 0x1, R19 ;  /* 0x00000001120ca819 */ /* 0x000fc80000010213 */
[----:B---3--:R-:W-:Y:S02]  /*fc30*/  @!P2 IADD3 R4, P0, R8, R11, RZ ;  /* 0x0000000b0804a210 */ /* 0x008fe40007f1e0ff */
        /* <DEDUP_REMOVED lines=9> */
[----:B0-----:R-:W-:-:S03]  /*fcd0*/  @!P2 IADD3 R6, P1, R14, R11, RZ ;  /* 0x0000000b0e06a210 */ /* 0x001fc60007f3e0ff */
        /* <DEDUP_REMOVED lines=8> */
.L_x_1698:
[----:B------:R-:W-:Y:S05]  /*fd60*/  BSYNC B1 ;  /* 0x0000000000017941 */ /* 0x000fea0003800000 */
.L_x_1697:
[----:B--2--5:R-:W-:Y:S01]  /*fd70*/  IMAD.MOV.U32 R4, RZ, RZ, R36 ;  /* 0x000000ffff047224 */ /* 0x024fe200078e0024 */
[----:B------:R-:W-:Y:S01]  /*fd80*/  UMOV UR4, 0xffffffff ;  /* 0xffffffff00047882 */ /* 0x000fe20000000000 */
[----:B------:R-:W-:Y:S02]  /*fd90*/  IMAD.MOV.U32 R5, RZ, RZ, R37 ;  /* 0x000000ffff057224 */ /* 0x000fe400078e0025 */
        /* <DEDUP_REMOVED lines=21> */
[----:B------:R-:W-:Y:S02]  /*fef0*/  CS2R R4, SRZ ;  /* 0x0000000000047805 */ /* 0x000fe4000001ff00 */
[----:B------:R-:W-:Y:S01]  /*ff00*/  PRMT R89, R7, 0x5410, R6 ;  /* 0x0000541007597816 */ /* 0x000fe20000000006 */
[----:B------:R-:W-:Y:S06]  /*ff10*/  BRA.DIV UR4, `(.L_x_1699) ;  /* 0x0000020204dc7947 */ /* 0x000fec000b800000 */
[----:B------:R0:W2:Y:S04]  /*ff20*/  SHFL.IDX PT, R77, R72, 0x3, 0x181f ;  /* 0x00781f00484d7f89 */ /* 0x0000a800000e0000 */
[----:B-1----:R-:W1:Y:S04]  /*ff30*/  SHFL.IDX PT, R21, R21, 0x3, 0x181f ;  /* 0x00781f0015157f89 */ /* 0x002e6800000e0000 */
[----:B------:R0:W0:Y:S04]  /*ff40*/  SHFL.IDX PT, R81, R73, 0x3, 0x181f ;  /* 0x00781f0049517f89 */ /* 0x00002800000e0000 */
[----:B------:R0:W0:Y:S02]  /*ff50*/  SHFL.IDX PT, R78, R20, 0x3, 0x181f ;  /* 0x00781f00144e7f89 */ /* 0x00002400000e0000 */
.L_x_2072:
[----:B------:R-:W5:Y:S01]  /*ff60*/  LDL R12, [R1+0x54] ;  /* 0x00005400010c7983 */ /* 0x000f620000100800 */
[----:B------:R-:W-:Y:S01]  /*ff70*/  VIADD R0, R0, 0x60 ;  /* 0x0000006000007836 */ /* 0x000fe20000000000 */
[----:B------:R-:W-:Y:S01]  /*ff80*/  BSSY B1, `(.L_x_1700) ;  /* 0x000002c000017945 */ /* 0x000fe20003800000 */
[----:B------:R-:W-:Y:S02]  /*ff90*/  CS2R R6, SRZ ;  /* 0x0000000000067805 */ /* 0x000fe4000001ff00 */
[----:B---3--:R-:W-:Y:S02]  /*ffa0*/  CS2R R8, SRZ ;  /* 0x0000000000087805 */ /* 0x008fe4000001ff00 */
[----:B------:R-:W-:Y:S02]  /*ffb0*/  CS2R R10, SRZ ;  /* 0x00000000000a7805 */ /* 0x000fe4000001ff00 */
[----:B------:R-:W-:Y:S02]  /*ffc0*/  ISETP.GE.AND P0, PT, R0, R3, PT ;  /* 0x000000030000720c */ /* 0x000fe40003f06270 */
[----:B------:R-:W-:-:S02]  /*ffd0*/  CS2R R14, SRZ ;  /* 0x00000000000e7805 */ /* 0x000fc4000001ff00 */
[----:B0-----:R-:W-:Y:S02]  /*ffe0*/  CS2R R72, SRZ ;  /* 0x0000000000487805 */ /* 0x001fe4000001ff00 */
[----:B------:R-:W-:Y:S02]  /*fff0*/  CS2R R74, SRZ ;  /* 0x00000000004a7805 */ /* 0x000fe4000001ff00 */
[----:B-----5:R-:W-:-:S04]  /*10000*/  LEA.HI R80, R12, R12, RZ, 0x1 ;  /* 0x0000000c0c507211 */ /* 0x020fc800078f08ff */
[----:B------:R-:W-:-:S05]  /*10010*/  LOP3.LUT R80, R80, 0xfffffffe, RZ, 0xc0, !PT ;  /* 0xfffffffe50507812 */ /* 0x000fca00078ec0ff */
[----:B------:R-:W-:Y:S01]  /*10020*/  IMAD.IADD R80, R12, 0x1, -R80 ;  /* 0x000000010c507824 */ /* 0x000fe200078e0a50 */
[----:B------:R-:W-:-:S04]  /*10030*/  CS2R R12, SRZ ;  /* 0x00000000000c7805 */ /* 0x000fc8000001ff00 */
[----:B------:R-:W-:Y:S01]  /*10040*/  SHF.L.U32 R80, R80, 0x1f, RZ ;  /* 0x0000001f50507819 */ /* 0x000fe200000006ff */
[----:B------:R-:W-:Y:S06]  /*10050*/  @P0 BRA `(.L_x_1701) ;  /* 0x0000000000780947 */ /* 0x000fec0003800000 */
[----:B----4-:R-:W3:Y:S01]  /*10060*/  LDL R20, [R1+0x48] ;  /* 0x0000480001147983 */ /* 0x010ee20000100800 */
[----:B------:R-:W-:Y:S01]  /*10070*/  ULDC UR4, c[0x0][0x3f4] ;  /* 0x0000fd0000047ab9 */ /* 0x000fe20000000800 */
[----:B-1----:R-:W-:Y:S01]  /*10080*/  IMAD.MOV.U32 R4, RZ, RZ, R21 ;  /* 0x000000ffff047224 */ /* 0x002fe200078e0015 */
[----:B------:R-:W-:Y:S01]  /*10090*/  ISETP.GE.AND P2, PT, R18, UR4, PT ;  /* 0x0000000412007c0c */ /* 0x000fe2000bf46270 */
[----:B--2---:R-:W-:Y:S01]  /*100a0*/  IMAD.MOV.U32 R5, RZ, RZ, R77 ;  /* 0x000000ffff057224 */ /* 0x004fe200078e004d */
[----:B------:R-:W-:Y:S02]  /*100b0*/  ISETP.GE.AND P3, PT, R221, UR4, PT ;  /* 0x00000004dd007c0c */ /* 0x000fe4000bf66270 */
[----:B------:R-:W-:Y:S02]  /*100c0*/  CS2R R72, SRZ ;  /* 0x0000000000487805 */ /* 0x000fe4000001ff00 */
[----:B------:R-:W-:Y:S01]  /*100d0*/  CS2R R74, SRZ ;  /* 0x00000000004a7805 */ /* 0x000fe2000001ff00 */
[----:B------:R-:W-:Y:S01]  /*100e0*/  IMAD.MOV.U32 R6, RZ, RZ, R78 ;  /* 0x000000ffff067224 */ /* 0x000fe200078e004e */
[----:B------:R-:W-:Y:S01]  /*100f0*/  ULDC.64 UR6, c[0x0][0x208] ;  /* 0x0000820000067ab9 */ /* 0x000fe20000000a00 */
[----:B------:R-:W-:-:S04]  /*10100*/  IMAD.MOV.U32 R7, RZ, RZ, R81 ;  /* 0x000000ffff077224 */ /* 0x000fc800078e0051 */
[C---:B------:R-:W-:Y:S01]  /*10110*/  @!P2 IMAD.SHL.U32 R76, R18.reuse, 0x2, RZ ;  /* 0x00000002124ca824 */ /* 0x040fe200078e00ff */
[----:B------:R-:W-:Y:S02]  /*10120*/  @!P2 SHF.L.U64.HI R0, R18, 0x1, R19 ;  /* 0x000000011200a819 */ /* 0x000fe40000010213 */
[----:B------:R-:W-:Y:S02]  /*10130*/  CS2R R8, SRZ ;  /* 0x0000000000087805 */ /* 0x000fe4000001ff00 */
[----:B------:R-:W-:Y:S02]  /*10140*/  CS2R R10, SRZ ;  /* 0x00000000000a7805 */ /* 0x000fe4000001ff00 */
[----:B------:R-:W-:Y:S02]  /*10150*/  CS2R R12, SRZ ;  /* 0x00000000000c7805 */ /* 0x000fe4000001ff00 */
[----:B------:R-:W-:Y:S01]  /*10160*/  CS2R R14, SRZ ;  /* 0x00000000000e7805 */ /* 0x000fe2000001ff00 */
[----:B---3--:R-:W-:Y:S01]  /*10170*/  @!P3 IMAD.SHL.U32 R79, R20, 0x8, RZ ;  /* 0x00000008144fb824 */ /* 0x008fe200078e00ff */
[----:B------:R-:W-:-:S02]  /*10180*/  @!P2 IADD3 R20, P0, R21, R76, RZ ;  /* 0x0000004c1514a210 */ /* 0x000fc40007f1e0ff */
[----:B------:R-:W-:Y:S01]  /*10190*/  @!P2 IADD3 R76, P1, R78, R76, RZ ;  /* 0x0000004c4e4ca210 */ /* 0x000fe20007f3e0ff */
[----:B------:R-:W-:-:S04]  /*101a0*/  @!P3 IMAD.WIDE R4, R79, 0x2, R4 ;  /* 0x000000024f04b825 */ /* 0x000fc800078e0204 */
[----:B------:R-:W-:Y:S01]  /*101b0*/  @!P3 IMAD.WIDE R78, R79, 0x2, R6 ;  /* 0x000000024f4eb825 */ /* 0x000fe200078e0206 */
[----:B------:R0:W5:Y:S01]  /*101c0*/  @!P3 LD.E.128 R72, desc[UR6][R4.64] ;  /* 0x000000060448b980 */ /* 0x000162000c101d00 */
[----:B------:R-:W-:Y:S02]  /*101d0*/  CS2R R6, SRZ ;  /* 0x0000000000067805 */ /* 0x000fe4000001ff00 */
[--C-:B------:R-:W-:Y:S01]  /*101e0*/  @!P2 IMAD.X R21, R77, 0x1, R0.reuse, P0 ;  /* 0x000000014d15a824 */ /* 0x100fe200000e0600 */
[----:B------:R3:W5:Y:S01]  /*101f0*/  @!P3 LD.E.128 R8, desc[UR6][R78.64] ;  /* 0x000000064e08b980 */ /* 0x000762000c101d00 */
[----:B------:R-:W-:-:S03]  /*10200*/  @!P2 IMAD.X R77, R81, 0x1, R0, P1 ;  /* 0x00000001514da824 */ /* 0x000fc600008e0600 */
[----:B------:R3:W5:Y:S01]  /*10210*/  @!P2 LD.E.128 R12, desc[UR6][R20.64] ;  /* 0x00000006140ca980 */ /* 0x000762000c101d00 */
[----:B0-----:R-:W-:-:S06]  /*10220*/  CS2R R4, SRZ ;  /* 0x0000000000047805 */ /* 0x001fcc000001ff00 */
[----:B------:R3:W5:Y:S02]  /*10230*/  @!P2 LD.E.128 R4, desc[UR6][R76.64] ;  /* 0x000000064c04a980 */ /* 0x000764000c101d00 */
.L_x_1701:
[----:B------:R-:W-:Y:S05]  /*10240*/  BSYNC B1 ;  /* 0x0000000000017941 */ /* 0x000fea0003800000 */
.L_x_1700:
[----:B---3--:R-:W3:Y:S01]  /*10250*/  LDL R78, [R1+0x14] ;  /* 0x00001400014e7983 */ /* 0x008ee20000100800 */
[----:B------:R-:W0:Y:S01]  /*10260*/  SYNCS.PHASECHK.TRANS64.TRYWAIT P0, [R16+URZ+0x30800], R80 ;  /* 0x03080050100075a7 */ /* 0x000e22000800017f */
[----:B----45:R-:W-:Y:S01]  /*10270*/  IMAD.MOV.U32 R20, RZ, RZ, R6 ;  /* 0x000000ffff147224 */ /* 0x030fe200078e0006 */
[----:B------:R-:W-:Y:S01]  /*10280*/  BSSY B1, `(.L_x_1702) ;  /* 0x0000017000017945 */ /* 0x000fe20003800000 */
[----:B------:R-:W-:Y:S02]  /*10290*/  IMAD.MOV.U32 R0, RZ, RZ, R7 ;  /* 0x000000ffff007224 */ /* 0x000fe400078e0007 */
[----:B------:R-:W-:Y:S02]  /*102a0*/  IMAD.MOV.U32 R76, RZ, RZ, R4 ;  /* 0x000000ffff4c7224 */ /* 0x000fe400078e0004 */
[----:B-1----:R-:W-:Y:S01]  /*102b0*/  IMAD.MOV.U32 R21, RZ, RZ, R5 ;  /* 0x000000ffff157224 */ /* 0x002fe200078e0005 */
        /* <DEDUP_REMOVED lines=10> */
[----:B--2---:R-:W-:-:S02]  /*10360*/  IMAD.MOV.U32 R77, RZ, RZ, R12 ;  /* 0x000000ffff4d7224 */ /* 0x004fc400078e000c */
[----:B------:R-:W-:Y:S01]  /*10370*/  IMAD.MOV.U32 R76, RZ, RZ, R13 ;  /* 0x000000ffff4c7224 */ /* 0x000fe200078e000d */
[----:B------:R-:W-:Y:S01]  /*10380*/  PRMT R101, R20, 0x5410, R0 ;  /* 0x0000541014657816 */ /* 0x000fe20000000000 */
[----:B------:R-:W-:Y:S02]  /*10390*/  IMAD.MOV.U32 R20, RZ, RZ, R72 ;  /* 0x000000ffff147224 */ /* 0x000fe400078e0048 */
[----:B------:R-:W-:Y:S01]  /*103a0*/  IMAD.MOV.U32 R0, RZ, RZ, R73 ;  /* 0x000000ffff007224 */ /* 0x000fe200078e0049 */
[----:B------:R-:W-:-:S04]  /*103b0*/  PRMT R99, R77, 0x5410, R76 ;  /* 0x000054104d637816 */ /* 0x000fc8000000004c */
[----:B------:R-:W-:Y:S02]  /*103c0*/  PRMT R85, R20, 0x5410, R0 ;  /* 0x0000541014557816 */ /* 0x000fe40000000000 */
[----:B---3--:R-:W-:Y:S01]  /*103d0*/  VIADDMNMX R0, R3, -R78, 0x80, PT ;  /* 0x0000008003007446 */ /* 0x008fe2000380094e */
[----:B0-----:R-:W-:Y:S06]  /*103e0*/  @!P0 BRA `(.L_x_1703) ;  /* 0x00000200001c8947 */ /* 0x001fec0003800000 */
.L_x_2073:
[----:B------:R-:W-:Y:S05]  /*103f0*/  BSYNC B1 ;  /* 0x0000000000017941 */ /* 0x000fea0003800000 */
.L_x_1702:
        /* <DEDUP_REMOVED lines=8> */
[C---:B------:R-:W-:Y:S01]  /*10480*/  IMAD.SHL.U32 R125, R23.reuse, 0x40, RZ ;  /* 0x00000040177d7824 */ /* 0x040fe200078e00ff */
[----:B------:R-:W-:Y:S01]  /*10490*/  BSSY B2, `(.L_x_1706) ;  /* 0x0000070000027945 */ /* 0x000fe20003800000 */
[----:B------:R-:W-:-:S03]  /*104a0*/  IMAD.SHL.U32 R126, R23, 0x40, RZ ;  /* 0x00000040177e7824 */ /* 0x000fc600078e00ff */
[----:B------:R-:W-:-:S04]  /*104b0*/  LOP3.LUT R125, R125, 0x1c0, RZ, 0xc0, !PT ;  /* 0x000001c07d7d7812 */ /* 0x000fc800078ec0ff */
[----:B------:R-:W-:Y:S02]  /*104c0*/  SHF.R.U32.HI R125, RZ, 0x3, R125 ;  /* 0x00000003ff7d7819 */ /* 0x000fe4000001167d */
[-C--:B--2---:R-:W-:Y:S02]  /*104d0*/  ISETP.GE.AND P0, PT, R18, R3.reuse, PT ;  /* 0x000000031200720c */ /* 0x084fe40003f06270 */
[----:B------:R-:W-:-:S11]  /*104e0*/  ISETP.GE.AND P1, PT, R221, R3, PT ;  /* 0x00000003dd00720c */ /* 0x000fd60003f26270 */
[----:B-1----:R-:W-:Y:S05]  /*104f0*/  @P0 BRA `(.L_x_1707) ;  /* 0x0000000400a40947 */ /* 0x002fea0003800000 */
[----:B------:R-:W2:Y:S04]  /*10500*/  LDL R76, [R1+0x44] ;  /* 0x00004400014c7983 */ /* 0x000ea80000100800 */
[----:B------:R-:W0:Y:S01]  /*10510*/  LDL R127, [R1+0x30] ;  /* 0x00003000017f7983 */ /* 0x000e220000100800 */
[--C-:B------:R-:W-:Y:S02]  /*10520*/  SHF.R.U64 R91, R60, 0x10, R61.reuse ;  /* 0x000000103c5b7819 */ /* 0x100fe4000000123d */
[----:B------:R-:W-:Y:S02]  /*10530*/  SHF.R.U32.HI R92, RZ, 0x10, R61 ;  /* 0x00000010ff5c7819 */ /* 0x000fe4000001163d */
[----:B------:R-:W-:Y:S02]  /*10540*/  SHF.R.U64 R61, R68, 0x10, R69 ;  /* 0x00000010443d7819 */ /* 0x000fe40000001245 */
[----:B------:R-:W-:-:S02]  /*10550*/  PRMT R91, R94, 0x5410, R91 ;  /* 0x000054105e5b7816 */ /* 0x000fc4000000005b */
[----:B------:R-:W-:Y:S02]  /*10560*/  PRMT R61, R93, 0x5410, R61 ;  /* 0x000054105d3d7816 */ /* 0x000fe4000000003d */
[----:B------:R-:W-:Y:S01]  /*10570*/  SHF.R.U32.HI R69, RZ, 0x10, R69 ;  /* 0x00000010ff457819 */ /* 0x000fe20000011645 */
[----:B------:R-:W-:Y:S01]  /*10580*/  IMAD.U32 R60, R91, 0x10000, RZ ;  /* 0x000100005b3c7824 */ /* 0x000fe200078e00ff */
[----:B------:R-:W-:Y:S01]  /*10590*/  SHF.R.U32.HI R96, RZ, 0x10, R71 ;  /* 0x00000010ff607819 */ /* 0x000fe20000011647 */
[C---:B------:R-:W-:Y:S01]  /*105a0*/  IMAD.U32 R93, R61.reuse, 0x10000, RZ ;  /* 0x000100003d5d7824 */ /* 0x040fe200078e00ff */
[----:B------:R-:W-:Y:S02]  /*105b0*/  LOP3.LUT R61, R61, 0xffff0000, RZ, 0xc0, !PT ;  /* 0xffff00003d3d7812 */ /* 0x000fe400078ec0ff */
[----:B------:R-:W-:Y:S02]  /*105c0*/  PRMT R96, R107, 0x5432, R96 ;  /* 0x000054326b607816 */ /* 0x000fe40000000060 */
[----:B------:R-:W-:-:S02]  /*105d0*/  LOP3.LUT R91, R91, 0xffff0000, RZ, 0xc0, !PT ;  /* 0xffff00005b5b7812 */ /* 0x000fc400078ec0ff */
[----:B--2---:R-:W-:-:S04]  /*105e0*/  LEA.HI R20, R3, R76, RZ, 0x1d ;  /* 0x0000004c03147211 */ /* 0x004fc800078fe8ff */
[----:B------:R-:W-:Y:S01]  /*105f0*/  SHF.R.S32.HI R76, RZ, 0x1f, R20 ;  /* 0x0000001fff4c7819 */ /* 0x000fe20000011414 */
[----:B------:R-:W-:Y:S01]  /*10600*/  IMAD.SHL.U32 R77, R20, 0x8, RZ ;  /* 0x00000008144d7824 */ /* 0x000fe200078e00ff */
[----:B0-----:R-:W0:Y:S02]  /*10610*/  LDS.128 R80, [R127] ;  /* 0x000000007f507984 */ /* 0x001e240000000c00 */
[----:B------:R-:W-:Y:S02]  /*10620*/  LEA.HI R76, R76, R20, RZ, 0x3 ;  /* 0x000000144c4c7211 */ /* 0x000fe400078f18ff */
[----:B------:R-:W-:-:S03]  /*10630*/  LOP3.LUT R20, R77, 0x38, RZ, 0xc0, !PT ;  /* 0x000000384d147812 */ /* 0x000fc600078ec0ff */
[----:B------:R-:W-:Y:S01]  /*10640*/  IMAD.SHL.U32 R76, R76, 0x400, RZ ;  /* 0x000004004c4c7824 */ /* 0x000fe200078e00ff */
[----:B------:R-:W-:-:S04]  /*10650*/  LOP3.LUT R20, R20, 0x1c0, R126, 0xf8, !PT ;  /* 0x000001c014147812 */ /* 0x000fc800078ef87e */
[----:B------:R-:W-:Y:S02]  /*10660*/  LOP3.LUT R20, R20, R125, RZ, 0x3c, !PT ;  /* 0x0000007d14147212 */ /* 0x000fe400078e3cff */
[----:B------:R-:W-:-:S04]  /*10670*/  LOP3.LUT R76, R76, 0x7fffe000, RZ, 0xc0, !PT ;  /* 0x7fffe0004c4c7812 */ /* 0x000fc800078ec0ff */
[----:B-----5:R-:W-:-:S05]  /*10680*/  IADD3 R20, R20, R76, R124 ;  /* 0x0000004c14147210 */ /* 0x020fca0007ffe07c */
[----:B------:R-:W-:-:S05]  /*10690*/  IMAD R20, R20, 0x2, R16 ;  /* 0x0000000214147824 */ /* 0x000fca00078e0210 */
[----:B------:R-:W1:Y:S01]  /*106a0*/  LDS.128 R76, [R20+0x10400] ;  /* 0x01040000144c7984 */ /* 0x000e620000000c00 */
[----:B0-----:R-:W-:Y:S02]  /*106b0*/  IMAD.U32 R68, R80, 0x10000, RZ ;  /* 0x0001000050447824 */ /* 0x001fe400078e00ff */
[----:B-1----:R-:W-:-:S04]  /*106c0*/  IMAD.U32 R94, R76, 0x10000, RZ ;  /* 0x000100004c5e7824 */ /* 0x002fc800078e00ff */
[C---:B------:R-:W-:Y:S01]  /*106d0*/  FMUL.FTZ R95, R94.reuse, R93 ;  /* 0x0000005d5e5f7220 */ /* 0x040fe20000410000 */
[----:B------:R-:W-:-:S03]  /*106e0*/  FMUL.FTZ R94, R94, R60 ;  /* 0x0000003c5e5e7220 */ /* 0x000fc60000410000 */
[----:B------:R-:W-:Y:S01]  /*106f0*/  FFMA.FTZ R60, R68, R60, -R95 ;  /* 0x0000003c443c7223 */ /* 0x000fe2000001085f */
[----:B------:R-:W-:Y:S01]  /*10700*/  SHF.R.U64 R95, R70, 0x10, R71 ;  /* 0x00000010465f7819 */ /* 0x000fe20000001247 */
[----:B------:R-:W-:Y:S01]  /*10710*/  FFMA.FTZ R68, R68, R93, R94 ;  /* 0x0000005d44447223 */ /* 0x000fe2000001005e */
[C---:B------:R-:W-:Y:S01]  /*10720*/  PRMT R70, R102.reuse, 0x5432, R92 ;  /* 0x0000543266467816 */ /* 0x040fe2000000005c */
[----:B------:R-:W-:Y:S01]  /*10730*/  IMAD.U32 R71, R77, 0x10000, RZ ;  /* 0x000100004d477824 */ /* 0x000fe200078e00ff */
[----:B------:R-:W-:Y:S01]  /*10740*/  PRMT R92, R102, 0x5410, R69 ;  /* 0x00005410665c7816 */ /* 0x000fe20000000045 */
[----:B------:R-:W-:Y:S01]  /*10750*/  IMAD.U32 R69, R81, 0x10000, RZ ;  /* 0x0001000051457824 */ /* 0x000fe200078e00ff */
[--C-:B------:R-:W-:Y:S01]  /*10760*/  SHF.R.U64 R93, R62, 0x10, R63.reuse ;  /* 0x000000103e5d7819 */ /* 0x100fe2000000123f */
[----:B------:R-:W-:Y:S01]  /*10770*/  IMAD.U32 R62, R70, 0x10000, RZ ;  /* 0x00010000463e7824 */ /* 0x000fe200078e00ff */
[----:B------:R-:W-:Y:S01]  /*10780*/  SHF.R.U32.HI R94, RZ, 0x10, R63 ;  /* 0x00000010ff5e7819 */ /* 0x000fe2000001163f */
[----:B------:R-:W-:Y:S01]  /*10790*/  IMAD.U32 R63, R92, 0x10000, RZ ;  /* 0x000100005c3f7824 */ /* 0x000fe200078e00ff */
[----:B------:R-:W-:-:S02]  /*107a0*/  PRMT R93, R108, 0x5410, R93 ;  /* 0x000054106c5d7816 */ /* 0x000fc4000000005d */
[----:B------:R-:W-:Y:S01]  /*107b0*/  PRMT R94, R108, 0x5432, R94 ;  /* 0x000054326c5e7816 */ /* 0x000fe2000000005e */
[CC--:B------:R-:W-:Y:S01]  /*107c0*/  FMUL.FTZ R102, R71.reuse, R63.reuse ;  /* 0x0000003f47667220 */ /* 0x0c0fe20000410000 */
[-C--:B------:R-:W-:Y:S01]  /*107d0*/  FMUL.FTZ R71, R71, R62.reuse ;  /* 0x0000003e47477220 */ /* 0x080fe20000410000 */
[----:B------:R-:W-:Y:S01]  /*107e0*/  IMAD.U32 R108, R79, 0x10000, RZ ;  /* 0x000100004f6c7824 */ /* 0x000fe200078e00ff */
[----:B------:R-:W-:Y:S01]  /*107f0*/  PRMT R95, R107, 0x5410, R95 ;  /* 0x000054106b5f7816 */ /* 0x000fe2000000005f */
[C---:B------:R-:W-:Y:S01]  /*10800*/  FFMA.FTZ R62, R69.reuse, R62, -R102 ;  /* 0x0000003e453e7223 */ /* 0x040fe20000010866 */
[----:B------:R-:W-:Y:S01]  /*10810*/  FFMA.FTZ R69, R69, R63, R71 ;  /* 0x0000003f45457223 */ /* 0x000fe20000010047 */
[----:B------:R-:W-:Y:S01]  /*10820*/  IMAD.U32 R71, R96, 0x10000, RZ ;  /* 0x0001000060477824 */ /* 0x000fe200078e00ff */
[----:B------:R-:W-:Y:S01]  /*10830*/  LOP3.LUT R70, R70, 0xffff0000, RZ, 0xc0, !PT ;  /* 0xffff000046467812 */ /* 0x000fe200078ec0ff */
        /* <DEDUP_REMOVED lines=8> */
[----:B------:R-:W-:Y:S02]  /*108c0*/  LOP3.LUT R102, R76, 0xffff0000, RZ, 0xc0, !PT ;  /* 0xffff00004c667812 */ /* 0x000fe400078ec0ff */
[----:B------:R-:W-:Y:S02]  /*108d0*/  LOP3.LUT R76, R80, 0xffff0000, RZ, 0xc0, !PT ;  /* 0xffff0000504c7812 */ /* 0x000fe400078ec0ff */
[----:B------:R-:W-:Y:S01]  /*108e0*/  LOP3.LUT R96, R96, 0xffff0000, RZ, 0xc0, !PT ;  /* 0xffff000060607812 */ /* 0x000fe200078ec0ff */
[C---:B------:R-:W-:Y:S01]  /*108f0*/  FMUL.FTZ R80, R102.reuse, R61 ;  /* 0x0000003d66507220 */ /* 0x040fe20000410000 */
[----:B------:R-:W-:Y:S01]  /*10900*/  FMUL.FTZ R102, R102, R91 ;  /* 0x0000005b66667220 */ /* 0x000fe20000410000 */
[----:B------:R-:W-:-:S02]  /*10910*/  LOP3.LUT R83, R83, 0xffff0000, RZ, 0xc0, !PT ;  /* 0xffff000053537812 */ /* 0x000fc400078ec0ff */
[C---:B------:R-:W-:Y:S01]  /*10920*/  FFMA.FTZ R91, R76.reuse, R91, -R80 ;  /* 0x0000005b4c5b7223 */ /* 0x040fe20000010850 */
[----:B------:R-:W-:Y:S01]  /*10930*/  FFMA.FTZ R61, R76, R61, R102 ;  /* 0x0000003d4c3d7223 */ /* 0x000fe20000010066 */
[----:B------:R-:W-:Y:S02]  /*10940*/  LOP3.LUT R76, R77, 0xffff0000, RZ, 0xc0, !PT ;  /* 0xffff00004d4c7812 */ /* 0x000fe400078ec0ff */
[----:B------:R-:W-:Y:S01]  /*10950*/  LOP3.LUT R77, R92, 0xffff0000, RZ, 0xc0, !PT ;  /* 0xffff00005c4d7812 */ /* 0x000fe200078ec0ff */
[----:B------:R-:W-:Y:S01]  /*10960*/  IMAD.U32 R92, R78, 0x10000, RZ ;  /* 0x000100004e5c7824 */ /* 0x000fe200078e00ff */
[----:B------:R-:W-:Y:S02]  /*10970*/  F2FP.BF16.F32.PACK_AB R68, R61, R68 ;  /* 0x000000443d44723e */ /* 0x000fe400000010ff */
        /* <DEDUP_REMOVED lines=9> */
[----:B------:R-:W-:Y:S02]  /*10a10*/  IMAD.U32 R70, R82, 0x10000, RZ ;  /* 0x0001000052467824 */ /* 0x000fe400078e00ff */
[C---:B------:R-:W-:Y:S01]  /*10a20*/  FMUL.FTZ R102, R92.reuse, R81 ;  /* 0x000000515c667220 */ /* 0x040fe20000410000 */
[----:B------:R-:W-:Y:S01]  /*10a30*/  FMUL.FTZ R92, R92, R76 ;  /* 0x0000004c5c5c7220 */ /* 0x000fe20000410000 */
[----:B------:R-:W-:-:S02]  /*10a40*/  F2FP.BF16.F32.PACK_AB R69, R77, R69 ;  /* 0x000000454d45723e */ /* 0x000fc400000010ff */
[C---:B------:R-:W-:Y:S01]  /*10a50*/  FFMA.FTZ R76, R70.reuse, R76, -R102 ;  /* 0x0000004c464c7223 */ /* 0x040fe20000010866 */
[----:B------:R-:W-:Y:S01]  /*10a60*/  FFMA.FTZ R70, R70, R81, R92 ;  /* 0x0000005146467223 */ /* 0x000fe2000001005c */
[----:B------:R-:W-:Y:S02]  /*10a70*/  LOP3.LUT R81, R93, 0xffff0000, RZ, 0xc0, !PT ;  /* 0xffff00005d517812 */ /* 0x000fe400078ec0ff */
[----:B------:R-:W-:Y:S02]  /*10a80*/  LOP3.LUT R93, R78, 0xffff0000, RZ, 0xc0, !PT ;  /* 0xffff00004e5d7812 */ /* 0x000fe400078ec0ff */
[----:B------:R-:W-:-:S03]  /*10a90*/  LOP3.LUT R78, R82, 0xffff0000, RZ, 0xc0, !PT ;  /* 0xffff0000524e7812 */ /* 0x000fc600078ec0ff */
[C---:B------:R-:W-:Y:S01]  /*10aa0*/  FMUL.FTZ R92, R93.reuse, R95 ;  /* 0x0000005f5d5c7220 */ /* 0x040fe20000410000 */
[----:B------:R-:W-:-:S03]  /*10ab0*/  FMUL.FTZ R82, R93, R81 ;  /* 0x000000515d527220 */ /* 0x000fc60000410000 */
[C---:B------:R-:W-:Y:S01]  /*10ac0*/  FFMA.FTZ R81, R78.reuse, R81, -R92 ;  /* 0x000000514e517223 */ /* 0x040fe2000001085c */
[----:B------:R-:W-:Y:S01]  /*10ad0*/  FFMA.FTZ R78, R78, R95, R82 ;  /* 0x0000005f4e4e7223 */ /* 0x000fe20000010052 */
[----:B------:R-:W-:Y:S01]  /*10ae0*/  LOP3.LUT R82, R94, 0xffff0000, RZ, 0xc0, !PT ;  /* 0xffff00005e527812 */ /* 0x000fe200078ec0ff */
[----:B------:R-:W-:Y:S02]  /*10af0*/  FMUL.FTZ R92, R79, R96 ;  /* 0x000000604f5c7220 */ /* 0x000fe40000410000 */
[----:B------:R-:W-:Y:S02]  /*10b00*/  F2FP.BF16.F32.PACK_AB R62, R81, R76 ;  /* 0x0000004c513e723e */ /* 0x000fe400000010ff */
[-C--:B------:R-:W-:Y:S01]  /*10b10*/  FMUL.FTZ R79, R79, R82.reuse ;  /* 0x000000524f4f7220 */ /* 0x080fe20000410000 */
[C---:B------:R-:W-:Y:S01]  /*10b20*/  FFMA.FTZ R82, R83.reuse, R82, -R92 ;  /* 0x0000005253527223 */ /* 0x040fe2000001085c */
[----:B------:R-:W-:Y:S02]  /*10b30*/  F2FP.BF16.F32.PACK_AB R70, R78, R70 ;  /* 0x000000464e46723e */ /* 0x000fe400000010ff */
[----:B------:R-:W-:-:S02]  /*10b40*/  FFMA.FTZ R79, R83, R96, R79 ;  /* 0x00000060534f7223 */ /* 0x000fc4000001004f */
[----:B------:R-:W-:-:S03]  /*10b50*/  F2FP.BF16.F32.PACK_AB R63, R82, R63 ;  /* 0x0000003f523f723e */ /* 0x000fc600000010ff */
[----:B------:R-:W-:Y:S02]  /*10b60*/  F2FP.BF16.F32.PACK_AB R71, R79, R71 ;  /* 0x000000474f47723e */ /* 0x000fe400000010ff */
[----:B------:R1:W-:Y:S04]  /*10b70*/  STS.128 [R127], R60 ;  /* 0x0000003c7f007388 */ /* 0x0003e80000000c00 */
[----:B------:R1:W-:Y:S02]  /*10b80*/  STS.128 [R20+0x10400], R68 ;  /* 0x0104004414007388 */ /* 0x0003e40000000c00 */
.L_x_1707:
[----:B------:R-:W-:Y:S05]  /*10b90*/  BSYNC B2 ;  /* 0x0000000000027941 */ /* 0x000fea0003800000 */
.L_x_1706:
[----:B------:R-:W-:Y:S05]  /*10ba0*/  @P1 BRA `(.L_x_1705) ;  /* 0x0000000400a41947 */ /* 0x000fea0003800000 */
[----:B-1----:R-:W2:Y:S04]  /*10bb0*/  LDL R20, [R1+0x48] ;  /* 0x0000480001147983 */ /* 0x002ea80000100800 */
[----:B------:R-:W3:Y:S01]  /*10bc0*/  LDL R91, [R1+0x98] ;  /* 0x00009800015b7983 */ /* 0x000ee20000100800 */
[----:B------:R-:W-:Y:S02]  /*10bd0*/  SHF.R.U64 R76, R56, 0x10, R57 ;  /* 0x00000010384c7819 */ /* 0x000fe40000001239 */
[----:B------:R-:W-:Y:S02]  /*10be0*/  SHF.R.U64 R64, R64, 0x10, R65 ;  /* 0x0000001040407819 */ /* 0x000fe40000001241 */
[--C-:B------:R-:W-:Y:S02]  /*10bf0*/  SHF.R.U64 R56, R58, 0x10, R59.reuse ;  /* 0x000000103a387819 */ /* 0x100fe4000000123b */
[----:B------:R-:W-:-:S02]  /*10c00*/  SHF.R.U32.HI R78, RZ, 0x10, R59 ;  /* 0x00000010ff4e7819 */ /* 0x000fc4000001163b */
[----:B0-----:R-:W-:Y:S02]  /*10c10*/  SHF.R.U32.HI R80, RZ, 0x10, R65 ;  /* 0x00000010ff507819 */ /* 0x001fe40000011641 */
[----:B------:R-:W-:Y:S02]  /*10c20*/  SHF.R.U32.HI R77, RZ, 0x10, R67 ;  /* 0x00000010ff4d7819 */ /* 0x000fe40000011643 */
[----:B------:R-:W-:Y:S02]  /*10c30*/  PRMT R80, R120, 0x5432, R80 ;  /* 0x0000543278507816 */ /* 0x000fe40000000050 */
[----:B------:R-:W-:Y:S02]  /*10c40*/  PRMT R77, R117, 0x5410, R77 ;  /* 0x00005410754d7816 */ /* 0x000fe4000000004d */
[----:B------:R-:W-:Y:S02]  /*10c50*/  PRMT R78, R119, 0x5432, R78 ;  /* 0x00005432774e7816 */ /* 0x000fe4000000004e */
[----:B------:R-:W-:-:S02]  /*10c60*/  PRMT R56, R118, 0x5432, R56 ;  /* 0x0000543276387816 */ /* 0x000fc40000000038 */
[----:B--2---:R-:W-:-:S04]  /*10c70*/  LEA.HI R20, R3, R20, RZ, 0x1d ;  /* 0x0000001403147211 */ /* 0x004fc800078fe8ff */
[----:B------:R-:W-:Y:S01]  /*10c80*/  SHF.R.S32.HI R3, RZ, 0x1f, R20 ;  /* 0x0000001fff037819 */ /* 0x000fe20000011414 */
[----:B------:R-:W-:Y:S01]  /*10c90*/  IMAD.SHL.U32 R60, R20, 0x8, RZ ;  /* 0x00000008143c7824 */ /* 0x000fe200078e00ff */
[----:B---3--:R-:W0:Y:S02]  /*10ca0*/  LDS.128 R68, [R91] ;  /* 0x000000005b447984 */ /* 0x008e240000000c00 */
[----:B------:R-:W-:Y:S02]  /*10cb0*/  LEA.HI R3, R3, R20, RZ, 0x3 ;  /* 0x0000001403037211 */ /* 0x000fe400078f18ff */
[----:B------:R-:W-:Y:S02]  /*10cc0*/  LOP3.LUT R60, R60, 0x38, RZ, 0xc0, !PT ;  /* 0x000000383c3c7812 */ /* 0x000fe400078ec0ff */
[----:B------:R-:W-:Y:S01]  /*10cd0*/  SHF.R.U32.HI R20, RZ, 0x10, R57 ;  /* 0x00000010ff147819 */ /* 0x000fe20000011639 */
[----:B------:R-:W-:Y:S01]  /*10ce0*/  IMAD.SHL.U32 R3, R3, 0x400, RZ ;  /* 0x0000040003037824 */ /* 0x000fe200078e00ff */
[----:B------:R-:W-:-:S02]  /*10cf0*/  LOP3.LUT R60, R60, 0x1c0, R126, 0xf8, !PT ;  /* 0x000001c03c3c7812 */ /* 0x000fc400078ef87e */
[----:B------:R-:W-:Y:S02]  /*10d00*/  PRMT R57, R123, 0x5432, R76 ;  /* 0x000054327b397816 */ /* 0x000fe4000000004c */
[----:B------:R-:W-:Y:S02]  /*10d10*/  LOP3.LUT R60, R60, R125, RZ, 0x3c, !PT ;  /* 0x0000007d3c3c7212 */ /* 0x000fe400078e3cff */
[----:B------:R-:W-:Y:S01]  /*10d20*/  LOP3.LUT R3, R3, 0x7fffe000, RZ, 0xc0, !PT ;  /* 0x7fffe00003037812 */ /* 0x000fe200078ec0ff */
[----:B------:R-:W-:Y:S01]  /*10d30*/  IMAD.U32 R79, R57, 0x10000, RZ ;  /* 0x00010000394f7824 */ /* 0x000fe200078e00ff */
[----:B------:R-:W-:Y:S02]  /*10d40*/  PRMT R76, R122, 0x5432, R64 ;  /* 0x000054327a4c7816 */ /* 0x000fe40000000040 */
[----:B-----5:R-:W-:Y:S02]  /*10d50*/  IADD3 R3, R60, R3, R124 ;  /* 0x000000033c037210 */ /* 0x020fe40007ffe07c */
[----:B------:R-:W-:Y:S01]  /*10d60*/  SHF.R.U64 R64, R66, 0x10, R67 ;  /* 0x0000001042407819 */ /* 0x000fe20000001243 */
[C---:B------:R-:W-:Y:S01]  /*10d70*/  IMAD.U32 R58, R76.reuse, 0x10000, RZ ;  /* 0x000100004c3a7824 */ /* 0x040fe200078e00ff */
[----:B------:R-:W-:Y:S01]  /*10d80*/  PRMT R67, R121, 0x5432, R20 ;  /* 0x0000543279437816 */ /* 0x000fe20000000014 */
[----:B------:R-:W-:Y:S01]  /*10d90*/  IMAD R3, R3, 0x2, R16 ;  /* 0x0000000203037824 */ /* 0x000fe200078e0210 */
[----:B------:R-:W-:-:S02]  /*10da0*/  LOP3.LUT R76, R76, 0xffff0000, RZ, 0xc0, !PT ;  /* 0xffff00004c4c7812 */ /* 0x000fc400078ec0ff */
[----:B------:R-:W-:Y:S02]  /*10db0*/  LOP3.LUT R57, R57, 0xffff0000, RZ, 0xc0, !PT ;  /* 0xffff000039397812 */ /* 0x000fe400078ec0ff */
[----:B------:R-:W1:Y:S01]  /*10dc0*/  LDS.128 R60, [R3+0x10400] ;  /* 0x01040000033c7984 */ /* 0x000e620000000c00 */
[----:B------:R-:W-:Y:S01]  /*10dd0*/  PRMT R64, R117, 0x5432, R64 ;  /* 0x0000543275407816 */ /* 0x000fe20000000040 */
[C---:B0-----:R-:W-:Y:S01]  /*10de0*/  IMAD.U32 R66, R68.reuse, 0x10000, RZ ;  /* 0x0001000044427824 */ /* 0x041fe200078e00ff */
        /* <DEDUP_REMOVED lines=17> */
[C---:B------:R-:W-:Y:S02]  /*10f00*/  FMUL.FTZ R81, R59.reuse, R58 ;  /* 0x0000003a3b517220 */ /* 0x040fe40000410000 */
[----:B------:R-:W-:-:S02]  /*10f10*/  FMUL.FTZ R59, R59, R65 ;  /* 0x000000413b3b7220 */ /* 0x000fc40000410000 */
[C---:B------:R-:W-:Y:S01]  /*10f20*/  FFMA.FTZ R65, R20.reuse, R65, -R81 ;  /* 0x0000004114417223 */ /* 0x040fe20000010851 */
[C---:B------:R-:W-:Y:S02]  /*10f30*/  IMAD.U32 R81, R77.reuse, 0x10000, RZ ;  /* 0x000100004d517824 */ /* 0x040fe400078e00ff */
[----:B------:R-:W-:Y:S01]  /*10f40*/  FFMA.FTZ R58, R20, R58, R59 ;  /* 0x0000003a143a7223 */ /* 0x000fe2000001003b */
[----:B------:R-:W-:Y:S01]  /*10f50*/  IMAD.U32 R59, R78, 0x10000, RZ ;  /* 0x000100004e3b7824 */ /* 0x000fe200078e00ff */
[----:B------:R-:W-:Y:S01]  /*10f60*/  LOP3.LUT R77, R77, 0xffff0000, RZ, 0xc0, !PT ;  /* 0xffff00004d4d7812 */ /* 0x000fe200078ec0ff */
[----:B------:R-:W-:Y:S02]  /*10f70*/  IMAD.U32 R20, R71, 0x10000, RZ ;  /* 0x0001000047147824 */ /* 0x000fe400078e00ff */
[C---:B------:R-:W-:Y:S01]  /*10f80*/  FMUL.FTZ R83, R82.reuse, R81 ;  /* 0x0000005152537220 */ /* 0x040fe20000410000 */
[----:B------:R-:W-:Y:S01]  /*10f90*/  FMUL.FTZ R82, R82, R59 ;  /* 0x0000003b52527220 */ /* 0x000fe20000410000 */
[----:B------:R-:W-:-:S02]  /*10fa0*/  LOP3.LUT R78, R78, 0xffff0000, RZ, 0xc0, !PT ;  /* 0xffff00004e4e7812 */ /* 0x000fc400078ec0ff */
[C---:B------:R-:W-:Y:S01]  /*10fb0*/  FFMA.FTZ R59, R20.reuse, R59, -R83 ;  /* 0x0000003b143b7223 */ /* 0x040fe20000010853 */
[----:B------:R-:W-:Y:S01]  /*10fc0*/  FFMA.FTZ R20, R20, R81, R82 ;  /* 0x0000005114147223 */ /* 0x000fe20000010052 */
[C---:B------:R-:W-:Y:S01]  /*10fd0*/  FMUL.FTZ R81, R60.reuse, R76 ;  /* 0x0000004c3c517220 */ /* 0x040fe20000410000 */
[----:B------:R-:W-:-:S03]  /*10fe0*/  FMUL.FTZ R60, R60, R57 ;  /* 0x000000393c3c7220 */ /* 0x000fc60000410000 */
[C---:B------:R-:W-:Y:S01]  /*10ff0*/  FFMA.FTZ R81, R68.reuse, R57, -R81 ;  /* 0x0000003944517223 */ /* 0x040fe20000010851 */
[C---:B------:R-:W-:Y:S01]  /*11000*/  FMUL.FTZ R57, R61.reuse, R80 ;  /* 0x000000503d397220 */ /* 0x040fe20000410000 */
[-C--:B------:R-:W-:Y:S01]  /*11010*/  FMUL.FTZ R61, R61, R67.reuse ;  /* 0x000000433d3d7220 */ /* 0x080fe20000410000 */
[----:B------:R-:W-:Y:S01]  /*11020*/  FFMA.FTZ R60, R68, R76, R60 ;  /* 0x0000004c443c7223 */ /* 0x000fe2000001003c */
[----:B------:R-:W-:Y:S02]  /*11030*/  IMAD.U32 R68, R56, 0x10000, RZ ;  /* 0x0001000038447824 */ /* 0x000fe400078e00ff */
[C---:B------:R-:W-:Y:S01]  /*11040*/  FFMA.FTZ R57, R69.reuse, R67, -R57 ;  /* 0x0000004345397223 */ /* 0x040fe20000010839 */
[----:B------:R-:W-:Y:S01]  /*11050*/  FFMA.FTZ R61, R69, R80, R61 ;  /* 0x00000050453d7223 */ /* 0x000fe2000001003d */
[----:B------:R-:W-:Y:S01]  /*11060*/  IMAD.U32 R80, R64, 0x10000, RZ ;  /* 0x0001000040507824 */ /* 0x000fe200078e00ff */
[----:B------:R-:W-:Y:S01]  /*11070*/  LOP3.LUT R69, R70, 0xffff0000, RZ, 0xc0, !PT ;  /* 0xffff000046457812 */ /* 0x000fe200078ec0ff */
[C---:B------:R-:W-:Y:S01]  /*11080*/  IMAD.U32 R67, R62.reuse, 0x10000, RZ ;  /* 0x000100003e437824 */ /* 0x040fe200078e00ff */
[----:B------:R-:W-:Y:S01]  /*11090*/  LOP3.LUT R62, R62, 0xffff0000, RZ, 0xc0, !PT ;  /* 0xffff00003e3e7812 */ /* 0x000fe200078ec0ff */
[----:B------:R-:W-:Y:S01]  /*110a0*/  IMAD.U32 R76, R70, 0x10000, RZ ;  /* 0x00010000464c7824 */ /* 0x000fe200078e00ff */
[----:B------:R-:W-:Y:S01]  /*110b0*/  LOP3.LUT R70, R71, 0xffff0000, RZ, 0xc0, !PT ;  /* 0xffff000047467812 */ /* 0x000fe200078ec0ff */
[C---:B------:R-:W-:Y:S01]  /*110c0*/  FMUL.FTZ R71, R67.reuse, R80 ;  /* 0x0000005043477220 */ /* 0x040fe20000410000 */
[----:B------:R-:W-:Y:S01]  /*110d0*/  FMUL.FTZ R67, R67, R68 ;  /* 0x0000004443437220 */ /* 0x000fe20000410000 */
[----:B------:R-:W-:-:S02]  /*110e0*/  LOP3.LUT R64, R64, 0xffff0000, RZ, 0xc0, !PT ;  /* 0xffff000040407812 */ /* 0x000fc400078ec0ff */
[----:B------:R-:W-:Y:S01]  /*110f0*/  LOP3.LUT R56, R56, 0xffff0000, RZ, 0xc0, !PT ;  /* 0xffff000038387812 */ /* 0x000fe200078ec0ff */
[C---:B------:R-:W-:Y:S01]  /*11100*/  FFMA.FTZ R71, R76.reuse, R68, -R71 ;  /* 0x000000444c477223 */ /* 0x040fe20000010847 */
[----:B------:R-:W-:Y:S01]  /*11110*/  FFMA.FTZ R67, R76, R80, R67 ;  /* 0x000000504c437223 */ /* 0x000fe20000010043 */
[C---:B------:R-:W-:Y:S01]  /*11120*/  FMUL.FTZ R76, R62.reuse, R64 ;  /* 0x000000403e4c7220 */ /* 0x040fe20000410000 */
[CC--:B------:R-:W-:Y:S01]  /*11130*/  FMUL.FTZ R68, R63.reuse, R77.reuse ;  /* 0x0000004d3f447220 */ /* 0x0c0fe20000410000 */
        /* <DEDUP_REMOVED lines=9> */
[----:B------:R-:W-:Y:S02]  /*111d0*/  F2FP.BF16.F32.PACK_AB R58, R62, R71 ;  /* 0x000000473e3a723e */ /* 0x000fe400000010ff */
[----:B------:R-:W-:Y:S02]  /*111e0*/  F2FP.BF16.F32.PACK_AB R59, R68, R59 ;  /* 0x0000003b443b723e */ /* 0x000fe400000010ff */
[----:B------:R-:W-:Y:S02]  /*111f0*/  F2FP.BF16.F32.PACK_AB R60, R60, R66 ;  /* 0x000000423c3c723e */ /* 0x000fe400000010ff */
[----:B------:R-:W-:Y:S01]  /*11200*/  F2FP.BF16.F32.PACK_AB R62, R64, R67 ;  /* 0x00000043403e723e */ /* 0x000fe200000010ff */
[----:B------:R2:W-:Y:S01]  /*11210*/  STS.128 [R91], R56 ;  /* 0x000000385b007388 */ /* 0x0005e20000000c00 */
[----:B------:R-:W-:-:S05]  /*11220*/  F2FP.BF16.F32.PACK_AB R63, R63, R20 ;  /* 0x000000143f3f723e */ /* 0x000fca00000010ff */
[----:B------:R2:W-:Y:S02]  /*11230*/  STS.128 [R3+0x10400], R60 ;  /* 0x0104003c03007388 */ /* 0x0005e40000000c00 */
.L_x_1705:
[----:B------:R-:W-:Y:S05]  /*11240*/  BSYNC B1 ;  /* 0x0000000000017941 */ /* 0x000fea0003800000 */
.L_x_1704:
[----:B--2---:R-:W-:Y:S01]  /*11250*/  VIADD R3, R23, 0x20 ;  /* 0x0000002017037836 */ /* 0x004fe20000000000 */
[----:B------:R-:W-:Y:S04]  /*11260*/  BSSY B1, `(.L_x_1708) ;  /* 0x00000e2000017945 */ /* 0x000fe80003800000 */
[----:B------:R-:W-:-:S13]  /*11270*/  ISETP.GE.AND P0, PT, R3, R0, PT ;  /* 0x000000000300720c */ /* 0x000fda0003f06270 */
[----:B------:R-:W-:Y:S05]  /*11280*/  @P0 BRA `(.L_x_1709) ;  /* 0x0000000c007c0947 */ /* 0x000fea0003800000 */
[----:B------:R2:W5:Y:S01]  /*11290*/  LDL R82, [R1+0x24] ;  /* 0x0000240001527983 */ /* 0x0005620000100800 */
[----:B------:R-:W3:Y:S01]  /*112a0*/  LDC R3, c[0x0][0x3f4] ;  /* 0x0000fd00ff037b82 */ /* 0x000ee20000000800 */
[C---:B------:R-:W-:Y:S01]  /*112b0*/  VIADD R83, R23.reuse, 0x20 ;  /* 0x0000002017537836 */ /* 0x040fe20000000000 */
[----:B------:R-:W-:Y:S01]  /*112c0*/  BSSY B2, `(.L_x_1710) ;  /* 0x0000072000027945 */ /* 0x000fe20003800000 */
[----:B------:R-:W-:Y:S02]  /*112d0*/  VIADD R91, R23, 0x20 ;  /* 0x00000020175b7836 */ /* 0x000fe40000000000 */
[----:B------:R-:W-:Y:S02]  /*112e0*/  IMAD.SHL.U32 R83, R83, 0x40, RZ ;  /* 0x0000004053537824 */ /* 0x000fe400078e00ff */
[----:B------:R-:W-:-:S03]  /*112f0*/  IMAD.SHL.U32 R91, R91, 0x40, RZ ;  /* 0x000000405b5b7824 */ /* 0x000fc600078e00ff */
[----:B------:R-:W-:Y:S02]  /*11300*/  LOP3.LUT R83, R83, 0x1c0, RZ, 0xc0, !PT ;  /* 0x000001c053537812 */ /* 0x000fe400078ec0ff */
[----:B------:R-:W-:Y:S02]  /*11310*/  LOP3.LUT R91, R91, 0x1c0, RZ, 0xc0, !PT ;  /* 0x000001c05b5b7812 */ /* 0x000fe400078ec0ff */
[----:B------:R-:W-:Y:S02]  /*11320*/  SHF.R.U32.HI R83, RZ, 0x3, R83 ;  /* 0x00000003ff537819 */ /* 0x000fe40000011653 */
[-C--:B---3--:R-:W-:Y:S02]  /*11330*/  ISETP.GE.AND P0, PT, R18, R3.reuse, PT ;  /* 0x000000031200720c */ /* 0x088fe40003f06270 */
[----:B------:R-:W-:-:S11]  /*11340*/  ISETP.GE.AND P1, PT, R221, R3, PT ;  /* 0x00000003dd00720c */ /* 0x000fd60003f26270 */
[----:B--2---:R-:W-:Y:S05]  /*11350*/  @P0 BRA `(.L_x_1711) ;  /* 0x0000000400a00947 */ /* 0x004fea0003800000 */
[----:B-1----:R-:W2:Y:S04]  /*11360*/  LDL R20, [R1+0x44] ;  /* 0x0000440001147983 */ /* 0x002ea80000100800 */
[----:B------:R-:W3:Y:S01]  /*11370*/  LDL R92, [R1+0x94] ;  /* 0x00009400015c7983 */ /* 0x000ee20000100800 */
[--C-:B------:R-:W-:Y:S02]  /*11380*/  SHF.R.U64 R44, R44, 0x10, R45.reuse ;  /* 0x000000102c2c7819 */ /* 0x100fe4000000122d */
[----:B------:R-:W-:Y:S02]  /*11390*/  SHF.R.U32.HI R64, RZ, 0x10, R45 ;  /* 0x00000010ff407819 */ /* 0x000fe4000001162d */
[----:B------:R-:W-:Y:S02]  /*113a0*/  SHF.R.U64 R45, R46, 0x10, R47 ;  /* 0x000000102e2d7819 */ /* 0x000fe4000000122f */
[----:B------:R-:W-:-:S02]  /*113b0*/  SHF.R.U64 R46, R52, 0x10, R53 ;  /* 0x00000010342e7819 */ /* 0x000fc40000001235 */
[----:B------:R-:W-:Y:S02]  /*113c0*/  PRMT R44, R115, 0x5410, R44 ;  /* 0x00005410732c7816 */ /* 0x000fe4000000002c */
[----:B------:R-:W-:Y:S02]  /*113d0*/  PRMT R46, R113, 0x5410, R46 ;  /* 0x00005410712e7816 */ /* 0x000fe4000000002e */
[----:B------:R-:W-:Y:S01]  /*113e0*/  SHF.R.U32.HI R53, RZ, 0x10, R53 ;  /* 0x00000010ff357819 */ /* 0x000fe20000011635 */
[----:B------:R-:W-:Y:S01]  /*113f0*/  IMAD.U32 R78, R44, 0x10000, RZ ;  /* 0x000100002c4e7824 */ /* 0x000fe200078e00ff */
[--C-:B------:R-:W-:Y:S01]  /*11400*/  SHF.R.U64 R52, R54, 0x10, R55.reuse ;  /* 0x0000001036347819 */ /* 0x100fe20000001237 */
[----:B------:R-:W-:Y:S01]  /*11410*/  IMAD.U32 R77, R46, 0x10000, RZ ;  /* 0x000100002e4d7824 */ /* 0x000fe200078e00ff */
[----:B------:R-:W-:Y:S02]  /*11420*/  SHF.R.U32.HI R54, RZ, 0x10, R55 ;  /* 0x00000010ff367819 */ /* 0x000fe40000011637 */
[----:B------:R-:W-:-:S02]  /*11430*/  SHF.R.U32.HI R47, RZ, 0x10, R47 ;  /* 0x00000010ff2f7819 */ /* 0x000fc4000001162f */
[----:B------:R-:W-:Y:S02]  /*11440*/  PRMT R53, R113, 0x5432, R53 ;  /* 0x0000543271357816 */ /* 0x000fe40000000035 */
[----:B------:R-:W-:Y:S02]  /*11450*/  PRMT R64, R115, 0x5432, R64 ;  /* 0x0000543273407816 */ /* 0x000fe40000000040 */
[----:B------:R-:W-:Y:S01]  /*11460*/  PRMT R54, R114, 0x5432, R54 ;  /* 0x0000543272367816 */ /* 0x000fe20000000036 */
[----:B------:R-:W-:Y:S01]  /*11470*/  IMAD.U32 R79, R53, 0x10000, RZ ;  /* 0x00010000354f7824 */ /* 0x000fe200078e00ff */
[----:B------:R-:W-:Y:S01]  /*11480*/  PRMT R47, R116, 0x5432, R47 ;  /* 0x00005432742f7816 */ /* 0x000fe2000000002f */
[----:B------:R-:W-:Y:S01]  /*11490*/  IMAD.U32 R81, R64, 0x10000, RZ ;  /* 0x0001000040517824 */ /* 0x000fe200078e00ff */
[----:B------:R-:W-:Y:S01]  /*114a0*/  LOP3.LUT R46, R46, 0xffff0000, RZ, 0xc0, !PT ;  /* 0xffff00002e2e7812 */ /* 0x000fe200078ec0ff */
[----:B0-----:R-:W-:Y:S01]  /*114b0*/  IMAD.U32 R80, R54, 0x10000, RZ ;  /* 0x0001000036507824 */ /* 0x001fe200078e00ff */
[----:B------:R-:W-:-:S02]  /*114c0*/  LOP3.LUT R44, R44, 0xffff0000, RZ, 0xc0, !PT ;  /* 0xffff00002c2c7812 */ /* 0x000fc400078ec0ff */
[----:B------:R-:W-:Y:S02]  /*114d0*/  PRMT R52, R114, 0x5410, R52 ;  /* 0x0000541072347816 */ /* 0x000fe40000000034 */
[----:B------:R-:W-:Y:S02]  /*114e0*/  PRMT R45, R116, 0x5410, R45 ;  /* 0x00005410742d7816 */ /* 0x000fe4000000002d */
[----:B------:R-:W-:Y:S02]  /*114f0*/  LOP3.LUT R53, R53, 0xffff0000, RZ, 0xc0, !PT ;  /* 0xffff000035357812 */ /* 0x000fe400078ec0ff */
[----:B------:R-:W-:Y:S02]  /*11500*/  LOP3.LUT R64, R64, 0xffff0000, RZ, 0xc0, !PT ;  /* 0xffff000040407812 */ /* 0x000fe400078ec0ff */
[----:B--2---:R-:W-:-:S04]  /*11510*/  LEA.HI R20, R3, R20, RZ, 0x1d ;  /* 0x0000001403147211 */ /* 0x004fc800078fe8ff */
[----:B------:R-:W-:Y:S01]  /*11520*/  SHF.R.S32.HI R57, RZ, 0x1f, R20 ;  /* 0x0000001fff397819 */ /* 0x000fe20000011414 */
[----:B------:R-:W-:-:S03]  /*11530*/  IMAD.SHL.U32 R56, R20, 0x8, RZ ;  /* 0x0000000814387824 */ /* 0x000fc600078e00ff */
[----:B------:R-:W-:Y:S02]  /*11540*/  LEA.HI R57, R57, R20, RZ, 0x3 ;  /* 0x0000001439397211 */ /* 0x000fe400078f18ff */
[----:B------:R-:W-:-:S03]  /*11550*/  LOP3.LUT R20, R91, 0x38, R56, 0xf8, !PT ;  /* 0x000000385b147812 */ /* 0x000fc600078ef838 */
[----:B------:R-:W-:Y:S01]  /*11560*/  IMAD.SHL.U32 R57, R57, 0x400, RZ ;  /* 0x0000040039397824 */ /* 0x000fe200078e00ff */
[----:B------:R-:W-:-:S04]  /*11570*/  LOP3.LUT R20, R20, R83, RZ, 0x3c, !PT ;  /* 0x0000005314147212 */ /* 0x000fc800078e3cff */
[----:B------:R-:W-:-:S04]  /*11580*/  LOP3.LUT R57, R57, 0x7fffe000, RZ, 0xc0, !PT ;  /* 0x7fffe00039397812 */ /* 0x000fc800078ec0ff */
[----:B-----5:R-:W-:Y:S02]  /*11590*/  IADD3 R61, R20, R57, R82 ;  /* 0x00000039143d7210 */ /* 0x020fe40007ffe052 */
[----:B---3--:R-:W0:Y:S03]  /*115a0*/  LDS.128 R56, [R92] ;  /* 0x000000005c387984 */ /* 0x008e260000000c00 */
        /* <DEDUP_REMOVED lines=14> */
[C---:B------:R-:W-:Y:S01]  /*11690*/  IMAD.U32 R61, R62.reuse, 0x10000, RZ ;  /* 0x000100003e3d7824 */ /* 0x040fe200078e00ff */
[----:B------:R-:W-:Y:S01]  /*116a0*/  LOP3.LUT R60, R62, 0xffff0000, RZ, 0xc0, !PT ;  /* 0xffff00003e3c7812 */ /* 0x000fe200078ec0ff */
[CC--:B------:R-:W-:Y:S01]  /*116b0*/  FMUL.FTZ R62, R70.reuse, R77.reuse ;  /* 0x0000004d463e7220 */ /* 0x0c0fe20000410000 */
[-C--:B------:R-:W-:Y:S01]  /*116c0*/  FMUL.FTZ R70, R70, R78.reuse ;  /* 0x0000004e46467220 */ /* 0x080fe20000410000 */
[C---:B------:R-:W-:Y:S01]  /*116d0*/  IMAD.U32 R76, R63.reuse, 0x10000, RZ ;  /* 0x000100003f4c7824 */ /* 0x040fe200078e00ff */
[----:B------:R-:W-:Y:S01]  /*116e0*/  LOP3.LUT R63, R63, 0xffff0000, RZ, 0xc0, !PT ;  /* 0xffff00003f3f7812 */ /* 0x000fe200078ec0ff */
[C---:B------:R-:W-:Y:S01]  /*116f0*/  FFMA.FTZ R78, R55.reuse, R78, -R62 ;  /* 0x0000004e374e7223 */ /* 0x040fe2000001083e */
[----:B------:R-:W-:Y:S01]  /*11700*/  FFMA.FTZ R70, R55, R77, R70 ;  /* 0x0000004d37467223 */ /* 0x000fe20000010046 */
[----:B------:R-:W-:-:S02]  /*11710*/  IMAD.U32 R55, R47, 0x10000, RZ ;  /* 0x000100002f377824 */ /* 0x000fc400078e00ff */
[C---:B------:R-:W-:Y:S01]  /*11720*/  FMUL.FTZ R62, R69.reuse, R79 ;  /* 0x0000004f453e7220 */ /* 0x040fe20000410000 */
[----:B------:R-:W-:Y:S01]  /*11730*/  FMUL.FTZ R69, R69, R81 ;  /* 0x0000005145457220 */ /* 0x000fe20000410000 */
[C---:B------:R-:W-:Y:S01]  /*11740*/  FMUL.FTZ R77, R76.reuse, R80 ;  /* 0x000000504c4d7220 */ /* 0x040fe20000410000 */
[----:B------:R-:W-:Y:S01]  /*11750*/  FMUL.FTZ R76, R76, R55 ;  /* 0x000000374c4c7220 */ /* 0x000fe20000410000 */
[C---:B------:R-:W-:Y:S01]  /*11760*/  FFMA.FTZ R62, R65.reuse, R81, -R62 ;  /* 0x00000051413e7223 */ /* 0x040fe2000001083e */
[----:B------:R-:W-:Y:S01]  /*11770*/  FFMA.FTZ R69, R65, R79, R69 ;  /* 0x0000004f41457223 */ /* 0x000fe20000010045 */
[----:B------:R-:W-:Y:S01]  /*11780*/  FFMA.FTZ R77, R68, R55, -R77 ;  /* 0x00000037444d7223 */ /* 0x000fe2000001084d */
[----:B------:R-:W-:Y:S01]  /*11790*/  FMUL.FTZ R65, R58, R46 ;  /* 0x0000002e3a417220 */ /* 0x000fe20000410000 */
[----:B------:R-:W-:Y:S01]  /*117a0*/  FFMA.FTZ R55, R68, R80, R76 ;  /* 0x0000005044377223 */ /* 0x000fe2000001004c */
[----:B------:R-:W-:Y:S01]  /*117b0*/  FMUL.FTZ R58, R58, R44 ;  /* 0x0000002c3a3a7220 */ /* 0x000fe20000410000 */
[----:B------:R-:W-:-:S02]  /*117c0*/  IMAD.U32 R68, R52, 0x10000, RZ ;  /* 0x0001000034447824 */ /* 0x000fc400078e00ff */
[C---:B------:R-:W-:Y:S01]  /*117d0*/  FFMA.FTZ R44, R56.reuse, R44, -R65 ;  /* 0x0000002c382c7223 */ /* 0x040fe20000010841 */
[----:B------:R-:W-:Y:S02]  /*117e0*/  IMAD.U32 R76, R45, 0x10000, RZ ;  /* 0x000100002d4c7824 */ /* 0x000fe400078e00ff */
[-C--:B------:R-:W-:Y:S01]  /*117f0*/  FMUL.FTZ R65, R71, R53.reuse ;  /* 0x0000003547417220 */ /* 0x080fe20000410000 */
[----:B------:R-:W-:Y:S01]  /*11800*/  FFMA.FTZ R58, R56, R46, R58 ;  /* 0x0000002e383a7223 */ /* 0x000fe2000001003a */
[----:B------:R-:W-:Y:S01]  /*11810*/  FMUL.FTZ R46, R61, R68 ;  /* 0x000000443d2e7220 */ /* 0x000fe20000410000 */
[-C--:B------:R-:W-:Y:S01]  /*11820*/  FMUL.FTZ R71, R71, R64.reuse ;  /* 0x0000004047477220 */ /* 0x080fe20000410000 */
[----:B------:R-:W-:Y:S01]  /*11830*/  FFMA.FTZ R65, R67, R64, -R65 ;  /* 0x0000004043417223 */ /* 0x000fe20000010841 */
[-C--:B------:R-:W-:Y:S01]  /*11840*/  FMUL.FTZ R61, R61, R76.reuse ;  /* 0x0000004c3d3d7220 */ /* 0x080fe20000410000 */
[----:B------:R-:W-:Y:S01]  /*11850*/  LOP3.LUT R52, R52, 0xffff0000, RZ, 0xc0, !PT ;  /* 0xffff000034347812 */ /* 0x000fe200078ec0ff */
[----:B------:R-:W-:Y:S01]  /*11860*/  FFMA.FTZ R46, R66, R76, -R46 ;  /* 0x0000004c422e7223 */ /* 0x000fe2000001082e */
[----:B------:R-:W-:Y:S01]  /*11870*/  LOP3.LUT R45, R45, 0xffff0000, RZ, 0xc0, !PT ;  /* 0xffff00002d2d7812 */ /* 0x000fe200078ec0ff */
[----:B------:R-:W-:Y:S01]  /*11880*/  FFMA.FTZ R56, R67, R53, R71 ;  /* 0x0000003543387223 */ /* 0x000fe20000010047 */
[----:B------:R-:W-:Y:S01]  /*11890*/  LOP3.LUT R64, R54, 0xffff0000, RZ, 0xc0, !PT ;  /* 0xffff000036407812 */ /* 0x000fe200078ec0ff */
[----:B------:R-:W-:Y:S01]  /*118a0*/  FFMA.FTZ R54, R66, R68, R61 ;  /* 0x0000004442367223 */ /* 0x000fe2000001003d */
[----:B------:R-:W-:Y:S01]  /*118b0*/  LOP3.LUT R76, R47, 0xffff0000, RZ, 0xc0, !PT ;  /* 0xffff00002f4c7812 */ /* 0x000fe200078ec0ff */
[C---:B------:R-:W-:Y:S01]  /*118c0*/  FMUL.FTZ R66, R60.reuse, R52 ;  /* 0x000000343c427220 */ /* 0x040fe20000410000 */
[-C--:B------:R-:W-:Y:S01]  /*118d0*/  FMUL.FTZ R53, R60, R45.reuse ;  /* 0x0000002d3c357220 */ /* 0x080fe20000410000 */
[C---:B------:R-:W-:Y:S01]  /*118e0*/  FMUL.FTZ R60, R63.reuse, R64 ;  /* 0x000000403f3c7220 */ /* 0x040fe20000410000 */
[----:B------:R-:W-:Y:S01]  /*118f0*/  F2FP.BF16.F32.PACK_AB R44, R44, R78 ;  /* 0x0000004e2c2c723e */ /* 0x000fe200000010ff */
[-C--:B------:R-:W-:Y:S01]  /*11900*/  FMUL.FTZ R63, R63, R76.reuse ;  /* 0x0000004c3f3f7220 */ /* 0x080fe20000410000 */
        /* <DEDUP_REMOVED lines=13> */
.L_x_1711:
[----:B------:R-:W-:Y:S05]  /*119e0*/  BSYNC B2 ;  /* 0x0000000000027941 */ /* 0x000fea0003800000 */
.L_x_1710:
[----:B------:R-:W-:Y:S05]  /*119f0*/  @P1 BRA `(.L_x_1709) ;  /* 0x0000000400a01947 */ /* 0x000fea0003800000 */
[----:B-12---:R-:W2:Y:S04]  /*11a00*/  LDL R20, [R1+0x48] ;  /* 0x0000480001147983 */ /* 0x006ea80000100800 */
[----:B------:R-:W3:Y:S01]  /*11a10*/  LDL R67, [R1+0x90] ;  /* 0x0000900001437983 */ /* 0x000ee20000100800 */
[----:B------:R-:W-:Y:S02]  /*11a20*/  SHF.R.U64 R59, R42, 0x10, R43 ;  /* 0x000000102a3b7819 */ /* 0x000fe4000000122b */
[----:B------:R-:W-:Y:S02]  /*11a30*/  SHF.R.U64 R42, R48, 0x10, R49 ;  /* 0x00000010302a7819 */ /* 0x000fe40000001231 */
[----:B------:R-:W-:Y:S02]  /*11a40*/  SHF.R.U64 R40, R40, 0x10, R41 ;  /* 0x0000001028287819 */ /* 0x000fe40000001229 */
[----:B------:R-:W-:-:S02]  /*11a50*/  SHF.R.U32.HI R57, RZ, 0x10, R43 ;  /* 0x00000010ff397819 */ /* 0x000fc4000001162b */
[----:B------:R-:W-:Y:S02]  /*11a60*/  SHF.R.U32.HI R43, RZ, 0x10, R51 ;  /* 0x00000010ff2b7819 */ /* 0x000fe40000011633 */
[----:B------:R-:W-:Y:S02]  /*11a70*/  PRMT R40, R111, 0x5410, R40 ;  /* 0x000054106f287816 */ /* 0x000fe40000000028 */
[----:B------:R-:W-:Y:S02]  /*11a80*/  SHF.R.U32.HI R48, RZ, 0x10, R49 ;  /* 0x00000010ff307819 */ /* 0x000fe40000011631 */
[----:B--2---:R-:W-:-:S04]  /*11a90*/  LEA.HI R3, R3, R20, RZ, 0x1d ;  /* 0x0000001403037211 */ /* 0x004fc800078fe8ff */
[----:B------:R-:W-:Y:S01]  /*11aa0*/  SHF.R.S32.HI R44, RZ, 0x1f, R3 ;  /* 0x0000001fff2c7819 */ /* 0x000fe20000011403 */
[----:B------:R-:W-:-:S03]  /*11ab0*/  IMAD.SHL.U32 R20, R3, 0x8, RZ ;  /* 0x0000000803147824 */ /* 0x000fc600078e00ff */
[----:B------:R-:W-:Y:S02]  /*11ac0*/  LEA.HI R44, R44, R3, RZ, 0x3 ;  /* 0x000000032c2c7211 */ /* 0x000fe400078f18ff */
[----:B------:R-:W-:Y:S02]  /*11ad0*/  LOP3.LUT R3, R91, 0x38, R20, 0xf8, !PT ;  /* 0x000000385b037812 */ /* 0x000fe400078ef814 */
[----:B------:R-:W-:Y:S01]  /*11ae0*/  SHF.R.U32.HI R20, RZ, 0x10, R41 ;  /* 0x00000010ff147819 */ /* 0x000fe20000011629 */
[----:B------:R-:W-:Y:S01]  /*11af0*/  IMAD.SHL.U32 R44, R44, 0x400, RZ ;  /* 0x000004002c2c7824 */ /* 0x000fe200078e00ff */
[----:B------:R-:W-:Y:S02]  /*11b00*/  LOP3.LUT R3, R3, R83, RZ, 0x3c, !PT ;  /* 0x0000005303037212 */ /* 0x000fe400078e3cff */
[----:B------:R-:W-:Y:S02]  /*11b10*/  SHF.R.U64 R41, R50, 0x10, R51 ;  /* 0x0000001032297819 */ /* 0x000fe40000001233 */
[----:B------:R-:W-:-:S02]  /*11b20*/  LOP3.LUT R44, R44, 0x7fffe000, RZ, 0xc0, !PT ;  /* 0x7fffe0002c2c7812 */ /* 0x000fc400078ec0ff */
[----:B------:R-:W-:Y:S02]  /*11b30*/  PRMT R51, R109, 0x5432, R42 ;  /* 0x000054326d337816 */ /* 0x000fe4000000002a */
[----:B-----5:R-:W-:Y:S02]  /*11b40*/  IADD3 R3, R3, R44, R82 ;  /* 0x0000002c03037210 */ /* 0x020fe40007ffe052 */
[----:B---3--:R-:W1:Y:S01]  /*11b50*/  LDS.128 R44, [R67] ;  /* 0x00000000432c7984 */ /* 0x008e620000000c00 */
[----:B------:R-:W-:Y:S01]  /*11b60*/  PRMT R111, R111, 0x5432, R20 ;  /* 0x000054326f6f7816 */ /* 0x000fe20000000014 */
[----:B------:R-:W-:Y:S01]  /*11b70*/  IMAD.U32 R61, R51, 0x10000, RZ ;  /* 0x00010000333d7824 */ /* 0x000fe200078e00ff */
[----:B------:R-:W-:Y:S01]  /*11b80*/  PRMT R20, R112, 0x5410, R59 ;  /* 0x0000541070147816 */ /* 0x000fe2000000003b */
[----:B------:R-:W-:Y:S01]  /*11b90*/  IMAD R3, R3, 0x2, R16 ;  /* 0x0000000203037824 */ /* 0x000fe200078e0210 */
[C---:B------:R-:W-:Y:S01]  /*11ba0*/  PRMT R41, R110.reuse, 0x5410, R41 ;  /* 0x000054106e297816 */ /* 0x040fe20000000029 */
[----:B------:R-:W-:Y:S01]  /*11bb0*/  IMAD.U32 R62, R111, 0x10000, RZ ;  /* 0x000100006f3e7824 */ /* 0x000fe200078e00ff */
[----:B------:R-:W-:-:S02]  /*11bc0*/  PRMT R110, R110, 0x5432, R43 ;  /* 0x000054326e6e7816 */ /* 0x000fc4000000002b */
[----:B------:R-:W2:Y:S01]  /*11bd0*/  LDS.128 R52, [R3+0x10400] ;  /* 0x0104000003347984 */ /* 0x000ea20000000c00 */
[----:B------:R-:W-:Y:S02]  /*11be0*/  PRMT R109, R109, 0x5410, R48 ;  /* 0x000054106d6d7816 */ /* 0x000fe40000000030 */
[----:B------:R-:W-:Y:S01]  /*11bf0*/  PRMT R112, R112, 0x5432, R57 ;  /* 0x0000543270707816 */ /* 0x000fe20000000039 */
[----:B------:R-:W-:Y:S01]  /*11c00*/  IMAD.U32 R65, R110, 0x10000, RZ ;  /* 0x000100006e417824 */ /* 0x000fe200078e00ff */
        /* <DEDUP_REMOVED lines=9> */
[C---:B------:R-:W-:Y:S01]  /*11ca0*/  IMAD.U32 R57, R45.reuse, 0x10000, RZ ;  /* 0x000100002d397824 */ /* 0x040fe200078e00ff */
[----:B------:R-:W-:Y:S01]  /*11cb0*/  LOP3.LUT R45, R45, 0xffff0000, RZ, 0xc0, !PT ;  /* 0xffff00002d2d7812 */ /* 0x000fe200078ec0ff */
[C---:B--2---:R-:W-:Y:S01]  /*11cc0*/  IMAD.U32 R49, R52.reuse, 0x10000, RZ ;  /* 0x0001000034317824 */ /* 0x044fe200078e00ff */
[----:B------:R-:W-:Y:S01]  /*11cd0*/  LOP3.LUT R50, R52, 0xffff0000, RZ, 0xc0, !PT ;  /* 0xffff000034327812 */ /* 0x000fe200078ec0ff */
[C---:B------:R-:W-:Y:S01]  /*11ce0*/  IMAD.U32 R59, R53.reuse, 0x10000, RZ ;  /* 0x00010000353b7824 */ /* 0x040fe200078e00ff */
[----:B------:R-:W-:Y:S01]  /*11cf0*/  LOP3.LUT R52, R53, 0xffff0000, RZ, 0xc0, !PT ;  /* 0xffff000035347812 */ /* 0x000fe200078ec0ff */
[----:B------:R-:W-:Y:S01]  /*11d00*/  IMAD.U32 R53, R40, 0x10000, RZ ;  /* 0x0001000028357824 */ /* 0x000fe200078e00ff */
[C---:B------:R-:W-:Y:S01]  /*11d10*/  LOP3.LUT R47, R54.reuse, 0xffff0000, RZ, 0xc0, !PT ;  /* 0xffff0000362f7812 */ /* 0x040fe200078ec0ff */
[----:B------:R-:W-:-:S02]  /*11d20*/  IMAD.U32 R48, R54, 0x10000, RZ ;  /* 0x0001000036307824 */ /* 0x000fc400078e00ff */
[----:B------:R-:W-:Y:S01]  /*11d30*/  FMUL.FTZ R63, R49, R61 ;  /* 0x0000003d313f7220 */ /* 0x000fe20000410000 */
[C---:B------:R-:W-:Y:S01]  /*11d40*/  IMAD.U32 R60, R55.reuse, 0x10000, RZ ;  /* 0x00010000373c7824 */ /* 0x040fe200078e00ff */
[----:B------:R-:W-:Y:S01]  /*11d50*/  LOP3.LUT R54, R55, 0xffff0000, RZ, 0xc0, !PT ;  /* 0xffff000037367812 */ /* 0x000fe200078ec0ff */
[-C--:B------:R-:W-:Y:S01]  /*11d60*/  FMUL.FTZ R55, R49, R53.reuse ;  /* 0x0000003531377220 */ /* 0x080fe20000410000 */
[C---:B------:R-:W-:Y:S01]  /*11d70*/  FFMA.FTZ R49, R58.reuse, R53, -R63 ;  /* 0x000000353a317223 */ /* 0x040fe2000001083f */
[----:B------:R-:W-:Y:S01]  /*11d80*/  FMUL.FTZ R66, R59, R64 ;  /* 0x000000403b427220 */ /* 0x000fe20000410000 */
[----:B------:R-:W-:Y:S01]  /*11d90*/  LOP3.LUT R63, R51, 0xffff0000, RZ, 0xc0, !PT ;  /* 0xffff0000333f7812 */ /* 0x000fe200078ec0ff */
[----:B------:R-:W-:Y:S01]  /*11da0*/  FFMA.FTZ R53, R58, R61, R55 ;  /* 0x0000003d3a357223 */ /* 0x000fe20000010037 */
[-C--:B------:R-:W-:Y:S01]  /*11db0*/  FMUL.FTZ R58, R59, R62.reuse ;  /* 0x0000003e3b3a7220 */ /* 0x080fe20000410000 */
[----:B------:R-:W-:Y:S02]  /*11dc0*/  IMAD.U32 R61, R112, 0x10000, RZ ;  /* 0x00010000703d7824 */ /* 0x000fe400078e00ff */
[C---:B------:R-:W-:Y:S01]  /*11dd0*/  FMUL.FTZ R59, R60.reuse, R65 ;  /* 0x000000413c3b7220 */ /* 0x040fe20000410000 */
[C---:B------:R-:W-:Y:S01]  /*11de0*/  FFMA.FTZ R55, R57.reuse, R62, -R66 ;  /* 0x0000003e39377223 */ /* 0x040fe20000010842 */
[----:B------:R-:W-:Y:S01]  /*11df0*/  FFMA.FTZ R57, R57, R64, R58 ;  /* 0x0000004039397223 */ /* 0x000fe2000001003a */
[-C--:B------:R-:W-:Y:S01]  /*11e00*/  FMUL.FTZ R60, R60, R61.reuse ;  /* 0x0000003d3c3c7220 */ /* 0x080fe20000410000 */
[----:B------:R-:W-:Y:S01]  /*11e10*/  FFMA.FTZ R51, R56, R61, -R59 ;  /* 0x0000003d38337223 */ /* 0x000fe2000001083b */
[----:B------:R-:W-:Y:S01]  /*11e20*/  LOP3.LUT R59, R40, 0xffff0000, RZ, 0xc0, !PT ;  /* 0xffff0000283b7812 */ /* 0x000fe200078ec0ff */
[----:B------:R-:W-:Y:S01]  /*11e30*/  FMUL.FTZ R61, R50, R63 ;  /* 0x0000003f323d7220 */ /* 0x000fe20000410000 */
[----:B------:R-:W-:-:S03]  /*11e40*/  FFMA.FTZ R56, R56, R65, R60 ;  /* 0x0000004138387223 */ /* 0x000fc6000001003c */
[-C--:B------:R-:W-:Y:S01]  /*11e50*/  FMUL.FTZ R65, R50, R59.reuse ;  /* 0x0000003b32417220 */ /* 0x080fe20000410000 */
[----:B------:R-:W-:Y:S01]  /*11e60*/  FFMA.FTZ R40, R42, R59, -R61 ;  /* 0x0000003b2a287223 */ /* 0x000fe2000001083d */
[----:B------:R-:W-:Y:S02]  /*11e70*/  IMAD.U32 R61, R41, 0x10000, RZ ;  /* 0x00010000293d7824 */ /* 0x000fe400078e00ff */
[----:B------:R-:W-:Y:S01]  /*11e80*/  FMUL.FTZ R50, R52, R109 ;  /* 0x0000006d34327220 */ /* 0x000fe20000410000 */
[----:B------:R-:W-:Y:S02]  /*11e90*/  IMAD.U32 R59, R20, 0x10000, RZ ;  /* 0x00010000143b7824 */ /* 0x000fe400078e00ff */
[----:B------:R-:W-:Y:S01]  /*11ea0*/  FMUL.FTZ R52, R52, R111 ;  /* 0x0000006f34347220 */ /* 0x000fe20000410000 */
[----:B------:R-:W-:Y:S01]  /*11eb0*/  FFMA.FTZ R42, R42, R63, R65 ;  /* 0x0000003f2a2a7223 */ /* 0x000fe20000010041 */
[C---:B------:R-:W-:Y:S01]  /*11ec0*/  FMUL.FTZ R63, R48.reuse, R61 ;  /* 0x0000003d303f7220 */ /* 0x040fe20000410000 */
[----:B------:R-:W-:Y:S01]  /*11ed0*/  FMUL.FTZ R65, R48, R59 ;  /* 0x0000003b30417220 */ /* 0x000fe20000410000 */
[C---:B------:R-:W-:Y:S01]  /*11ee0*/  FFMA.FTZ R50, R45.reuse, R111, -R50 ;  /* 0x0000006f2d327223 */ /* 0x040fe20000010832 */
[----:B------:R-:W-:Y:S01]  /*11ef0*/  FFMA.FTZ R52, R45, R109, R52 ;  /* 0x0000006d2d347223 */ /* 0x000fe20000010034 */
[----:B------:R-:W-:Y:S01]  /*11f00*/  LOP3.LUT R48, R41, 0xffff0000, RZ, 0xc0, !PT ;  /* 0xffff000029307812 */ /* 0x000fe200078ec0ff */
[----:B------:R-:W-:Y:S01]  /*11f10*/  FFMA.FTZ R63, R44, R59, -R63 ;  /* 0x0000003b2c3f7223 */ /* 0x000fe2000001083f */
[----:B------:R-:W-:Y:S01]  /*11f20*/  LOP3.LUT R20, R20, 0xffff0000, RZ, 0xc0, !PT ;  /* 0xffff000014147812 */ /* 0x000fe200078ec0ff */
[----:B------:R-:W-:Y:S01]  /*11f30*/  FFMA.FTZ R65, R44, R61, R65 ;  /* 0x0000003d2c417223 */ /* 0x000fe20000010041 */
[----:B------:R-:W-:Y:S01]  /*11f40*/  LOP3.LUT R45, R110, 0xffff0000, RZ, 0xc0, !PT ;  /* 0xffff00006e2d7812 */ /* 0x000fe200078ec0ff */
[C---:B------:R-:W-:Y:S01]  /*11f50*/  FMUL.FTZ R44, R47.reuse, R48 ;  /* 0x000000302f2c7220 */ /* 0x040fe20000410000 */
[----:B------:R-:W-:Y:S01]  /*11f60*/  LOP3.LUT R41, R112, 0xffff0000, RZ, 0xc0, !PT ;  /* 0xffff000070297812 */ /* 0x000fe200078ec0ff */
[-C--:B------:R-:W-:Y:S01]  /*11f70*/  FMUL.FTZ R47, R47, R20.reuse ;  /* 0x000000142f2f7220 */ /* 0x080fe20000410000 */
[----:B------:R-:W-:Y:S01]  /*11f80*/  F2FP.BF16.F32.PACK_AB R40, R40, R49 ;  /* 0x000000312828723e */ /* 0x000fe200000010ff */
[C---:B------:R-:W-:Y:S01]  /*11f90*/  FMUL.FTZ R59, R54.reuse, R45 ;  /* 0x0000002d363b7220 */ /* 0x040fe20000410000 */
[C---:B------:R-:W-:Y:S01]  /*11fa0*/  FFMA.FTZ R20, R43.reuse, R20, -R44 ;  /* 0x000000142b147223 */ /* 0x040fe2000001082c */
[-C--:B------:R-:W-:Y:S01]  /*11fb0*/  FMUL.FTZ R58, R54, R41.reuse ;  /* 0x00000029363a7220 */ /* 0x080fe20000410000 */
[----:B------:R-:W-:Y:S01]  /*11fc0*/  FFMA.FTZ R48, R43, R48, R47 ;  /* 0x000000302b307223 */ /* 0x000fe2000001002f */
[----:B------:R-:W-:Y:S01]  /*11fd0*/  FFMA.FTZ R54, R46, R41, -R59 ;  /* 0x000000292e367223 */ /* 0x000fe2000001083b */
        /* <DEDUP_REMOVED lines=8> */
[----:B------:R-:W-:-:S05]  /*12060*/  F2FP.BF16.F32.PACK_AB R47, R47, R56 ;  /* 0x000000382f2f723e */ /* 0x000fca00000010ff */
[----:B------:R3:W-:Y:S02]  /*12070*/  STS.128 [R3+0x10400], R44 ;  /* 0x0104002c03007388 */ /* 0x0007e40000000c00 */
.L_x_1709:
[----:B------:R-:W-:Y:S05]  /*12080*/  BSYNC B1 ;  /* 0x0000000000017941 */ /* 0x000fea0003800000 */
.L_x_1708:
[----:B---3--:R-:W-:Y:S01]  /*12090*/  VIADD R3, R23, 0x40 ;  /* 0x0000004017037836 */ /* 0x008fe20000000000 */
[----:B------:R-:W-:Y:S04]  /*120a0*/  BSSY B1, `(.L_x_1712) ;  /* 0x00000e8000017945 */ /* 0x000fe80003800000 */
[----:B------:R-:W-:-:S13]  /*120b0*/  ISETP.GE.AND P0, PT, R3, R0, PT ;  /* 0x000000000300720c */ /* 0x000fda0003f06270 */
[----:B------:R-:W-:Y:S05]  /*120c0*/  @P0 BRA `(.L_x_1713) ;  /* 0x0000000c00940947 */ /* 0x000fea0003800000 */
[----:B-12---:R-:W1:Y:S01]  /*120d0*/  LDC R20, c[0x0][0x3f4] ;  /* 0x0000fd00ff147b82 */ /* 0x006e620000000800 */
[----:B------:R-:W-:Y:S01]  /*120e0*/  BSSY B2, `(.L_x_1714) ;  /* 0x0000073000027945 */ /* 0x000fe20003800000 */
[-C--:B-1----:R-:W-:Y:S02]  /*120f0*/  ISETP.GE.AND P0, PT, R18, R20.reuse, PT ;  /* 0x000000141200720c */ /* 0x082fe40003f06270 */
[----:B------:R-:W-:-:S11]  /*12100*/  ISETP.GE.AND P1, PT, R221, R20, PT ;  /* 0x00000014dd00720c */ /* 0x000fd60003f26270 */
[----:B------:R-:W-:Y:S05]  /*12110*/  @P0 BRA `(.L_x_1715) ;  /* 0x0000000400bc0947 */ /* 0x000fea0003800000 */
[----:B------:R-:W2:Y:S04]  /*12120*/  LDL R40, [R1+0x44] ;  /* 0x0000440001287983 */ /* 0x000ea80000100800 */
[----:B------:R-:W3:Y:S01]  /*12130*/  LDL R62, [R1+0x8c] ;  /* 0x00008c00013e7983 */ /* 0x000ee20000100800 */
[----:B------:R-:W-:Y:S01]  /*12140*/  IMAD.SHL.U32 R41, R3, 0x40, RZ ;  /* 0x0000004003297824 */ /* 0x000fe200078e00ff */
[----:B------:R-:W-:Y:S02]  /*12150*/  SHF.R.S32.HI R44, RZ, 0x1f, R3 ;  /* 0x0000001fff2c7819 */ /* 0x000fe40000011403 */
[----:B------:R-:W-:Y:S02]  /*12160*/  SHF.R.U64 R50, R28, 0x10, R29 ;  /* 0x000000101c327819 */ /* 0x000fe4000000121d */
[----:B------:R-:W-:-:S02]  /*12170*/  LOP3.LUT R42, R41, 0x1c0, RZ, 0xc0, !PT ;  /* 0x000001c0292a7812 */ /* 0x000fc400078ec0ff */
[----:B------:R-:W-:Y:S02]  /*12180*/  LEA.HI R44, R44, R3, RZ, 0x3 ;  /* 0x000000032c2c7211 */ /* 0x000fe400078f18ff */
[----:B------:R-:W-:Y:S02]  /*12190*/  SHF.R.U32.HI R28, RZ, 0x10, R29 ;  /* 0x00000010ff1c7819 */ /* 0x000fe4000001161d */
[--C-:B------:R-:W-:Y:S01]  /*121a0*/  SHF.R.U64 R51, R30, 0x10, R31.reuse ;  /* 0x000000101e337819 */ /* 0x100fe2000000121f */
[----:B------:R-:W-:Y:S01]  /*121b0*/  IMAD.SHL.U32 R44, R44, 0x40, RZ ;  /* 0x000000402c2c7824 */ /* 0x000fe200078e00ff */
[----:B------:R-:W-:Y:S02]  /*121c0*/  SHF.R.U32.HI R29, RZ, 0x10, R31 ;  /* 0x00000010ff1d7819 */ /* 0x000fe4000001161f */
[----:B------:R-:W-:Y:S02]  /*121d0*/  SHF.R.U64 R54, R36, 0x10, R37 ;  /* 0x0000001024367819 */ /* 0x000fe40000001225 */
[----:B------:R-:W-:-:S02]  /*121e0*/  LOP3.LUT R44, R44, 0xfffffe00, RZ, 0xc0, !PT ;  /* 0xfffffe002c2c7812 */ /* 0x000fc400078ec0ff */
[----:B------:R-:W-:Y:S02]  /*121f0*/  SHF.R.U64 R31, R38, 0x10, R39 ;  /* 0x00000010261f7819 */ /* 0x000fe40000001227 */
[----:B------:R-:W-:Y:S02]  /*12200*/  SHF.R.U32.HI R36, RZ, 0x10, R37 ;  /* 0x00000010ff247819 */ /* 0x000fe40000011625 */
[----:B------:R-:W-:Y:S02]  /*12210*/  SHF.R.U32.HI R39, RZ, 0x10, R39 ;  /* 0x00000010ff277819 */ /* 0x000fe40000011627 */
[----:B------:R-:W-:Y:S02]  /*12220*/  PRMT R54, R103, 0x5410, R54 ;  /* 0x0000541067367816 */ /* 0x000fe40000000036 */
[----:B------:R-:W-:Y:S02]  /*12230*/  PRMT R49, R105, 0x5410, R50 ;  /* 0x0000541069317816 */ /* 0x000fe40000000032 */
[----:B------:R-:W-:Y:S01]  /*12240*/  PRMT R31, R104, 0x5410, R31 ;  /* 0x00005410681f7816 */ /* 0x000fe2000000001f */
[----:B------:R-:W-:Y:S01]  /*12250*/  IMAD.U32 R55, R54, 0x10000, RZ ;  /* 0x0001000036377824 */ /* 0x000fe200078e00ff */
[----:B------:R-:W-:-:S02]  /*12260*/  PRMT R103, R103, 0x5432, R36 ;  /* 0x0000543267677816 */ /* 0x000fc40000000024 */
[----:B------:R-:W-:Y:S02]  /*12270*/  PRMT R104, R104, 0x5432, R39 ;  /* 0x0000543268687816 */ /* 0x000fe40000000027 */
[----:B------:R-:W-:Y:S01]  /*12280*/  PRMT R105, R105, 0x5432, R28 ;  /* 0x0000543269697816 */ /* 0x000fe2000000001c */
[C---:B------:R-:W-:Y:S01]  /*12290*/  IMAD.U32 R56, R103.reuse, 0x10000, RZ ;  /* 0x0001000067387824 */ /* 0x040fe200078e00ff */
[----:B------:R-:W-:Y:S01]  /*122a0*/  PRMT R28, R106, 0x5410, R51 ;  /* 0x000054106a1c7816 */ /* 0x000fe20000000033 */
[----:B------:R-:W-:Y:S01]  /*122b0*/  IMAD.U32 R57, R104, 0x10000, RZ ;  /* 0x0001000068397824 */ /* 0x000fe200078e00ff */
[----:B------:R-:W-:Y:S02]  /*122c0*/  PRMT R106, R106, 0x5432, R29 ;  /* 0x000054326a6a7816 */ /* 0x000fe4000000001d */
[----:B------:R-:W-:Y:S02]  /*122d0*/  LOP3.LUT R103, R103, 0xffff0000, RZ, 0xc0, !PT ;  /* 0xffff000067677812 */ /* 0x000fe400078ec0ff */
[----:B--2---:R-:W-:-:S04]  /*122e0*/  LEA.HI R40, R20, R40, RZ, 0x1d ;  /* 0x0000002814287211 */ /* 0x004fc800078fe8ff */
[----:B------:R-:W-:Y:S01]  /*122f0*/  SHF.R.S32.HI R43, RZ, 0x1f, R40 ;  /* 0x0000001fff2b7819 */ /* 0x000fe20000011428 */
[----:B------:R-:W-:-:S03]  /*12300*/  IMAD.SHL.U32 R41, R40, 0x8, RZ ;  /* 0x0000000828297824 */ /* 0x000fc600078e00ff */
[----:B------:R-:W-:Y:S02]  /*12310*/  LEA.HI R43, R43, R40, RZ, 0x3 ;  /* 0x000000282b2b7211 */ /* 0x000fe400078f18ff */
[----:B------:R-:W-:Y:S02]  /*12320*/  LOP3.LUT R40, R42, 0x38, R41, 0xf8, !PT ;  /* 0x000000382a287812 */ /* 0x000fe400078ef829 */
[----:B------:R-:W-:Y:S01]  /*12330*/  SHF.R.U32.HI R41, RZ, 0x3, R42 ;  /* 0x00000003ff297819 */ /* 0x000fe2000001162a */
[----:B------:R-:W-:-:S03]  /*12340*/  IMAD.SHL.U32 R43, R43, 0x400, RZ ;  /* 0x000004002b2b7824 */ /* 0x000fc600078e00ff */
[----:B------:R-:W-:Y:S02]  /*12350*/  LOP3.LUT R40, R40, R41, RZ, 0x3c, !PT ;  /* 0x0000002928287212 */ /* 0x000fe400078e3cff */
[----:B------:R-:W-:-:S04]  /*12360*/  LOP3.LUT R43, R43, 0x7fffe000, RZ, 0xc0, !PT ;  /* 0x7fffe0002b2b7812 */ /* 0x000fc800078ec0ff */
[----:B------:R-:W-:Y:S02]  /*12370*/  IADD3 R45, R40, R43, R44 ;  /* 0x0000002b282d7210 */ /* 0x000fe40007ffe02c */
[----:B---3--:R-:W1:Y:S03]  /*12380*/  LDS.128 R40, [R62] ;  /* 0x000000003e287984 */ /* 0x008e660000000c00 */
[----:B------:R-:W-:-:S05]  /*12390*/  IMAD R48, R45, 0x2, R16 ;  /* 0x000000022d307824 */ /* 0x000fca00078e0210 */
[----:B------:R-:W2:Y:S01]  /*123a0*/  LDS.128 R44, [R48+0x10400] ;  /* 0x01040000302c7984 */ /* 0x000ea20000000c00 */
        /* <DEDUP_REMOVED lines=9> */
[C---:B------:R-:W-:Y:S01]  /*12440*/  LOP3.LUT R53, R45.reuse, 0xffff0000, RZ, 0xc0, !PT ;  /* 0xffff00002d357812 */ /* 0x040fe200078ec0ff */
[----:B------:R-:W-:Y:S01]  /*12450*/  IMAD.U32 R41, R45, 0x10000, RZ ;  /* 0x000100002d297824 */ /* 0x000fe200078e00ff */
[----:B------:R-:W-:Y:S01]  /*12460*/  LOP3.LUT R52, R44, 0xffff0000, RZ, 0xc0, !PT ;  /* 0xffff00002c347812 */ /* 0x000fe200078ec0ff */
[----:B------:R-:W-:-:S02]  /*12470*/  IMAD.U32 R45, R49, 0x10000, RZ ;  /* 0x00010000312d7824 */ /* 0x000fc400078e00ff */
[----:B------:R-:W-:Y:S01]  /*12480*/  FMUL.FTZ R58, R38, R55 ;  /* 0x00000037263a7220 */ /* 0x000fe20000410000 */
[C---:B------:R-:W-:Y:S01]  /*12490*/  IMAD.U32 R43, R46.reuse, 0x10000, RZ ;  /* 0x000100002e2b7824 */ /* 0x040fe200078e00ff */
[----:B------:R-:W-:Y:S01]  /*124a0*/  LOP3.LUT R37, R46, 0xffff0000, RZ, 0xc0, !PT ;  /* 0xffff00002e257812 */ /* 0x000fe200078ec0ff */
[-C--:B------:R-:W-:Y:S01]  /*124b0*/  FMUL.FTZ R60, R38, R45.reuse ;  /* 0x0000002d263c7220 */ /* 0x080fe20000410000 */
[C---:B------:R-:W-:Y:S01]  /*124c0*/  IMAD.U32 R44, R47.reuse, 0x10000, RZ ;  /* 0x000100002f2c7824 */ /* 0x040fe200078e00ff */
[----:B------:R-:W-:Y:S01]  /*124d0*/  LOP3.LUT R46, R47, 0xffff0000, RZ, 0xc0, !PT ;  /* 0xffff00002f2e7812 */ /* 0x000fe200078ec0ff */
[----:B------:R-:W-:Y:S02]  /*124e0*/  IMAD.U32 R47, R106, 0x10000, RZ ;  /* 0x000100006a2f7824 */ /* 0x000fe400078e00ff */
[C---:B------:R-:W-:Y:S01]  /*124f0*/  FFMA.FTZ R38, R39.reuse, R45, -R58 ;  /* 0x0000002d27267223 */ /* 0x040fe2000001083a */
[----:B------:R-:W-:Y:S01]  /*12500*/  FFMA.FTZ R39, R39, R55, R60 ;  /* 0x0000003727277223 */ /* 0x000fe2000001003c */
[----:B------:R-:W-:Y:S01]  /*12510*/  FMUL.FTZ R58, R44, R57 ;  /* 0x000000392c3a7220 */ /* 0x000fe20000410000 */
[----:B------:R-:W-:Y:S01]  /*12520*/  LOP3.LUT R55, R54, 0xffff0000, RZ, 0xc0, !PT ;  /* 0xffff000036377812 */ /* 0x000fe200078ec0ff */
[----:B------:R-:W-:Y:S01]  /*12530*/  FMUL.FTZ R54, R44, R47 ;  /* 0x0000002f2c367220 */ /* 0x000fe20000410000 */
[----:B------:R-:W-:-:S02]  /*12540*/  IMAD.U32 R45, R105, 0x10000, RZ ;  /* 0x00010000692d7824 */ /* 0x000fc400078e00ff */
[----:B------:R-:W-:Y:S01]  /*12550*/  FFMA.FTZ R44, R51, R47, -R58 ;  /* 0x0000002f332c7223 */ /* 0x000fe2000001083a */
[-C--:B------:R-:W-:Y:S01]  /*12560*/  FMUL.FTZ R59, R41, R56.reuse ;  /* 0x00000038293b7220 */ /* 0x080fe20000410000 */
[----:B------:R-:W-:Y:S01]  /*12570*/  LOP3.LUT R49, R49, 0xffff0000, RZ, 0xc0, !PT ;  /* 0xffff000031317812 */ /* 0x000fe200078ec0ff */
[----:B------:R-:W-:Y:S01]  /*12580*/  FFMA.FTZ R47, R51, R57, R54 ;  /* 0x00000039332f7223 */ /* 0x000fe20000010036 */
[----:B------:R-:W-:Y:S01]  /*12590*/  FMUL.FTZ R61, R41, R45 ;  /* 0x0000002d293d7220 */ /* 0x000fe20000410000 */
[----:B------:R-:W-:Y:S01]  /*125a0*/  FMUL.FTZ R51, R52, R55 ;  /* 0x0000003734337220 */ /* 0x000fe20000410000 */
[C---:B------:R-:W-:Y:S01]  /*125b0*/  FFMA.FTZ R41, R50.reuse, R45, -R59 ;  /* 0x0000002d32297223 */ /* 0x040fe2000001083b */
[----:B------:R-:W-:Y:S01]  /*125c0*/  LOP3.LUT R105, R105, 0xffff0000, RZ, 0xc0, !PT ;  /* 0xffff000069697812 */ /* 0x000fe200078ec0ff */
[----:B------:R-:W-:Y:S01]  /*125d0*/  FFMA.FTZ R45, R50, R56, R61 ;  /* 0x00000038322d7223 */ /* 0x000fe2000001003d */
[-C--:B------:R-:W-:Y:S01]  /*125e0*/  FMUL.FTZ R57, R52, R49.reuse ;  /* 0x0000003134397220 */ /* 0x080fe20000410000 */
[----:B------:R-:W-:Y:S01]  /*125f0*/  FFMA.FTZ R51, R36, R49, -R51 ;  /* 0x0000003124337223 */ /* 0x000fe20000010833 */
[----:B------:R-:W-:-:S02]  /*12600*/  IMAD.U32 R50, R31, 0x10000, RZ ;  /* 0x000100001f327824 */ /* 0x000fc400078e00ff */
[C---:B------:R-:W-:Y:S01]  /*12610*/  FMUL.FTZ R59, R53.reuse, R103 ;  /* 0x00000067353b7220 */ /* 0x040fe20000410000 */
[----:B------:R-:W-:Y:S02]  /*12620*/  IMAD.U32 R49, R28, 0x10000, RZ ;  /* 0x000100001c317824 */ /* 0x000fe400078e00ff */
[----:B------:R-:W-:Y:S01]  /*12630*/  FMUL.FTZ R56, R53, R105 ;  /* 0x0000006935387220 */ /* 0x000fe20000410000 */
[----:B------:R-:W-:Y:S01]  /*12640*/  FFMA.FTZ R52, R36, R55, R57 ;  /* 0x0000003724347223 */ /* 0x000fe20000010039 */
[CC--:B------:R-:W-:Y:S01]  /*12650*/  FMUL.FTZ R53, R43.reuse, R50.reuse ;  /* 0x000000322b357220 */ /* 0x0c0fe20000410000 */
[----:B------:R-:W-:Y:S01]  /*12660*/  FMUL.FTZ R55, R43, R49 ;  /* 0x000000312b377220 */ /* 0x000fe20000410000 */
[----:B------:R-:W-:Y:S01]  /*12670*/  LOP3.LUT R36, R31, 0xffff0000, RZ, 0xc0, !PT ;  /* 0xffff00001f247812 */ /* 0x000fe200078ec0ff */
[----:B------:R-:W-:Y:S01]  /*12680*/  FFMA.FTZ R54, R40, R105, -R59 ;  /* 0x0000006928367223 */ /* 0x000fe2000001083b */
[----:B------:R-:W-:Y:S01]  /*12690*/  LOP3.LUT R43, R104, 0xffff0000, RZ, 0xc0, !PT ;  /* 0xffff0000682b7812 */ /* 0x000fe200078ec0ff */
[----:B------:R-:W-:Y:S01]  /*126a0*/  FFMA.FTZ R53, R30, R49, -R53 ;  /* 0x000000311e357223 */ /* 0x000fe20000010835 */
[----:B------:R-:W-:Y:S01]  /*126b0*/  LOP3.LUT R28, R28, 0xffff0000, RZ, 0xc0, !PT ;  /* 0xffff00001c1c7812 */ /* 0x000fe200078ec0ff */
[----:B------:R-:W-:Y:S01]  /*126c0*/  FFMA.FTZ R55, R30, R50, R55 ;  /* 0x000000321e377223 */ /* 0x000fe20000010037 */
[----:B------:R-:W-:Y:S01]  /*126d0*/  LOP3.LUT R31, R106, 0xffff0000, RZ, 0xc0, !PT ;  /* 0xffff00006a1f7812 */ /* 0x000fe200078ec0ff */
[C---:B------:R-:W-:Y:S01]  /*126e0*/  FMUL.FTZ R30, R37.reuse, R36 ;  /* 0x00000024251e7220 */ /* 0x040fe20000410000 */
[----:B------:R-:W-:Y:S01]  /*126f0*/  FMUL.FTZ R49, R46, R43 ;  /* 0x0000002b2e317220 */ /* 0x000fe20000410000 */
[-C--:B------:R-:W-:Y:S01]  /*12700*/  FMUL.FTZ R37, R37, R28.reuse ;  /* 0x0000001c25257220 */ /* 0x080fe20000410000 */
[----:B------:R-:W-:Y:S01]  /*12710*/  FFMA.FTZ R56, R40, R103, R56 ;  /* 0x0000006728387223 */ /* 0x000fe20000010038 */
        /* <DEDUP_REMOVED lines=15> */
.L_x_1715:
[----:B------:R-:W-:Y:S05]  /*12810*/  BSYNC B2 ;  /* 0x0000000000027941 */ /* 0x000fea0003800000 */
.L_x_1714:
[----:B------:R-:W-:Y:S05]  /*12820*/  @P1 BRA `(.L_x_1713) ;  /* 0x0000000400bc1947 */ /* 0x000fea0003800000 */
[----:B-1----:R-:W2:Y:S04]  /*12830*/  LDL R29, [R1+0x48] ;  /* 0x00004800011d7983 */ /* 0x002ea80000100800 */
[----:B------:R-:W3:Y:S01]  /*12840*/  LDL R50, [R1+0x88] ;  /* 0x0000880001327983 */ /* 0x000ee20000100800 */
[----:B------:R-:W-:Y:S01]  /*12850*/  IMAD.SHL.U32 R28, R3, 0x40, RZ ;  /* 0x00000040031c7824 */ /* 0x000fe200078e00ff */
[----:B------:R-:W-:Y:S02]  /*12860*/  SHF.R.S32.HI R30, RZ, 0x1f, R3 ;  /* 0x0000001fff1e7819 */ /* 0x000fe40000011403 */
[----:B------:R-:W-:Y:S02]  /*12870*/  SHF.R.U64 R40, R24, 0x10, R25 ;  /* 0x0000001018287819 */ /* 0x000fe40000001219 */
[----:B------:R-:W-:-:S02]  /*12880*/  LOP3.LUT R31, R28, 0x1c0, RZ, 0xc0, !PT ;  /* 0x000001c01c1f7812 */ /* 0x000fc400078ec0ff */
[----:B------:R-:W-:Y:S02]  /*12890*/  LEA.HI R30, R30, R3, RZ, 0x3 ;  /* 0x000000031e1e7211 */ /* 0x000fe400078f18ff */
[----:B------:R-:W-:Y:S02]  /*128a0*/  SHF.R.U64 R43, R26, 0x10, R27 ;  /* 0x000000101a2b7819 */ /* 0x000fe4000000121b */
[----:B------:R-:W-:Y:S01]  /*128b0*/  SHF.R.U64 R24, R32, 0x10, R33 ;  /* 0x0000001020187819 */ /* 0x000fe20000001221 */
[----:B------:R-:W-:Y:S01]  /*128c0*/  IMAD.SHL.U32 R30, R30, 0x40, RZ ;  /* 0x000000401e1e7824 */ /* 0x000fe200078e00ff */
[----:B------:R-:W-:Y:S02]  /*128d0*/  PRMT R41, R89, 0x5410, R40 ;  /* 0x0000541059297816 */ /* 0x000fe40000000028 */
[----:B------:R-:W-:Y:S02]  /*128e0*/  SHF.R.U32.HI R27, RZ, 0x10, R27 ;  /* 0x00000010ff1b7819 */ /* 0x000fe4000001161b */
[----:B------:R-:W-:Y:S01]  /*128f0*/  LOP3.LUT R30, R30, 0xfffffe00, RZ, 0xc0, !PT ;  /* 0xfffffe001e1e7812 */ /* 0x000fe200078ec0ff */
[----:B------:R-:W-:Y:S01]  /*12900*/  IMAD.U32 R42, R41, 0x10000, RZ ;  /* 0x00010000292a7824 */ /* 0x000fe200078e00ff */
[----:B------:R-:W-:-:S02]  /*12910*/  SHF.R.U32.HI R32, RZ, 0x10, R33 ;  /* 0x00000010ff207819 */ /* 0x000fc40000011621 */
        /* <DEDUP_REMOVED lines=10> */
[----:B---3--:R-:W1:Y:S01]  /*129c0*/  LDS.128 R28, [R50] ;  /* 0x00000000321c7984 */ /* 0x008e620000000c00 */
[----:B------:R-:W-:Y:S02]  /*129d0*/  SHF.R.U32.HI R20, RZ, 0x10, R25 ;  /* 0x00000010ff147819 */ /* 0x000fe40000011619 */
[----:B------:R-:W-:Y:S01]  /*129e0*/  IMAD R3, R3, 0x2, R16 ;  /* 0x0000000203037824 */ /* 0x000fe200078e0210 */
[----:B------:R-:W-:Y:S02]  /*129f0*/  SHF.R.U64 R25, R34, 0x10, R35 ;  /* 0x0000001022197819 */ /* 0x000fe40000001223 */
[----:B------:R-:W-:Y:S02]  /*12a00*/  PRMT R89, R89, 0x5432, R20 ;  /* 0x0000543259597816 */ /* 0x000fe40000000014 */
[----:B------:R-:W2:Y:S01]  /*12a10*/  LDS.128 R36, [R3+0x10400] ;  /* 0x0104000003247984 */ /* 0x000ea20000000c00 */
[----:B------:R-:W-:-:S02]  /*12a20*/  PRMT R20, R90, 0x5410, R43 ;  /* 0x000054105a147816 */ /* 0x000fc4000000002b */
[----:B------:R-:W-:Y:S02]  /*12a30*/  PRMT R43, R87, 0x5410, R24 ;  /* 0x00005410572b7816 */ /* 0x000fe40000000018 */
[----:B------:R-:W-:Y:S02]  /*12a40*/  PRMT R46, R88, 0x5410, R25 ;  /* 0x00005410582e7816 */ /* 0x000fe40000000019 */
[----:B------:R-:W-:Y:S01]  /*12a50*/  SHF.R.U32.HI R35, RZ, 0x10, R35 ;  /* 0x00000010ff237819 */ /* 0x000fe20000011623 */
[----:B------:R-:W-:Y:S01]  /*12a60*/  IMAD.U32 R44, R43, 0x10000, RZ ;  /* 0x000100002b2c7824 */ /* 0x000fe200078e00ff */
[----:B------:R-:W-:Y:S02]  /*12a70*/  PRMT R90, R90, 0x5432, R27 ;  /* 0x000054325a5a7816 */ /* 0x000fe4000000001b */
[----:B------:R-:W-:Y:S02]  /*12a80*/  PRMT R87, R87, 0x5432, R32 ;  /* 0x0000543257577816 */ /* 0x000fe40000000020 */
[----:B------:R-:W-:-:S03]  /*12a90*/  PRMT R88, R88, 0x5432, R35 ;  /* 0x0000543258587816 */ /* 0x000fc60000000023 */
        /* <DEDUP_REMOVED lines=22> */
[C---:B------:R-:W-:Y:S01]  /*12c00*/  FFMA.FTZ R42, R24.reuse, R42, -R47 ;  /* 0x0000002a182a7223 */ /* 0x040fe2000001082f */
[----:B------:R-:W-:Y:S01]  /*12c10*/  FFMA.FTZ R44, R24, R44, R39 ;  /* 0x0000002c182c7223 */ /* 0x000fe20000010027 */
[----:B------:R-:W-:Y:S02]  /*12c20*/  IMAD.U32 R47, R88, 0x10000, RZ ;  /* 0x00010000582f7824 */ /* 0x000fe400078e00ff */
[-C--:B------:R-:W-:Y:S01]  /*12c30*/  FMUL.FTZ R51, R34, R31.reuse ;  /* 0x0000001f22337220 */ /* 0x080fe20000410000 */
[----:B------:R-:W-:Y:S01]  /*12c40*/  IMAD.U32 R39, R90, 0x10000, RZ ;  /* 0x000100005a277824 */ /* 0x000fe200078e00ff */
[----:B------:R-:W-:Y:S01]  /*12c50*/  LOP3.LUT R34, R43, 0xffff0000, RZ, 0xc0, !PT ;  /* 0xffff00002b227812 */ /* 0x000fe200078ec0ff */
[----:B------:R-:W-:Y:S01]  /*12c60*/  FFMA.FTZ R49, R26, R31, -R49 ;  /* 0x0000001f1a317223 */ /* 0x000fe20000010831 */
[C---:B------:R-:W-:Y:S01]  /*12c70*/  FMUL.FTZ R31, R40.reuse, R47 ;  /* 0x0000002f281f7220 */ /* 0x040fe20000410000 */
[----:B------:R-:W-:Y:S01]  /*12c80*/  FMUL.FTZ R48, R40, R39 ;  /* 0x0000002728307220 */ /* 0x000fe20000410000 */
[----:B------:R-:W-:Y:S01]  /*12c90*/  LOP3.LUT R24, R41, 0xffff0000, RZ, 0xc0, !PT ;  /* 0xffff000029187812 */ /* 0x000fe200078ec0ff */
[----:B------:R-:W-:Y:S01]  /*12ca0*/  FFMA.FTZ R51, R26, R45, R51 ;  /* 0x0000002d1a337223 */ /* 0x000fe20000010033 */
[----:B------:R-:W-:Y:S01]  /*12cb0*/  FMUL.FTZ R26, R33, R34 ;  /* 0x00000022211a7220 */ /* 0x000fe20000410000 */
[C---:B------:R-:W-:Y:S01]  /*12cc0*/  FFMA.FTZ R40, R32.reuse, R39, -R31 ;  /* 0x0000002720287223 */ /* 0x040fe2000001081f */
[----:B------:R-:W-:Y:S01]  /*12cd0*/  FFMA.FTZ R48, R32, R47, R48 ;  /* 0x0000002f20307223 */ /* 0x000fe20000010030 */
[----:B------:R-:W-:Y:S01]  /*12ce0*/  LOP3.LUT R89, R89, 0xffff0000, RZ, 0xc0, !PT ;  /* 0xffff000059597812 */ /* 0x000fe200078ec0ff */
[-C--:B------:R-:W-:Y:S01]  /*12cf0*/  FMUL.FTZ R32, R33, R24.reuse ;  /* 0x0000001821207220 */ /* 0x080fe20000410000 */
[----:B------:R-:W-:Y:S01]  /*12d00*/  FFMA.FTZ R33, R25, R24, -R26 ;  /* 0x0000001819217223 */ /* 0x000fe2000001081a */
[----:B------:R-:W-:-:S02]  /*12d10*/  IMAD.U32 R26, R46, 0x10000, RZ ;  /* 0x000100002e1a7824 */ /* 0x000fc400078e00ff */
[C---:B------:R-:W-:Y:S01]  /*12d20*/  FMUL.FTZ R31, R36.reuse, R87 ;  /* 0x00000057241f7220 */ /* 0x040fe20000410000 */
[-C--:B------:R-:W-:Y:S01]  /*12d30*/  FMUL.FTZ R36, R36, R89.reuse ;  /* 0x0000005924247220 */ /* 0x080fe20000410000 */
[----:B------:R-:W-:Y:S01]  /*12d40*/  FFMA.FTZ R39, R25, R34, R32 ;  /* 0x0000002219277223 */ /* 0x000fe20000010020 */
[----:B------:R-:W-:Y:S02]  /*12d50*/  IMAD.U32 R24, R20, 0x10000, RZ ;  /* 0x0001000014187824 */ /* 0x000fe400078e00ff */
[C---:B------:R-:W-:Y:S01]  /*12d60*/  FMUL.FTZ R34, R35.reuse, R26 ;  /* 0x0000001a23227220 */ /* 0x040fe20000410000 */
[----:B------:R-:W-:Y:S01]  /*12d70*/  LOP3.LUT R46, R46, 0xffff0000, RZ, 0xc0, !PT ;  /* 0xffff00002e2e7812 */ /* 0x000fe200078ec0ff */
[----:B------:R-:W-:Y:S01]  /*12d80*/  FFMA.FTZ R32, R28, R89, -R31 ;  /* 0x000000591c207223 */ /* 0x000fe2000001081f */
[----:B------:R-:W-:Y:S01]  /*12d90*/  LOP3.LUT R20, R20, 0xffff0000, RZ, 0xc0, !PT ;  /* 0xffff000014147812 */ /* 0x000fe200078ec0ff */
[----:B------:R-:W-:Y:S01]  /*12da0*/  FFMA.FTZ R36, R28, R87, R36 ;  /* 0x000000571c247223 */ /* 0x000fe20000010024 */
[----:B------:R-:W-:Y:S01]  /*12db0*/  LOP3.LUT R31, R88, 0xffff0000, RZ, 0xc0, !PT ;  /* 0xffff0000581f7812 */ /* 0x000fe200078ec0ff */
[-C--:B------:R-:W-:Y:S01]  /*12dc0*/  FMUL.FTZ R28, R35, R24.reuse ;  /* 0x00000018231c7220 */ /* 0x080fe20000410000 */
[----:B------:R-:W-:Y:S01]  /*12dd0*/  LOP3.LUT R25, R90, 0xffff0000, RZ, 0xc0, !PT ;  /* 0xffff00005a197812 */ /* 0x000fe200078ec0ff */
[----:B------:R-:W-:Y:S01]  /*12de0*/  FFMA.FTZ R34, R27, R24, -R34 ;  /* 0x000000181b227223 */ /* 0x000fe20000010822 */
[C---:B------:R-:W-:Y:S01]  /*12df0*/  FMUL.FTZ R24, R37.reuse, R46 ;  /* 0x0000002e25187220 */ /* 0x040fe20000410000 */
[----:B------:R-:W-:Y:S01]  /*12e00*/  FMUL.FTZ R37, R37, R20 ;  /* 0x0000001425257220 */ /* 0x000fe20000410000 */
[C---:B------:R-:W-:Y:S01]  /*12e10*/  FMUL.FTZ R41, R38.reuse, R31 ;  /* 0x0000001f26297220 */ /* 0x040fe20000410000 */
[-C--:B------:R-:W-:Y:S01]  /*12e20*/  FMUL.FTZ R38, R38, R25.reuse ;  /* 0x0000001926267220 */ /* 0x080fe20000410000 */
[----:B------:R-:W-:Y:S01]  /*12e30*/  FFMA.FTZ R27, R27, R26, R28 ;  /* 0x0000001a1b1b7223 */ /* 0x000fe2000001001c */
[C---:B------:R-:W-:Y:S01]  /*12e40*/  FFMA.FTZ R46, R29.reuse, R46, R37 ;  /* 0x0000002e1d2e7223 */ /* 0x040fe20000010025 */
[----:B------:R-:W-:Y:S01]  /*12e50*/  FFMA.FTZ R35, R29, R20, -R24 ;  /* 0x000000141d237223 */ /* 0x000fe20000010818 */
[C---:B------:R-:W-:Y:S01]  /*12e60*/  FFMA.FTZ R41, R30.reuse, R25, -R41 ;  /* 0x000000191e297223 */ /* 0x040fe20000010829 */
        /* <DEDUP_REMOVED lines=11> */
.L_x_1713:
[----:B------:R-:W-:Y:S05]  /*12f20*/  BSYNC B1 ;  /* 0x0000000000017941 */ /* 0x000fea0003800000 */
.L_x_1712:
[----:B---3--:R-:W-:-:S05]  /*12f30*/  VIADD R3, R23, 0x60 ;  /* 0x0000006017037836 */ /* 0x008fca0000000000 */
[----:B------:R-:W-:-:S13]  /*12f40*/  ISETP.GE.AND P0, PT, R3, R0, PT ;  /* 0x000000000300720c */ /* 0x000fda0003f06270 */
[----:B------:R-:W-:Y:S05]  /*12f50*/  @P0 BRA `(.L_x_1683) ;  /* 0x0000000c00940947 */ /* 0x000fea0003800000 */
[----:B------:R-:W3:Y:S01]  /*12f60*/  LDC R0, c[0x0][0x3f4] ;  /* 0x0000fd00ff007b82 */ /* 0x000ee20000000800 */
[----:B------:R-:W-:Y:S01]  /*12f70*/  BSSY B1, `(.L_x_1716) ;  /* 0x0000073000017945 */ /* 0x000fe20003800000 */
[-C--:B---3--:R-:W-:Y:S02]  /*12f80*/  ISETP.GE.AND P0, PT, R18, R0.reuse, PT ;  /* 0x000000001200720c */ /* 0x088fe40003f06270 */
[----:B------:R-:W-:-:S11]  /*12f90*/  ISETP.GE.AND P1, PT, R221, R0, PT ;  /* 0x00000000dd00720c */ /* 0x000fd60003f26270 */
[----:B------:R-:W-:Y:S05]  /*12fa0*/  @P0 BRA `(.L_x_1717) ;  /* 0x0000000400bc0947 */ /* 0x000fea0003800000 */
[----:B-12---:R-:W2:Y:S04]  /*12fb0*/  LDL R20, [R1+0x44] ;  /* 0x0000440001147983 */ /* 0x006ea80000100800 */
[----:B------:R-:W3:Y:S01]  /*12fc0*/  LDL R42, [R1+0x84] ;  /* 0x00008400012a7983 */ /* 0x000ee20000100800 */
[----:B------:R-:W-:Y:S01]  /*12fd0*/  IMAD.SHL.U32 R24, R3, 0x40, RZ ;  /* 0x0000004003187824 */ /* 0x000fe200078e00ff */
[----:B------:R-:W-:Y:S02]  /*12fe0*/  SHF.R.S32.HI R26, RZ, 0x1f, R3 ;  /* 0x0000001fff1a7819 */ /* 0x000fe40000011403 */
[----:B------:R-:W-:Y:S02]  /*12ff0*/  SHF.R.U64 R36, R4, 0x10, R5 ;  /* 0x0000001004247819 */ /* 0x000fe40000001205 */
[----:B------:R-:W-:-:S02]  /*13000*/  LOP3.LUT R27, R24, 0x1c0, RZ, 0xc0, !PT ;  /* 0x000001c0181b7812 */ /* 0x000fc400078ec0ff */
[----:B------:R-:W-:Y:S02]  /*13010*/  LEA.HI R26, R26, R3, RZ, 0x3 ;  /* 0x000000031a1a7211 */ /* 0x000fe400078f18ff */
[----:B------:R-:W-:Y:S02]  /*13020*/  SHF.R.U32.HI R4, RZ, 0x10, R5 ;  /* 0x00000010ff047819 */ /* 0x000fe40000011605 */
[----:B------:R-:W-:Y:S01]  /*13030*/  SHF.R.U64 R32, R12, 0x10, R13 ;  /* 0x000000100c207819 */ /* 0x000fe2000000120d */
[----:B------:R-:W-:Y:S01]  /*13040*/  IMAD.SHL.U32 R26, R26, 0x40, RZ ;  /* 0x000000401a1a7824 */ /* 0x000fe200078e00ff */
[----:B------:R-:W-:Y:S02]  /*13050*/  SHF.R.U64 R34, R14, 0x10, R15 ;  /* 0x000000100e227819 */ /* 0x000fe4000000120f */
[----:B------:R-:W-:Y:S02]  /*13060*/  SHF.R.U64 R5, R6, 0x10, R7 ;  /* 0x0000001006057819 */ /* 0x000fe40000001207 */
[----:B------:R-:W-:-:S02]  /*13070*/  LOP3.LUT R26, R26, 0xfffffe00, RZ, 0xc0, !PT ;  /* 0xfffffe001a1a7812 */ /* 0x000fc400078ec0ff */
[----:B------:R-:W-:Y:S02]  /*13080*/  SHF.R.U32.HI R12, RZ, 0x10, R13 ;  /* 0x00000010ff0c7819 */ /* 0x000fe4000001160d */
[----:B------:R-:W-:Y:S02]  /*13090*/  SHF.R.U32.HI R14, RZ, 0x10, R15 ;  /* 0x00000010ff0e7819 */ /* 0x000fe4000001160f */
[----:B------:R-:W-:Y:S02]  /*130a0*/  SHF.R.U32.HI R7, RZ, 0x10, R7 ;  /* 0x00000010ff077819 */ /* 0x000fe40000011607 */
[----:B------:R-:W-:Y:S02]  /*130b0*/  PRMT R36, R97, 0x5410, R36 ;  /* 0x0000541061247816 */ /* 0x000fe40000000024 */
[----:B------:R-:W-:Y:S02]  /*130c0*/  PRMT R33, R99, 0x5410, R32 ;  /* 0x0000541063217816 */ /* 0x000fe40000000020 */
[----:B------:R-:W-:Y:S01]  /*130d0*/  PRMT R34, R101, 0x5410, R34 ;  /* 0x0000541065227816 */ /* 0x000fe20000000022 */
[----:B------:R-:W-:Y:S01]  /*130e0*/  IMAD.U32 R37, R36, 0x10000, RZ ;  /* 0x0001000024257824 */ /* 0x000fe200078e00ff */
[----:B------:R-:W-:Y:S01]  /*130f0*/  PRMT R97, R97, 0x5432, R4 ;  /* 0x0000543261617816 */ /* 0x000fe20000000004 */
[----:B------:R-:W-:Y:S01]  /*13100*/  IMAD.U32 R35, R33, 0x10000, RZ ;  /* 0x0001000021237824 */ /* 0x000fe200078e00ff */
[----:B------:R-:W-:-:S02]  /*13110*/  PRMT R38, R98, 0x5410, R5 ;  /* 0x0000541062267816 */ /* 0x000fc40000000005 */
[----:B------:R-:W-:Y:S02]  /*13120*/  PRMT R99, R99, 0x5432, R12 ;  /* 0x0000543263637816 */ /* 0x000fe4000000000c */
[----:B------:R-:W-:Y:S02]  /*13130*/  PRMT R101, R101, 0x5432, R14 ;  /* 0x0000543265657816 */ /* 0x000fe4000000000e */
        /* <DEDUP_REMOVED lines=31> */
[----:B------:R-:W-:Y:S01]  /*13330*/  FMUL.FTZ R39, R14, R37 ;  /* 0x000000250e277220 */ /* 0x000fe20000410000 */
[----:B------:R-:W-:-:S02]  /*13340*/  IMAD.U32 R31, R97, 0x10000, RZ ;  /* 0x00010000611f7824 */ /* 0x000fc400078e00ff */
[-C--:B------:R-:W-:Y:S01]  /*13350*/  FMUL.FTZ R41, R14, R35.reuse ;  /* 0x000000230e297220 */ /* 0x080fe20000410000 */
[----:B------:R-:W-:Y:S02]  /*13360*/  IMAD.U32 R14, R99, 0x10000, RZ ;  /* 0x00010000630e7824 */ /* 0x000fe400078e00ff */
[----:B------:R-:W-:Y:S01]  /*13370*/  FFMA.FTZ R39, R4, R35, -R39 ;  /* 0x0000002304277223 */ /* 0x000fe20000010827 */
[C---:B------:R-:W-:Y:S01]  /*13380*/  FMUL.FTZ R43, R25.reuse, R31 ;  /* 0x0000001f192b7220 */ /* 0x040fe20000410000 */
[----:B------:R-:W-:Y:S02]  /*13390*/  IMAD.U32 R35, R98, 0x10000, RZ ;  /* 0x0001000062237824 */ /* 0x000fe400078e00ff */
[----:B------:R-:W-:Y:S01]  /*133a0*/  FFMA.FTZ R41, R4, R37, R41 ;  /* 0x0000002504297223 */ /* 0x000fe20000010029 */
[-C--:B------:R-:W-:Y:S01]  /*133b0*/  FMUL.FTZ R25, R25, R14.reuse ;  /* 0x0000000e19197220 */ /* 0x080fe20000410000 */
[----:B------:R-:W-:Y:S01]  /*133c0*/  FFMA.FTZ R43, R6, R14, -R43 ;  /* 0x0000000e062b7223 */ /* 0x000fe2000001082b */
[----:B------:R-:W-:-:S02]  /*133d0*/  IMAD.U32 R4, R101, 0x10000, RZ ;  /* 0x0001000065047824 */ /* 0x000fc400078e00ff */
[----:B------:R-:W-:Y:S01]  /*133e0*/  FMUL.FTZ R14, R32, R35 ;  /* 0x00000023200e7220 */ /* 0x000fe20000410000 */
[----:B------:R-:W-:Y:S01]  /*133f0*/  FFMA.FTZ R25, R6, R31, R25 ;  /* 0x0000001f06197223 */ /* 0x000fe20000010019 */
[----:B------:R-:W-:Y:S01]  /*13400*/  LOP3.LUT R99, R99, 0xffff0000, RZ, 0xc0, !PT ;  /* 0xffff000063637812 */ /* 0x000fe200078ec0ff */
[-C--:B------:R-:W-:Y:S01]  /*13410*/  FMUL.FTZ R32, R32, R4.reuse ;  /* 0x0000000420207220 */ /* 0x080fe20000410000 */
[----:B------:R-:W-:Y:S01]  /*13420*/  FFMA.FTZ R31, R13, R4, -R14 ;  /* 0x000000040d1f7223 */ /* 0x000fe2000001080e */
[----:B------:R-:W-:Y:S01]  /*13430*/  LOP3.LUT R4, R33, 0xffff0000, RZ, 0xc0, !PT ;  /* 0xffff000021047812 */ /* 0x000fe200078ec0ff */
[----:B------:R-:W-:Y:S01]  /*13440*/  FMUL.FTZ R6, R15, R36 ;  /* 0x000000240f067220 */ /* 0x000fe20000410000 */
[----:B------:R-:W-:Y:S01]  /*13450*/  LOP3.LUT R97, R97, 0xffff0000, RZ, 0xc0, !PT ;  /* 0xffff000061617812 */ /* 0x000fe200078ec0ff */
[----:B------:R-:W-:Y:S01]  /*13460*/  FFMA.FTZ R35, R13, R35, R32 ;  /* 0x000000230d237223 */ /* 0x000fe20000010020 */
[C---:B------:R-:W-:Y:S01]  /*13470*/  FMUL.FTZ R40, R28.reuse, R99 ;  /* 0x000000631c287220 */ /* 0x040fe20000410000 */
[-C--:B------:R-:W-:Y:S01]  /*13480*/  FMUL.FTZ R32, R15, R4.reuse ;  /* 0x000000040f207220 */ /* 0x080fe20000410000 */
[----:B------:R-:W-:Y:S01]  /*13490*/  FFMA.FTZ R14, R5, R4, -R6 ;  /* 0x00000004050e7223 */ /* 0x000fe20000010806 */
[----:B------:R-:W-:Y:S01]  /*134a0*/  FMUL.FTZ R13, R28, R97 ;  /* 0x000000611c0d7220 */ /* 0x000fe20000410000 */
[----:B------:R-:W-:-:S02]  /*134b0*/  IMAD.U32 R6, R38, 0x10000, RZ ;  /* 0x0001000026067824 */ /* 0x000fc400078e00ff */
[----:B------:R-:W-:Y:S01]  /*134c0*/  FFMA.FTZ R32, R5, R36, R32 ;  /* 0x0000002405207223 */ /* 0x000fe20000010020 */
[----:B------:R-:W-:Y:S02]  /*134d0*/  IMAD.U32 R4, R34, 0x10000, RZ ;  /* 0x0001000022047824 */ /* 0x000fe400078e00ff */
[C---:B------:R-:W-:Y:S01]  /*134e0*/  FFMA.FTZ R28, R24.reuse, R99, -R13 ;  /* 0x00000063181c7223 */ /* 0x040fe2000001080d */
[----:B------:R-:W-:Y:S01]  /*134f0*/  FFMA.FTZ R40, R24, R97, R40 ;  /* 0x0000006118287223 */ /* 0x000fe20000010028 */
[C---:B------:R-:W-:Y:S01]  /*13500*/  FMUL.FTZ R36, R27.reuse, R6 ;  /* 0x000000061b247220 */ /* 0x040fe20000410000 */
[-C--:B------:R-:W-:Y:S01]  /*13510*/  FMUL.FTZ R24, R27, R4.reuse ;  /* 0x000000041b187220 */ /* 0x080fe20000410000 */
[----:B------:R-:W-:Y:S02]  /*13520*/  LOP3.LUT R38, R38, 0xffff0000, RZ, 0xc0, !PT ;  /* 0xffff000026267812 */ /* 0x000fe400078ec0ff */
[----:B------:R-:W-:Y:S01]  /*13530*/  LOP3.LUT R5, R98, 0xffff0000, RZ, 0xc0, !PT ;  /* 0xffff000062057812 */ /* 0x000fe200078ec0ff */
[C---:B------:R-:W-:Y:S01]  /*13540*/  FFMA.FTZ R36, R7.reuse, R4, -R36 ;  /* 0x0000000407247223 */ /* 0x040fe20000010824 */
[----:B------:R-:W-:Y:S01]  /*13550*/  LOP3.LUT R34, R34, 0xffff0000, RZ, 0xc0, !PT ;  /* 0xffff000022227812 */ /* 0x000fe200078ec0ff */
[----:B------:R-:W-:Y:S01]  /*13560*/  FFMA.FTZ R24, R7, R6, R24 ;  /* 0x0000000607187223 */ /* 0x000fe20000010018 */
[----:B------:R-:W-:Y:S01]  /*13570*/  LOP3.LUT R101, R101, 0xffff0000, RZ, 0xc0, !PT ;  /* 0xffff000065657812 */ /* 0x000fe200078ec0ff */
[C---:B------:R-:W-:Y:S01]  /*13580*/  FMUL.FTZ R7, R29.reuse, R38 ;  /* 0x000000261d077220 */ /* 0x040fe20000410000 */
[----:B------:R-:W-:Y:S01]  /*13590*/  FMUL.FTZ R13, R30, R5 ;  /* 0x000000051e0d7220 */ /* 0x000fe20000410000 */
[----:B------:R-:W-:-:S02]  /*135a0*/  FMUL.FTZ R29, R29, R34 ;  /* 0x000000221d1d7220 */ /* 0x000fc40000410000 */
[-C--:B------:R-:W-:Y:S01]  /*135b0*/  FMUL.FTZ R4, R30, R101.reuse ;  /* 0x000000651e047220 */ /* 0x080fe20000410000 */
        /* <DEDUP_REMOVED lines=14> */
.L_x_1717:
[----:B------:R-:W-:Y:S05]  /*136a0*/  BSYNC B1 ;  /* 0x0000000000017941 */ /* 0x000fea0003800000 */
.L_x_1716:
[----:B------:R-:W-:Y:S05]  /*136b0*/  @P1 BRA `(.L_x_1683) ;  /* 0x0000000400bc1947 */ /* 0x000fea0003800000 */
[----:B---3--:R-:W3:Y:S04]  /*136c0*/  LDL R5, [R1+0x48] ;  /* 0x0000480001057983 */ /* 0x008ee80000100800 */
[----:B-1----:R-:W4:Y:S01]  /*136d0*/  LDL R38, [R1+0x80] ;  /* 0x0000800001267983 */ /* 0x002f220000100800 */
[----:B------:R-:W-:Y:S01]  /*136e0*/  IMAD.SHL.U32 R4, R3, 0x40, RZ ;  /* 0x0000004003047824 */ /* 0x000fe200078e00ff */
[----:B------:R-:W-:Y:S02]  /*136f0*/  SHF.R.S32.HI R6, RZ, 0x1f, R3 ;  /* 0x0000001fff067819 */ /* 0x000fe40000011403 */
[----:B--2---:R-:W-:Y:S02]  /*13700*/  SHF.R.U64 R20, R72, 0x10, R73 ;  /* 0x0000001048147819 */ /* 0x004fe40000001249 */
[----:B------:R-:W-:-:S02]  /*13710*/  LOP3.LUT R7, R4, 0x1c0, RZ, 0xc0, !PT ;  /* 0x000001c004077812 */ /* 0x000fc400078ec0ff */
[----:B------:R-:W-:Y:S02]  /*13720*/  LEA.HI R6, R6, R3, RZ, 0x3 ;  /* 0x0000000306067211 */ /* 0x000fe400078f18ff */
[--C-:B------:R-:W-:Y:S02]  /*13730*/  SHF.R.U64 R28, R8, 0x10, R9.reuse ;  /* 0x00000010081c7819 */ /* 0x100fe40000001209 */
[----:B------:R-:W-:Y:S01]  /*13740*/  SHF.R.U32.HI R8, RZ, 0x10, R9 ;  /* 0x00000010ff087819 */ /* 0x000fe20000011609 */
[----:B------:R-:W-:Y:S01]  /*13750*/  IMAD.SHL.U32 R6, R6, 0x40, RZ ;  /* 0x0000004006067824 */ /* 0x000fe200078e00ff */
[----:B------:R-:W-:Y:S02]  /*13760*/  PRMT R25, R85, 0x5410, R20 ;  /* 0x0000541055197816 */ /* 0x000fe40000000014 */
[----:B------:R-:W-:Y:S02]  /*13770*/  PRMT R28, R21, 0x5410, R28 ;  /* 0x00005410151c7816 */ /* 0x000fe4000000001c */
[----:B------:R-:W-:Y:S01]  /*13780*/  LOP3.LUT R6, R6, 0xfffffe00, RZ, 0xc0, !PT ;  /* 0xfffffe0006067812 */ /* 0x000fe200078ec0ff */
[----:B------:R-:W-:Y:S01]  /*13790*/  IMAD.U32 R26, R25, 0x10000, RZ ;  /* 0x00010000191a7824 */ /* 0x000fe200078e00ff */
[----:B------:R-:W-:Y:S01]  /*137a0*/  SHF.R.U32.HI R72, RZ, 0x10, R73 ;  /* 0x00000010ff487819 */ /* 0x000fe20000011649 */
[----:B------:R-:W-:Y:S01]  /*137b0*/  IMAD.U32 R30, R28, 0x10000, RZ ;  /* 0x000100001c1e7824 */ /* 0x000fe200078e00ff */
[----:B------:R-:W-:-:S02]  /*137c0*/  PRMT R29, R21, 0x5432, R8 ;  /* 0x00005432151d7816 */ /* 0x000fc40000000008 */
[--C-:B------:R-:W-:Y:S02]  /*137d0*/  SHF.R.U64 R27, R74, 0x10, R75.reuse ;  /* 0x000000104a1b7819 */ /* 0x100fe4000000124b */
[----:B------:R-:W-:Y:S01]  /*137e0*/  SHF.R.U32.HI R75, RZ, 0x10, R75 ;  /* 0x00000010ff4b7819 */ /* 0x000fe2000001164b */
[----:B------:R-:W-:Y:S01]  /*137f0*/  IMAD.U32 R31, R29, 0x10000, RZ ;  /* 0x000100001d1f7824 */ /* 0x000fe200078e00ff */
[----:B------:R-:W-:Y:S02]  /*13800*/  PRMT R85, R85, 0x5432, R72 ;  /* 0x0000543255557816 */ /* 0x000fe40000000048 */
[C---:B------:R-:W-:Y:S02]  /*13810*/  PRMT R27, R86.reuse, 0x5410, R27 ;  /* 0x00005410561b7816 */ /* 0x040fe4000000001b */
[----:B------:R-:W-:Y:S02]  /*13820*/  PRMT R86, R86, 0x5432, R75 ;  /* 0x0000543256567816 */ /* 0x000fe4000000004b */
[----:B------:R-:W-:-:S02]  /*13830*/  LOP3.LUT R25, R25, 0xffff0000, RZ, 0xc0, !PT ;  /* 0xffff000019197812 */ /* 0x000fc400078ec0ff */
[----:B---3--:R-:W-:-:S04]  /*13840*/  LEA.HI R0, R0, R5, RZ, 0x1d ;  /* 0x0000000500007211 */ /* 0x008fc800078fe8ff */
        /* <DEDUP_REMOVED lines=9> */
[----:B----4-:R-:W1:Y:S03]  /*138e0*/  LDS.128 R4, [R38] ;  /* 0x0000000026047984 */ /* 0x010e660000000c00 */
[----:B------:R-:W-:Y:S01]  /*138f0*/  IMAD R0, R3, 0x2, R16 ;  /* 0x0000000203007824 */ /* 0x000fe200078e0210 */
[--C-:B------:R-:W-:Y:S02]  /*13900*/  SHF.R.U64 R3, R10, 0x10, R11.reuse ;  /* 0x000000100a037819 */ /* 0x100fe4000000120b */
[----:B------:R-:W-:Y:S02]  /*13910*/  SHF.R.U32.HI R11, RZ, 0x10, R11 ;  /* 0x00000010ff0b7819 */ /* 0x000fe4000001160b */
[----:B------:R-:W2:Y:S01]  /*13920*/  LDS.128 R12, [R0+0x10400] ;  /* 0x01040000000c7984 */ /* 0x000ea20000000c00 */
[----:B------:R-:W-:-:S02]  /*13930*/  PRMT R32, R84, 0x5410, R3 ;  /* 0x0000541054207816 */ /* 0x000fc40000000003 */
[----:B------:R-:W-:-:S05]  /*13940*/  PRMT R84, R84, 0x5432, R11 ;  /* 0x0000543254547816 */ /* 0x000fca000000000b */
        /* <DEDUP_REMOVED lines=14> */
[C---:B------:R-:W-:Y:S01]  /*13a30*/  FMUL.FTZ R34, R11.reuse, R30 ;  /* 0x0000001e0b227220 */ /* 0x040fe20000410000 */
[----:B------:R-:W-:Y:S01]  /*13a40*/  FMUL.FTZ R36, R11, R26 ;  /* 0x0000001a0b247220 */ /* 0x000fe20000410000 */
[----:B------:R-:W-:-:S02]  /*13a50*/  IMAD.U32 R11, R85, 0x10000, RZ ;  /* 0x00010000550b7824 */ /* 0x000fc400078e00ff */
[----:B------:R-:W-:Y:S01]  /*13a60*/  FMUL.FTZ R35, R20, R31 ;  /* 0x0000001f14237220 */ /* 0x000fe20000410000 */
[----:B------:R-:W-:Y:S02]  /*13a70*/  IMAD.U32 R24, R15, 0x10000, RZ ;  /* 0x000100000f187824 */ /* 0x000fe400078e00ff */
[C---:B------:R-:W-:Y:S01]  /*13a80*/  FFMA.FTZ R34, R3.reuse, R26, -R34 ;  /* 0x0000001a03227223 */ /* 0x040fe20000010822 */
[----:B------:R-:W-:Y:S01]  /*13a90*/  FFMA.FTZ R36, R3, R30, R36 ;  /* 0x0000001e03247223 */ /* 0x000fe20000010024 */
[----:B------:R-:W-:Y:S02]  /*13aa0*/  IMAD.U32 R3, R86, 0x10000, RZ ;  /* 0x0001000056037824 */ /* 0x000fe400078e00ff */
[-C--:B------:R-:W-:Y:S01]  /*13ab0*/  FMUL.FTZ R37, R20, R11.reuse ;  /* 0x0000000b14257220 */ /* 0x080fe20000410000 */
[----:B------:R-:W-:Y:S01]  /*13ac0*/  FFMA.FTZ R35, R8, R11, -R35 ;  /* 0x0000000b08237223 */ /* 0x000fe20000010823 */
[----:B------:R-:W-:Y:S01]  /*13ad0*/  FMUL.FTZ R39, R24, R33 ;  /* 0x0000002118277220 */ /* 0x000fe20000410000 */
[----:B------:R-:W-:Y:S01]  /*13ae0*/  LOP3.LUT R11, R28, 0xffff0000, RZ, 0xc0, !PT ;  /* 0xffff00001c0b7812 */ /* 0x000fe200078ec0ff */
[----:B------:R-:W-:Y:S01]  /*13af0*/  FMUL.FTZ R24, R24, R3 ;  /* 0x0000000318187220 */ /* 0x000fe20000410000 */
[----:B------:R-:W-:Y:S01]  /*13b00*/  LOP3.LUT R20, R29, 0xffff0000, RZ, 0xc0, !PT ;  /* 0xffff00001d147812 */ /* 0x000fe200078ec0ff */
[----:B------:R-:W-:Y:S01]  /*13b10*/  FFMA.FTZ R37, R8, R31, R37 ;  /* 0x0000001f08257223 */ /* 0x000fe20000010025 */
[----:B------:R-:W-:Y:S01]  /*13b20*/  FFMA.FTZ R39, R10, R3, -R39 ;  /* 0x000000030a277223 */ /* 0x000fe20000010827 */
[C---:B------:R-:W-:Y:S01]  /*13b30*/  FMUL.FTZ R3, R12.reuse, R11 ;  /* 0x0000000b0c037220 */ /* 0x040fe20000410000 */
[----:B------:R-:W-:Y:S01]  /*13b40*/  LOP3.LUT R8, R85, 0xffff0000, RZ, 0xc0, !PT ;  /* 0xffff000055087812 */ /* 0x000fe200078ec0ff */
[----:B------:R-:W-:Y:S01]  /*13b50*/  FMUL.FTZ R29, R12, R25 ;  /* 0x000000190c1d7220 */ /* 0x000fe20000410000 */
[----:B------:R-:W-:-:S02]  /*13b60*/  IMAD.U32 R21, R14, 0x10000, RZ ;  /* 0x000100000e157824 */ /* 0x000fc400078e00ff */
[----:B------:R-:W-:Y:S01]  /*13b70*/  FFMA.FTZ R33, R10, R33, R24 ;  /* 0x000000210a217223 */ /* 0x000fe20000010018 */
[----:B------:R-:W-:Y:S02]  /*13b80*/  IMAD.U32 R12, R32, 0x10000, RZ ;  /* 0x00010000200c7824 */ /* 0x000fe400078e00ff */
[----:B------:R-:W-:Y:S01]  /*13b90*/  FMUL.FTZ R24, R13, R20 ;  /* 0x000000140d187220 */ /* 0x000fe20000410000 */
[C---:B------:R-:W-:Y:S01]  /*13ba0*/  FFMA.FTZ R25, R4.reuse, R25, -R3 ;  /* 0x0000001904197223 */ /* 0x040fe20000010803 */
[----:B------:R-:W-:Y:S02]  /*13bb0*/  IMAD.U32 R10, R27, 0x10000, RZ ;  /* 0x000100001b0a7824 */ /* 0x000fe400078e00ff */
[----:B------:R-:W-:Y:S01]  /*13bc0*/  FFMA.FTZ R29, R4, R11, R29 ;  /* 0x0000000b041d7223 */ /* 0x000fe2000001001d */
[----:B------:R-:W-:Y:S01]  /*13bd0*/  LOP3.LUT R14, R14, 0xffff0000, RZ, 0xc0, !PT ;  /* 0xffff00000e0e7812 */ /* 0x000fe200078ec0ff */
[----:B------:R-:W-:Y:S01]  /*13be0*/  FMUL.FTZ R13, R13, R8 ;  /* 0x000000080d0d7220 */ /* 0x000fe20000410000 */
[----:B------:R-:W-:Y:S01]  /*13bf0*/  LOP3.LUT R15, R15, 0xffff0000, RZ, 0xc0, !PT ;  /* 0xffff00000f0f7812 */ /* 0x000fe200078ec0ff */
[----:B------:R-:W-:Y:S01]  /*13c00*/  FMUL.FTZ R4, R21, R12 ;  /* 0x0000000c15047220 */ /* 0x000fe20000410000 */
[----:B------:R-:W-:Y:S01]  /*13c10*/  LOP3.LUT R3, R32, 0xffff0000, RZ, 0xc0, !PT ;  /* 0xffff000020037812 */ /* 0x000fe200078ec0ff */
[----:B------:R-:W-:Y:S01]  /*13c20*/  FFMA.FTZ R24, R5, R8, -R24 ;  /* 0x0000000805187223 */ /* 0x000fe20000010818 */
[----:B------:R-:W-:Y:S01]  /*13c30*/  LOP3.LUT R27, R27, 0xffff0000, RZ, 0xc0, !PT ;  /* 0xffff00001b1b7812 */ /* 0x000fe200078ec0ff */
[----:B------:R-:W-:Y:S01]  /*13c40*/  FMUL.FTZ R8, R21, R10 ;  /* 0x0000000a15087220 */ /* 0x000fe20000410000 */
[----:B------:R-:W-:Y:S01]  /*13c50*/  LOP3.LUT R86, R86, 0xffff0000, RZ, 0xc0, !PT ;  /* 0xffff000056567812 */ /* 0x000fe200078ec0ff */
[----:B------:R-:W-:Y:S01]  /*13c60*/  FFMA.FTZ R20, R5, R20, R13 ;  /* 0x0000001405147223 */ /* 0x000fe2000001000d */
[----:B------:R-:W-:Y:S01]  /*13c70*/  FFMA.FTZ R10, R9, R10, -R4 ;  /* 0x0000000a090a7223 */ /* 0x000fe20000010804 */
[C---:B------:R-:W-:Y:S01]  /*13c80*/  FMUL.FTZ R5, R14.reuse, R3 ;  /* 0x000000030e057220 */ /* 0x040fe20000410000 */
[C---:B------:R-:W-:Y:S01]  /*13c90*/  FMUL.FTZ R4, R15.reuse, R84 ;  /* 0x000000540f047220 */ /* 0x040fe20000410000 */
[-C--:B------:R-:W-:Y:S01]  /*13ca0*/  FMUL.FTZ R14, R14, R27.reuse ;  /* 0x0000001b0e0e7220 */ /* 0x080fe20000410000 */
[-C--:B------:R-:W-:Y:S01]  /*13cb0*/  FMUL.FTZ R15, R15, R86.reuse ;  /* 0x000000560f0f7220 */ /* 0x080fe20000410000 */
[C---:B------:R-:W-:Y:S01]  /*13cc0*/  FFMA.FTZ R27, R6.reuse, R27, -R5 ;  /* 0x0000001b061b7223 */ /* 0x040fe20000010805 */
[----:B------:R-:W-:Y:S01]  /*13cd0*/  FFMA.FTZ R86, R7, R86, -R4 ;  /* 0x0000005607567223 */ /* 0x000fe20000010804 */
[----:B------:R-:W-:Y:S01]  /*13ce0*/  FFMA.FTZ R12, R9, R12, R8 ;  /* 0x0000000c090c7223 */ /* 0x000fe20000010008 */
        /* <DEDUP_REMOVED lines=12> */
.L_x_1683:
[----:B------:R-:W-:Y:S05]  /*13db0*/  BSYNC B0 ;  /* 0x0000000000007941 */ /* 0x000fea0003800000 */
.L_x_1643:
[----:B------:R-:W-:Y:S01]  /*13dc0*/  @!PT LDS RZ, [RZ] ;  /* 0x00000000fffff984 */ /* 0x000fe20000000800 */
[----:B------:R-:W-:Y:S01]  /*13dd0*/  @!PT LDS RZ, [RZ] ;  /* 0x00000000fffff984 */ /* 0x000fe20000000800 */
[----:B------:R-:W-:Y:S01]  /*13de0*/  @!PT LDS RZ, [RZ] ;  /* 0x00000000fffff984 */ /* 0x000fe20000000800 */
[----:B------:R-:W-:Y:S01]  /*13df0*/  @!PT LDS RZ, [RZ] ;  /* 0x00000000fffff984 */ /* 0x000fe20000000800 */
[----:B------:R1:W-:Y:S06]  /*13e00*/  MEMBAR.ALL.CTA ;  /* 0x0000000000007992 */ /* 0x0003ec0000008000 */
[----:B-1----:R-:W1:Y:S01]  /*13e10*/  FENCE.VIEW.ASYNC.S ;  /* 0x00000000000073c6 */ /* 0x002e620000000000 */
[----:B------:R-:W-:Y:S05]  /*13e20*/  WARPSYNC.ALL ;  /* 0x0000000000007948 */ /* 0x000fea0003800000 */
[----:B-1----:R-:W-:Y:S06]  /*13e30*/  BAR.SYNC.DEFER_BLOCKING 0xd, 0x100 ;  /* 0x0344000000007b1d */ /* 0x002fec0000010000 */
.L_x_1640:
[----:B----4-:R-:W4:Y:S02]  /*13e40*/  LDL R0, [R1+0x20] ;  /* 0x0000200001007983 */ /* 0x010f240000100800 */
[----:B----4-:R-:W-:-:S13]  /*13e50*/  R2UR UR4, R0 ;  /* 0x00000000000472ca */ /* 0x010fda00000e0000 */
[----:B------:R-:W-:-:S05]  /*13e60*/  IMAD.U32 R0, RZ, RZ, UR4 ;  /* 0x00000004ff007e24 */ /* 0x000fca000f8e00ff */
[----:B------:R-:W-:-:S13]  /*13e70*/  ISETP.NE.AND P0, PT, R0, 0x3, PT ;  /* 0x000000030000780c */ /* 0x000fda0003f05270 */
[----:B------:R-:W-:Y:S05]  /*13e80*/  @!P0 BRA `(.L_x_1718) ;  /* 0x0000000000048947 */ /* 0x000fea0003800000 */
[----:B------:R-:W-:Y:S01]  /*13e90*/  BPT.TRAP 0x1 ;  /* 0x000000040000795c */ /* 0x000fe20000300000 */
.L_x_1718:
[----:B------:R-:W-:Y:S01]  /*13ea0*/  IMAD R0, R22, 0x8, R16 ;  /* 0x0000000816007824 */ /* 0x000fe200078e0210 */
[----:B01----:R-:W-:-:S04]  /*13eb0*/  SHF.L.U32 R3, R218, 0x1f, RZ ;  /* 0x0000001fda037819 */ /* 0x003fc800000006ff */
[----:B------:R0:W1:Y:S01]  /*13ec0*/  SYNCS.PHASECHK.TRANS64.TRYWAIT P2, [R0+URZ+0x30830], R3 ;  /* 0x03083003000075a7 */ /* 0x000062000804017f */
[----:B------:R-:W-:Y:S05]  /*13ed0*/  @!P0 BRA `(.L_x_1719) ;  /* 0x0000000000048947 */ /* 0x000fea0003800000 */
[----:B------:R-:W-:Y:S01]  /*13ee0*/  BPT.TRAP 0x1 ;  /* 0x000000040000795c */ /* 0x000fe20000300000 */
.L_x_1719:
[----:B---3--:R-:W3:Y:S02]  /*13ef0*/  S2R R4, SR_TID.X ;  /* 0x0000000000047919 */ /* 0x008ee40000002100 */
[----:B---3--:R-:W-:-:S04]  /*13f00*/  LOP3.LUT R4, R4, 0x7f, RZ, 0xc0, !PT ;  /* 0x0000007f04047812 */ /* 0x008fc800078ec0ff */
[----:B------:R-:W-:Y:S01]  /*13f10*/  ISETP.NE.AND P1, PT, R4, RZ, PT ;  /* 0x000000ff0400720c */ /* 0x000fe20003f25270 */
[----:B-1----:R-:W-:-:S12]  /*13f20*/  @P2 BRA `(.L_x_1720) ;  /* 0x0000000000082947 */ /* 0x002fd80003800000 */
[----:B------:R-:W1:Y:S02]  /*13f30*/  SYNCS.PHASECHK.TRANS64.TRYWAIT P2, [R0+URZ+0x30830], R3 ;  /* 0x03083003000075a7 */ /* 0x000e64000804017f */
[----:B-1----:R-:W-:Y:S05]  /*13f40*/  @!P2 BRA `(.L_x_1721) ;  /* 0x000001c40058a947 */ /* 0x002fea0003800000 */
.L_x_1720:
[----:B------:R-:W-:Y:S05]  /*13f50*/  WARPSYNC.ALL ;  /* 0x0000000000007948 */ /* 0x000fea0003800000 */
[----:B01----:R-:W-:Y:S01]  /*13f60*/  VIADD R3, R16, 0x20400 ;  /* 0x0002040010037836 */ /* 0x003fe20000000000 */
[----:B------:R-:W3:Y:S04]  /*13f70*/  LDL R66, [R1+0x34] ;  /* 0x0000340001427983 */ /* 0x000ee80000100800 */
[----:B------:R-:W-:Y:S01]  /*13f80*/  SHF.R.U32.HI R3, RZ, 0x4, R3 ;  /* 0x00000004ff037819 */ /* 0x000fe20000011603 */
[----:B------:R-:W3:Y:S01]  /*13f90*/  LDL R78, [R1+0x14] ;  /* 0x00001400014e7983 */ /* 0x000ee20000100800 */
[----:B------:R-:W-:Y:S01]  /*13fa0*/  LOP3.LUT R6, R2, 0x10000, RZ, 0xfc, !PT ;  /* 0x0001000002067812 */ /* 0x000fe200078efcff */
[----:B------:R-:W-:Y:S01]  /*13fb0*/  IMAD.MOV.U32 R7, RZ, RZ, 0x40000040 ;  /* 0x40000040ff077424 */ /* 0x000fe200078e00ff */
[----:B------:R-:W-:Y:S01]  /*13fc0*/  LOP3.LUT R3, R3, 0x3fff, RZ, 0xc0, !PT ;  /* 0x00003fff03037812 */ /* 0x000fe200078ec0ff */
[----:B--2--5:R-:W-:Y:S01]  /*13fd0*/  WARPGROUP.ARRIVE ;  /* 0x00000000000079c5 */ /* 0x024fe20000000000 */
[C---:B------:R-:W-:Y:S01]  /*13fe0*/  R2UR UR4, R6.reuse ;  /* 0x00000000060472ca */ /* 0x040fe200000e0000 */
[----:B------:R-:W-:Y:S01]  /*13ff0*/  VIADD R224, R6, 0x2 ;  /* 0x0000000206e07836 */ /* 0x000fe20000000000 */
[----:B------:R-:W-:Y:S01]  /*14000*/  LOP3.LUT R237, R3, 0x10000, RZ, 0xfc, !PT ;  /* 0x0001000003ed7812 */ /* 0x000fe200078efcff */
[----:B------:R-:W-:Y:S01]  /*14010*/  IMAD.MOV.U32 R3, RZ, RZ, 0x40000040 ;  /* 0x40000040ff037424 */ /* 0x000fe200078e00ff */
[----:B------:R-:W-:Y:S01]  /*14020*/  R2UR UR5, R7 ;  /* 0x00000000070572ca */ /* 0x000fe200000e0000 */
[----:B------:R-:W-:-:S02]  /*14030*/  IMAD.MOV.U32 R225, RZ, RZ, 0x40000040 ;  /* 0x40000040ffe17424 */ /* 0x000fc400078e00ff */
[----:B------:R-:W-:Y:S01]  /*14040*/  IMAD R2, R22, 0x800, R237 ;  /* 0x0000080016027824 */ /* 0x000fe200078e02ed */
[----:B------:R-:W-:Y:S01]  /*14050*/  R2UR UR7, R3 ;  /* 0x00000000030772ca */ /* 0x000fe200000e0000 */
[----:B------:R-:W-:Y:S02]  /*14060*/  IMAD.MOV.U32 R5, RZ, RZ, 0x40000040 ;  /* 0x40000040ff057424 */ /* 0x000fe400078e00ff */
[C---:B------:R-:W-:Y:S01]  /*14070*/  VIADD R4, R2.reuse, 0x2 ;  /* 0x0000000202047836 */ /* 0x040fe20000000000 */
[----:B------:R-:W-:Y:S01]  /*14080*/  R2UR UR6, R2 ;  /* 0x00000000020672ca */ /* 0x000fe200000e0000 */
[C---:B------:R-:W-:Y:S02]  /*14090*/  VIADD R222, R6.reuse, 0x4 ;  /* 0x0000000406de7836 */ /* 0x040fe40000000000 */
[----:B------:R-:W-:Y:S02]  /*140a0*/  IMAD.MOV.U32 R223, RZ, RZ, 0x40000040 ;  /* 0x40000040ffdf7424 */ /* 0x000fe400078e00ff */
[----:B------:R-:W-:-:S02]  /*140b0*/  VIADD R216, R6, 0x6 ;  /* 0x0000000606d87836 */ /* 0x000fc40000000000 */
[----:B------:R-:W-:Y:S02]  /*140c0*/  IMAD.MOV.U32 R217, RZ, RZ, 0x40000040 ;  /* 0x40000040ffd97424 */ /* 0x000fe400078e00ff */
[----:B------:R-:W-:Y:S02]  /*140d0*/  VIADD R214, R6, 0x400 ;  /* 0x0000040006d67836 */ /* 0x000fe40000000000 */
[----:B------:R-:W-:Y:S02]  /*140e0*/  IMAD.MOV.U32 R215, RZ, RZ, 0x40000040 ;  /* 0x40000040ffd77424 */ /* 0x000fe400078e00ff */
[----:B------:R-:W-:Y:S01]  /*140f0*/  HGMMA.64x64x16.F32.BF16 R24, gdesc[UR4], RZ, !UPT, gsb0 ;  /* 0x00e00000041879f0 */ /* 0x000fe2000c0018ff */
[----:B------:R-:W-:Y:S01]  /*14100*/  R2UR UR4, R224 ;  /* 0x00000000e00472ca */ /* 0x000fe200000e0000 */
[----:B------:R-:W-:Y:S01]  /*14110*/  VIADD R212, R6, 0x402 ;  /* 0x0000040206d47836 */ /* 0x000fe20000000000 */
[----:B------:R-:W-:Y:S01]  /*14120*/  R2UR UR5, R225 ;  /* 0x00000000e10572ca */ /* 0x000fe200000e0000 */
[----:B------:R-:W-:Y:S01]  /*14130*/  IMAD.MOV.U32 R213, RZ, RZ, 0x40000040 ;  /* 0x40000040ffd57424 */ /* 0x000fe200078e00ff */
[----:B------:R-:W-:Y:S01]  /*14140*/  R2UR UR6, R4 ;  /* 0x00000000040672ca */ /* 0x000fe200000e0000 */
[----:B------:R-:W-:Y:S01]  /*14150*/  VIADD R4, R2, 0x4 ;  /* 0x0000000402047836 */ /* 0x000fe20000000000 */
[----:B------:R-:W-:Y:S01]  /*14160*/  R2UR UR7, R5 ;  /* 0x00000000050772ca */ /* 0x000fe200000e0000 */
[----:B------:R-:W-:-:S02]  /*14170*/  IMAD.MOV.U32 R5, RZ, RZ, 0x40000040 ;  /* 0x40000040ff057424 */ /* 0x000fc400078e00ff */
[C---:B------:R-:W-:Y:S02]  /*14180*/  VIADD R210, R6.reuse, 0x404 ;  /* 0x0000040406d27836 */ /* 0x040fe40000000000 */
[----:B------:R-:W-:Y:S02]  /*14190*/  IMAD.MOV.U32 R211, RZ, RZ, 0x40000040 ;  /* 0x40000040ffd37424 */ /* 0x000fe400078e00ff */
[C---:B------:R-:W-:Y:S02]  /*141a0*/  VIADD R208, R6.reuse, 0x406 ;  /* 0x0000040606d07836 */ /* 0x040fe40000000000 */
[----:B------:R-:W-:Y:S02]  /*141b0*/  IMAD.MOV.U32 R209, RZ, RZ, 0x40000040 ;  /* 0x40000040ffd17424 */ /* 0x000fe400078e00ff */
[----:B------:R-:W-:Y:S02]  /*141c0*/  VIADD R206, R6, 0x800 ;  /* 0x0000080006ce7836 */ /* 0x000fe40000000000 */
        /* <DEDUP_REMOVED lines=13> */
[----:B------:R-:W-:Y:S02]  /*142a0*/  VIADD R8, R6, 0xc06 ;  /* 0x00000c0606087836 */ /* 0x000fe40000000000 */
[----:B------:R-:W-:Y:S02]  /*142b0*/  IMAD.MOV.U32 R9, RZ, RZ, 0x40000040 ;  /* 0x40000040ff097424 */ /* 0x000fe400078e00ff */
[----:B------:R-:W-:Y:S02]  /*142c0*/  IMAD.MOV.U32 R3, RZ, RZ, 0x40000040 ;  /* 0x40000040ff037424 */ /* 0x000fe400078e00ff */
[----:B------:R-:W-:Y:S02]  /*142d0*/  @!P1 VIADD R0, R0, 0x30840 ;  /* 0x0003084000009836 */ /* 0x000fe40000000000 */
[----:B------:R-:W-:-:S04]  /*142e0*/  IMAD.MOV.U32 R69, RZ, RZ, -0x40 ;  /* 0xffffffc0ff457424 */ /* 0x000fc800078e00ff */
[----:B------:R-:W-:Y:S01]  /*142f0*/  IMAD R69, R100, R69, 0x40 ;  /* 0x0000004064457424 */ /* 0x000fe200078e0245 */
[----:B------:R-:W-:Y:S02]  /*14300*/  WARPGROUP.DEPBAR.LE gsb0, 0x0 ;  /* 0x00008000000079c5 */ /* 0x000fe40000010000 */
[----:B------:R-:W-:-:S06]  /*14310*/  WARPGROUP.ARRIVE ;  /* 0x00000000000079c5 */ /* 0x000fcc0000000000 */
[----:B------:R-:W-:Y:S01]  /*14320*/  HGMMA.64x64x16.F32.BF16 R24, gdesc[UR4], R24, gsb0 ;  /* 0x00e00000041879f0 */ /* 0x000fe20008001818 */
[----:B------:R-:W-:Y:S02]  /*14330*/  R2UR UR4, R222 ;  /* 0x00000000de0472ca */ /* 0x000fe400000e0000 */
[----:B------:R-:W-:Y:S02]  /*14340*/  R2UR UR5, R223 ;  /* 0x00000000df0572ca */ /* 0x000fe400000e0000 */
[----:B------:R-:W-:Y:S01]  /*14350*/  R2UR UR6, R4 ;  /* 0x00000000040672ca */ /* 0x000fe200000e0000 */
[----:B------:R-:W-:Y:S01]  /*14360*/  VIADD R4, R2, 0x6 ;  /* 0x0000000602047836 */ /* 0x000fe20000000000 */
[----:B------:R-:W-:Y:S01]  /*14370*/  R2UR UR7, R5 ;  /* 0x00000000050772ca */ /* 0x000fe200000e0000 */
[----:B------:R-:W-:Y:S01]  /*14380*/  IMAD.MOV.U32 R5, RZ, RZ, 0x40000040 ;  /* 0x40000040ff057424 */ /* 0x000fe200078e00ff */
[----:B------:R-:W-:Y:S02]  /*14390*/  WARPGROUP.DEPBAR.LE gsb0, 0x0 ;  /* 0x00008000000079c5 */ /* 0x000fe40000010000 */
[----:B------:R-:W-:-:S09]  /*143a0*/  WARPGROUP.ARRIVE ;  /* 0x00000000000079c5 */ /* 0x000fd20000000000 */
        /* <DEDUP_REMOVED lines=94> */
[C---:B------:R-:W-:Y:S01]  /*14990*/  VIADD R4, R2.reuse, 0x604 ;  /* 0x0000060402047836 */ /* 0x040fe20000000000 */
[----:B------:R-:W-:Y:S01]  /*149a0*/  R2UR UR7, R5 ;  /* 0x00000000050772ca */ /* 0x000fe200000e0000 */
[----:B------:R-:W-:Y:S02]  /*149b0*/  IMAD.MOV.U32 R5, RZ, RZ, 0x40000040 ;  /* 0x40000040ff057424 */ /* 0x000fe400078e00ff */
[----:B------:R-:W-:Y:S01]  /*149c0*/  VIADD R2, R2, 0x606 ;  /* 0x0000060602027836 */ /* 0x000fe20000000000 */
[----:B------:R-:W-:-:S02]  /*149d0*/  WARPGROUP.DEPBAR.LE gsb0, 0x0 ;  /* 0x00008000000079c5 */ /* 0x000fc40000010000 */
[----:B------:R-:W-:-:S07]  /*149e0*/  WARPGROUP.ARRIVE ;  /* 0x00000000000079c5 */ /* 0x000fce0000000000 */
[----:B------:R-:W-:Y:S01]  /*149f0*/  HGMMA.64x64x16.F32.BF16 R24, gdesc[UR4], R24, gsb0 ;  /* 0x00e00000041879f0 */ /* 0x000fe20008001818 */
[----:B------:R-:W-:Y:S02]  /*14a00*/  R2UR UR4, R10 ;  /* 0x000000000a0472ca */ /* 0x000fe400000e0000 */
[----:B------:R-:W-:Y:S02]  /*14a10*/  R2UR UR5, R11 ;  /* 0x000000000b0572ca */ /* 0x000fe400000e0000 */
[----:B------:R-:W-:Y:S02]  /*14a20*/  R2UR UR6, R4 ;  /* 0x00000000040672ca */ /* 0x000fe400000e0000 */
[----:B------:R-:W-:Y:S01]  /*14a30*/  R2UR UR7, R5 ;  /* 0x00000000050772ca */ /* 0x000fe200000e0000 */
[----:B------:R-:W-:Y:S02]  /*14a40*/  WARPGROUP.DEPBAR.LE gsb0, 0x0 ;  /* 0x00008000000079c5 */ /* 0x000fe40000010000 */
[----:B------:R-:W-:-:S10]  /*14a50*/  WARPGROUP.ARRIVE ;  /* 0x00000000000079c5 */ /* 0x000fd40000000000 */
[----:B------:R-:W-:Y:S01]  /*14a60*/  HGMMA.64x64x16.F32.BF16 R24, gdesc[UR4], R24, gsb0 ;  /* 0x00e00000041879f0 */ /* 0x000fe20008001818 */
[----:B------:R-:W-:Y:S02]  /*14a70*/  R2UR UR4, R8 ;  /* 0x00000000080472ca */ /* 0x000fe400000e0000 */
[----:B------:R-:W-:Y:S02]  /*14a80*/  R2UR UR5, R9 ;  /* 0x00000000090572ca */ /* 0x000fe400000e0000 */
[----:B------:R-:W-:Y:S02]  /*14a90*/  R2UR UR6, R2 ;  /* 0x00000000020672ca */ /* 0x000fe400000e0000 */
[----:B------:R-:W-:Y:S01]  /*14aa0*/  R2UR UR7, R3 ;  /* 0x00000000030772ca */ /* 0x000fe200000e0000 */
[----:B------:R-:W0:Y:S02]  /*14ab0*/  LDC R2, c[0x0][0x448] ;  /* 0x00011200ff027b82 */ /* 0x000e240000000800 */
[----:B0-----:R-:W-:-:S13]  /*14ac0*/  ISETP.NE.AND P2, PT, R2, 0x1, PT ;  /* 0x000000010200780c */ /* 0x001fda0003f45270 */
[----:B------:R-:W0:Y:S01]  /*14ad0*/  @P2 LDC R3, c[0x0][0x44c] ;  /* 0x00011300ff032b82 */ /* 0x000e220000000800 */
[----:B------:R-:W-:Y:S02]  /*14ae0*/  WARPGROUP.DEPBAR.LE gsb0, 0x0 ;  /* 0x00008000000079c5 */ /* 0x000fe40000010000 */
[----:B------:R-:W-:-:S06]  /*14af0*/  WARPGROUP.ARRIVE ;  /* 0x00000000000079c5 */ /* 0x000fcc0000000000 */
[----:B------:R-:W-:Y:S01]  /*14b00*/  HGMMA.64x64x16.F32.BF16 R24, gdesc[UR4], R24, gsb0 ;  /* 0x00e00000041879f0 */ /* 0x000fe20008001818 */
[----:B------:R-:W-:Y:S02]  /*14b10*/  ULDC UR4, c[0x0][0x9d8] ;  /* 0x0002760000047ab9 */ /* 0x000fe40000000800 */
[----:B------:R-:W-:Y:S02]  /*14b20*/  WARPGROUP.DEPBAR.LE gsb0, 0x0 ;  /* 0x00008000000079c5 */ /* 0x000fe40000010000 */
[----:B------:R-:W-:Y:S01]  /*14b30*/  FMUL.FTZ R57, R25, UR4 ;  /* 0x0000000419397c20 */ /* 0x000fe20008410000 */
[----:B------:R-:W-:Y:S01]  /*14b40*/  FMUL.FTZ R58, R28, UR4 ;  /* 0x000000041c3a7c20 */ /* 0x000fe20008410000 */
[----:B------:R-:W1:Y:S01]  /*14b50*/  @P2 LDC R25, c[0x0][0x450] ;  /* 0x00011400ff192b82 */ /* 0x000e620000000800 */
[----:B------:R-:W-:Y:S01]  /*14b60*/  FMUL.FTZ R28, R34, UR4 ;  /* 0x00000004221c7c20 */ /* 0x000fe20008410000 */
[----:B------:R-:W-:Y:S01]  /*14b70*/  FMUL.FTZ R34, R46, UR4 ;  /* 0x000000042e227c20 */ /* 0x000fe20008410000 */
[----:B------:R-:W-:Y:S01]  /*14b80*/  FMUL.FTZ R46, R48, UR4 ;  /* 0x00000004302e7c20 */ /* 0x000fe20008410000 */
[----:B---3--:R-:W-:-:S02]  /*14b90*/  IMAD.IADD R48, R66, 0x1, R78 ;  /* 0x0000000142307824 */ /* 0x008fc400078e024e */
[----:B------:R-:W-:Y:S01]  /*14ba0*/  FMUL.FTZ R56, R24, UR4 ;  /* 0x0000000418387c20 */ /* 0x000fe20008410000 */
[----:B------:R-:W-:Y:S01]  /*14bb0*/  FMUL.FTZ R4, R26, UR4 ;  /* 0x000000041a047c20 */ /* 0x000fe20008410000 */
[----:B------:R-:W-:Y:S01]  /*14bc0*/  FMUL.FTZ R60, R32, UR4 ;  /* 0x00000004203c7c20 */ /* 0x000fe20008410000 */
[----:B0-----:R-:W-:-:S04]  /*14bd0*/  @P2 IMAD.HI.U32 R2, R48, R3, RZ ;  /* 0x0000000330022227 */ /* 0x001fc800078e00ff */
        /* <DEDUP_REMOVED lines=15> */
[----:B-1----:R-:W-:Y:S01]  /*14cd0*/  @P2 SHF.R.U32.HI R48, RZ, R25, R2 ;  /* 0x00000019ff302219 */ /* 0x002fe20000011602 */
[----:B------:R-:W-:Y:S01]  /*14ce0*/  FMUL.FTZ R33, R43, UR4 ;  /* 0x000000042b217c20 */ /* 0x000fe20008410000 */
[----:B------:R-:W0:Y:S01]  /*14cf0*/  LDC.64 R24, c[0x0][0x9e0] ;  /* 0x00027800ff187b82 */ /* 0x000e220000000a00 */
[----:B------:R-:W-:Y:S01]  /*14d00*/  @!P1 PRMT R2, RZ, 0x654, R0 ;  /* 0x00000654ff029816 */ /* 0x000fe20000000000 */
        /* <DEDUP_REMOVED lines=8> */
[----:B------:R-:W-:Y:S01]  /*14d90*/  ULDC UR4, c[0x0][0x9dc] ;  /* 0x0002770000047ab9 */ /* 0x000fe20000000800 */
[----:B------:R1:W-:Y:S01]  /*14da0*/  @!P1 SYNCS.ARRIVE.TRANS64.RED.A1T0 RZ, [R2+URZ], RZ ;  /* 0x000000ff02ff99a7 */ /* 0x0003e2000810043f */
[----:B------:R-:W-:Y:S01]  /*14db0*/  ULOP3.LUT UR8, URZ, UR4, URZ, 0x33, !UPT ;  /* 0x000000043f087292 */ /* 0x000fe2000f8e333f */
[----:B------:R-:W2:Y:S01]  /*14dc0*/  SHFL.IDX PT, R39, R48, RZ, 0x1c1f ;  /* 0x001c1fff30277589 */ /* 0x000ea200000e0000 */
[----:B------:R-:W3:Y:S01]  /*14dd0*/  MUFU.TANH R56, R56 ;  /* 0x0000003800387308 */ /* 0x000ee20000002400 */
[----:B------:R-:W-:-:S02]  /*14de0*/  IADD3 R66, -R230, R220, R69 ;  /* 0x000000dce6427210 */ /* 0x000fc40007ffe145 */
[----:B------:R-:W-:Y:S02]  /*14df0*/  LEA R52, R100, 0xffffffc0, 0x6 ;  /* 0xffffffc064347811 */ /* 0x000fe400078e30ff */
[----:B-1----:R-:W-:-:S03]  /*14e00*/  IADD3 R2, -R230, 0x1, R69 ;  /* 0x00000001e6027810 */ /* 0x002fc60007ffe145 */
[----:B------:R-:W1:Y:S01]  /*14e10*/  MUFU.TANH R57, R57 ;  /* 0x0000003900397308 */ /* 0x000e620000002400 */
[----:B------:R-:W-:Y:S01]  /*14e20*/  IADD3 R71, -R219, R2, R220 ;  /* 0x00000002db477210 */ /* 0x000fe20007ffe1dc */
[----:B------:R-:W-:Y:S01]  /*14e30*/  IMAD.U32 R2, RZ, RZ, UR8 ;  /* 0x00000008ff027e24 */ /* 0x000fe2000f8e00ff */
[----:B0-----:R-:W-:-:S03]  /*14e40*/  ISETP.GE.AND P3, PT, R25, 0x1, PT ;  /* 0x000000011900780c */ /* 0x001fc60003f66270 */
[C---:B------:R-:W-:Y:S01]  /*14e50*/  VIADD R54, R71.reuse, UR8 ;  /* 0x0000000847367c36 */ /* 0x040fe20008000000 */
[----:B------:R0:W-:Y:S01]  /*14e60*/  STL [R1+0x8], R2 ;  /* 0x0000080201007387 */ /* 0x0001e20000100800 */
[----:B------:R-:W4:Y:S01]  /*14e70*/  MUFU.TANH R4, R4 ;  /* 0x0000000400047308 */ /* 0x000f220000002400 */
[----:B------:R-:W-:Y:S02]  /*14e80*/  IMAD.IADD R71, R71, 0x1, R24 ;  /* 0x0000000147477824 */ /* 0x000fe400078e0218 */
[----:B--2---:R-:W-:-:S05]  /*14e90*/  IMAD.IADD R70, R54, 0x1, R39 ;  /* 0x0000000136467824 */ /* 0x004fca00078e0227 */
[----:B------:R-:W2:Y:S01]  /*14ea0*/  MUFU.TANH R5, R5 ;  /* 0x0000000500057308 */ /* 0x000ea20000002400 */
[----:B------:R-:W-:-:S07]  /*14eb0*/  VIADDMNMX R68, R39, R71, R66, PT ;  /* 0x0000004727447246 */ /* 0x000fce0003800142 */
        /* <DEDUP_REMOVED lines=27> */
[----:B------:R-:W0:Y:S01]  /*15070*/  MUFU.TANH R38, R38 ;  /* 0x0000002600267308 */ /* 0x000e220000002400 */
[----:B-1234-:R-:W-:Y:S05]  /*15080*/  @!P3 BRA `(.L_x_1722) ;  /* 0x000000000050b947 */ /* 0x01efea0003800000 */
[----:B------:R-:W-:Y:S01]  /*15090*/  IADD3 R39, -R219, R220, R39 ;  /* 0x000000dcdb277210 */ /* 0x000fe20007ffe127 */
[----:B------:R-:W-:Y:S03]  /*150a0*/  BSSY B0, `(.L_x_1723) ;  /* 0x000000e000007945 */ /* 0x000fe60003800000 */
[----:B------:R-:W-:-:S13]  /*150b0*/  ISETP.GT.AND P4, PT, R39, -0x1, PT ;  /* 0xffffffff2700780c */ /* 0x000fda0003f84270 */
[----:B------:R-:W-:Y:S05]  /*150c0*/  @P4 BRA `(.L_x_1724) ;  /* 0x00000000001c4947 */ /* 0x000fea0003800000 */
[----:B------:R-:W-:Y:S02]  /*150d0*/  ISETP.NE.AND P4, PT, R25, 0x1, PT ;  /* 0x000000011900780c */ /* 0x000fe40003f85270 */
[----:B------:R-:W-:-:S11]  /*150e0*/  LOP3.LUT R39, RZ, R39, RZ, 0x33, !PT ;  /* 0x00000027ff277212 */ /* 0x000fd600078e33ff */
[----:B0-----:R-:W0:Y:S02]  /*150f0*/  @P4 LDC.64 R2, c[0x0][0x9e8] ;  /* 0x00027a00ff024b82 */ /* 0x001e240000000a00 */
[----:B0-----:R-:W-:-:S05]  /*15100*/  @P4 IMAD.HI.U32 R2, R39, R2, RZ ;  /* 0x0000000227024227 */ /* 0x001fca00078e00ff */
[----:B------:R-:W-:-:S04]  /*15110*/  @P4 SHF.R.U32.HI R39, RZ, R3, R2 ;  /* 0x00000003ff274219 */ /* 0x000fc80000011602 */
[----:B------:R-:W-:Y:S01]  /*15120*/  LOP3.LUT R39, RZ, R39, RZ, 0x33, !PT ;  /* 0x00000027ff277212 */ /* 0x000fe200078e33ff */
[----:B------:R-:W-:Y:S06]  /*15130*/  BRA `(.L_x_1725) ;  /* 0x0000000000107947 */ /* 0x000fec0003800000 */
.L_x_1724:
[----:B------:R-:W-:-:S13]  /*15140*/  ISETP.NE.AND P4, PT, R25, 0x1, PT ;  /* 0x000000011900780c */ /* 0x000fda0003f85270 */
[----:B0-----:R-:W0:Y:S02]  /*15150*/  @P4 LDC.64 R2, c[0x0][0x9e8] ;  /* 0x00027a00ff024b82 */ /* 0x001e240000000a00 */
[----:B0-----:R-:W-:-:S05]  /*15160*/  @P4 IMAD.HI.U32 R2, R39, R2, RZ ;  /* 0x0000000227024227 */ /* 0x001fca00078e00ff */
[----:B------:R-:W-:-:S07]  /*15170*/  @P4 SHF.R.U32.HI R39, RZ, R3, R2 ;  /* 0x00000003ff274219 */ /* 0x000fce0000011602 */
.L_x_1725:
[----:B------:R-:W-:Y:S05]  /*15180*/  BSYNC B0 ;  /* 0x0000000000007941 */ /* 0x000fea0003800000 */
.L_x_1723:
[----:B------:R-:W-:-:S04]  /*15190*/  IMAD R39, R39, R25, -R52 ;  /* 0x0000001927277224 */ /* 0x000fc800078e0a34 */
[----:B------:R-:W-:-:S05]  /*151a0*/  IMAD.IADD R39, R39, 0x1, -R230 ;  /* 0x0000000127277824 */ /* 0x000fca00078e0ae6 */
[----:B------:R-:W-:Y:S02]  /*151b0*/  VIMNMX R70, R70, R39, !PT ;  /* 0x0000002746467248 */ /* 0x000fe40007fe0100 */
[----:B------:R-:W-:-:S07]  /*151c0*/  VIADDMNMX R68, R39, R25, R68, PT ;  /* 0x0000001927447246 */ /* 0x000fce0003800144 */
.L_x_1722:
[C---:B------:R-:W-:Y:S02]  /*151d0*/  ISETP.GE.AND P4, PT, R69.reuse, 0x2, PT ;  /* 0x000000024500780c */ /* 0x040fe40003f86270 */
[----:B------:R-:W-:Y:S02]  /*151e0*/  ISETP.GE.AND P6, PT, R69, 0x9, PT ;  /* 0x000000094500780c */ /* 0x000fe40003fc6270 */
[----:B------:R-:W-:Y:S02]  /*151f0*/  ISETP.GT.AND P5, PT, R70, 0x1, !P4 ;  /* 0x000000014600780c */ /* 0x000fe400067a4270 */
[----:B------:R-:W-:Y:S02]  /*15200*/  P2R R75, PR, RZ, 0x40 ;  /* 0x00000040ff4b7803 */ /* 0x000fe40000000000 */
[----:B------:R-:W-:-:S04]  /*15210*/  ISETP.LT.OR P5, PT, R68, 0x2, P5 ;  /* 0x000000024400780c */ /* 0x000fc80002fa1670 */
[----:B------:R-:W-:Y:S02]  /*15220*/  FSEL R39, R57, -INF , !P5 ;  /* 0xff80000039277808 */ /* 0x000fe40006800000 */
[----:B------:R-:W-:Y:S02]  /*15230*/  ISETP.GT.AND P5, PT, R70, 0x8, !P6 ;  /* 0x000000084600780c */ /* 0x000fe400077a4270 */
[----:B------:R-:W-:Y:S02]  /*15240*/  ISETP.GE.AND P6, PT, R69, 0xa, PT ;  /* 0x0000000a4500780c */ /* 0x000fe40003fc6270 */
[----:B------:R-:W-:-:S04]  /*15250*/  ISETP.LT.OR P5, PT, R68, 0x9, P5 ;  /* 0x000000094400780c */ /* 0x000fc80002fa1670 */
[----:B0-----:R-:W-:Y:S02]  /*15260*/  FSEL R41, R58, -INF , !P5 ;  /* 0xff8000003a297808 */ /* 0x001fe40006800000 */
        /* <DEDUP_REMOVED lines=23> */
[----:B------:R-:W-:Y:S02]  /*153e0*/  ISETP.GE.AND P6, PT, R69, 0x21, PT ;  /* 0x000000214500780c */ /* 0x000fe40003fc6270 */
        /* <DEDUP_REMOVED lines=39> */
[----:B------:R-:W-:Y:S02]  /*15660*/  ISETP.GE.AND P6, PT, R69, 0x3a, PT ;  /* 0x0000003a4500780c */ /* 0x000fe40003fc6270 */
[----:B------:R-:W0:Y:S02]  /*15670*/  SHFL.IDX PT, R69, R48, 0x1, 0x1c1f ;  /* 0x003c1f0030457f89 */ /* 0x000e2400000e0000 */
[----:B------:R-:W-:Y:S02]  /*15680*/  P2R R46, PR, RZ, 0x40 ;  /* 0x00000040ff2e7803 */ /* 0x000fe40000000000 */
[----:B------:R-:W-:-:S04]  /*15690*/  ISETP.GT.AND P6, PT, R70, 0x39, !P6 ;  /* 0x000000394600780c */ /* 0x000fc800077c4270 */
[----:B------:R-:W-:-:S04]  /*156a0*/  ISETP.LT.OR P6, PT, R68, 0x3a, P6 ;  /* 0x0000003a4400780c */ /* 0x000fc800037c1670 */
[----:B------:R-:W-:Y:S02]  /*156b0*/  FSEL R67, R67, -INF , !P6 ;  /* 0xff80000043437808 */ /* 0x000fe40007000000 */
[----:B0-----:R-:W-:Y:S01]  /*156c0*/  VIADDMNMX R66, R69, R71, R66, PT ;  /* 0x0000004745427246 */ /* 0x001fe20003800142 */
[----:B------:R-:W-:Y:S01]  /*156d0*/  IMAD.IADD R54, R54, 0x1, R69 ;  /* 0x0000000136367824 */ /* 0x000fe200078e0245 */
[----:B------:R-:W-:Y:S06]  /*156e0*/  @!P3 BRA `(.L_x_1726) ;  /* 0x000000000050b947 */ /* 0x000fec0003800000 */
[----:B------:R-:W-:Y:S01]  /*156f0*/  IADD3 R69, -R219, R220, R69 ;  /* 0x000000dcdb457210 */ /* 0x000fe20007ffe145 */
[----:B------:R-:W-:Y:S03]  /*15700*/  BSSY B0, `(.L_x_1727) ;  /* 0x000000e000007945 */ /* 0x000fe60003800000 */
        /* <DEDUP_REMOVED lines=9> */
.L_x_1728:
[----:B------:R-:W-:-:S13]  /*157a0*/  ISETP.NE.AND P6, PT, R25, 0x1, PT ;  /* 0x000000011900780c */ /* 0x000fda0003fc5270 */
[----:B------:R-:W0:Y:S02]  /*157b0*/  @P6 LDC.64 R2, c[0x0][0x9e8] ;  /* 0x00027a00ff026b82 */ /* 0x000e240000000a00 */
[----:B0-----:R-:W-:-:S05]  /*157c0*/  @P6 IMAD.HI.U32 R2, R69, R2, RZ ;  /* 0x0000000245026227 */ /* 0x001fca00078e00ff */
[----:B------:R-:W-:-:S07]  /*157d0*/  @P6 SHF.R.U32.HI R69, RZ, R3, R2 ;  /* 0x00000003ff456219 */ /* 0x000fce0000011602 */
.L_x_1729:
[----:B------:R-:W-:Y:S05]  /*157e0*/  BSYNC B0 ;  /* 0x0000000000007941 */ /* 0x000fea0003800000 */
.L_x_1727:
[----:B------:R-:W-:-:S04]  /*157f0*/  IMAD R69, R69, R25, -R52 ;  /* 0x0000001945457224 */ /* 0x000fc800078e0a34 */
[----:B------:R-:W-:-:S05]  /*15800*/  IMAD.IADD R69, R69, 0x1, -R230 ;  /* 0x0000000145457824 */ /* 0x000fca00078e0ae6 */
[----:B------:R-:W-:Y:S02]  /*15810*/  VIMNMX R54, R54, R69, !PT ;  /* 0x0000004536367248 */ /* 0x000fe40007fe0100 */
[----:B------:R-:W-:-:S07]  /*15820*/  VIADDMNMX R66, R69, R25, R66, PT ;  /* 0x0000001945427246 */ /* 0x000fce0003800142 */
.L_x_1726:
[----:B------:R-:W-:Y:S01]  /*15830*/  ISETP.GT.AND P4, PT, R54, 0x1, !P4 ;  /* 0x000000013600780c */ /* 0x000fe20006784270 */
[----:B------:R-:W-:Y:S01]  /*15840*/  ULDC UR4, c[0x0][0x988] ;  /* 0x0002620000047ab9 */ /* 0x000fe20000000800 */
[----:B------:R-:W-:Y:S02]  /*15850*/  ISETP.NE.AND P6, PT, R75, RZ, PT ;  /* 0x000000ff4b00720c */ /* 0x000fe40003fc5270 */
[----:B------:R-:W-:Y:S02]  /*15860*/  ISETP.LT.OR P4, PT, R66, 0x2, P4 ;  /* 0x000000024200780c */ /* 0x000fe40002781670 */
[----:B------:R-:W-:Y:S02]  /*15870*/  FMNMX.FTZ R2, R56, R39, !PT ;  /* 0x0000002738027209 */ /* 0x000fe40007810000 */
[----:B------:R-:W-:Y:S02]  /*15880*/  FSEL R5, R5, -INF , !P4 ;  /* 0xff80000005057808 */ /* 0x000fe40006000000 */
[----:B------:R-:W-:-:S02]  /*15890*/  ISETP.GT.AND P4, PT, R54, 0x8, !P6 ;  /* 0x000000083600780c */ /* 0x000fc40007784270 */
[----:B------:R-:W-:Y:S02]  /*158a0*/  FMNMX.FTZ R2, R41, R2, !PT ;  /* 0x0000000229027209 */ /* 0x000fe40007810000 */
[----:B------:R-:W-:Y:S02]  /*158b0*/  ISETP.LT.OR P4, PT, R66, 0x9, P4 ;  /* 0x000000094200780c */ /* 0x000fe40002781670 */
[----:B------:R-:W-:Y:S02]  /*158c0*/  FMNMX.FTZ R2, R43, R2, !PT ;  /* 0x000000022b027209 */ /* 0x000fe40007810000 */
[----:B------:R-:W-:Y:S02]  /*158d0*/  FSEL R69, R26, -INF , !P4 ;  /* 0xff8000001a457808 */ /* 0x000fe40006000000 */
[----:B------:R-:W-:Y:S02]  /*158e0*/  ISETP.NE.AND P4, PT, R58, RZ, PT ;  /* 0x000000ff3a00720c */ /* 0x000fe40003f85270 */
[----:B------:R-:W-:-:S02]  /*158f0*/  FMNMX.FTZ R2, R45, R2, !PT ;  /* 0x000000022d027209 */ /* 0x000fc40007810000 */
[----:B------:R-:W-:Y:S02]  /*15900*/  ISETP.GT.AND P4, PT, R54, 0x9, !P4 ;  /* 0x000000093600780c */ /* 0x000fe40006784270 */
[----:B------:R-:W-:Y:S02]  /*15910*/  FMNMX.FTZ R2, R47, R2, !PT ;  /* 0x000000022f027209 */ /* 0x000fe40007810000 */
[----:B------:R-:W-:Y:S02]  /*15920*/  ISETP.LT.OR P4, PT, R66, 0xa, P4 ;  /* 0x0000000a4200780c */ /* 0x000fe40002781670 */
        /* <DEDUP_REMOVED lines=21> */
[----:B------:R-:W-:Y:S02]  /*15a80*/  ISETP.NE.AND P6, PT, R50, RZ, PT ;  /* 0x000000ff3200720c */ /* 0x000fe40003fc5270 */
[----:B------:R-:W-:Y:S02]  /*15a90*/  FSEL R73, R30, -INF , !P4 ;  /* 0xff8000001e497808 */ /* 0x000fe40006000000 */
[----:B------:R-:W-:Y:S02]  /*15aa0*/  ISETP.NE.AND P4, PT, R62, RZ, PT ;  /* 0x000000ff3e00720c */ /* 0x000fe40003f85270 */
[----:B------:R-:W-:Y:S01]  /*15ab0*/  FMNMX.FTZ R30, R67, R2, !PT ;  /* 0x00000002431e7209 */ /* 0x000fe20007810000 */
[----:B------:R-:W-:Y:S01]  /*15ac0*/  IMAD.U32 R2, RZ, RZ, UR4 ;  /* 0x00000004ff027e24 */ /* 0x000fe2000f8e00ff */
[C---:B------:R-:W-:Y:S02]  /*15ad0*/  ISETP.GT.AND P4, PT, R54.reuse, 0x19, !P4 ;  /* 0x000000193600780c */ /* 0x040fe40006784270 */
[----:B------:R-:W-:Y:S01]  /*15ae0*/  ISETP.GT.AND P5, PT, R54, 0x38, !P5 ;  /* 0x000000383600780c */ /* 0x000fe20006fa4270 */
[----:B------:R-:W0:Y:S01]  /*15af0*/  SHFL.BFLY PT, R3, R30, 0x2, 0x1f ;  /* 0x0c401f001e037f89 */ /* 0x000e2200000e0000 */
[----:B------:R-:W-:-:S02]  /*15b00*/  ISETP.LT.OR P4, PT, R66, 0x1a, P4 ;  /* 0x0000001a4200780c */ /* 0x000fc40002781670 */
[----:B------:R-:W-:Y:S02]  /*15b10*/  ISETP.LT.OR P5, PT, R66, 0x39, P5 ;  /* 0x000000394200780c */ /* 0x000fe40002fa1670 */
[----:B------:R-:W-:Y:S02]  /*15b20*/  FSEL R31, R31, -INF , !P4 ;  /* 0xff8000001f1f7808 */ /* 0x000fe40006000000 */
[----:B------:R-:W-:-:S04]  /*15b30*/  ISETP.NE.AND P4, PT, R74, RZ, PT ;  /* 0x000000ff4a00720c */ /* 0x000fc80003f85270 */
[----:B------:R-:W-:-:S04]  /*15b40*/  ISETP.GT.AND P4, PT, R54, 0x20, !P4 ;  /* 0x000000203600780c */ /* 0x000fc80006784270 */
[----:B------:R-:W-:-:S04]  /*15b50*/  ISETP.LT.OR P4, PT, R66, 0x21, P4 ;  /* 0x000000214200780c */ /* 0x000fc80002781670 */
[----:B------:R-:W-:Y:S02]  /*15b60*/  FSEL R75, R32, -INF , !P4 ;  /* 0xff800000204b7808 */ /* 0x000fe40006000000 */
[----:B------:R-:W-:Y:S02]  /*15b70*/  ISETP.NE.AND P4, PT, R76, RZ, PT ;  /* 0x000000ff4c00720c */ /* 0x000fe40003f85270 */
[----:B0-----:R-:W-:Y:S02]  /*15b80*/  FMNMX.FTZ R32, R30, R3, !PT ;  /* 0x000000031e207209 */ /* 0x001fe40007810000 */
[----:B------:R-:W-:-:S03]  /*15b90*/  ISETP.GT.AND P4, PT, R54, 0x21, !P4 ;  /* 0x000000213600780c */ /* 0x000fc60006784270 */
[----:B------:R-:W0:Y:S01]  /*15ba0*/  SHFL.BFLY PT, R3, R32, 0x1, 0x1f ;  /* 0x0c201f0020037f89 */ /* 0x000e2200000e0000 */
[----:B------:R-:W-:-:S04]  /*15bb0*/  ISETP.LT.OR P4, PT, R66, 0x22, P4 ;  /* 0x000000224200780c */ /* 0x000fc80002781670 */
[----:B------:R-:W-:Y:S02]  /*15bc0*/  FSEL R33, R33, -INF , !P4 ;  /* 0xff80000021217808 */ /* 0x000fe40006000000 */
[----:B------:R-:W-:-:S04]  /*15bd0*/  ISETP.NE.AND P4, PT, R64, RZ, PT ;  /* 0x000000ff4000720c */ /* 0x000fc80003f85270 */
[----:B------:R-:W-:-:S04]  /*15be0*/  ISETP.GT.AND P4, PT, R54, 0x28, !P4 ;  /* 0x000000283600780c */ /* 0x000fc80006784270 */
[----:B------:R-:W-:-:S04]  /*15bf0*/  ISETP.LT.OR P4, PT, R66, 0x29, P4 ;  /* 0x000000294200780c */ /* 0x000fc80002781670 */
[----:B------:R-:W-:Y:S02]  /*15c00*/  FSEL R77, R34, -INF , !P4 ;  /* 0xff800000224d7808 */ /* 0x000fe40006000000 */
[----:B------:R-:W-:Y:S02]  /*15c10*/  ISETP.NE.AND P4, PT, R42, RZ, PT ;  /* 0x000000ff2a00720c */ /* 0x000fe40003f85270 */
[----:B------:R-:W1:Y:S01]  /*15c20*/  @P2 LDC R42, c[0x0][0x450] ;  /* 0x00011400ff2a2b82 */ /* 0x000e620000000800 */
[----:B0-----:R-:W-:Y:S02]  /*15c30*/  FMNMX.FTZ R3, R32, R3, !PT ;  /* 0x0000000320037209 */ /* 0x001fe40007810000 */
[----:B------:R-:W-:-:S03]  /*15c40*/  ISETP.GT.AND P4, PT, R54, 0x29, !P4 ;  /* 0x000000293600780c */ /* 0x000fc60006784270 */
[----:B------:R-:W-:Y:S01]  /*15c50*/  FMUL.FTZ R28, R3, R2 ;  /* 0x00000002031c7220 */ /* 0x000fe20000410000 */
[----:B------:R-:W-:-:S04]  /*15c60*/  ISETP.LT.OR P4, PT, R66, 0x2a, P4 ;  /* 0x0000002a4200780c */ /* 0x000fc80002781670 */
[----:B------:R-:W-:Y:S02]  /*15c70*/  FSEL R35, R35, -INF , !P4 ;  /* 0xff80000023237808 */ /* 0x000fe40006000000 */
[----:B------:R-:W-:-:S04]  /*15c80*/  ISETP.NE.AND P4, PT, R44, RZ, PT ;  /* 0x000000ff2c00720c */ /* 0x000fc80003f85270 */
[----:B------:R-:W-:-:S04]  /*15c90*/  ISETP.GT.AND P4, PT, R54, 0x30, !P4 ;  /* 0x000000303600780c */ /* 0x000fc80006784270 */
[----:B------:R-:W-:-:S04]  /*15ca0*/  ISETP.LT.OR P4, PT, R66, 0x31, P4 ;  /* 0x000000314200780c */ /* 0x000fc80002781670 */
[----:B------:R-:W-:Y:S02]  /*15cb0*/  FSEL R37, R37, -INF , !P4 ;  /* 0xff80000025257808 */ /* 0x000fe40006000000 */
[----:B------:R-:W-:Y:S02]  /*15cc0*/  ISETP.GT.AND P4, PT, R54, RZ, !P6 ;  /* 0x000000ff3600720c */ /* 0x000fe40007784270 */
[----:B------:R-:W-:Y:S02]  /*15cd0*/  ISETP.NE.AND P6, PT, R46, RZ, PT ;  /* 0x000000ff2e00720c */ /* 0x000fe40003fc5270 */
[----:B------:R-:W-:Y:S02]  /*15ce0*/  ISETP.LT.OR P4, PT, R66, 0x1, P4 ;  /* 0x000000014200780c */ /* 0x000fe40002781670 */
[----:B------:R-:W-:Y:S02]  /*15cf0*/  ISETP.GT.AND P6, PT, R54, 0x39, !P6 ;  /* 0x000000393600780c */ /* 0x000fe400077c4270 */
[----:B------:R-:W-:-:S02]  /*15d00*/  FSEL R26, R4, -INF , !P4 ;  /* 0xff800000041a7808 */ /* 0x000fc40006000000 */
[----:B------:R-:W-:Y:S02]  /*15d10*/  FSETP.NEU.FTZ.AND P4, PT, R3, -INF , PT ;  /* 0xff8000000300780b */ /* 0x000fe40003f9d000 */
[----:B------:R-:W-:Y:S02]  /*15d20*/  FMNMX.FTZ R4, R26, R5, !PT ;  /* 0x000000051a047209 */ /* 0x000fe40007810000 */
[----:B------:R-:W-:Y:S02]  /*15d30*/  FSEL R28, R28, RZ, P4 ;  /* 0x000000ff1c1c7208 */ /* 0x000fe40002000000 */
[----:B------:R-:W-:Y:S02]  /*15d40*/  FMNMX.FTZ R4, R69, R4, !PT ;  /* 0x0000000445047209 */ /* 0x000fe40007810000 */
[----:B------:R-:W-:Y:S01]  /*15d50*/  ISETP.NE.AND P4, PT, R40, RZ, PT ;  /* 0x000000ff2800720c */ /* 0x000fe20003f85270 */
[--C-:B------:R-:W-:Y:S01]  /*15d60*/  FFMA.FTZ R81, R39, R2, -R28.reuse ;  /* 0x0000000227517223 */ /* 0x100fe2000001081c */
[----:B------:R-:W-:Y:S01]  /*15d70*/  FMNMX.FTZ R4, R27, R4, !PT ;  /* 0x000000041b047209 */ /* 0x000fe20007810000 */
[-CC-:B------:R-:W-:Y:S01]  /*15d80*/  FFMA.FTZ R196, R56, R2.reuse, -R28.reuse ;  /* 0x0000000238c47223 */ /* 0x180fe2000001081c */
[----:B------:R-:W-:Y:S01]  /*15d90*/  ISETP.GT.AND P4, PT, R54, 0x31, !P4 ;  /* 0x000000313600780c */ /* 0x000fe20006784270 */
[--C-:B------:R-:W-:Y:S01]  /*15da0*/  FFMA.FTZ R198, R41, R2, -R28.reuse ;  /* 0x0000000229c67223 */ /* 0x100fe2000001081c */
[----:B------:R-:W-:Y:S01]  /*15db0*/  FMNMX.FTZ R4, R71, R4, !PT ;  /* 0x0000000447047209 */ /* 0x000fe20007810000 */
[----:B------:R-:W-:Y:S01]  /*15dc0*/  MUFU.EX2 R81, R81 ;  /* 0x0000005100517308 */ /* 0x000fe20000000800 */
[----:B------:R-:W-:Y:S01]  /*15dd0*/  ISETP.LT.OR P4, PT, R66, 0x32, P4 ;  /* 0x000000324200780c */ /* 0x000fe20002781670 */
[--C-:B------:R-:W-:Y:S01]  /*15de0*/  FFMA.FTZ R41, R43, R2, -R28.reuse ;  /* 0x000000022b297223 */ /* 0x100fe2000001081c */
[----:B------:R-:W-:Y:S01]  /*15df0*/  FMNMX.FTZ R4, R29, R4, !PT ;  /* 0x000000041d047209 */ /* 0x000fe20007810000 */
[-CC-:B------:R-:W-:Y:S01]  /*15e00*/  FFMA.FTZ R192, R45, R2.reuse, -R28.reuse ;  /* 0x000000022dc07223 */ /* 0x180fe2000001081c */
[----:B------:R-:W-:Y:S01]  /*15e10*/  FSEL R79, R36, -INF , !P4 ;  /* 0xff800000244f7808 */ /* 0x000fe20006000000 */
[--C-:B------:R-:W-:Y:S01]  /*15e20*/  FFMA.FTZ R43, R47, R2, -R28.reuse ;  /* 0x000000022f2b7223 */ /* 0x100fe2000001081c */
[----:B------:R-:W-:Y:S01]  /*15e30*/  FMNMX.FTZ R4, R73, R4, !PT ;  /* 0x0000000449047209 */ /* 0x000fe20007810000 */
[----:B------:R-:W0:Y:S01]  /*15e40*/  MUFU.EX2 R196, R196 ;  /* 0x000000c400c47308 */ /* 0x000e220000000800 */
[----:B------:R-:W-:Y:S01]  /*15e50*/  ISETP.LT.OR P6, PT, R66, 0x3a, P6 ;  /* 0x0000003a4200780c */ /* 0x000fe200037c1670 */
[--C-:B------:R-:W-:Y:S01]  /*15e60*/  FFMA.FTZ R194, R49, R2, -R28.reuse ;  /* 0x0000000231c27223 */ /* 0x100fe2000001081c */
[----:B------:R-:W-:Y:S01]  /*15e70*/  FMNMX.FTZ R4, R31, R4, !PT ;  /* 0x000000041f047209 */ /* 0x000fe20007810000 */
[-CC-:B------:R-:W-:Y:S01]  /*15e80*/  FFMA.FTZ R45, R51, R2.reuse, -R28.reuse ;  /* 0x00000002332d7223 */ /* 0x180fe2000001081c */
[----:B------:R-:W-:Y:S01]  /*15e90*/  FSEL R39, R0, -INF , !P5 ;  /* 0xff80000000277808 */ /* 0x000fe20006800000 */
[--C-:B------:R-:W-:Y:S01]  /*15ea0*/  FFMA.FTZ R188, R53, R2, -R28.reuse ;  /* 0x0000000235bc7223 */ /* 0x100fe2000001081c */
[----:B------:R-:W-:Y:S01]  /*15eb0*/  FMNMX.FTZ R4, R75, R4, !PT ;  /* 0x000000044b047209 */ /* 0x000fe20007810000 */
[----:B------:R-:W2:Y:S01]  /*15ec0*/  MUFU.EX2 R198, R198 ;  /* 0x000000c600c67308 */ /* 0x000ea20000000800 */
[----:B------:R-:W-:Y:S01]  /*15ed0*/  FSEL R83, R38, -INF , !P6 ;  /* 0xff80000026537808 */ /* 0x000fe20007000000 */
[--C-:B------:R-:W-:Y:S01]  /*15ee0*/  FFMA.FTZ R47, R55, R2, -R28.reuse ;  /* 0x00000002372f7223 */ /* 0x100fe2000001081c */
[----:B------:R-:W-:Y:S01]  /*15ef0*/  FMNMX.FTZ R4, R33, R4, !PT ;  /* 0x0000000421047209 */ /* 0x000fe20007810000 */
[-CC-:B------:R-:W-:Y:S01]  /*15f00*/  FFMA.FTZ R190, R57, R2.reuse, -R28.reuse ;  /* 0x0000000239be7223 */ /* 0x180fe2000001081c */
[-CC-:B------:R-:W-:Y:S01]  /*15f10*/  FFMA.FTZ R49, R59, R2.reuse, -R28.reuse ;  /* 0x000000023b317223 */ /* 0x180fe2000001081c */
[--C-:B------:R-:W-:Y:S01]  /*15f20*/  FFMA.FTZ R184, R61, R2, -R28.reuse ;  /* 0x000000023db87223 */ /* 0x100fe2000001081c */
[----:B------:R-:W-:Y:S01]  /*15f30*/  FMNMX.FTZ R4, R77, R4, !PT ;  /* 0x000000044d047209 */ /* 0x000fe20007810000 */
[----:B------:R-:W3:Y:S01]  /*15f40*/  MUFU.EX2 R41, R41 ;  /* 0x0000002900297308 */ /* 0x000ee20000000800 */
[-CC-:B------:R-:W-:Y:S01]  /*15f50*/  FFMA.FTZ R51, R65, R2.reuse, -R28.reuse ;  /* 0x0000000241337223 */ /* 0x180fe2000001081c */
[--C-:B------:R-:W-:Y:S01]  /*15f60*/  FFMA.FTZ R186, R63, R2, -R28.reuse ;  /* 0x000000023fba7223 */ /* 0x100fe2000001081c */
[----:B------:R-:W-:Y:S01]  /*15f70*/  FMNMX.FTZ R4, R35, R4, !PT ;  /* 0x0000000423047209 */ /* 0x000fe20007810000 */
[----:B------:R-:W-:-:S03]  /*15f80*/  FFMA.FTZ R53, R67, R2, -R28 ;  /* 0x0000000243357223 */ /* 0x000fc6000001081c */
[----:B------:R-:W-:Y:S01]  /*15f90*/  FMNMX.FTZ R4, R37, R4, !PT ;  /* 0x0000000425047209 */ /* 0x000fe20007810000 */
[----:B------:R-:W4:Y:S03]  /*15fa0*/  MUFU.EX2 R192, R192 ;  /* 0x000000c000c07308 */ /* 0x000f260000000800 */
[----:B------:R-:W-:-:S04]  /*15fb0*/  FMNMX.FTZ R4, R79, R4, !PT ;  /* 0x000000044f047209 */ /* 0x000fc80007810000 */
[----:B------:R-:W-:Y:S01]  /*15fc0*/  FMNMX.FTZ R4, R39, R4, !PT ;  /* 0x0000000427047209 */ /* 0x000fe20007810000 */
[----:B------:R-:W5:Y:S03]  /*15fd0*/  MUFU.EX2 R43, R43 ;  /* 0x0000002b002b7308 */ /* 0x000f660000000800 */
[----:B------:R-:W-:-:S05]  /*15fe0*/  FMNMX.FTZ R4, R83, R4, !PT ;  /* 0x0000000453047209 */ /* 0x000fca0007810000 */
[----:B------:R-:W1:Y:S01]  /*15ff0*/  SHFL.BFLY PT, R85, R4, 0x2, 0x1f ;  /* 0x0c401f0004557f89 */ /* 0x000e6200000e0000 */
[----:B------:R-:W5:Y:S08]  /*16000*/  MUFU.EX2 R194, R194 ;  /* 0x000000c200c27308 */ /* 0x000f700000000800 */
[----:B------:R-:W5:Y:S08]  /*16010*/  MUFU.EX2 R45, R45 ;  /* 0x0000002d002d7308 */ /* 0x000f700000000800 */
[----:B------:R-:W-:Y:S01]  /*16020*/  MUFU.EX2 R188, R188 ;  /* 0x000000bc00bc7308 */ /* 0x000fe20000000800 */
[----:B-1----:R-:W-:-:S07]  /*16030*/  FMNMX.FTZ R85, R4, R85, !PT ;  /* 0x0000005504557209 */ /* 0x002fce0007810000 */
[----:B------:R-:W-:Y:S01]  /*16040*/  MUFU.EX2 R47, R47 ;  /* 0x0000002f002f7308 */ /* 0x000fe20000000800 */
[----:B------:R-:W1:Y:S07]  /*16050*/  SHFL.BFLY PT, R4, R85, 0x1, 0x1f ;  /* 0x0c201f0055047f89 */ /* 0x000e6e00000e0000 */
[----:B------:R-:W-:Y:S08]  /*16060*/  MUFU.EX2 R190, R190 ;  /* 0x000000be00be7308 */ /* 0x000ff00000000800 */
[----:B------:R-:W-:Y:S08]  /*16070*/  MUFU.EX2 R49, R49 ;  /* 0x0000003100317308 */ /* 0x000ff00000000800 */
[----:B------:R-:W-:Y:S01]  /*16080*/  MUFU.EX2 R184, R184 ;  /* 0x000000b800b87308 */ /* 0x000fe20000000800 */
[----:B-1----:R-:W-:-:S04]  /*16090*/  FMNMX.FTZ R4, R85, R4, !PT ;  /* 0x0000000455047209 */ /* 0x002fc80007810000 */
[C---:B------:R-:W-:Y:S01]  /*160a0*/  FSETP.NEU.FTZ.AND P4, PT, R4.reuse, -INF , PT ;  /* 0xff8000000400780b */ /* 0x040fe20003f9d000 */
[----:B------:R-:W-:Y:S02]  /*160b0*/  FMUL.FTZ R30, R4, R2 ;  /* 0x00000002041e7220 */ /* 0x000fe40000410000 */
[----:B------:R-:W-:Y:S03]  /*160c0*/  MUFU.EX2 R51, R51 ;  /* 0x0000003300337308 */ /* 0x000fe60000000800 */
[----:B------:R-:W-:-:S05]  /*160d0*/  FSEL R30, R30, RZ, P4 ;  /* 0x000000ff1e1e7208 */ /* 0x000fca0002000000 */
[----:B------:R-:W-:Y:S01]  /*160e0*/  MUFU.EX2 R186, R186 ;  /* 0x000000ba00ba7308 */ /* 0x000fe20000000800 */
[-CC-:B------:R-:W-:Y:S01]  /*160f0*/  FFMA.FTZ R197, R26, R2.reuse, -R30.reuse ;  /* 0x000000021ac57223 */ /* 0x180fe2000001081e */
[-CC-:B------:R-:W-:Y:S01]  /*16100*/  FFMA.FTZ R0, R5, R2.reuse, -R30.reuse ;  /* 0x0000000205007223 */ /* 0x180fe2000001081e */
[-CC-:B------:R-:W-:Y:S01]  /*16110*/  FFMA.FTZ R199, R69, R2.reuse, -R30.reuse ;  /* 0x0000000245c77223 */ /* 0x180fe2000001081e */
[-CC-:B------:R-:W-:Y:S01]  /*16120*/  FFMA.FTZ R26, R27, R2.reuse, -R30.reuse ;  /* 0x000000021b1a7223 */ /* 0x180fe2000001081e */
[-CC-:B------:R-:W-:Y:S01]  /*16130*/  FFMA.FTZ R193, R71, R2.reuse, -R30.reuse ;  /* 0x0000000247c17223 */ /* 0x180fe2000001081e */
[----:B0-----:R-:W-:Y:S01]  /*16140*/  FADD.FTZ R5, R196, R81 ;  /* 0x00000051c4057221 */ /* 0x001fe20000010000 */
[-CC-:B------:R-:W-:Y:S01]  /*16150*/  FFMA.FTZ R28, R29, R2.reuse, -R30.reuse ;  /* 0x000000021d1c7223 */ /* 0x180fe2000001081e */
[----:B------:R-:W-:Y:S01]  /*16160*/  MUFU.EX2 R197, R197 ;  /* 0x000000c500c57308 */ /* 0x000fe20000000800 */
[-CC-:B------:R-:W-:Y:S01]  /*16170*/  FFMA.FTZ R195, R73, R2.reuse, -R30.reuse ;  /* 0x0000000249c37223 */ /* 0x180fe2000001081e */
[----:B--2---:R-:W-:Y:S01]  /*16180*/  FADD.FTZ R36, R198, R5 ;  /* 0x00000005c6247221 */ /* 0x004fe20000010000 */
[-CC-:B------:R-:W-:Y:S01]  /*16190*/  FFMA.FTZ R32, R31, R2.reuse, -R30.reuse ;  /* 0x000000021f207223 */ /* 0x180fe2000001081e */
[-CC-:B------:R-:W-:Y:S01]  /*161a0*/  FFMA.FTZ R189, R75, R2.reuse, -R30.reuse ;  /* 0x000000024bbd7223 */ /* 0x180fe2000001081e */
[-C--:B------:R-:W-:Y:S01]  /*161b0*/  FFMA.FTZ R34, R33, R2.reuse, -R30 ;  /* 0x0000000221227223 */ /* 0x080fe2000001081e */
[----:B---3--:R-:W-:Y:S01]  /*161c0*/  FADD.FTZ R5, R41, R36 ;  /* 0x0000002429057221 */ /* 0x008fe20000010000 */
[-CC-:B------:R-:W-:Y:S01]  /*161d0*/  FFMA.FTZ R191, R77, R2.reuse, -R30.reuse ;  /* 0x000000024dbf7223 */ /* 0x180fe2000001081e */
[----:B------:R-:W0:Y:S01]  /*161e0*/  MUFU.EX2 R0, R0 ;  /* 0x0000000000007308 */ /* 0x000e220000000800 */
[-CC-:B------:R-:W-:Y:S01]  /*161f0*/  FFMA.FTZ R36, R35, R2.reuse, -R30.reuse ;  /* 0x0000000223247223 */ /* 0x180fe2000001081e */
[----:B----4-:R-:W-:Y:S01]  /*16200*/  FADD.FTZ R40, R192, R5 ;  /* 0x00000005c0287221 */ /* 0x010fe20000010000 */
[----:B------:R-:W1:Y:S01]  /*16210*/  @P2 LDC R31, c[0x0][0x44c] ;  /* 0x00011300ff1f2b82 */ /* 0x000e620000000800 */
[-CC-:B------:R-:W-:Y:S01]  /*16220*/  FFMA.FTZ R185, R37, R2.reuse, -R30.reuse ;  /* 0x0000000225b97223 */ /* 0x180fe2000001081e */
[-C--:B------:R-:W-:Y:S01]  /*16230*/  FFMA.FTZ R79, R79, R2.reuse, -R30 ;  /* 0x000000024f4f7223 */ /* 0x080fe2000001081e */
[----:B-----5:R-:W-:Y:S01]  /*16240*/  FADD.FTZ R27, R43, R40 ;  /* 0x000000282b1b7221 */ /* 0x020fe20000010000 */
[-CC-:B------:R-:W-:Y:S01]  /*16250*/  FFMA.FTZ R39, R39, R2.reuse, -R30.reuse ;  /* 0x0000000227277223 */ /* 0x180fe2000001081e */
[----:B------:R-:W2:Y:S01]  /*16260*/  MUFU.EX2 R199, R199 ;  /* 0x000000c700c77308 */ /* 0x000ea20000000800 */
[----:B------:R-:W-:Y:S01]  /*16270*/  FFMA.FTZ R83, R83, R2, -R30 ;  /* 0x0000000253537223 */ /* 0x000fe2000001081e */
[----:B------:R-:W-:Y:S01]  /*16280*/  FADD.FTZ R40, R194, R27 ;  /* 0x0000001bc2287221 */ /* 0x000fe20000010000 */
[----:B------:R-:W-:Y:S01]  /*16290*/  IMAD.MOV.U32 R29, RZ, RZ, R78 ;  /* 0x000000ffff1d7224 */ /* 0x000fe200078e004e */
[----:B------:R-:W-:-:S02]  /*162a0*/  F2FP.BF16.F32.PACK_AB R196, R81, R196 ;  /* 0x000000c451c4723e */ /* 0x000fc400000010ff */
[----:B------:R-:W-:Y:S01]  /*162b0*/  FADD.FTZ R27, R45, R40 ;  /* 0x000000282d1b7221 */ /* 0x000fe20000010000 */
[----:B------:R-:W-:Y:S01]  /*162c0*/  F2FP.BF16.F32.PACK_AB R198, R41, R198 ;  /* 0x000000c629c6723e */ /* 0x000fe200000010ff */
[----:B------:R-:W3:Y:S01]  /*162d0*/  MUFU.EX2 R26, R26 ;  /* 0x0000001a001a7308 */ /* 0x000ee20000000800 */
[----:B0-----:R-:W-:Y:S01]  /*162e0*/  FADD.FTZ R38, R197, R0 ;  /* 0x00000000c5267221 */ /* 0x001fe20000010000 */
[----:B------:R-:W-:Y:S01]  /*162f0*/  FADD.FTZ R40, R188, R27 ;  /* 0x0000001bbc287221 */ /* 0x000fe20000010000 */
[----:B------:R-:W-:Y:S02]  /*16300*/  F2FP.BF16.F32.PACK_AB R197, R0, R197 ;  /* 0x000000c500c5723e */ /* 0x000fe400000010ff */
[----:B------:R-:W-:Y:S01]  /*16310*/  F2FP.BF16.F32.PACK_AB R192, R43, R192 ;  /* 0x000000c02bc0723e */ /* 0x000fe200000010ff */
[----:B------:R-:W-:Y:S01]  /*16320*/  FADD.FTZ R27, R47, R40 ;  /* 0x000000282f1b7221 */ /* 0x000fe20000010000 */
[----:B------:R-:W-:Y:S01]  /*16330*/  F2FP.BF16.F32.PACK_AB R194, R45, R194 ;  /* 0x000000c22dc2723e */ /* 0x000fe200000010ff */
[----:B------:R-:W0:Y:S01]  /*16340*/  MUFU.EX2 R193, R193 ;  /* 0x000000c100c17308 */ /* 0x000e220000000800 */
[----:B--2---:R-:W-:Y:S01]  /*16350*/  FADD.FTZ R5, R199, R38 ;  /* 0x00000026c7057221 */ /* 0x004fe20000010000 */
[----:B------:R-:W-:Y:S01]  /*16360*/  FADD.FTZ R40, R190, R27 ;  /* 0x0000001bbe287221 */ /* 0x000fe20000010000 */
[----:B-1----:R-:W-:Y:S01]  /*16370*/  @P2 IMAD.HI.U32 R31, R78, R31, RZ ;  /* 0x0000001f4e1f2227 */ /* 0x002fe200078e00ff */
[----:B------:R-:W-:-:S03]  /*16380*/  F2FP.BF16.F32.PACK_AB R188, R47, R188 ;  /* 0x000000bc2fbc723e */ /* 0x000fc600000010ff */
[C---:B------:R-:W-:Y:S01]  /*16390*/  FADD.FTZ R27, R49.reuse, R40 ;  /* 0x00000028311b7221 */ /* 0x040fe20000010000 */
[----:B------:R-:W-:Y:S01]  /*163a0*/  F2FP.BF16.F32.PACK_AB R190, R49, R190 ;  /* 0x000000be31be723e */ /* 0x000fe200000010ff */
[----:B------:R-:W1:Y:S01]  /*163b0*/  MUFU.EX2 R28, R28 ;  /* 0x0000001c001c7308 */ /* 0x000e620000000800 */
[----:B---3--:R-:W-:Y:S01]  /*163c0*/  FADD.FTZ R38, R26, R5 ;  /* 0x000000051a267221 */ /* 0x008fe20000010000 */
[----:B------:R-:W-:Y:S01]  /*163d0*/  FADD.FTZ R40, R184, R27 ;  /* 0x0000001bb8287221 */ /* 0x000fe20000010000 */
[----:B------:R-:W-:Y:S02]  /*163e0*/  @P2 SHF.R.U32.HI R29, RZ, R42, R31 ;  /* 0x0000002aff1d2219 */ /* 0x000fe4000001161f */
[C---:B------:R-:W-:Y:S01]  /*163f0*/  F2FP.BF16.F32.PACK_AB R184, R51.reuse, R184 ;  /* 0x000000b833b8723e */ /* 0x040fe200000010ff */
[----:B------:R-:W-:Y:S01]  /*16400*/  FADD.FTZ R27, R51, R40 ;  /* 0x00000028331b7221 */ /* 0x000fe20000010000 */
[----:B------:R-:W-:Y:S01]  /*16410*/  F2FP.BF16.F32.PACK_AB R199, R26, R199 ;  /* 0x000000c71ac7723e */ /* 0x000fe200000010ff */
[----:B------:R-:W2:Y:S01]  /*16420*/  MUFU.EX2 R195, R195 ;  /* 0x000000c300c37308 */ /* 0x000ea20000000800 */
[----:B0-----:R-:W-:Y:S01]  /*16430*/  FADD.FTZ R5, R193, R38 ;  /* 0x00000026c1057221 */ /* 0x001fe20000010000 */
[----:B------:R-:W-:-:S02]  /*16440*/  IMAD.IADD R29, R154, 0x1, R29 ;  /* 0x000000019a1d7824 */ /* 0x000fc400078e021d */
[----:B------:R-:W-:Y:S02]  /*16450*/  FADD.FTZ R42, R186, R27 ;  /* 0x0000001bba2a7221 */ /* 0x000fe40000010000 */
[----:B------:R-:W-:Y:S02]  /*16460*/  IMAD.IADD R24, R29, 0x1, R24 ;  /* 0x000000011d187824 */ /* 0x000fe400078e0218 */
[----:B------:R-:W0:Y:S01]  /*16470*/  MUFU.EX2 R32, R32 ;  /* 0x0000002000207308 */ /* 0x000e220000000800 */
[C---:B-1----:R-:W-:Y:S01]  /*16480*/  FADD.FTZ R38, R28.reuse, R5 ;  /* 0x000000051c267221 */ /* 0x042fe20000010000 */
[----:B------:R-:W-:-:S06]  /*16490*/  F2FP.BF16.F32.PACK_AB R193, R28, R193 ;  /* 0x000000c11cc1723e */ /* 0x000fcc00000010ff */
        /* <DEDUP_REMOVED lines=21> */
[----:B-1----:R-:W-:-:S04]  /*165f0*/  FADD.FTZ R5, R39, R0 ;  /* 0x0000000027057221 */ /* 0x002fc80000010000 */
[C---:B--2---:R-:W-:Y:S01]  /*16600*/  FADD.FTZ R226, R38.reuse, R5 ;  /* 0x0000000526e27221 */ /* 0x044fe20000010000 */
[----:B------:R-:W-:Y:S01]  /*16610*/  F2FP.BF16.F32.PACK_AB R187, R38, R39 ;  /* 0x0000002726bb723e */ /* 0x000fe200000010ff */
[----:B------:R-:W-:Y:S02]  /*16620*/  VIADD R5, R100, 0xfffffffe ;  /* 0xfffffffe64057836 */ /* 0x000fe40000000000 */
[C---:B0-----:R-:W-:Y:S01]  /*16630*/  FADD.FTZ R227, R53.reuse, R42 ;  /* 0x0000002a35e37221 */ /* 0x041fe20000010000 */
[----:B------:R-:W-:Y:S01]  /*16640*/  F2FP.BF16.F32.PACK_AB R186, R53, R186 ;  /* 0x000000ba35ba723e */ /* 0x000fe200000010ff */
        /* <DEDUP_REMOVED lines=12> */
.L_x_1732:
[----:B------:R-:W-:-:S13]  /*16710*/  ISETP.NE.AND P4, PT, R25, 0x1, PT ;  /* 0x000000011900780c */ /* 0x000fda0003f85270 */
[----:B------:R-:W0:Y:S02]  /*16720*/  @P4 LDC.64 R26, c[0x0][0x9e8] ;  /* 0x00027a00ff1a4b82 */ /* 0x000e240000000a00 */
[----:B0-----:R-:W-:-:S05]  /*16730*/  @P4 IMAD.HI.U32 R26, R0, R26, RZ ;  /* 0x0000001a001a4227 */ /* 0x001fca00078e00ff */
[----:B------:R-:W-:-:S07]  /*16740*/  @P4 SHF.R.U32.HI R0, RZ, R27, R26 ;  /* 0x0000001bff004219 */ /* 0x000fce000001161a */
.L_x_1733:
[----:B------:R-:W-:Y:S05]  /*16750*/  BSYNC B0 ;  /* 0x0000000000007941 */ /* 0x000fea0003800000 */
.L_x_1731:
[----:B------:R-:W-:-:S05]  /*16760*/  IMAD R25, R0, R25, R25 ;  /* 0x0000001900197224 */ /* 0x000fca00078e0219 */
[----:B------:R-:W-:-:S07]  /*16770*/  VIMNMX R24, R24, R25, PT ;  /* 0x0000001918187248 */ /* 0x000fce0003fe0100 */
.L_x_1730:
[----:B------:R-:W2:Y:S01]  /*16780*/  LDL R26, [R1+0x38] ;  /* 0x00003800011a7983 */ /* 0x000ea20000100800 */
[----:B------:R-:W-:Y:S01]  /*16790*/  SHF.R.S32.HI R25, RZ, 0x1f, R24 ;  /* 0x0000001fff197819 */ /* 0x000fe20000011418 */
[----:B------:R-:W-:Y:S01]  /*167a0*/  BSSY B0, `(.L_x_1734) ;  /* 0x000033d000007945 */ /* 0x000fe20003800000 */
[----:B------:R-:W-:Y:S01]  /*167b0*/  IMAD.MOV.U32 R0, RZ, RZ, 0x3f800000 ;  /* 0x3f800000ff007424 */ /* 0x000fe200078e00ff */
[----:B------:R-:W-:Y:S02]  /*167c0*/  CS2R R150, SRZ ;  /* 0x0000000000967805 */ /* 0x000fe4000001ff00 */
        /* <DEDUP_REMOVED lines=64> */
[----:B--2---:R-:W-:Y:S02]  /*16bd0*/  VIMNMX R26, R26, R24, !PT ;  /* 0x000000181a1a7248 */ /* 0x004fe40007fe0100 */
[----:B------:R-:W-:Y:S02]  /*16be0*/  CS2R R24, SRZ ;  /* 0x0000000000187805 */ /* 0x000fe4000001ff00 */
[----:B------:R-:W-:Y:S01]  /*16bf0*/  ISETP.GE.AND P4, PT, R5, R26, PT ;  /* 0x0000001a0500720c */ /* 0x000fe20003f86270 */
[----:B------:R0:W-:Y:S02]  /*16c00*/  STL [R1+0x18], R26 ;  /* 0x0000181a01007387 */ /* 0x0001e40000100800 */
[----:B0-----:R-:W-:-:S10]  /*16c10*/  CS2R R26, SRZ ;  /* 0x00000000001a7805 */ /* 0x001fd4000001ff00 */
[----:B------:R-:W-:Y:S05]  /*16c20*/  @!P4 BRA `(.L_x_1735) ;  /* 0x0000002c00d0c947 */ /* 0x000fea0003800000 */
[----:B------:R-:W-:Y:S01]  /*16c30*/  BSSY B1, `(.L_x_1736) ;  /* 0x00002ef000017945 */ /* 0x000fe20003800000 */
[----:B------:R-:W-:Y:S02]  /*16c40*/  IMAD.MOV.U32 R0, RZ, RZ, 0x3f800000 ;  /* 0x3f800000ff007424 */ /* 0x000fe400078e00ff */
[----:B------:R-:W-:-:S07]  /*16c50*/  IMAD.MOV.U32 R151, RZ, RZ, RZ ;  /* 0x000000ffff977224 */ /* 0x000fce00078e00ff */
.L_x_1755:
[----:B------:R-:W-:-:S05]  /*16c60*/  VIADD R232, R22, 0x1 ;  /* 0x0000000116e87836 */ /* 0x000fca0000000000 */
[----:B------:R-:W-:-:S04]  /*16c70*/  ISETP.NE.AND P4, PT, R232, 0x2, PT ;  /* 0x00000002e800780c */ /* 0x000fc80003f85270 */
[----:B------:R-:W-:Y:S02]  /*16c80*/  SEL R231, RZ, 0x1, P4 ;  /* 0x00000001ffe77807 */ /* 0x000fe40002000000 */
[----:B------:R-:W-:Y:S02]  /*16c90*/  SEL R232, R232, RZ, P4 ;  /* 0x000000ffe8e87207 */ /* 0x000fe40002000000 */
[----:B------:R-:W-:Y:S01]  /*16ca0*/  LOP3.LUT R231, R218, R231, RZ, 0x3c, !PT ;  /* 0x000000e7dae77212 */ /* 0x000fe200078e3cff */
[----:B------:R-:W-:Y:S06]  /*16cb0*/  @!P0 BRA `(.L_x_1737) ;  /* 0x0000000000048947 */ /* 0x000fec0003800000 */
[----:B------:R-:W-:Y:S01]  /*16cc0*/  BPT.TRAP 0x1 ;  /* 0x000000040000795c */ /* 0x000fe20000300000 */
.L_x_1737:
[----:B------:R-:W-:Y:S01]  /*16cd0*/  IMAD R2, R232, 0x8, R16 ;  /* 0x00000008e8027824 */ /* 0x000fe200078e0210 */
[----:B------:R-:W-:-:S04]  /*16ce0*/  SHF.L.U32 R154, R231, 0x1f, RZ ;  /* 0x0000001fe79a7819 */ /* 0x000fc800000006ff */
[----:B------:R0:W1:Y:S01]  /*16cf0*/  SYNCS.PHASECHK.TRANS64.TRYWAIT P4, [R2+URZ+0x30830], R154 ;  /* 0x0308309a020075a7 */ /* 0x000062000808017f */
[----:B------:R-:W-:Y:S05]  /*16d00*/  @!P0 BRA `(.L_x_1738) ;  /* 0x0000000000048947 */ /* 0x000fea0003800000 */
[----:B------:R-:W-:Y:S01]  /*16d10*/  BPT.TRAP 0x1 ;  /* 0x000000040000795c */ /* 0x000fe20000300000 */
.L_x_1738:
[----:B------:R-:W-:Y:S01]  /*16d20*/  IMAD R153, R232, 0x800, R237 ;  /* 0x00000800e8997824 */ /* 0x000fe200078e02ed */
[----:B------:R-:W-:Y:S03]  /*16d30*/  BSSY B2, `(.L_x_1739) ;  /* 0x0000006000027945 */ /* 0x000fe60003800000 */
[C---:B------:R-:W-:Y:S02]  /*16d40*/  VIADD R158, R153.reuse, 0x2 ;  /* 0x00000002999e7836 */ /* 0x040fe40000000000 */
[----:B------:R-:W-:Y:S01]  /*16d50*/  VIADD R157, R153, 0x4 ;  /* 0x00000004999d7836 */ /* 0x000fe20000000000 */
[----:B-1----:R-:W-:Y:S06]  /*16d60*/  @P4 BRA `(.L_x_1740) ;  /* 0x0000000000084947 */ /* 0x002fec0003800000 */
[----:B------:R-:W1:Y:S02]  /*16d70*/  SYNCS.PHASECHK.TRANS64.TRYWAIT P4, [R2+URZ+0x30830], R154 ;  /* 0x0308309a020075a7 */ /* 0x000e64000808017f */
[----:B-1----:R-:W-:Y:S05]  /*16d80*/  @!P4 BRA `(.L_x_1741) ;  /* 0x0000019400dcc947 */ /* 0x002fea0003800000 */
.L_x_1740:
[----:B------:R-:W-:Y:S05]  /*16d90*/  BSYNC B2 ;  /* 0x0000000000027941 */ /* 0x000fea0003800000 */
.L_x_1739:
[----:B01----:R-:W-:Y:S02]  /*16da0*/  IMAD.MOV.U32 R154, RZ, RZ, R153 ;  /* 0x000000ffff9a7224 */ /* 0x003fe400078e0099 */
[-C--:B------:R-:W-:Y:S01]  /*16db0*/  FMUL.FTZ R24, R24, R152.reuse ;  /* 0x0000009818187220 */ /* 0x080fe20000410000 */
[----:B------:R-:W-:Y:S02]  /*16dc0*/  VIADD R156, R153, 0x6 ;  /* 0x00000006999c7836 */ /* 0x000fe40000000000 */
[-C--:B------:R-:W-:Y:S01]  /*16dd0*/  FMUL.FTZ R25, R25, R152.reuse ;  /* 0x0000009819197220 */ /* 0x080fe20000410000 */
[----:B------:R-:W-:Y:S01]  /*16de0*/  IMAD.MOV.U32 R155, RZ, RZ, 0x40000040 ;  /* 0x40000040ff9b7424 */ /* 0x000fe200078e00ff */
[----:B------:R-:W-:Y:S01]  /*16df0*/  R2UR UR6, R154 ;  /* 0x000000009a0672ca */ /* 0x000fe200000e0000 */
[----:B------:R-:W-:Y:S01]  /*16e00*/  IMAD.MOV.U32 R154, RZ, RZ, R158 ;  /* 0x000000ffff9a7224 */ /* 0x000fe200078e009e */
[----:B------:R-:W-:Y:S01]  /*16e10*/  R2UR UR10, R156 ;  /* 0x000000009c0a72ca */ /* 0x000fe200000e0000 */
[----:B------:R-:W-:Y:S01]  /*16e20*/  VIADD R158, R153, 0x204 ;  /* 0x00000204999e7836 */ /* 0x000fe20000000000 */
[----:B------:R-:W-:Y:S01]  /*16e30*/  R2UR UR5, R155 ;  /* 0x000000009b0572ca */ /* 0x000fe200000e0000 */
[C---:B------:R-:W-:Y:S01]  /*16e40*/  VIADD R156, R153.reuse, 0x202 ;  /* 0x00000202999c7836 */ /* 0x040fe20000000000 */
[----:B------:R-:W-:Y:S01]  /*16e50*/  R2UR UR4, R154 ;  /* 0x000000009a0472ca */ /* 0x000fe200000e0000 */
[----:B------:R-:W-:Y:S01]  /*16e60*/  IMAD.MOV.U32 R154, RZ, RZ, R157 ;  /* 0x000000ffff9a7224 */ /* 0x000fe200078e009d */
[----:B------:R-:W-:Y:S01]  /*16e70*/  R2UR UR22, R158 ;  /* 0x000000009e1672ca */ /* 0x000fe200000e0000 */
[----:B------:R-:W-:Y:S01]  /*16e80*/  IMAD.MOV.U32 R157, RZ, RZ, 0x40000040 ;  /* 0x40000040ff9d7424 */ /* 0x000fe200078e00ff */
[----:B------:R-:W-:Y:S01]  /*16e90*/  R2UR UR18, R156 ;  /* 0x000000009c1272ca */ /* 0x000fe200000e0000 */
[C---:B------:R-:W-:Y:S01]  /*16ea0*/  VIADD R158, R153.reuse, 0x400 ;  /* 0x00000400999e7836 */ /* 0x040fe20000000000 */
[----:B------:R-:W-:Y:S01]  /*16eb0*/  R2UR UR8, R154 ;  /* 0x000000009a0872ca */ /* 0x000fe200000e0000 */
[----:B------:R-:W-:Y:S01]  /*16ec0*/  VIADD R154, R153, 0x200 ;  /* 0x00000200999a7836 */ /* 0x000fe20000000000 */
[----:B------:R-:W-:Y:S01]  /*16ed0*/  R2UR UR11, R157 ;  /* 0x000000009d0b72ca */ /* 0x000fe200000e0000 */
[C---:B------:R-:W-:Y:S01]  /*16ee0*/  VIADD R156, R153.reuse, 0x402 ;  /* 0x00000402999c7836 */ /* 0x040fe20000000000 */
[----:B------:R-:W-:Y:S01]  /*16ef0*/  R2UR UR30, R158 ;  /* 0x000000009e1e72ca */ /* 0x000fe200000e0000 */
[C---:B------:R-:W-:Y:S01]  /*16f00*/  VIADD R158, R153.reuse, 0x406 ;  /* 0x00000406999e7836 */ /* 0x040fe20000000000 */
[----:B------:R-:W-:Y:S01]  /*16f10*/  R2UR UR14, R154 ;  /* 0x000000009a0e72ca */ /* 0x000fe200000e0000 */
[----:B------:R-:W-:Y:S01]  /*16f20*/  VIADD R154, R153, 0x206 ;  /* 0x00000206999a7836 */ /* 0x000fe20000000000 */
[----:B------:R-:W-:Y:S01]  /*16f30*/  MOV R228, UR10 ;  /* 0x0000000a00e47c02 */ /* 0x000fe20008000f00 */
[----:B------:R-:W-:Y:S01]  /*16f40*/  UMOV UR10, UR4 ;  /* 0x00000004000a7c82 */ /* 0x000fe20008000000 */
[----:B------:R-:W-:Y:S01]  /*16f50*/  R2UR UR7, R155 ;  /* 0x000000009b0772ca */ /* 0x000fe200000e0000 */
[----:B------:R-:W-:Y:S01]  /*16f60*/  IMAD.MOV.U32 R159, RZ, RZ, 0x40000040 ;  /* 0x40000040ff9f7424 */ /* 0x000fe200078e00ff */
[----:B------:R-:W-:Y:S01]  /*16f70*/  R2UR UR26, R154 ;  /* 0x000000009a1a72ca */ /* 0x000fe200000e0000 */
[C---:B------:R-:W-:Y:S01]  /*16f80*/  VIADD R154, R153.reuse, 0x404 ;  /* 0x00000404999a7836 */ /* 0x040fe20000000000 */
[----:B------:R-:W-:Y:S01]  /*16f90*/  R2UR UR34, R156 ;  /* 0x000000009c2272ca */ /* 0x000fe200000e0000 */
[C---:B------:R-:W-:Y:S01]  /*16fa0*/  VIADD R156, R153.reuse, 0x604 ;  /* 0x00000604999c7836 */ /* 0x040fe20000000000 */
[----:B------:R-:W-:Y:S01]  /*16fb0*/  MOV R229, UR11 ;  /* 0x0000000b00e57c02 */ /* 0x000fe20008000f00 */
[----:B------:R-:W-:Y:S01]  /*16fc0*/  UMOV UR11, UR5 ;  /* 0x00000005000b7c82 */ /* 0x000fe20008000000 */
[----:B------:R-:W-:Y:S01]  /*16fd0*/  R2UR UR38, R154 ;  /* 0x000000009a2672ca */ /* 0x000fe200000e0000 */
[C---:B------:R-:W-:Y:S01]  /*16fe0*/  VIADD R154, R153.reuse, 0x600 ;  /* 0x00000600999a7836 */ /* 0x040fe20000000000 */
[----:B------:R-:W-:Y:S01]  /*16ff0*/  R2UR UR42, R158 ;  /* 0x000000009e2a72ca */ /* 0x000fe200000e0000 */
[C---:B------:R-:W-:Y:S01]  /*17000*/  VIADD R158, R153.reuse, 0x602 ;  /* 0x00000602999e7836 */ /* 0x040fe20000000000 */
[----:B------:R-:W-:Y:S01]  /*17010*/  R2UR UR4, R6 ;  /* 0x00000000060472ca */ /* 0x000fe200000e0000 */
[-C--:B------:R-:W-:Y:S01]  /*17020*/  FMUL.FTZ R28, R28, R152.reuse ;  /* 0x000000981c1c7220 */ /* 0x080fe20000410000 */
[----:B------:R-:W-:Y:S01]  /*17030*/  R2UR UR46, R154 ;  /* 0x000000009a2e72ca */ /* 0x000fe200000e0000 */
[----:B------:R-:W-:Y:S01]  /*17040*/  VIADD R154, R153, 0x606 ;  /* 0x00000606999a7836 */ /* 0x000fe20000000000 */
[----:B------:R-:W-:Y:S01]  /*17050*/  R2UR UR5, R7 ;  /* 0x00000000070572ca */ /* 0x000fe200000e0000 */
[-C--:B------:R-:W-:Y:S01]  /*17060*/  FMUL.FTZ R29, R29, R152.reuse ;  /* 0x000000981d1d7220 */ /* 0x080fe20000410000 */
[C---:B------:R-:W-:Y:S01]  /*17070*/  R2UR UR9, R155.reuse ;  /* 0x000000009b0972ca */ /* 0x040fe200000e0000 */
[-C--:B------:R-:W-:Y:S01]  /*17080*/  FMUL.FTZ R32, R32, R152.reuse ;  /* 0x0000009820207220 */ /* 0x080fe20000410000 */
[----:B------:R-:W-:Y:S01]  /*17090*/  R2UR UR15, R155 ;  /* 0x000000009b0f72ca */ /* 0x000fe200000e0000 */
        /* <DEDUP_REMOVED lines=73> */
[----:B------:R-:W-:Y:S01]  /*17530*/  R2UR UR12, R214 ;  /* 0x00000000d60c72ca */ /* 0x000fe200000e0000 */
[----:B------:R-:W-:Y:S01]  /*17540*/  WARPGROUP.ARRIVE ;  /* 0x00000000000079c5 */ /* 0x000fe20000000000 */
[----:B------:R-:W-:Y:S01]  /*17550*/  R2UR UR13, R215 ;  /* 0x00000000d70d72ca */ /* 0x000fe200000e0000 */
[-C--:B------:R-:W-:Y:S01]  /*17560*/  FMUL.FTZ R26, R26, R0.reuse ;  /* 0x000000001a1a7220 */ /* 0x080fe20000410000 */
[----:B------:R-:W-:Y:S01]  /*17570*/  R2UR UR16, R212 ;  /* 0x00000000d41072ca */ /* 0x000fe200000e0000 */
[-C--:B------:R-:W-:Y:S01]  /*17580*/  FMUL.FTZ R27, R27, R0.reuse ;  /* 0x000000001b1b7220 */ /* 0x080fe20000410000 */
[----:B------:R-:W-:Y:S01]  /*17590*/  R2UR UR17, R213 ;  /* 0x00000000d51172ca */ /* 0x000fe200000e0000 */
[----:B------:R-:W-:Y:S01]  /*175a0*/  HGMMA.64x64x16.F32.BF16 R152, gdesc[UR4], RZ, !UPT, gsb0 ;  /* 0x00e00000049879f0 */ /* 0x000fe2000c0018ff */
[----:B------:R-:W-:Y:S01]  /*175b0*/  UMOV UR6, UR8 ;  /* 0x0000000800067c82 */ /* 0x000fe20008000000 */
[----:B------:R-:W-:Y:S01]  /*175c0*/  UMOV UR7, UR9 ;  /* 0x0000000900077c82 */ /* 0x000fe20008000000 */
        /* <DEDUP_REMOVED lines=92> */
[----:B------:R-:W-:Y:S01]  /*17b90*/  FMUL.FTZ R151, R151, R0 ;  /* 0x0000000097977220 */ /* 0x000fe20000410000 */
[----:B------:R-:W-:-:S02]  /*17ba0*/  WARPGROUP.DEPBAR.LE gsb0, 0x0 ;  /* 0x00008000000079c5 */ /* 0x000fc40000010000 */
        /* <DEDUP_REMOVED lines=44> */
.L_x_1742:
[----:B------:R-:W-:Y:S01]  /*17e70*/  SHF.L.U32 R218, R218, 0x1f, RZ ;  /* 0x0000001fdada7819 */ /* 0x000fe200000006ff */
[----:B------:R-:W-:-:S04]  /*17e80*/  IMAD R0, R22, 0x8, R16 ;  /* 0x0000000816007824 */ /* 0x000fc800078e0210 */
[----:B------:R0:W1:Y:S01]  /*17e90*/  SYNCS.PHASECHK.TRANS64.TRYWAIT P4, [R0+URZ+0x30850], R218 ;  /* 0x030850da000075a7 */ /* 0x000062000808017f */
[----:B------:R-:W-:Y:S05]  /*17ea0*/  @!P0 BRA `(.L_x_1743) ;  /* 0x0000000000048947 */ /* 0x000fea0003800000 */
[----:B------:R-:W-:Y:S01]  /*17eb0*/  BPT.TRAP 0x1 ;  /* 0x000000040000795c */ /* 0x000fe20000300000 */
.L_x_1743:
[----:B------:R-:W-:Y:S04]  /*17ec0*/  BSSY B2, `(.L_x_1744) ;  /* 0x0000004000027945 */ /* 0x000fe80003800000 */
[----:B-1----:R-:W-:Y:S05]  /*17ed0*/  @P4 BRA `(.L_x_1745) ;  /* 0x0000000000084947 */ /* 0x002fea0003800000 */
[----:B------:R-:W1:Y:S02]  /*17ee0*/  SYNCS.PHASECHK.TRANS64.TRYWAIT P4, [R0+URZ+0x30850], R218 ;  /* 0x030850da000075a7 */ /* 0x000e64000808017f */
[----:B-1----:R-:W-:Y:S05]  /*17ef0*/  @!P4 BRA `(.L_x_1746) ;  /* 0x000001840094c947 */ /* 0x002fea0003800000 */
.L_x_1745:
[----:B------:R-:W-:Y:S05]  /*17f00*/  BSYNC B2 ;  /* 0x0000000000027941 */ /* 0x000fea0003800000 */
.L_x_1744:
[----:B------:R-:W2:Y:S01]  /*17f10*/  LDL R228, [R1+0x8] ;  /* 0x0000080001e47983 */ /* 0x000ea20000100800 */
[----:B01----:R-:W-:Y:S02]  /*17f20*/  VIADD R218, R16, 0x400 ;  /* 0x0000040010da7836 */ /* 0x003fe40000000000 */
[----:B------:R-:W-:Y:S01]  /*17f30*/  IMAD.MOV.U32 R229, RZ, RZ, 0x40000040 ;  /* 0x40000040ffe57424 */ /* 0x000fe200078e00ff */
[----:B------:R-:W-:Y:S01]  /*17f40*/  WARPGROUP.ARRIVE ;  /* 0x00000000000079c5 */ /* 0x000fe20000000000 */
[----:B------:R-:W-:Y:S01]  /*17f50*/  ULDC UR5, c[0x0][0x9d8] ;  /* 0x0002760000057ab9 */ /* 0x000fe20000000800 */
[----:B------:R-:W-:-:S04]  /*17f60*/  SHF.R.U32.HI R218, RZ, 0x4, R218 ;  /* 0x00000004ffda7819 */ /* 0x000fc800000116da */
[----:B------:R-:W-:-:S04]  /*17f70*/  LOP3.LUT R218, R218, 0x3fff, RZ, 0xc0, !PT ;  /* 0x00003fffdada7812 */ /* 0x000fc800078ec0ff */
[----:B------:R-:W-:Y:S02]  /*17f80*/  LOP3.LUT R218, R218, 0x2000000, RZ, 0xfc, !PT ;  /* 0x02000000dada7812 */ /* 0x000fe400078efcff */
[----:B------:R-:W-:Y:S02]  /*17f90*/  R2UR UR7, R229 ;  /* 0x00000000e50772ca */ /* 0x000fe400000e0000 */
[----:B--2---:R-:W-:Y:S01]  /*17fa0*/  R2UR UR4, R228 ;  /* 0x00000000e40472ca */ /* 0x004fe200000e0000 */
[----:B------:R-:W-:Y:S02]  /*17fb0*/  IMAD R228, R22, 0x800, R218 ;  /* 0x0000080016e47824 */ /* 0x000fe400078e02da */
[----:B------:R-:W2:Y:S01]  /*17fc0*/  LDL R218, [R1+0x34] ;  /* 0x0000340001da7983 */ /* 0x000ea20000100800 */
[----:B------:R-:W-:Y:S01]  /*17fd0*/  IMAD.MOV.U32 R229, RZ, RZ, 0x40000040 ;  /* 0x40000040ffe57424 */ /* 0x000fe200078e00ff */
[----:B------:R-:W0:Y:S01]  /*17fe0*/  @P2 LDC R22, c[0x0][0x44c] ;  /* 0x00011300ff162b82 */ /* 0x000e220000000800 */
[----:B------:R-:W-:-:S13]  /*17ff0*/  R2UR UR6, R228 ;  /* 0x00000000e40672ca */ /* 0x000fda00000e0000 */
[----:B------:R-:W-:Y:S03]  /*18000*/  HGMMA.64x256x16.F32.BF16 R24, R196, gdesc[UR4].tnspB, R24, gsb0 ;  /* 0x43e00004c4187df0 */ /* 0x000fe60008001818 */
[----:B------:R-:W-:Y:S02]  /*18010*/  WARPGROUP.DEPBAR.LE gsb0, 0x0 ;  /* 0x00008000000079c5 */ /* 0x000fe40000010000 */
[----:B------:R-:W-:Y:S01]  /*18020*/  VIADD R196, R228, 0x80 ;  /* 0x00000080e4c47836 */ /* 0x000fe20000000000 */
[----:B------:R-:W2:Y:S01]  /*18030*/  LDL R199, [R1+0x14] ;  /* 0x0000140001c77983 */ /* 0x000ea20000100800 */
[----:B------:R-:W-:Y:S01]  /*18040*/  IMAD.MOV.U32 R197, RZ, RZ, 0x40000040 ;  /* 0x40000040ffc57424 */ /* 0x000fe200078e00ff */
[----:B------:R-:W-:Y:S01]  /*18050*/  WARPGROUP.ARRIVE ;  /* 0x00000000000079c5 */ /* 0x000fe20000000000 */
[----:B------:R-:W-:Y:S01]  /*18060*/  @!P1 VIADD R2, R2, 0x30840 ;  /* 0x0003084002029836 */ /* 0x000fe20000000000 */
[----:B------:R-:W-:Y:S01]  /*18070*/  R2UR UR6, R196 ;  /* 0x00000000c40672ca */ /* 0x000fe200000e0000 */
[----:B------:R-:W-:Y:S01]  /*18080*/  FMUL.FTZ R152, R152, UR5 ;  /* 0x0000000598987c20 */ /* 0x000fe20008410000 */
[----:B------:R-:W-:Y:S01]  /*18090*/  R2UR UR7, R197 ;  /* 0x00000000c50772ca */ /* 0x000fe200000e0000 */
[----:B------:R-:W-:Y:S01]  /*180a0*/  FMUL.FTZ R157, R157, UR5 ;  /* 0x000000059d9d7c20 */ /* 0x000fe20008410000 */
[----:B------:R-:W-:Y:S01]  /*180b0*/  @!P1 PRMT R2, RZ, 0x654, R2 ;  /* 0x00000654ff029816 */ /* 0x000fe20000000002 */
[----:B------:R-:W-:Y:S01]  /*180c0*/  FMUL.FTZ R160, R160, UR5 ;  /* 0x00000005a0a07c20 */ /* 0x000fe20008410000 */
[----:B------:R-:W-:Y:S01]  /*180d0*/  FMUL.FTZ R169, R169, UR5 ;  /* 0x00000005a9a97c20 */ /* 0x000fe20008410000 */
[----:B------:R-:W-:Y:S01]  /*180e0*/  FMUL.FTZ R173, R173, UR5 ;  /* 0x00000005adad7c20 */ /* 0x000fe20008410000 */
[----:B------:R-:W1:Y:S10]  /*180f0*/  MUFU.TANH R152, R152 ;  /* 0x0000009800987308 */ /* 0x000e740000002400 */
[----:B------:R-:W-:Y:S01]  /*18100*/  HGMMA.64x256x16.F32.BF16 R24, R192, gdesc[UR4].tnspB, R24, gsb0 ;  /* 0x43e00004c0187df0 */ /* 0x000fe20008001818 */
[----:B------:R-:W3:Y:S08]  /*18110*/  MUFU.TANH R157, R157 ;  /* 0x0000009d009d7308 */ /* 0x000ef00000002400 */
[----:B------:R-:W4:Y:S08]  /*18120*/  MUFU.TANH R160, R160 ;  /* 0x000000a000a07308 */ /* 0x000f300000002400 */
[----:B------:R-:W0:Y:S08]  /*18130*/  MUFU.TANH R169, R169 ;  /* 0x000000a900a97308 */ /* 0x000e300000002400 */
[----:B------:R-:W0:Y:S01]  /*18140*/  MUFU.TANH R173, R173 ;  /* 0x000000ad00ad7308 */ /* 0x000e220000002400 */
[----:B------:R-:W-:-:S02]  /*18150*/  WARPGROUP.DEPBAR.LE gsb0, 0x0 ;  /* 0x00008000000079c5 */ /* 0x000fc40000010000 */
[C---:B------:R-:W-:Y:S01]  /*18160*/  VIADD R192, R228.reuse, 0x100 ;  /* 0x00000100e4c07836 */ /* 0x040fe20000000000 */
[----:B------:R-:W-:Y:S01]  /*18170*/  WARPGROUP.ARRIVE ;  /* 0x00000000000079c5 */ /* 0x000fe20000000000 */
[----:B------:R-:W-:Y:S02]  /*18180*/  IMAD.MOV.U32 R193, RZ, RZ, 0x40000040 ;  /* 0x40000040ffc17424 */ /* 0x000fe400078e00ff */
[----:B------:R-:W-:Y:S01]  /*18190*/  VIADD R228, R228, 0x180 ;  /* 0x00000180e4e47836 */ /* 0x000fe20000000000 */
[----:B------:R-:W-:Y:S02]  /*181a0*/  R2UR UR6, R192 ;  /* 0x00000000c00672ca */ /* 0x000fe400000e0000 */
[----:B------:R-:W-:-:S13]  /*181b0*/  R2UR UR7, R193 ;  /* 0x00000000c10772ca */ /* 0x000fda00000e0000 */
[----:B------:R-:W-:Y:S01]  /*181c0*/  HGMMA.64x256x16.F32.BF16 R24, R188, gdesc[UR4].tnspB, R24, gsb0 ;  /* 0x43e00004bc187df0 */ /* 0x000fe20008001818 */
[----:B------:R-:W-:Y:S02]  /*181d0*/  R2UR UR6, R228 ;  /* 0x00000000e40672ca */ /* 0x000fe400000e0000 */
[----:B------:R-:W-:Y:S01]  /*181e0*/  R2UR UR7, R229 ;  /* 0x00000000e50772ca */ /* 0x000fe200000e0000 */
[----:B------:R-:W-:Y:S02]  /*181f0*/  WARPGROUP.DEPBAR.LE gsb0, 0x0 ;  /* 0x00008000000079c5 */ /* 0x000fe40000010000 */
[----:B------:R-:W-:Y:S01]  /*18200*/  WARPGROUP.ARRIVE ;  /* 0x00000000000079c5 */ /* 0x000fe20000000000 */
[----:B------:R-:W5:-:S15]  /*18210*/  @P2 LDC R188, c[0x0][0x450] ;  /* 0x00011400ffbc2b82 */ /* 0x000f5e0000000800 */
[----:B------:R-:W-:-:S06]  /*18220*/  NOP ;  /* 0x0000000000007918 */ /* 0x000fcc0000000000 */
[----:B------:R-:W-:Y:S03]  /*18230*/  HGMMA.64x256x16.F32.BF16 R24, R184, gdesc[UR4].tnspB, R24, gsb0 ;  /* 0x43e00004b8187df0 */ /* 0x000fe60008001818 */
[----:B------:R-:W-:Y:S02]  /*18240*/  WARPGROUP.DEPBAR.LE gsb0, 0x0 ;  /* 0x00008000000079c5 */ /* 0x000fe40000010000 */
[----:B--2---:R-:W-:Y:S02]  /*18250*/  IMAD.IADD R184, R218, 0x1, R199 ;  /* 0x00000001dab87824 */ /* 0x004fe400078e02c7 */
[----:B------:R-:W-:Y:S01]  /*18260*/  FMUL.FTZ R186, R161, UR5 ;  /* 0x00000005a1ba7c20 */ /* 0x000fe20008410000 */
[----:B------:R-:W-:Y:S01]  /*18270*/  FMUL.FTZ R161, R162, UR5 ;  /* 0x00000005a2a17c20 */ /* 0x000fe20008410000 */
[----:B------:R-:W-:Y:S01]  /*18280*/  FMUL.FTZ R187, R164, UR5 ;  /* 0x00000005a4bb7c20 */ /* 0x000fe20008410000 */
[----:B0-----:R-:W-:-:S04]  /*18290*/  @P2 IMAD.HI.U32 R185, R184, R22, RZ ;  /* 0x00000016b8b92227 */ /* 0x001fc800078e00ff */
[----:B------:R-:W-:Y:S01]  /*182a0*/  FMUL.FTZ R162, R163, UR5 ;  /* 0x00000005a3a27c20 */ /* 0x000fe20008410000 */
[----:B------:R-:W-:Y:S01]  /*182b0*/  FMUL.FTZ R164, R167, UR5 ;  /* 0x00000005a7a47c20 */ /* 0x000fe20008410000 */
[----:B------:R-:W-:Y:S01]  /*182c0*/  FMUL.FTZ R163, R166, UR5 ;  /* 0x00000005a6a37c20 */ /* 0x000fe20008410000 */
[----:B------:R-:W-:Y:S01]  /*182d0*/  IMAD.MOV.U32 R22, RZ, RZ, R184 ;  /* 0x000000ffff167224 */ /* 0x000fe200078e00b8 */
[----:B-----5:R-:W-:Y:S01]  /*182e0*/  @P2 SHF.R.U32.HI R22, RZ, R188, R185 ;  /* 0x000000bcff162219 */ /* 0x020fe200000116b9 */
[----:B------:R-:W-:Y:S01]  /*182f0*/  FMUL.FTZ R188, R165, UR5 ;  /* 0x00000005a5bc7c20 */ /* 0x000fe20008410000 */
[----:B------:R-:W-:Y:S01]  /*18300*/  FMUL.FTZ R184, R153, UR5 ;  /* 0x0000000599b87c20 */ /* 0x000fe20008410000 */
[----:B------:R-:W-:Y:S01]  /*18310*/  FMUL.FTZ R167, R168, UR5 ;  /* 0x00000005a8a77c20 */ /* 0x000fe20008410000 */
[----:B------:R-:W-:Y:S01]  /*18320*/  FMUL.FTZ R165, R170, UR5 ;  /* 0x00000005aaa57c20 */ /* 0x000fe20008410000 */
[----:B------:R-:W0:Y:S01]  /*18330*/  SHFL.IDX PT, R190, R22, RZ, 0x1c1f ;  /* 0x001c1fff16be7589 */ /* 0x000e2200000e0000 */
        /* <DEDUP_REMOVED lines=8> */
[----:B------:R2:W-:Y:S01]  /*183c0*/  @!P1 SYNCS.ARRIVE.TRANS64.RED.A1T0 RZ, [R2+URZ], RZ ;  /* 0x000000ff02ff99a7 */ /* 0x0005e2000810043f */
[----:B------:R-:W-:Y:S01]  /*183d0*/  FMUL.FTZ R155, R156, UR5 ;  /* 0x000000059c9b7c20 */ /* 0x000fe20008410000 */
[----:B------:R-:W-:Y:S01]  /*183e0*/  FMUL.FTZ R176, R177, UR5 ;  /* 0x00000005b1b07c20 */ /* 0x000fe20008410000 */
[----:B------:R-:W-:Y:S01]  /*183f0*/  FMUL.FTZ R172, R178, UR5 ;  /* 0x00000005b2ac7c20 */ /* 0x000fe20008410000 */
[----:B------:R-:W-:Y:S01]  /*18400*/  FMUL.FTZ R179, R180, UR5 ;  /* 0x00000005b4b37c20 */ /* 0x000fe20008410000 */
[----:B------:R-:W-:Y:S01]  /*18410*/  FMUL.FTZ R156, R158, UR5 ;  /* 0x000000059e9c7c20 */ /* 0x000fe20008410000 */
[----:B------:R-:W-:Y:S01]  /*18420*/  FMUL.FTZ R185, R159, UR5 ;  /* 0x000000059fb97c20 */ /* 0x000fe20008410000 */
[----:B------:R-:W-:Y:S01]  /*18430*/  FMUL.FTZ R180, R181, UR5 ;  /* 0x00000005b5b47c20 */ /* 0x000fe20008410000 */
[----:B--2---:R-:W-:-:S02]  /*18440*/  IMAD.SHL.U32 R2, R5, 0x40, RZ ;  /* 0x0000004005027824 */ /* 0x004fc400078e00ff */
[----:B------:R-:W-:Y:S01]  /*18450*/  FMUL.FTZ R177, R182, UR5 ;  /* 0x00000005b6b17c20 */ /* 0x000fe20008410000 */
[----:B------:R-:W-:Y:S01]  /*18460*/  FMUL.FTZ R178, R183, UR5 ;  /* 0x00000005b7b27c20 */ /* 0x000fe20008410000 */
[----:B------:R-:W2:Y:S01]  /*18470*/  MUFU.TANH R184, R184 ;  /* 0x000000b800b87308 */ /* 0x000ea20000002400 */
[----:B------:R-:W-:Y:S01]  /*18480*/  ULDC UR5, c[0x0][0x9e0] ;  /* 0x0002780000057ab9 */ /* 0x000fe20000000800 */
[----:B------:R-:W-:-:S04]  /*18490*/  IADD3 R183, -R230, 0x1, -R2 ;  /* 0x00000001e6b77810 */ /* 0x000fc80007ffe902 */
[----:B------:R-:W-:Y:S02]  /*184a0*/  IADD3 R183, -R219, R183, R220 ;  /* 0x000000b7dbb77210 */ /* 0x000fe40007ffe1dc */
[----:B------:R-:W1:Y:S03]  /*184b0*/  MUFU.TANH R153, R153 ;  /* 0x0000009900997308 */ /* 0x000e660000002400 */
[C---:B------:R-:W-:Y:S02]  /*184c0*/  VIADD R189, R183.reuse, UR5 ;  /* 0x00000005b7bd7c36 */ /* 0x040fe40008000000 */
[----:B------:R-:W-:Y:S02]  /*184d0*/  VIADD R183, R183, UR4 ;  /* 0x00000004b7b77c36 */ /* 0x000fe40008000000 */
[--C-:B0-----:R-:W-:Y:S01]  /*184e0*/  IMAD.IADD R182, R189, 0x1, R190.reuse ;  /* 0x00000001bdb67824 */ /* 0x101fe200078e02be */
[----:B------:R-:W0:Y:S01]  /*184f0*/  MUFU.TANH R154, R154 ;  /* 0x0000009a009a7308 */ /* 0x000e220000002400 */
[----:B------:R-:W-:-:S07]  /*18500*/  IMAD.IADD R181, R183, 0x1, R190 ;  /* 0x00000001b7b57824 */ /* 0x000fce00078e02be */
        /* <DEDUP_REMOVED lines=24> */
[----:B-1234-:R-:W-:Y:S05]  /*18690*/  @!P3 BRA `(.L_x_1747) ;  /* 0x000000000060b947 */ /* 0x01efea0003800000 */
[----:B------:R-:W-:Y:S01]  /*186a0*/  IADD3 R190, -R219, R220, R190 ;  /* 0x000000dcdbbe7210 */ /* 0x000fe20007ffe1be */
[----:B------:R-:W-:Y:S03]  /*186b0*/  BSSY B2, `(.L_x_1748) ;  /* 0x0000012000027945 */ /* 0x000fe60003800000 */
        /* <DEDUP_REMOVED lines=11> */
.L_x_1749:
[----:B------:R-:W-:Y:S02]  /*18770*/  ULDC UR4, c[0x0][0x9e4] ;  /* 0x0002790000047ab9 */ /* 0x000fe40000000800 */
[----:B------:R-:W-:-:S05]  /*18780*/  IMAD.U32 R191, RZ, RZ, UR4 ;  /* 0x00000004ffbf7e24 */ /* 0x000fca000f8e00ff */
[----:B------:R-:W-:-:S13]  /*18790*/  ISETP.NE.AND P4, PT, R191, 0x1, PT ;  /* 0x00000001bf00780c */ /* 0x000fda0003f85270 */
[----:B------:R-:W1:Y:S02]  /*187a0*/  @P4 LDC.64 R158, c[0x0][0x9e8] ;  /* 0x00027a00ff9e4b82 */ /* 0x000e640000000a00 */
[----:B-1----:R-:W-:-:S05]  /*187b0*/  @P4 IMAD.HI.U32 R158, R190, R158, RZ ;  /* 0x0000009ebe9e4227 */ /* 0x002fca00078e00ff */
[----:B------:R-:W-:-:S07]  /*187c0*/  @P4 SHF.R.U32.HI R190, RZ, R159, R158 ;  /* 0x0000009fffbe4219 */ /* 0x000fce000001169e */
.L_x_1750:
[----:B------:R-:W-:Y:S05]  /*187d0*/  BSYNC B2 ;  /* 0x0000000000027941 */ /* 0x000fea0003800000 */
.L_x_1748:
[----:B------:R-:W-:-:S04]  /*187e0*/  IMAD R190, R190, R191, -R2 ;  /* 0x000000bfbebe7224 */ /* 0x000fc800078e0a02 */
[----:B------:R-:W-:-:S05]  /*187f0*/  IMAD.IADD R190, R190, 0x1, -R230 ;  /* 0x00000001bebe7824 */ /* 0x000fca00078e0ae6 */
[----:B------:R-:W-:Y:S02]  /*18800*/  VIMNMX R181, R181, R190, !PT ;  /* 0x000000beb5b57248 */ /* 0x000fe40007fe0100 */
[----:B------:R-:W-:-:S07]  /*18810*/  VIADDMNMX R182, R190, R191, R182, PT ;  /* 0x000000bfbeb67246 */ /* 0x000fce00038001b6 */
.L_x_1747:
[----:B------:R-:W-:Y:S01]  /*18820*/  ISETP.GT.AND P4, PT, R5, -0x1, PT ;  /* 0xffffffff0500780c */ /* 0x000fe20003f84270 */
[----:B------:R-:W1:Y:S03]  /*18830*/  SHFL.IDX PT, R22, R22, 0x1, 0x1c1f ;  /* 0x003c1f0016167f89 */ /* 0x000e6600000e0000 */
[C---:B------:R-:W-:Y:S02]  /*18840*/  ISETP.GT.AND P6, PT, R181.reuse, RZ, P4 ;  /* 0x000000ffb500720c */ /* 0x040fe400027c4270 */
[----:B------:R-:W-:Y:S02]  /*18850*/  ISETP.GT.AND P5, PT, R181, 0x1, P4 ;  /* 0x00000001b500780c */ /* 0x000fe400027a4270 */
[C---:B------:R-:W-:Y:S02]  /*18860*/  ISETP.LT.OR P6, PT, R182.reuse, 0x1, P6 ;  /* 0x00000001b600780c */ /* 0x040fe400037c1670 */
[----:B------:R-:W-:-:S02]  /*18870*/  ISETP.LT.OR P5, PT, R182, 0x2, P5 ;  /* 0x00000002b600780c */ /* 0x000fc40002fa1670 */
[----:B------:R-:W-:Y:S02]  /*18880*/  FSEL R152, R152, -INF , !P6 ;  /* 0xff80000098987808 */ /* 0x000fe40007000000 */
[----:B------:R-:W-:Y:S02]  /*18890*/  FSEL R184, R184, -INF , !P5 ;  /* 0xff800000b8b87808 */ /* 0x000fe40006800000 */
[C---:B------:R-:W-:Y:S02]  /*188a0*/  ISETP.GT.AND P6, PT, R181.reuse, 0x8, P4 ;  /* 0x00000008b500780c */ /* 0x040fe400027c4270 */
[----:B------:R-:W-:Y:S02]  /*188b0*/  ISETP.GT.AND P5, PT, R181, 0x9, P4 ;  /* 0x00000009b500780c */ /* 0x000fe400027a4270 */
[C---:B------:R-:W-:Y:S02]  /*188c0*/  ISETP.LT.OR P6, PT, R182.reuse, 0x9, P6 ;  /* 0x00000009b600780c */ /* 0x040fe400037c1670 */
[----:B------:R-:W-:-:S02]  /*188d0*/  ISETP.LT.OR P5, PT, R182, 0xa, P5 ;  /* 0x0000000ab600780c */ /* 0x000fc40002fa1670 */
[----:B0-----:R-:W-:Y:S01]  /*188e0*/  FSEL R155, R155, -INF , !P6 ;  /* 0xff8000009b9b7808 */ /* 0x001fe20007000000 */
[--C-:B-1----:R-:W-:Y:S01]  /*188f0*/  IMAD.IADD R189, R189, 0x1, R22.reuse ;  /* 0x00000001bdbd7824 */ /* 0x102fe200078e0216 */
[----:B------:R-:W-:Y:S01]  /*18900*/  FSEL R157, R157, -INF , !P5 ;  /* 0xff8000009d9d7808 */ /* 0x000fe20006800000 */
[----:B------:R-:W-:Y:S01]  /*18910*/  IMAD.IADD R183, R183, 0x1, R22 ;  /* 0x00000001b7b77824 */ /* 0x000fe200078e0216 */
[C---:B------:R-:W-:Y:S02]  /*18920*/  ISETP.GT.AND P6, PT, R181.reuse, 0x10, P4 ;  /* 0x00000010b500780c */ /* 0x040fe400027c4270 */
        /* <DEDUP_REMOVED lines=34> */
[----:B------:R-:W-:Y:S01]  /*18b50*/  FSEL R180, R180, -INF , !P5 ;  /* 0xff800000b4b47808 */ /* 0x000fe20006800000 */
[----:B------:R-:W-:Y:S08]  /*18b60*/  @!P3 BRA `(.L_x_1751) ;  /* 0x000000000060b947 */ /* 0x000ff00003800000 */
        /* <DEDUP_REMOVED lines=13> */
.L_x_1753:
[----:B------:R-:W-:Y:S02]  /*18c40*/  ULDC UR4, c[0x0][0x9e4] ;  /* 0x0002790000047ab9 */ /* 0x000fe40000000800 */
[----:B------:R-:W-:-:S05]  /*18c50*/  IMAD.U32 R181, RZ, RZ, UR4 ;  /* 0x00000004ffb57e24 */ /* 0x000fca000f8e00ff */
[----:B------:R-:W-:-:S13]  /*18c60*/  ISETP.NE.AND P5, PT, R181, 0x1, PT ;  /* 0x00000001b500780c */ /* 0x000fda0003fa5270 */
[----:B------:R-:W0:Y:S02]  /*18c70*/  @P5 LDC.64 R158, c[0x0][0x9e8] ;  /* 0x00027a00ff9e5b82 */ /* 0x000e240000000a00 */
[----:B0-----:R-:W-:-:S05]  /*18c80*/  @P5 IMAD.HI.U32 R158, R22, R158, RZ ;  /* 0x0000009e169e5227 */ /* 0x001fca00078e00ff */
[----:B------:R-:W-:-:S07]  /*18c90*/  @P5 SHF.R.U32.HI R22, RZ, R159, R158 ;  /* 0x0000009fff165219 */ /* 0x000fce000001169e */
.L_x_1754:
[----:B------:R-:W-:Y:S05]  /*18ca0*/  BSYNC B2 ;  /* 0x0000000000027941 */ /* 0x000fea0003800000 */
.L_x_1752:
[----:B------:R-:W-:-:S04]  /*18cb0*/  IMAD R2, R22, R181, -R2 ;  /* 0x000000b516027224 */ /* 0x000fc800078e0a02 */
[----:B------:R-:W-:-:S05]  /*18cc0*/  IMAD.IADD R2, R2, 0x1, -R230 ;  /* 0x0000000102027824 */ /* 0x000fca00078e0ae6 */
[----:B------:R-:W-:Y:S02]  /*18cd0*/  VIMNMX R183, R183, R2, !PT ;  /* 0x00000002b7b77248 */ /* 0x000fe40007fe0100 */
[----:B------:R-:W-:-:S07]  /*18ce0*/  VIADDMNMX R189, R2, R181, R189, PT ;  /* 0x000000b502bd7246 */ /* 0x000fce00038001bd */
.L_x_1751:
[----:B------:R-:W-:Y:S01]  /*18cf0*/  @!P1 VIADD R0, R0, 0x30860 ;  /* 0x0003086000009836 */ /* 0x000fe20000000000 */
[----:B------:R-:W2:Y:S01]  /*18d00*/  LDL R181, [R1+0x18] ;  /* 0x0000180001b57983 */ /* 0x000ea20000100800 */
[----:B------:R-:W-:Y:S01]  /*18d10*/  ISETP.GT.AND P5, PT, R183, 0x1, P4 ;  /* 0x00000001b700780c */ /* 0x000fe200027a4270 */
[----:B------:R-:W-:Y:S01]  /*18d20*/  ULDC UR4, c[0x0][0x988] ;  /* 0x0002620000047ab9 */ /* 0x000fe20000000800 */
[----:B------:R-:W-:Y:S01]  /*18d30*/  IMAD.MOV.U32 R218, RZ, RZ, R231 ;  /* 0x000000ffffda7224 */ /* 0x000fe200078e00e7 */
[----:B------:R-:W-:Y:S02]  /*18d40*/  @!P1 PRMT R0, RZ, 0x654, R0 ;  /* 0x00000654ff009816 */ /* 0x000fe40000000000 */
[----:B------:R-:W-:Y:S02]  /*18d50*/  ISETP.LT.OR P5, PT, R189, 0x2, P5 ;  /* 0x00000002bd00780c */ /* 0x000fe40002fa1670 */
[----:B------:R0:W-:Y:S02]  /*18d60*/  @!P1 SYNCS.ARRIVE.TRANS64.RED.A1T0 RZ, [R0+URZ], RZ ;  /* 0x000000ff00ff99a7 */ /* 0x0001e4000810043f */
[----:B------:R-:W-:-:S02]  /*18d70*/  FSEL R154, R154, -INF , !P5 ;  /* 0xff8000009a9a7808 */ /* 0x000fc40006800000 */
[----:B------:R-:W-:Y:S02]  /*18d80*/  ISETP.GT.AND P5, PT, R183, 0x9, P4 ;  /* 0x00000009b700780c */ /* 0x000fe400027a4270 */
[----:B0-----:R-:W-:Y:S02]  /*18d90*/  FMNMX.FTZ R0, R152, R3, !PT ;  /* 0x0000000398007209 */ /* 0x001fe40007810000 */
[----:B------:R-:W-:Y:S02]  /*18da0*/  ISETP.LT.OR P5, PT, R189, 0xa, P5 ;  /* 0x0000000abd00780c */ /* 0x000fe40002fa1670 */
[----:B------:R-:W-:Y:S02]  /*18db0*/  FMNMX.FTZ R0, R184, R0, !PT ;  /* 0x00000000b8007209 */ /* 0x000fe40007810000 */
[----:B------:R-:W-:Y:S02]  /*18dc0*/  FSEL R185, R185, -INF , !P5 ;  /* 0xff800000b9b97808 */ /* 0x000fe40006800000 */
[----:B------:R-:W-:-:S02]  /*18dd0*/  FMNMX.FTZ R0, R155, R0, !PT ;  /* 0x000000009b007209 */ /* 0x000fc40007810000 */
[----:B------:R-:W-:Y:S02]  /*18de0*/  ISETP.GT.AND P5, PT, R183, 0x11, P4 ;  /* 0x00000011b700780c */ /* 0x000fe400027a4270 */
[----:B------:R-:W-:Y:S02]  /*18df0*/  FMNMX.FTZ R0, R157, R0, !PT ;  /* 0x000000009d007209 */ /* 0x000fe40007810000 */
        /* <DEDUP_REMOVED lines=22> */
[----:B------:R-:W-:Y:S02]  /*18f60*/  ISETP.GT.AND P5, PT, R183, RZ, P4 ;  /* 0x000000ffb700720c */ /* 0x000fe400027a4270 */
[----:B------:R-:W-:Y:S02]  /*18f70*/  FMNMX.FTZ R0, R180, R0, !PT ;  /* 0x00000000b4007209 */ /* 0x000fe40007810000 */
[----:B------:R-:W-:-:S03]  /*18f80*/  ISETP.LT.OR P5, PT, R189, 0x1, P5 ;  /* 0x00000001bd00780c */ /* 0x000fc60002fa1670 */
[----:B------:R-:W0:Y:S01]  /*18f90*/  SHFL.BFLY PT, R2, R0, 0x2, 0x1f ;  /* 0x0c401f0000027f89 */ /* 0x000e2200000e0000 */
[----:B------:R-:W-:Y:S02]  /*18fa0*/  FSEL R153, R153, -INF , !P5 ;  /* 0xff80000099997808 */ /* 0x000fe40006800000 */
[----:B------:R-:W-:Y:S02]  /*18fb0*/  ISETP.GT.AND P5, PT, R183, 0x38, P4 ;  /* 0x00000038b700780c */ /* 0x000fe400027a4270 */
[----:B------:R-:W-:Y:S02]  /*18fc0*/  FMNMX.FTZ R22, R153, R4, !PT ;  /* 0x0000000499167209 */ /* 0x000fe40007810000 */
[----:B------:R-:W-:Y:S02]  /*18fd0*/  ISETP.LT.OR P5, PT, R189, 0x39, P5 ;  /* 0x00000039bd00780c */ /* 0x000fe40002fa1670 */
[----:B------:R-:W-:Y:S02]  /*18fe0*/  FMNMX.FTZ R22, R154, R22, !PT ;  /* 0x000000169a167209 */ /* 0x000fe40007810000 */
[----:B------:R-:W-:-:S02]  /*18ff0*/  FSEL R177, R177, -INF , !P5 ;  /* 0xff800000b1b17808 */ /* 0x000fc40006800000 */
[----:B0-----:R-:W-:-:S05]  /*19000*/  FMNMX.FTZ R2, R0, R2, !PT ;  /* 0x0000000200027209 */ /* 0x001fca0007810000 */
[----:B------:R-:W0:Y:S02]  /*19010*/  SHFL.BFLY PT, R158, R2, 0x1, 0x1f ;  /* 0x0c201f00029e7f89 */ /* 0x000e2400000e0000 */
[----:B0-----:R-:W-:Y:S01]  /*19020*/  FMNMX.FTZ R158, R2, R158, !PT ;  /* 0x0000009e029e7209 */ /* 0x001fe20007810000 */
[----:B------:R-:W-:-:S03]  /*19030*/  IMAD.U32 R2, RZ, RZ, UR4 ;  /* 0x00000004ff027e24 */ /* 0x000fc6000f8e00ff */
[----:B------:R-:W-:-:S04]  /*19040*/  FSETP.NEU.FTZ.AND P6, PT, R158, -INF , PT ;  /* 0xff8000009e00780b */ /* 0x000fc80003fdd000 */
[----:B------:R-:W-:-:S05]  /*19050*/  FSEL R0, R158, RZ, P6 ;  /* 0x000000ff9e007208 */ /* 0x000fca0003000000 */
[----:B------:R-:W-:Y:S01]  /*19060*/  FADD.FTZ R3, -R0, R3 ;  /* 0x0000000300037221 */ /* 0x000fe20000010100 */
[----:B------:R-:W-:-:S05]  /*19070*/  FMUL.FTZ R0, R158, R2 ;  /* 0x000000029e007220 */ /* 0x000fca0000410000 */
[----:B------:R-:W-:Y:S02]  /*19080*/  FSEL R0, R0, RZ, P6 ;  /* 0x000000ff00007208 */ /* 0x000fe40003000000 */
[----:B------:R-:W-:-:S03]  /*19090*/  ISETP.GT.AND P6, PT, R183, 0x8, P4 ;  /* 0x00000008b700780c */ /* 0x000fc600027c4270 */
[-CC-:B------:R-:W-:Y:S01]  /*190a0*/  FFMA.FTZ R152, R152, R2.reuse, -R0.reuse ;  /* 0x0000000298987223 */ /* 0x180fe20000010800 */
[----:B------:R-:W-:Y:S01]  /*190b0*/  ISETP.LT.OR P6, PT, R189, 0x9, P6 ;  /* 0x00000009bd00780c */ /* 0x000fe200037c1670 */
[-CC-:B------:R-:W-:Y:S01]  /*190c0*/  FFMA.FTZ R184, R184, R2.reuse, -R0.reuse ;  /* 0x00000002b8b87223 */ /* 0x180fe20000010800 */
[-CC-:B------:R-:W-:Y:S01]  /*190d0*/  FFMA.FTZ R155, R155, R2.reuse, -R0.reuse ;  /* 0x000000029b9b7223 */ /* 0x180fe20000010800 */
[----:B------:R0:W-:Y:S01]  /*190e0*/  MUFU.EX2 R196, R152 ;  /* 0x0000009800c47308 */ /* 0x0001e20000000800 */
[----:B------:R-:W-:Y:S01]  /*190f0*/  FSEL R156, R156, -INF , !P6 ;  /* 0xff8000009c9c7808 */ /* 0x000fe20007000000 */
[-CC-:B------:R-:W-:Y:S01]  /*19100*/  FFMA.FTZ R157, R157, R2.reuse, -R0.reuse ;  /* 0x000000029d9d7223 */ /* 0x180fe20000010800 */
[----:B------:R-:W-:Y:S01]  /*19110*/  ISETP.GT.AND P6, PT, R183, 0x10, P4 ;  /* 0x00000010b700780c */ /* 0x000fe200027c4270 */
[--C-:B------:R-:W-:Y:S01]  /*19120*/  FFMA.FTZ R160, R160, R2, -R0.reuse ;  /* 0x00000002a0a07223 */ /* 0x100fe20000010800 */
[----:B------:R-:W-:Y:S01]  /*19130*/  FMNMX.FTZ R22, R156, R22, !PT ;  /* 0x000000169c167209 */ /* 0x000fe20007810000 */
[--C-:B------:R-:W-:Y:S01]  /*19140*/  FFMA.FTZ R186, R186, R2, -R0.reuse ;  /* 0x00000002baba7223 */ /* 0x100fe20000010800 */
[----:B------:R-:W-:Y:S01]  /*19150*/  ISETP.LT.OR P6, PT, R189, 0x11, P6 ;  /* 0x00000011bd00780c */ /* 0x000fe200037c1670 */
[----:B------:R-:W-:Y:S01]  /*19160*/  MUFU.EX2 R184, R184 ;  /* 0x000000b800b87308 */ /* 0x000fe20000000800 */
[----:B------:R-:W-:Y:S01]  /*19170*/  FMNMX.FTZ R22, R185, R22, !PT ;  /* 0x00000016b9167209 */ /* 0x000fe20007810000 */
[-C--:B0-----:R-:W-:Y:S01]  /*19180*/  FMUL.FTZ R152, R3, R2.reuse ;  /* 0x0000000203987220 */ /* 0x081fe20000410000 */
[----:B------:R-:W-:Y:S01]  /*19190*/  FSEL R161, R161, -INF , !P6 ;  /* 0xff800000a1a17808 */ /* 0x000fe20007000000 */
[-CC-:B------:R-:W-:Y:S01]  /*191a0*/  FFMA.FTZ R187, R187, R2.reuse, -R0.reuse ;  /* 0x00000002bbbb7223 */ /* 0x180fe20000010800 */
[----:B------:R-:W-:Y:S01]  /*191b0*/  ISETP.GT.AND P6, PT, R183, 0x18, P4 ;  /* 0x00000018b700780c */ /* 0x000fe200027c4270 */
        /* <DEDUP_REMOVED lines=8> */
[-CC-:B------:R-:W-:Y:S01]  /*19240*/  FFMA.FTZ R171, R171, R2.reuse, -R0.reuse ;  /* 0x00000002abab7223 */ /* 0x180fe20000010800 */
[----:B------:R-:W-:Y:S01]  /*19250*/  ISETP.GT.AND P6, PT, R183, 0x20, P4 ;  /* 0x00000020b700780c */ /* 0x000fe200027c4270 */
[--C-:B------:R-:W-:Y:S01]  /*19260*/  FFMA.FTZ R173, R173, R2, -R0.reuse ;  /* 0x00000002adad7223 */ /* 0x100fe20000010800 */
[----:B------:R-:W-:Y:S01]  /*19270*/  FMNMX.FTZ R22, R163, R22, !PT ;  /* 0x00000016a3167209 */ /* 0x000fe20007810000 */
[-CC-:B------:R-:W-:Y:S01]  /*19280*/  FFMA.FTZ R175, R175, R2.reuse, -R0.reuse ;  /* 0x00000002afaf7223 */ /* 0x180fe20000010800 */
[----:B------:R-:W-:Y:S01]  /*19290*/  ISETP.LT.OR P6, PT, R189, 0x21, P6 ;  /* 0x00000021bd00780c */ /* 0x000fe200037c1670 */
[--C-:B------:R-:W-:Y:S01]  /*192a0*/  FFMA.FTZ R176, R176, R2, -R0.reuse ;  /* 0x00000002b0b07223 */ /* 0x100fe20000010800 */
[----:B------:R-:W-:Y:S01]  /*192b0*/  FMNMX.FTZ R22, R164, R22, !PT ;  /* 0x00000016a4167209 */ /* 0x000fe20007810000 */
[-CC-:B------:R-:W-:Y:S01]  /*192c0*/  FFMA.FTZ R179, R179, R2.reuse, -R0.reuse ;  /* 0x00000002b3b37223 */ /* 0x180fe20000010800 */
[----:B------:R-:W-:Y:S01]  /*192d0*/  FSEL R165, R165, -INF , !P6 ;  /* 0xff800000a5a57808 */ /* 0x000fe20007000000 */
[----:B------:R-:W-:Y:S01]  /*192e0*/  MUFU.EX2 R198, R155 ;  /* 0x0000009b00c67308 */ /* 0x000fe20000000800 */
[----:B------:R-:W-:Y:S01]  /*192f0*/  ISETP.GT.AND P6, PT, R183, 0x28, P4 ;  /* 0x00000028b700780c */ /* 0x000fe200027c4270 */
[----:B------:R-:W-:Y:S01]  /*19300*/  FFMA.FTZ R0, R180, R2, -R0 ;  /* 0x00000002b4007223 */ /* 0x000fe20000010800 */
[----:B------:R-:W-:-:S02]  /*19310*/  FMNMX.FTZ R22, R165, R22, !PT ;  /* 0x00000016a5167209 */ /* 0x000fc40007810000 */
[----:B------:R-:W-:Y:S02]  /*19320*/  ISETP.LT.OR P6, PT, R189, 0x29, P6 ;  /* 0x00000029bd00780c */ /* 0x000fe400037c1670 */
[----:B------:R-:W-:Y:S01]  /*19330*/  FMNMX.FTZ R22, R166, R22, !PT ;  /* 0x00000016a6167209 */ /* 0x000fe20007810000 */
[----:B------:R-:W-:Y:S01]  /*19340*/  MUFU.EX2 R157, R157 ;  /* 0x0000009d009d7308 */ /* 0x000fe20000000800 */
[----:B------:R-:W-:Y:S02]  /*19350*/  FSEL R168, R168, -INF , !P6 ;  /* 0xff800000a8a87808 */ /* 0x000fe40007000000 */
[----:B------:R-:W-:Y:S02]  /*19360*/  ISETP.GT.AND P6, PT, R183, 0x30, P4 ;  /* 0x00000030b700780c */ /* 0x000fe400027c4270 */
[----:B------:R-:W-:Y:S02]  /*19370*/  FMNMX.FTZ R22, R168, R22, !PT ;  /* 0x00000016a8167209 */ /* 0x000fe40007810000 */
[----:B------:R-:W-:Y:S01]  /*19380*/  ISETP.LT.OR P6, PT, R189, 0x31, P6 ;  /* 0x00000031bd00780c */ /* 0x000fe200037c1670 */
[----:B------:R-:W-:Y:S01]  /*19390*/  MUFU.EX2 R160, R160 ;  /* 0x000000a000a07308 */ /* 0x000fe20000000800 */
[----:B------:R-:W-:-:S02]  /*193a0*/  FMNMX.FTZ R22, R170, R22, !PT ;  /* 0x00000016aa167209 */ /* 0x000fc40007810000 */
[----:B------:R-:W-:Y:S02]  /*193b0*/  FSEL R172, R172, -INF , !P6 ;  /* 0xff800000acac7808 */ /* 0x000fe40007000000 */
[C---:B------:R-:W-:Y:S02]  /*193c0*/  ISETP.GT.AND P6, PT, R183.reuse, 0x31, P4 ;  /* 0x00000031b700780c */ /* 0x040fe400027c4270 */
[----:B------:R-:W-:Y:S01]  /*193d0*/  ISETP.GT.AND P4, PT, R183, 0x39, P4 ;  /* 0x00000039b700780c */ /* 0x000fe20002784270 */
[----:B------:R-:W0:Y:S01]  /*193e0*/  MUFU.EX2 R186, R186 ;  /* 0x000000ba00ba7308 */ /* 0x000e220000000800 */
[----:B------:R-:W-:Y:S02]  /*193f0*/  ISETP.LT.OR P6, PT, R189, 0x32, P6 ;  /* 0x00000032bd00780c */ /* 0x000fe400037c1670 */
[----:B------:R-:W-:Y:S02]  /*19400*/  FMNMX.FTZ R22, R172, R22, !PT ;  /* 0x00000016ac167209 */ /* 0x000fe40007810000 */
[----:B------:R-:W-:-:S02]  /*19410*/  FSEL R174, R174, -INF , !P6 ;  /* 0xff800000aeae7808 */ /* 0x000fc40007000000 */
[----:B------:R-:W-:Y:S01]  /*19420*/  ISETP.LT.OR P4, PT, R189, 0x3a, P4 ;  /* 0x0000003abd00780c */ /* 0x000fe20002781670 */
[----:B------:R-:W-:Y:S01]  /*19430*/  MUFU.EX2 R187, R187 ;  /* 0x000000bb00bb7308 */ /* 0x000fe20000000800 */
[----:B------:R-:W-:Y:S02]  /*19440*/  FMNMX.FTZ R22, R174, R22, !PT ;  /* 0x00000016ae167209 */ /* 0x000fe40007810000 */
[----:B------:R-:W-:Y:S02]  /*19450*/  FSEL R178, R178, -INF , !P4 ;  /* 0xff800000b2b27808 */ /* 0x000fe40006000000 */
[----:B------:R-:W-:-:S03]  /*19460*/  FMNMX.FTZ R22, R177, R22, !PT ;  /* 0x00000016b1167209 */ /* 0x000fc60007810000 */
[----:B------:R-:W1:Y:S01]  /*19470*/  MUFU.EX2 R188, R188 ;  /* 0x000000bc00bc7308 */ /* 0x000e620000000800 */
[----:B------:R-:W-:Y:S02]  /*19480*/  FMNMX.FTZ R159, R178, R22, !PT ;  /* 0x00000016b29f7209 */ /* 0x000fe40007810000 */
[----:B0-----:R-:W-:-:S03]  /*19490*/  F2FP.BF16.F32.PACK_AB R192, R186, R160 ;  /* 0x000000a0bac0723e */ /* 0x001fc600000010ff */
[----:B------:R-:W0:Y:S02]  /*194a0*/  SHFL.BFLY PT, R22, R159, 0x2, 0x1f ;  /* 0x0c401f009f167f89 */ /* 0x000e2400000e0000 */
[----:B------:R-:W-:Y:S08]  /*194b0*/  MUFU.EX2 R167, R167 ;  /* 0x000000a700a77308 */ /* 0x000ff00000000800 */
[----:B------:R-:W-:Y:S01]  /*194c0*/  MUFU.EX2 R169, R169 ;  /* 0x000000a900a97308 */ /* 0x000fe20000000800 */
[----:B-1----:R-:W-:-:S07]  /*194d0*/  F2FP.BF16.F32.PACK_AB R194, R188, R187 ;  /* 0x000000bbbcc2723e */ /* 0x002fce00000010ff */
[----:B------:R-:W-:Y:S01]  /*194e0*/  MUFU.EX2 R171, R171 ;  /* 0x000000ab00ab7308 */ /* 0x000fe20000000800 */
[----:B0-----:R-:W-:-:S07]  /*194f0*/  FMNMX.FTZ R159, R159, R22, !PT ;  /* 0x000000169f9f7209 */ /* 0x001fce0007810000 */
[----:B------:R-:W0:Y:S01]  /*19500*/  MUFU.EX2 R173, R173 ;  /* 0x000000ad00ad7308 */ /* 0x000e220000000800 */
[----:B------:R-:W1:Y:S07]  /*19510*/  SHFL.BFLY PT, R22, R159, 0x1, 0x1f ;  /* 0x0c201f009f167f89 */ /* 0x000e6e00000e0000 */
[----:B------:R-:W-:Y:S08]  /*19520*/  MUFU.EX2 R175, R175 ;  /* 0x000000af00af7308 */ /* 0x000ff00000000800 */
[----:B------:R-:W-:Y:S01]  /*19530*/  MUFU.EX2 R176, R176 ;  /* 0x000000b000b07308 */ /* 0x000fe20000000800 */
[----:B0-----:R-:W-:-:S07]  /*19540*/  F2FP.BF16.F32.PACK_AB R190, R173, R171 ;  /* 0x000000abadbe723e */ /* 0x001fce00000010ff */
[----:B------:R-:W-:Y:S01]  /*19550*/  MUFU.EX2 R179, R179 ;  /* 0x000000b300b37308 */ /* 0x000fe20000000800 */
[----:B-1----:R-:W-:-:S04]  /*19560*/  FMNMX.FTZ R155, R159, R22, !PT ;  /* 0x000000169f9b7209 */ /* 0x002fc80007810000 */
[----:B------:R-:W-:-:S03]  /*19570*/  FSETP.NEU.FTZ.AND P4, PT, R155, -INF , PT ;  /* 0xff8000009b00780b */ /* 0x000fc60003f9d000 */
[----:B------:R0:W1:Y:S02]  /*19580*/  MUFU.EX2 R22, R0 ;  /* 0x0000000000167308 */ /* 0x0000640000000800 */
[----:B0-----:R-:W-:-:S05]  /*19590*/  FMUL.FTZ R0, R155, R2 ;  /* 0x000000029b007220 */ /* 0x001fca0000410000 */
[----:B------:R-:W-:Y:S01]  /*195a0*/  FSEL R3, R0, RZ, P4 ;  /* 0x000000ff00037208 */ /* 0x000fe20002000000 */
[----:B------:R-:W-:Y:S01]  /*195b0*/  FFMA.FTZ R0, R152, R227, R196 ;  /* 0x000000e398007223 */ /* 0x000fe200000100c4 */
[----:B------:R-:W-:-:S03]  /*195c0*/  F2FP.BF16.F32.PACK_AB R196, R184, R196 ;  /* 0x000000c4b8c4723e */ /* 0x000fc600000010ff */
[----:B------:R-:W-:Y:S01]  /*195d0*/  FADD.FTZ R0, R184, R0 ;  /* 0x00000000b8007221 */ /* 0x000fe20000010000 */
[-CC-:B------:R-:W-:Y:S01]  /*195e0*/  FFMA.FTZ R153, R153, R2.reuse, -R3.reuse ;  /* 0x0000000299997223 */ /* 0x180fe20000010803 */
[-CC-:B------:R-:W-:Y:S01]  /*195f0*/  FFMA.FTZ R154, R154, R2.reuse, -R3.reuse ;  /* 0x000000029a9a7223 */ /* 0x180fe20000010803 */
[--C-:B------:R-:W-:Y:S01]  /*19600*/  FFMA.FTZ R156, R156, R2, -R3.reuse ;  /* 0x000000029c9c7223 */ /* 0x100fe20000010803 */
[----:B------:R-:W-:Y:S01]  /*19610*/  FADD.FTZ R0, R198, R0 ;  /* 0x00000000c6007221 */ /* 0x000fe20000010000 */
[----:B------:R-:W-:Y:S01]  /*19620*/  F2FP.BF16.F32.PACK_AB R198, R157, R198 ;  /* 0x000000c69dc6723e */ /* 0x000fe200000010ff */
[-CC-:B------:R-:W-:Y:S01]  /*19630*/  FFMA.FTZ R185, R185, R2.reuse, -R3.reuse ;  /* 0x00000002b9b97223 */ /* 0x180fe20000010803 */
[----:B------:R-:W-:Y:S01]  /*19640*/  MUFU.EX2 R153, R153 ;  /* 0x0000009900997308 */ /* 0x000fe20000000800 */
[----:B------:R-:W-:Y:S01]  /*19650*/  FADD.FTZ R0, R157, R0 ;  /* 0x000000009d007221 */ /* 0x000fe20000010000 */
[----:B------:R-:W-:Y:S01]  /*19660*/  FSEL R157, R155, RZ, P4 ;  /* 0x000000ff9b9d7208 */ /* 0x000fe20002000000 */
[-CC-:B------:R-:W-:Y:S01]  /*19670*/  FFMA.FTZ R161, R161, R2.reuse, -R3.reuse ;  /* 0x00000002a1a17223 */ /* 0x180fe20000010803 */
[-CC-:B------:R-:W-:Y:S01]  /*19680*/  FFMA.FTZ R162, R162, R2.reuse, -R3.reuse ;  /* 0x00000002a2a27223 */ /* 0x180fe20000010803 */
[----:B------:R-:W-:Y:S01]  /*19690*/  FADD.FTZ R0, R160, R0 ;  /* 0x00000000a0007221 */ /* 0x000fe20000010000 */
[-CC-:B------:R-:W-:Y:S01]  /*196a0*/  FFMA.FTZ R163, R163, R2.reuse, -R3.reuse ;  /* 0x00000002a3a37223 */ /* 0x180fe20000010803 */
[----:B------:R-:W-:Y:S01]  /*196b0*/  FADD.FTZ R157, -R157, R4 ;  /* 0x000000049d9d7221 */ /* 0x000fe20000010100 */
[----:B------:R-:W-:Y:S01]  /*196c0*/  MUFU.EX2 R154, R154 ;  /* 0x0000009a009a7308 */ /* 0x000fe20000000800 */
[----:B------:R-:W-:Y:S01]  /*196d0*/  FADD.FTZ R0, R186, R0 ;  /* 0x00000000ba007221 */ /* 0x000fe20000010000 */
[-CC-:B------:R-:W-:Y:S01]  /*196e0*/  FFMA.FTZ R164, R164, R2.reuse, -R3.reuse ;  /* 0x00000002a4a47223 */ /* 0x180fe20000010803 */
[-C--:B------:R-:W-:Y:S01]  /*196f0*/  FMUL.FTZ R157, R157, R2.reuse ;  /* 0x000000029d9d7220 */ /* 0x080fe20000410000 */
[-CC-:B------:R-:W-:Y:S01]  /*19700*/  FFMA.FTZ R165, R165, R2.reuse, -R3.reuse ;  /* 0x00000002a5a57223 */ /* 0x180fe20000010803 */
[----:B------:R-:W-:Y:S01]  /*19710*/  FADD.FTZ R4, R187, R0 ;  /* 0x00000000bb047221 */ /* 0x000fe20000010000 */
[-CC-:B------:R-:W-:Y:S01]  /*19720*/  FFMA.FTZ R166, R166, R2.reuse, -R3.reuse ;  /* 0x00000002a6a67223 */ /* 0x180fe20000010803 */
[-CC-:B------:R-:W-:Y:S01]  /*19730*/  FFMA.FTZ R168, R168, R2.reuse, -R3.reuse ;  /* 0x00000002a8a87223 */ /* 0x180fe20000010803 */
[----:B------:R-:W0:Y:S01]  /*19740*/  MUFU.EX2 R0, R157 ;  /* 0x0000009d00007308 */ /* 0x000e220000000800 */
[-CC-:B------:R-:W-:Y:S01]  /*19750*/  FFMA.FTZ R170, R170, R2.reuse, -R3.reuse ;  /* 0x00000002aaaa7223 */ /* 0x180fe20000010803 */
[-CC-:B------:R-:W-:Y:S01]  /*19760*/  FFMA.FTZ R172, R172, R2.reuse, -R3.reuse ;  /* 0x00000002acac7223 */ /* 0x180fe20000010803 */
[----:B------:R-:W-:Y:S01]  /*19770*/  FADD.FTZ R4, R188, R4 ;  /* 0x00000004bc047221 */ /* 0x000fe20000010000 */
[-CC-:B------:R-:W-:Y:S01]  /*19780*/  FFMA.FTZ R174, R174, R2.reuse, -R3.reuse ;  /* 0x00000002aeae7223 */ /* 0x180fe20000010803 */
[-CC-:B------:R-:W-:Y:S01]  /*19790*/  FFMA.FTZ R177, R177, R2.reuse, -R3.reuse ;  /* 0x00000002b1b17223 */ /* 0x180fe20000010803 */
[----:B------:R-:W-:Y:S01]  /*197a0*/  FFMA.FTZ R3, R178, R2, -R3 ;  /* 0x00000002b2037223 */ /* 0x000fe20000010803 */
[----:B------:R-:W-:Y:S01]  /*197b0*/  FADD.FTZ R4, R167, R4 ;  /* 0x00000004a7047221 */ /* 0x000fe20000010000 */
[----:B------:R-:W3:Y:S01]  /*197c0*/  MUFU.EX2 R156, R156 ;  /* 0x0000009c009c7308 */ /* 0x000ee20000000800 */
[C---:B--2---:R-:W-:Y:S01]  /*197d0*/  ISETP.GT.AND P4, PT, R5.reuse, R181, PT ;  /* 0x000000b50500720c */ /* 0x044fe20003f84270 */
[----:B------:R-:W-:-:S02]  /*197e0*/  VIADD R5, R5, 0xffffffff ;  /* 0xffffffff05057836 */ /* 0x000fc40000000000 */
[C---:B------:R-:W-:Y:S01]  /*197f0*/  FADD.FTZ R4, R169.reuse, R4 ;  /* 0x00000004a9047221 */ /* 0x040fe20000010000 */
[----:B-1----:R-:W-:Y:S02]  /*19800*/  F2FP.BF16.F32.PACK_AB R186, R22, R179 ;  /* 0x000000b316ba723e */ /* 0x002fe400000010ff */
[----:B------:R-:W-:Y:S01]  /*19810*/  F2FP.BF16.F32.PACK_AB R188, R169, R167 ;  /* 0x000000a7a9bc723e */ /* 0x000fe200000010ff */
[----:B------:R-:W-:Y:S01]  /*19820*/  FADD.FTZ R4, R171, R4 ;  /* 0x00000004ab047221 */ /* 0x000fe20000010000 */
[----:B------:R-:W1:Y:S01]  /*19830*/  MUFU.EX2 R185, R185 ;  /* 0x000000b900b97308 */ /* 0x000e620000000800 */
[----:B0-----:R-:W-:Y:S01]  /*19840*/  FFMA.FTZ R226, R0, R226, R153 ;  /* 0x000000e200e27223 */ /* 0x001fe20000010099 */
[----:B------:R-:W-:Y:S01]  /*19850*/  F2FP.BF16.F32.PACK_AB R184, R176, R175 ;  /* 0x000000afb0b8723e */ /* 0x000fe200000010ff */
[----:B------:R-:W-:Y:S01]  /*19860*/  FADD.FTZ R4, R173, R4 ;  /* 0x00000004ad047221 */ /* 0x000fe20000010000 */
[C---:B------:R-:W-:Y:S01]  /*19870*/  F2FP.BF16.F32.PACK_AB R197, R154.reuse, R153 ;  /* 0x000000999ac5723e */ /* 0x040fe200000010ff */
[----:B------:R-:W-:-:S02]  /*19880*/  FADD.FTZ R226, R154, R226 ;  /* 0x000000e29ae27221 */ /* 0x000fc40000010000 */
[----:B------:R-:W-:Y:S01]  /*19890*/  FADD.FTZ R4, R175, R4 ;  /* 0x00000004af047221 */ /* 0x000fe20000010000 */
[----:B------:R-:W0:Y:S01]  /*198a0*/  MUFU.EX2 R161, R161 ;  /* 0x000000a100a17308 */ /* 0x000e220000000800 */
[----:B---3--:R-:W-:Y:S02]  /*198b0*/  FADD.FTZ R226, R156, R226 ;  /* 0x000000e29ce27221 */ /* 0x008fe40000010000 */
[----:B------:R-:W-:-:S04]  /*198c0*/  FADD.FTZ R4, R176, R4 ;  /* 0x00000004b0047221 */ /* 0x000fc80000010000 */
[----:B------:R-:W-:Y:S01]  /*198d0*/  FADD.FTZ R4, R179, R4 ;  /* 0x00000004b3047221 */ /* 0x000fe20000010000 */
[----:B------:R-:W2:Y:S01]  /*198e0*/  MUFU.EX2 R162, R162 ;  /* 0x000000a200a27308 */ /* 0x000ea20000000800 */
[C---:B-1----:R-:W-:Y:S01]  /*198f0*/  FADD.FTZ R226, R185.reuse, R226 ;  /* 0x000000e2b9e27221 */ /* 0x042fe20000010000 */
[----:B------:R-:W-:Y:S01]  /*19900*/  F2FP.BF16.F32.PACK_AB R199, R185, R156 ;  /* 0x0000009cb9c7723e */ /* 0x000fe200000010ff */
[----:B------:R-:W-:Y:S01]  /*19910*/  FADD.FTZ R227, R22, R4 ;  /* 0x0000000416e37221 */ /* 0x000fe20000010000 */
[----:B------:R-:W-:Y:S02]  /*19920*/  IMAD.MOV.U32 R22, RZ, RZ, R232 ;  /* 0x000000ffff167224 */ /* 0x000fe400078e00e8 */
[----:B------:R-:W-:Y:S02]  /*19930*/  IMAD.MOV.U32 R4, RZ, RZ, R155 ;  /* 0x000000ffff047224 */ /* 0x000fe400078e009b */
        /* <DEDUP_REMOVED lines=24> */
[----:B------:R-:W-:-:S03]  /*19ac0*/  F2FP.BF16.F32.PACK_AB R185, R174, R172 ;  /* 0x000000acaeb9723e */ /* 0x000fc600000010ff */
[----:B--2---:R-:W-:-:S04]  /*19ad0*/  FADD.FTZ R226, R177, R226 ;  /* 0x000000e2b1e27221 */ /* 0x004fc80000010000 */
[C---:B-1----:R-:W-:Y:S01]  /*19ae0*/  FADD.FTZ R226, R3.reuse, R226 ;  /* 0x000000e203e27221 */ /* 0x042fe20000010000 */
[----:B------:R-:W-:Y:S01]  /*19af0*/  F2FP.BF16.F32.PACK_AB R187, R3, R177 ;  /* 0x000000b103bb723e */ /* 0x000fe200000010ff */
[----:B------:R-:W-:Y:S01]  /*19b00*/  IMAD.MOV.U32 R3, RZ, RZ, R158 ;  /* 0x000000ffff037224 */ /* 0x000fe200078e009e */
[----:B------:R-:W-:Y:S06]  /*19b10*/  @P4 BRA `(.L_x_1755) ;  /* 0xffffffd000504947 */ /* 0x000fec000383ffff */
[----:B------:R-:W-:Y:S05]  /*19b20*/  BSYNC B1 ;  /* 0x0000000000017941 */ /* 0x000fea0003800000 */
.L_x_1736:
[----:B------:R-:W-:Y:S02]  /*19b30*/  IMAD.MOV.U32 R4, RZ, RZ, R155 ;  /* 0x000000ffff047224 */ /* 0x000fe400078e009b */
[----:B------:R-:W-:Y:S02]  /*19b40*/  IMAD.MOV.U32 R3, RZ, RZ, R158 ;  /* 0x000000ffff037224 */ /* 0x000fe400078e009e */
[----:B------:R-:W-:Y:S02]  /*19b50*/  IMAD.MOV.U32 R22, RZ, RZ, R232 ;  /* 0x000000ffff167224 */ /* 0x000fe400078e00e8 */
[----:B------:R-:W-:-:S07]  /*19b60*/  IMAD.MOV.U32 R218, RZ, RZ, R231 ;  /* 0x000000ffffda7224 */ /* 0x000fce00078e00e7 */
.L_x_1735:
[----:B------:R-:W-:Y:S05]  /*19b70*/  BSYNC B0 ;  /* 0x0000000000007941 */ /* 0x000fea0003800000 */
.L_x_1734:
[----:B------:R-:W2:Y:S01]  /*19b80*/  LDL R154, [R1+0x14] ;  /* 0x00001400019a7983 */ /* 0x000ea20000100800 */
[----:B------:R-:W0:Y:S01]  /*19b90*/  LDC R153, c[0x0][0x448] ;  /* 0x00011200ff997b82 */ /* 0x000e220000000800 */
[----:B------:R-:W-:-:S07]  /*19ba0*/  ULDC UR4, c[0x0][0x9dc] ;  /* 0x0002770000047ab9 */ /* 0x000fce0000000800 */
[----:B------:R-:W1:Y:S01]  /*19bb0*/  LDC R157, c[0x0][0x9e4] ;  /* 0x00027900ff9d7b82 */ /* 0x000e620000000800 */
[----:B0-----:R-:W-:Y:S02]  /*19bc0*/  ISETP.NE.AND P5, PT, R153, 0x1, PT ;  /* 0x000000019900780c */ /* 0x001fe40003fa5270 */
[----:B-1----:R-:W-:-:S11]  /*19bd0*/  ISETP.GE.AND P6, PT, R157, 0x1, PT ;  /* 0x000000019d00780c */ /* 0x002fd60003fc6270 */
[----:B------:R-:W0:Y:S08]  /*19be0*/  @P5 LDC R155, c[0x0][0x44c] ;  /* 0x00011300ff9b5b82 */ /* 0x000e300000000800 */
[----:B------:R-:W1:Y:S01]  /*19bf0*/  @P5 LDC R153, c[0x0][0x450] ;  /* 0x00011400ff995b82 */ /* 0x000e620000000800 */
[----:B--2---:R-:W-:-:S04]  /*19c00*/  VIADD R154, R154, 0x7f ;  /* 0x0000007f9a9a7836 */ /* 0x004fc80000000000 */
[----:B0-----:R-:W-:-:S05]  /*19c10*/  @P5 IMAD.HI.U32 R155, R154, R155, RZ ;  /* 0x0000009b9a9b5227 */ /* 0x001fca00078e00ff */
[----:B-1----:R-:W-:Y:S02]  /*19c20*/  @P5 SHF.R.U32.HI R154, RZ, R153, R155 ;  /* 0x00000099ff9a5219 */ /* 0x002fe4000001169b */
[----:B------:R-:W-:-:S05]  /*19c30*/  IADD3 R153, R220, 0x1, -R219 ;  /* 0x00000001dc997810 */ /* 0x000fca0007ffe8db */
[----:B------:R-:W-:-:S04]  /*19c40*/  IMAD.IADD R154, R153, 0x1, R154 ;  /* 0x00000001999a7824 */ /* 0x000fc800078e029a */
[----:B------:R-:W-:Y:S01]  /*19c50*/  VIADD R153, R154, -UR4 ;  /* 0x800000049a997c36 */ /* 0x000fe20008000000 */
[----:B------:R-:W-:Y:S06]  /*19c60*/  @!P6 BRA `(.L_x_1756) ;  /* 0x000000000048e947 */ /* 0x000fec0003800000 */
[----:B------:R-:W-:Y:S01]  /*19c70*/  IMAD.MOV.U32 R156, RZ, RZ, R154 ;  /* 0x000000ffff9c7224 */ /* 0x000fe200078e009a */
[----:B------:R-:W-:Y:S04]  /*19c80*/  BSSY B0, `(.L_x_1757) ;  /* 0x000000e000007945 */ /* 0x000fe80003800000 */
        /* <DEDUP_REMOVED lines=9> */
.L_x_1758:
[----:B------:R-:W-:-:S13]  /*19d20*/  ISETP.NE.AND P2, PT, R157, 0x1, PT ;  /* 0x000000019d00780c */ /* 0x000fda0003f45270 */
[----:B------:R-:W0:Y:S02]  /*19d30*/  @P2 LDC.64 R154, c[0x0][0x9e8] ;  /* 0x00027a00ff9a2b82 */ /* 0x000e240000000a00 */
[----:B0-----:R-:W-:-:S05]  /*19d40*/  @P2 IMAD.HI.U32 R154, R156, R154, RZ ;  /* 0x0000009a9c9a2227 */ /* 0x001fca00078e00ff */
[----:B------:R-:W-:-:S07]  /*19d50*/  @P2 SHF.R.U32.HI R156, RZ, R155, R154 ;  /* 0x0000009bff9c2219 */ /* 0x000fce000001169a */
.L_x_1759:
[----:B------:R-:W-:Y:S05]  /*19d60*/  BSYNC B0 ;  /* 0x0000000000007941 */ /* 0x000fea0003800000 */
.L_x_1757:
[----:B------:R-:W-:-:S05]  /*19d70*/  IMAD R156, R156, R157, RZ ;  /* 0x0000009d9c9c7224 */ /* 0x000fca00078e02ff */
[----:B------:R-:W-:-:S07]  /*19d80*/  VIMNMX R153, R153, R156, !PT ;  /* 0x0000009c99997248 */ /* 0x000fce0007fe0100 */
.L_x_1756:
[----:B------:R-:W2:Y:S01]  /*19d90*/  LDL R155, [R1+0x38] ;  /* 0x00003800019b7983 */ /* 0x000ea20000100800 */
[----:B------:R-:W-:Y:S01]  /*19da0*/  VIADD R153, R153, 0x3f ;  /* 0x0000003f99997836 */ /* 0x000fe20000000000 */
[----:B------:R-:W-:Y:S04]  /*19db0*/  BSSY B0, `(.L_x_1760) ;  /* 0x000024f000007945 */ /* 0x000fe80003800000 */
[----:B------:R-:W-:-:S04]  /*19dc0*/  SHF.R.S32.HI R154, RZ, 0x1f, R153 ;  /* 0x0000001fff9a7819 */ /* 0x000fc80000011499 */
[----:B------:R-:W-:-:S04]  /*19dd0*/  LEA.HI R154, R154, R153, RZ, 0x6 ;  /* 0x000000999a9a7211 */ /* 0x000fc800078f30ff */
[----:B------:R-:W-:-:S04]  /*19de0*/  SHF.R.S32.HI R154, RZ, 0x6, R154 ;  /* 0x00000006ff9a7819 */ /* 0x000fc8000001149a */
[----:B--2---:R-:W-:-:S04]  /*19df0*/  VIMNMX R155, R155, R154, !PT ;  /* 0x0000009a9b9b7248 */ /* 0x004fc80007fe0100 */
[----:B------:R-:W-:Y:S01]  /*19e00*/  ISETP.GE.AND P2, PT, R5, R155, PT ;  /* 0x0000009b0500720c */ /* 0x000fe20003f46270 */
[----:B------:R0:W-:-:S12]  /*19e10*/  STL [R1+0x18], R155 ;  /* 0x0000189b01007387 */ /* 0x0001d80000100800 */
[----:B0-----:R-:W-:Y:S05]  /*19e20*/  @!P2 BRA `(.L_x_1761) ;  /* 0x00000024001ca947 */ /* 0x001fea0003800000 */
[----:B------:R-:W-:Y:S01]  /*19e30*/  BSSY B1, `(.L_x_1762) ;  /* 0x0000245000017945 */ /* 0x000fe20003800000 */
[----:B------:R-:W-:Y:S02]  /*19e40*/  IMAD.MOV.U32 R232, RZ, RZ, R5 ;  /* 0x000000ffffe87224 */ /* 0x000fe400078e0005 */
[----:B------:R-:W-:Y:S02]  /*19e50*/  IMAD.MOV.U32 R229, RZ, RZ, R4 ;  /* 0x000000ffffe57224 */ /* 0x000fe400078e0004 */
[----:B------:R-:W-:Y:S02]  /*19e60*/  IMAD.MOV.U32 R228, RZ, RZ, R3 ;  /* 0x000000ffffe47224 */ /* 0x000fe400078e0003 */
[----:B------:R-:W-:Y:S02]  /*19e70*/  IMAD.MOV.U32 R231, RZ, RZ, R218 ;  /* 0x000000ffffe77224 */ /* 0x000fe400078e00da */
[----:B------:R-:W-:-:S07]  /*19e80*/  IMAD.MOV.U32 R5, RZ, RZ, R22 ;  /* 0x000000ffff057224 */ /* 0x000fce00078e0016 */
.L_x_1773:
[----:B------:R-:W-:-:S05]  /*19e90*/  VIADD R22, R5, 0x1 ;  /* 0x0000000105167836 */ /* 0x000fca0000000000 */
[----:B------:R-:W-:-:S04]  /*19ea0*/  ISETP.NE.AND P2, PT, R22, 0x2, PT ;  /* 0x000000021600780c */ /* 0x000fc80003f45270 */
[----:B------:R-:W-:Y:S02]  /*19eb0*/  SEL R218, RZ, 0x1, P2 ;  /* 0x00000001ffda7807 */ /* 0x000fe40001000000 */
[----:B------:R-:W-:Y:S02]  /*19ec0*/  SEL R22, R22, RZ, P2 ;  /* 0x000000ff16167207 */ /* 0x000fe40001000000 */
[----:B------:R-:W-:Y:S01]  /*19ed0*/  LOP3.LUT R218, R231, R218, RZ, 0x3c, !PT ;  /* 0x000000dae7da7212 */ /* 0x000fe200078e3cff */
[----:B------:R-:W-:Y:S06]  /*19ee0*/  @!P0 BRA `(.L_x_1763) ;  /* 0x0000000000048947 */ /* 0x000fec0003800000 */
[----:B------:R-:W-:Y:S01]  /*19ef0*/  BPT.TRAP 0x1 ;  /* 0x000000040000795c */ /* 0x000fe20000300000 */
.L_x_1763:
[----:B------:R-:W-:Y:S01]  /*19f00*/  IMAD R2, R22, 0x8, R16 ;  /* 0x0000000816027824 */ /* 0x000fe200078e0210 */
[----:B------:R-:W-:-:S04]  /*19f10*/  SHF.L.U32 R3, R218, 0x1f, RZ ;  /* 0x0000001fda037819 */ /* 0x000fc800000006ff */
[----:B------:R0:W1:Y:S01]  /*19f20*/  SYNCS.PHASECHK.TRANS64.TRYWAIT P2, [R2+URZ+0x30830], R3 ;  /* 0x03083003020075a7 */ /* 0x000062000804017f */
[----:B------:R-:W-:Y:S05]  /*19f30*/  @!P0 BRA `(.L_x_1764) ;  /* 0x0000000000048947 */ /* 0x000fea0003800000 */
[----:B------:R-:W-:Y:S01]  /*19f40*/  BPT.TRAP 0x1 ;  /* 0x000000040000795c */ /* 0x000fe20000300000 */
.L_x_1764:
[----:B------:R-:W-:Y:S01]  /*19f50*/  IMAD R4, R22, 0x800, R237 ;  /* 0x0000080016047824 */ /* 0x000fe200078e02ed */
[----:B------:R-:W-:Y:S03]  /*19f60*/  BSSY B2, `(.L_x_1765) ;  /* 0x0000006000027945 */ /* 0x000fe60003800000 */
[C---:B------:R-:W-:Y:S02]  /*19f70*/  VIADD R154, R4.reuse, 0x2 ;  /* 0x00000002049a7836 */ /* 0x040fe40000000000 */
[----:B------:R-:W-:Y:S01]  /*19f80*/  VIADD R153, R4, 0x4 ;  /* 0x0000000404997836 */ /* 0x000fe20000000000 */
[----:B-1----:R-:W-:Y:S06]  /*19f90*/  @P2 BRA `(.L_x_1766) ;  /* 0x0000000000082947 */ /* 0x002fec0003800000 */
[----:B------:R-:W1:Y:S02]  /*19fa0*/  SYNCS.PHASECHK.TRANS64.TRYWAIT P2, [R2+URZ+0x30830], R3 ;  /* 0x03083003020075a7 */ /* 0x000e64000804017f */
[----:B-1----:R-:W-:Y:S05]  /*19fb0*/  @!P2 BRA `(.L_x_1767) ;  /* 0x000001640078a947 */ /* 0x002fea0003800000 */
.L_x_1766:
[----:B------:R-:W-:Y:S05]  /*19fc0*/  BSYNC B2 ;  /* 0x0000000000027941 */ /* 0x000fea0003800000 */
.L_x_1765:
[----:B------:R-:W-:Y:S01]  /*19fd0*/  R2UR UR4, R154 ;  /* 0x000000009a0472ca */ /* 0x000fe200000e0000 */
[----:B------:R-:W-:Y:S02]  /*19fe0*/  IMAD.MOV.U32 R154, RZ, RZ, R153 ;  /* 0x000000ffff9a7224 */ /* 0x000fe400078e0099 */
[-C--:B------:R-:W-:Y:S01]  /*19ff0*/  FMUL.FTZ R24, R24, R152.reuse ;  /* 0x0000009818187220 */ /* 0x080fe20000410000 */
[----:B01----:R-:W-:Y:S02]  /*1a000*/  IMAD.MOV.U32 R2, RZ, RZ, R4 ;  /* 0x000000ffff027224 */ /* 0x003fe400078e0004 */
[-C--:B------:R-:W-:Y:S01]  /*1a010*/  FMUL.FTZ R25, R25, R152.reuse ;  /* 0x0000009819197220 */ /* 0x080fe20000410000 */
[----:B------:R-:W-:Y:S01]  /*1a020*/  IMAD.MOV.U32 R3, RZ, RZ, 0x40000040 ;  /* 0x40000040ff037424 */ /* 0x000fe200078e00ff */
[----:B------:R-:W-:Y:S01]  /*1a030*/  R2UR UR8, R154 ;  /* 0x000000009a0872ca */ /* 0x000fe200000e0000 */
[----:B------:R-:W-:Y:S01]  /*1a040*/  VIADD R154, R4, 0x200 ;  /* 0x00000200049a7836 */ /* 0x000fe20000000000 */
[----:B------:R-:W-:Y:S01]  /*1a050*/  R2UR UR6, R2 ;  /* 0x00000000020672ca */ /* 0x000fe200000e0000 */
[----:B------:R-:W-:Y:S01]  /*1a060*/  VIADD R2, R4, 0x6 ;  /* 0x0000000604027836 */ /* 0x000fe20000000000 */
[----:B------:R-:W-:Y:S01]  /*1a070*/  R2UR UR11, R3 ;  /* 0x00000000030b72ca */ /* 0x000fe200000e0000 */
[----:B------:R-:W-:Y:S01]  /*1a080*/  IMAD.MOV.U32 R155, RZ, RZ, 0x40000040 ;  /* 0x40000040ff9b7424 */ /* 0x000fe200078e00ff */
[----:B------:R-:W-:Y:S01]  /*1a090*/  R2UR UR14, R154 ;  /* 0x000000009a0e72ca */ /* 0x000fe200000e0000 */
[----:B------:R-:W-:Y:S01]  /*1a0a0*/  VIADD R158, R4, 0x204 ;  /* 0x00000204049e7836 */ /* 0x000fe20000000000 */
[----:B------:R-:W-:Y:S01]  /*1a0b0*/  R2UR UR10, R2 ;  /* 0x00000000020a72ca */ /* 0x000fe200000e0000 */
[C---:B------:R-:W-:Y:S01]  /*1a0c0*/  VIADD R154, R4.reuse, 0x206 ;  /* 0x00000206049a7836 */ /* 0x040fe20000000000 */
[----:B------:R-:W-:Y:S01]  /*1a0d0*/  R2UR UR5, R155 ;  /* 0x000000009b0572ca */ /* 0x000fe200000e0000 */
[----:B------:R-:W-:Y:S01]  /*1a0e0*/  VIADD R156, R4, 0x202 ;  /* 0x00000202049c7836 */ /* 0x000fe20000000000 */
        /* <DEDUP_REMOVED lines=11> */
[----:B------:R-:W-:Y:S01]  /*1a1a0*/  IMAD.MOV.U32 R157, RZ, RZ, 0x40000040 ;  /* 0x40000040ff9d7424 */ /* 0x000fe200078e00ff */
[----:B------:R-:W-:Y:S01]  /*1a1b0*/  MOV R3, UR11 ;  /* 0x0000000b00037c02 */ /* 0x000fe20008000f00 */
[----:B------:R-:W-:Y:S01]  /*1a1c0*/  UMOV UR11, UR5 ;  /* 0x00000005000b7c82 */ /* 0x000fe20008000000 */
[----:B------:R-:W-:Y:S01]  /*1a1d0*/  MOV R2, UR10 ;  /* 0x0000000a00027c02 */ /* 0x000fe20008000f00 */
[----:B------:R-:W-:Y:S01]  /*1a1e0*/  UMOV UR10, UR4 ;  /* 0x00000004000a7c82 */ /* 0x000fe20008000000 */
[----:B------:R-:W-:Y:S01]  /*1a1f0*/  R2UR UR34, R156 ;  /* 0x000000009c2272ca */ /* 0x000fe200000e0000 */
[----:B------:R-:W-:Y:S01]  /*1a200*/  IMAD.MOV.U32 R159, RZ, RZ, 0x40000040 ;  /* 0x40000040ff9f7424 */ /* 0x000fe200078e00ff */
[----:B------:R-:W-:Y:S01]  /*1a210*/  R2UR UR42, R158 ;  /* 0x000000009e2a72ca */ /* 0x000fe200000e0000 */
[----:B------:R-:W-:Y:S01]  /*1a220*/  VIADD R158, R4, 0x602 ;  /* 0x00000602049e7836 */ /* 0x000fe20000000000 */
[----:B------:R-:W-:Y:S01]  /*1a230*/  R2UR UR46, R154 ;  /* 0x000000009a2e72ca */ /* 0x000fe200000e0000 */
[----:B------:R-:W-:Y:S01]  /*1a240*/  VIADD R156, R4, 0x604 ;  /* 0x00000604049c7836 */ /* 0x000fe20000000000 */
[----:B------:R-:W-:Y:S01]  /*1a250*/  R2UR UR4, R6 ;  /* 0x00000000060472ca */ /* 0x000fe200000e0000 */
[----:B------:R-:W-:Y:S01]  /*1a260*/  VIADD R154, R4, 0x606 ;  /* 0x00000606049a7836 */ /* 0x000fe20000000000 */
        /* <DEDUP_REMOVED lines=227> */
.L_x_1768:
[----:B------:R-:W-:Y:S01]  /*1b0a0*/  SHF.L.U32 R0, R231, 0x1f, RZ ;  /* 0x0000001fe7007819 */ /* 0x000fe200000006ff */
[----:B------:R-:W-:-:S04]  /*1b0b0*/  IMAD R231, R5, 0x8, R16 ;  /* 0x0000000805e77824 */ /* 0x000fc800078e0210 */
[----:B------:R0:W1:Y:S01]  /*1b0c0*/  SYNCS.PHASECHK.TRANS64.TRYWAIT P2, [R231+URZ+0x30850], R0 ;  /* 0x03085000e70075a7 */ /* 0x000062000804017f */
[----:B------:R-:W-:Y:S05]  /*1b0d0*/  @!P0 BRA `(.L_x_1769) ;  /* 0x0000000000048947 */ /* 0x000fea0003800000 */
[----:B------:R-:W-:Y:S01]  /*1b0e0*/  BPT.TRAP 0x1 ;  /* 0x000000040000795c */ /* 0x000fe20000300000 */
.L_x_1769:
[----:B------:R-:W-:Y:S04]  /*1b0f0*/  BSSY B2, `(.L_x_1770) ;  /* 0x0000004000027945 */ /* 0x000fe80003800000 */
[----:B-1----:R-:W-:Y:S05]  /*1b100*/  @P2 BRA `(.L_x_1771) ;  /* 0x0000000000082947 */ /* 0x002fea0003800000 */
[----:B------:R-:W1:Y:S02]  /*1b110*/  SYNCS.PHASECHK.TRANS64.TRYWAIT P2, [R231+URZ+0x30850], R0 ;  /* 0x03085000e70075a7 */ /* 0x000e64000804017f */
[----:B-1----:R-:W-:Y:S05]  /*1b120*/  @!P2 BRA `(.L_x_1772) ;  /* 0x000001540030a947 */ /* 0x002fea0003800000 */
.L_x_1771:
[----:B------:R-:W-:Y:S05]  /*1b130*/  BSYNC B2 ;  /* 0x0000000000027941 */ /* 0x000fea0003800000 */
.L_x_1770:
[----:B01----:R-:W-:Y:S01]  /*1b140*/  VIADD R0, R16, 0x400 ;  /* 0x0000040010007836 */ /* 0x003fe20000000000 */
[----:B------:R-:W-:Y:S01]  /*1b150*/  WARPGROUP.ARRIVE ;  /* 0x00000000000079c5 */ /* 0x000fe20000000000 */
[----:B------:R-:W-:Y:S01]  /*1b160*/  IMAD.MOV.U32 R3, RZ, RZ, 0x40000040 ;  /* 0x40000040ff037424 */ /* 0x000fe200078e00ff */
[----:B------:R-:W-:Y:S02]  /*1b170*/  ULDC UR4, c[0x0][0x9d8] ;  /* 0x0002760000047ab9 */ /* 0x000fe40000000800 */
[----:B------:R-:W-:Y:S02]  /*1b180*/  SHF.R.U32.HI R0, RZ, 0x4, R0 ;  /* 0x00000004ff007819 */ /* 0x000fe40000011600 */
[----:B------:R-:W-:Y:S01]  /*1b190*/  R2UR UR7, R3 ;  /* 0x00000000030772ca */ /* 0x000fe200000e0000 */
[----:B------:R-:W-:Y:S01]  /*1b1a0*/  IMAD.MOV.U32 R3, RZ, RZ, 0x40000040 ;  /* 0x40000040ff037424 */ /* 0x000fe200078e00ff */
[----:B------:R-:W-:-:S04]  /*1b1b0*/  LOP3.LUT R0, R0, 0x3fff, RZ, 0xc0, !PT ;  /* 0x00003fff00007812 */ /* 0x000fc800078ec0ff */
[----:B------:R-:W-:-:S05]  /*1b1c0*/  LOP3.LUT R0, R0, 0x2000000, RZ, 0xfc, !PT ;  /* 0x0200000000007812 */ /* 0x000fca00078efcff */
[----:B------:R-:W-:Y:S02]  /*1b1d0*/  IMAD R2, R5, 0x800, R0 ;  /* 0x0000080005027824 */ /* 0x000fe400078e0200 */
[----:B------:R-:W-:Y:S02]  /*1b1e0*/  IMAD.MOV.U32 R5, RZ, RZ, 0x40000040 ;  /* 0x40000040ff057424 */ /* 0x000fe400078e00ff */
[C---:B------:R-:W-:Y:S01]  /*1b1f0*/  VIADD R4, R2.reuse, 0x80 ;  /* 0x0000008002047836 */ /* 0x040fe20000000000 */
[----:B------:R-:W-:-:S13]  /*1b200*/  R2UR UR6, R2 ;  /* 0x00000000020672ca */ /* 0x000fda00000e0000 */
        /* <DEDUP_REMOVED lines=18> */
[----:B------:R-:W-:Y:S01]  /*1b330*/  FMUL.FTZ R0, R152, UR4 ;  /* 0x0000000498007c20 */ /* 0x000fe20008410000 */
[----:B------:R-:W-:Y:S01]  /*1b340*/  FMUL.FTZ R4, R153, UR4 ;  /* 0x0000000499047c20 */ /* 0x000fe20008410000 */
[----:B------:R-:W-:Y:S01]  /*1b350*/  FMUL.FTZ R153, R155, UR4 ;  /* 0x000000049b997c20 */ /* 0x000fe20008410000 */
[----:B------:R-:W-:-:S03]  /*1b360*/  FMUL.FTZ R155, R156, UR4 ;  /* 0x000000049c9b7c20 */ /* 0x000fc60008410000 */
[----:B------:R-:W0:Y:S01]  /*1b370*/  MUFU.TANH R0, R0 ;  /* 0x0000000000007308 */ /* 0x000e220000002400 */
[----:B------:R-:W-:Y:S01]  /*1b380*/  FMUL.FTZ R157, R157, UR4 ;  /* 0x000000049d9d7c20 */ /* 0x000fe20008410000 */
[----:B------:R-:W-:Y:S01]  /*1b390*/  FMUL.FTZ R5, R154, UR4 ;  /* 0x000000049a057c20 */ /* 0x000fe20008410000 */
[----:B------:R-:W-:-:S05]  /*1b3a0*/  FMUL.FTZ R154, R158, UR4 ;  /* 0x000000049e9a7c20 */ /* 0x000fca0008410000 */
[----:B------:R-:W1:Y:S01]  /*1b3b0*/  MUFU.TANH R4, R4 ;  /* 0x0000000400047308 */ /* 0x000e620000002400 */
[----:B------:R-:W-:Y:S01]  /*1b3c0*/  FMUL.FTZ R158, R160, UR4 ;  /* 0x00000004a09e7c20 */ /* 0x000fe20008410000 */
[----:B------:R-:W-:-:S06]  /*1b3d0*/  FMUL.FTZ R156, R159, UR4 ;  /* 0x000000049f9c7c20 */ /* 0x000fcc0008410000 */
[----:B------:R-:W2:Y:S01]  /*1b3e0*/  MUFU.TANH R155, R155 ;  /* 0x0000009b009b7308 */ /* 0x000ea20000002400 */
[----:B------:R-:W-:Y:S01]  /*1b3f0*/  FMUL.FTZ R159, R161, UR4 ;  /* 0x00000004a19f7c20 */ /* 0x000fe20008410000 */
[----:B0-----:R-:W-:-:S06]  /*1b400*/  FMNMX.FTZ R2, R0, R228, !PT ;  /* 0x000000e400027209 */ /* 0x001fcc0007810000 */
[----:B------:R-:W0:Y:S01]  /*1b410*/  MUFU.TANH R157, R157 ;  /* 0x0000009d009d7308 */ /* 0x000e220000002400 */
[----:B------:R-:W-:Y:S01]  /*1b420*/  FMUL.FTZ R160, R164, UR4 ;  /* 0x00000004a4a07c20 */ /* 0x000fe20008410000 */
[----:B-1----:R-:W-:-:S06]  /*1b430*/  FMNMX.FTZ R2, R4, R2, !PT ;  /* 0x0000000204027209 */ /* 0x002fcc0007810000 */
[----:B------:R-:W1:Y:S01]  /*1b440*/  MUFU.TANH R158, R158 ;  /* 0x0000009e009e7308 */ /* 0x000e620000002400 */
[----:B------:R-:W-:Y:S01]  /*1b450*/  FMUL.FTZ R161, R165, UR4 ;  /* 0x00000004a5a17c20 */ /* 0x000fe20008410000 */
[----:B--2---:R-:W-:-:S06]  /*1b460*/  FMNMX.FTZ R2, R155, R2, !PT ;  /* 0x000000029b027209 */ /* 0x004fcc0007810000 */
        /* <DEDUP_REMOVED lines=10> */
[----:B------:R-:W-:Y:S02]  /*1b510*/  WARPGROUP.DEPBAR.LE gsb0, 0x0 ;  /* 0x00008000000079c5 */ /* 0x000fe40000010000 */
[----:B------:R-:W-:-:S06]  /*1b520*/  WARPGROUP.ARRIVE ;  /* 0x00000000000079c5 */ /* 0x000fcc0000000000 */
[----:B------:R-:W-:Y:S01]  /*1b530*/  HGMMA.64x256x16.F32.BF16 R24, R184, gdesc[UR4].tnspB, R24, gsb0 ;  /* 0x43e00004b8187df0 */ /* 0x000fe20008001818 */
[----:B------:R-:W3:Y:S01]  /*1b540*/  MUFU.TANH R165, R165 ;  /* 0x000000a500a57308 */ /* 0x000ee20000002400 */
[----:B------:R-:W-:Y:S01]  /*1b550*/  FMUL.FTZ R169, R173, UR4 ;  /* 0x00000004ada97c20 */ /* 0x000fe20008410000 */
[----:B0-----:R-:W-:Y:S01]  /*1b560*/  FMNMX.FTZ R2, R160, R2, !PT ;  /* 0x00000002a0027209 */ /* 0x001fe20007810000 */
[----:B------:R-:W-:-:S05]  /*1b570*/  FMUL.FTZ R172, R176, UR4 ;  /* 0x00000004b0ac7c20 */ /* 0x000fca0008410000 */
[----:B------:R-:W0:Y:S01]  /*1b580*/  MUFU.TANH R168, R168 ;  /* 0x000000a800a87308 */ /* 0x000e220000002400 */
[----:B-1----:R-:W-:Y:S01]  /*1b590*/  FMNMX.FTZ R2, R161, R2, !PT ;  /* 0x00000002a1027209 */ /* 0x002fe20007810000 */
[----:B------:R-:W-:-:S06]  /*1b5a0*/  FMUL.FTZ R176, R177, UR4 ;  /* 0x00000004b1b07c20 */ /* 0x000fcc0008410000 */
[----:B------:R-:W1:Y:S01]  /*1b5b0*/  MUFU.TANH R169, R169 ;  /* 0x000000a900a97308 */ /* 0x000e620000002400 */
[----:B--2---:R-:W-:Y:S01]  /*1b5c0*/  FMNMX.FTZ R2, R164, R2, !PT ;  /* 0x00000002a4027209 */ /* 0x004fe20007810000 */
[----:B------:R-:W-:-:S06]  /*1b5d0*/  FMUL.FTZ R173, R180, UR4 ;  /* 0x00000004b4ad7c20 */ /* 0x000fcc0008410000 */
[----:B------:R-:W2:Y:S01]  /*1b5e0*/  MUFU.TANH R172, R172 ;  /* 0x000000ac00ac7308 */ /* 0x000ea20000002400 */
[----:B---3--:R-:W-:Y:S01]  /*1b5f0*/  FMNMX.FTZ R2, R165, R2, !PT ;  /* 0x00000002a5027209 */ /* 0x008fe20007810000 */
[----:B------:R-:W-:-:S06]  /*1b600*/  FMUL.FTZ R177, R181, UR4 ;  /* 0x00000004b5b17c20 */ /* 0x000fcc0008410000 */
[----:B------:R-:W3:Y:S01]  /*1b610*/  MUFU.TANH R176, R176 ;  /* 0x000000b000b07308 */ /* 0x000ee20000002400 */
[----:B0-----:R-:W-:-:S07]  /*1b620*/  FMNMX.FTZ R2, R168, R2, !PT ;  /* 0x00000002a8027209 */ /* 0x001fce0007810000 */
[----:B------:R-:W0:Y:S01]  /*1b630*/  MUFU.TANH R173, R173 ;  /* 0x000000ad00ad7308 */ /* 0x000e220000002400 */
[----:B-1----:R-:W-:-:S07]  /*1b640*/  FMNMX.FTZ R2, R169, R2, !PT ;  /* 0x00000002a9027209 */ /* 0x002fce0007810000 */
[----:B------:R-:W1:Y:S01]  /*1b650*/  MUFU.TANH R177, R177 ;  /* 0x000000b100b17308 */ /* 0x000e620000002400 */
[----:B--2---:R-:W-:-:S04]  /*1b660*/  FMNMX.FTZ R2, R172, R2, !PT ;  /* 0x00000002ac027209 */ /* 0x004fc80007810000 */
[----:B---3--:R-:W-:-:S04]  /*1b670*/  FMNMX.FTZ R2, R176, R2, !PT ;  /* 0x00000002b0027209 */ /* 0x008fc80007810000 */
[----:B0-----:R-:W-:-:S04]  /*1b680*/  FMNMX.FTZ R2, R173, R2, !PT ;  /* 0x00000002ad027209 */ /* 0x001fc80007810000 */
[----:B-1----:R-:W-:-:S05]  /*1b690*/  FMNMX.FTZ R2, R177, R2, !PT ;  /* 0x00000002b1027209 */ /* 0x002fca0007810000 */
[----:B------:R-:W0:Y:S01]  /*1b6a0*/  SHFL.BFLY PT, R3, R2, 0x2, 0x1f ;  /* 0x0c401f0002037f89 */ /* 0x000e2200000e0000 */
[----:B------:R-:W1:Y:S01]  /*1b6b0*/  MUFU.TANH R5, R5 ;  /* 0x0000000500057308 */ /* 0x000e620000002400 */
[----:B------:R-:W-:-:S07]  /*1b6c0*/  FMUL.FTZ R162, R162, UR4 ;  /* 0x00000004a2a27c20 */ /* 0x000fce0008410000 */
[----:B------:R-:W2:Y:S01]  /*1b6d0*/  MUFU.TANH R153, R153 ;  /* 0x0000009900997308 */ /* 0x000ea20000002400 */
[----:B------:R-:W-:-:S07]  /*1b6e0*/  FMUL.FTZ R163, R163, UR4 ;  /* 0x00000004a3a37c20 */ /* 0x000fce0008410000 */
[----:B------:R-:W3:Y:S01]  /*1b6f0*/  MUFU.TANH R154, R154 ;  /* 0x0000009a009a7308 */ /* 0x000ee20000002400 */
[----:B0-----:R-:W-:-:S07]  /*1b700*/  FMNMX.FTZ R3, R2, R3, !PT ;  /* 0x0000000302037209 */ /* 0x001fce0007810000 */
[----:B------:R-:W0:Y:S01]  /*1b710*/  MUFU.TANH R156, R156 ;  /* 0x0000009c009c7308 */ /* 0x000e220000002400 */
[----:B-1----:R-:W-:Y:S01]  /*1b720*/  FMNMX.FTZ R152, R5, R229, !PT ;  /* 0x000000e505987209 */ /* 0x002fe20007810000 */
[----:B------:R-:W1:Y:S01]  /*1b730*/  SHFL.BFLY PT, R2, R3, 0x1, 0x1f ;  /* 0x0c201f0003027f89 */ /* 0x000e6200000e0000 */
[----:B------:R-:W-:-:S05]  /*1b740*/  FMUL.FTZ R166, R166, UR4 ;  /* 0x00000004a6a67c20 */ /* 0x000fca0008410000 */
[----:B------:R-:W4:Y:S01]  /*1b750*/  MUFU.TANH R162, R162 ;  /* 0x000000a200a27308 */ /* 0x000f220000002400 */
[----:B--2---:R-:W-:Y:S01]  /*1b760*/  FMNMX.FTZ R152, R153, R152, !PT ;  /* 0x0000009899987209 */ /* 0x004fe20007810000 */
[----:B------:R-:W-:-:S06]  /*1b770*/  FMUL.FTZ R167, R167, UR4 ;  /* 0x00000004a7a77c20 */ /* 0x000fcc0008410000 */
[----:B------:R-:W2:Y:S01]  /*1b780*/  MUFU.TANH R163, R163 ;  /* 0x000000a300a37308 */ /* 0x000ea20000002400 */
[----:B---3--:R-:W-:Y:S01]  /*1b790*/  FMNMX.FTZ R152, R154, R152, !PT ;  /* 0x000000989a987209 */ /* 0x008fe20007810000 */
[----:B------:R-:W-:-:S06]  /*1b7a0*/  FMUL.FTZ R170, R170, UR4 ;  /* 0x00000004aaaa7c20 */ /* 0x000fcc0008410000 */
[----:B------:R-:W3:Y:S01]  /*1b7b0*/  MUFU.TANH R166, R166 ;  /* 0x000000a600a67308 */ /* 0x000ee20000002400 */
[----:B0-----:R-:W-:Y:S01]  /*1b7c0*/  FMNMX.FTZ R152, R156, R152, !PT ;  /* 0x000000989c987209 */ /* 0x001fe20007810000 */
[----:B------:R-:W-:-:S06]  /*1b7d0*/  FMUL.FTZ R171, R171, UR4 ;  /* 0x00000004abab7c20 */ /* 0x000fcc0008410000 */
[----:B------:R-:W0:Y:S01]  /*1b7e0*/  MUFU.TANH R167, R167 ;  /* 0x000000a700a77308 */ /* 0x000e220000002400 */
[----:B----4-:R-:W-:Y:S01]  /*1b7f0*/  FMNMX.FTZ R152, R162, R152, !PT ;  /* 0x00000098a2987209 */ /* 0x010fe20007810000 */
[----:B------:R-:W-:-:S06]  /*1b800*/  FMUL.FTZ R174, R174, UR4 ;  /* 0x00000004aeae7c20 */ /* 0x000fcc0008410000 */
[----:B------:R-:W4:Y:S01]  /*1b810*/  MUFU.TANH R170, R170 ;  /* 0x000000aa00aa7308 */ /* 0x000f220000002400 */
[----:B--2---:R-:W-:Y:S01]  /*1b820*/  FMNMX.FTZ R152, R163, R152, !PT ;  /* 0x00000098a3987209 */ /* 0x004fe20007810000 */
[----:B------:R-:W-:Y:S01]  /*1b830*/  FMUL.FTZ R175, R175, UR4 ;  /* 0x00000004afaf7c20 */ /* 0x000fe20008410000 */
[----:B-1----:R-:W-:Y:S01]  /*1b840*/  FMNMX.FTZ R3, R3, R2, !PT ;  /* 0x0000000203037209 */ /* 0x002fe20007810000 */
[----:B------:R-:W-:-:S04]  /*1b850*/  FMUL.FTZ R178, R178, UR4 ;  /* 0x00000004b2b27c20 */ /* 0x000fc80008410000 */
[----:B------:R-:W1:Y:S01]  /*1b860*/  MUFU.TANH R171, R171 ;  /* 0x000000ab00ab7308 */ /* 0x000e620000002400 */
[----:B------:R-:W-:Y:S02]  /*1b870*/  WARPGROUP.DEPBAR.LE gsb0, 0x0 ;  /* 0x00008000000079c5 */ /* 0x000fe40000010000 */
[----:B------:R-:W2:Y:S05]  /*1b880*/  LDL R187, [R1+0x18] ;  /* 0x0000180001bb7983 */ /* 0x000eaa0000100800 */
[----:B------:R-:W5:Y:S01]  /*1b890*/  MUFU.TANH R174, R174 ;  /* 0x000000ae00ae7308 */ /* 0x000f620000002400 */
[----:B------:R-:W-:Y:S01]  /*1b8a0*/  FMUL.FTZ R179, R179, UR4 ;  /* 0x00000004b3b37c20 */ /* 0x000fe20008410000 */
[----:B------:R-:W-:Y:S01]  /*1b8b0*/  FMUL.FTZ R180, R182, UR4 ;  /* 0x00000004b6b47c20 */ /* 0x000fe20008410000 */
[----:B------:R-:W-:Y:S01]  /*1b8c0*/  FMUL.FTZ R181, R183, UR4 ;  /* 0x00000004b7b57c20 */ /* 0x000fe20008410000 */
[----:B------:R-:W-:Y:S01]  /*1b8d0*/  ULDC UR4, c[0x0][0x988] ;  /* 0x0002620000047ab9 */ /* 0x000fe20000000800 */
[----:B---3--:R-:W-:Y:S01]  /*1b8e0*/  FMNMX.FTZ R152, R166, R152, !PT ;  /* 0x00000098a6987209 */ /* 0x008fe20007810000 */
[----:B------:R-:W-:Y:S01]  /*1b8f0*/  FADD.FTZ R182, -R3, R228 ;  /* 0x000000e403b67221 */ /* 0x000fe20000010100 */
[----:B------:R-:W-:Y:S01]  /*1b900*/  IMAD.U32 R2, RZ, RZ, UR4 ;  /* 0x00000004ff027e24 */ /* 0x000fe2000f8e00ff */
[----:B------:R-:W3:Y:S01]  /*1b910*/  MUFU.TANH R175, R175 ;  /* 0x000000af00af7308 */ /* 0x000ee20000002400 */
[----:B0-----:R-:W-:Y:S01]  /*1b920*/  FMNMX.FTZ R183, R167, R152, !PT ;  /* 0x00000098a7b77209 */ /* 0x001fe20007810000 */
[----:B------:R-:W-:-:S02]  /*1b930*/  @!P1 VIADD R231, R231, 0x30860 ;  /* 0x00030860e7e79836 */ /* 0x000fc40000000000 */
[----:B------:R-:W-:Y:S01]  /*1b940*/  FMUL.FTZ R182, R182, R2 ;  /* 0x00000002b6b67220 */ /* 0x000fe20000410000 */
[----:B------:R-:W-:Y:S01]  /*1b950*/  IMAD.MOV.U32 R228, RZ, RZ, R3 ;  /* 0x000000ffffe47224 */ /* 0x000fe200078e0003 */
[----:B----4-:R-:W-:Y:S02]  /*1b960*/  FMNMX.FTZ R183, R170, R183, !PT ;  /* 0x000000b7aab77209 */ /* 0x010fe40007810000 */
[----:B------:R-:W-:Y:S01]  /*1b970*/  @!P1 PRMT R231, RZ, 0x654, R231 ;  /* 0x00000654ffe79816 */ /* 0x000fe200000000e7 */
[----:B------:R-:W0:Y:S01]  /*1b980*/  MUFU.TANH R178, R178 ;  /* 0x000000b200b27308 */ /* 0x000e220000002400 */
[----:B-1----:R-:W-:-:S07]  /*1b990*/  FMNMX.FTZ R183, R171, R183, !PT ;  /* 0x000000b7abb77209 */ /* 0x002fce0007810000 */
[----:B------:R1:W-:Y:S08]  /*1b9a0*/  MUFU.EX2 R152, R182 ;  /* 0x000000b600987308 */ /* 0x0003f00000000800 */
[----:B------:R-:W4:Y:S01]  /*1b9b0*/  MUFU.TANH R179, R179 ;  /* 0x000000b300b37308 */ /* 0x000f220000002400 */
[----:B-1----:R-:W-:-:S04]  /*1b9c0*/  FMUL.FTZ R182, R3, R2 ;  /* 0x0000000203b67220 */ /* 0x002fc80000410000 */
[-CC-:B------:R-:W-:Y:S01]  /*1b9d0*/  FFMA.FTZ R196, R0, R2.reuse, -R182.reuse ;  /* 0x0000000200c47223 */ /* 0x180fe200000108b6 */
[----:B-----5:R-:W-:Y:S01]  /*1b9e0*/  FMNMX.FTZ R0, R174, R183, !PT ;  /* 0x000000b7ae007209 */ /* 0x020fe20007810000 */
[-CC-:B------:R-:W-:Y:S01]  /*1b9f0*/  FFMA.FTZ R4, R4, R2.reuse, -R182.reuse ;  /* 0x0000000204047223 */ /* 0x180fe200000108b6 */
[----:B------:R-:W1:Y:S01]  /*1ba00*/  MUFU.TANH R180, R180 ;  /* 0x000000b400b47308 */ /* 0x000e620000002400 */
[--C-:B------:R-:W-:Y:S01]  /*1ba10*/  FFMA.FTZ R188, R164, R2, -R182.reuse ;  /* 0x00000002a4bc7223 */ /* 0x100fe200000108b6 */
[----:B---3--:R-:W-:Y:S01]  /*1ba20*/  FMNMX.FTZ R0, R175, R0, !PT ;  /* 0x00000000af007209 */ /* 0x008fe20007810000 */
[-CC-:B------:R-:W-:Y:S01]  /*1ba30*/  FFMA.FTZ R198, R155, R2.reuse, -R182.reuse ;  /* 0x000000029bc67223 */ /* 0x180fe200000108b6 */
[-CC-:B------:R-:W-:Y:S01]  /*1ba40*/  FFMA.FTZ R185, R157, R2.reuse, -R182.reuse ;  /* 0x000000029db97223 */ /* 0x180fe200000108b6 */
[--C-:B------:R-:W-:Y:S01]  /*1ba50*/  FFMA.FTZ R192, R158, R2, -R182.reuse ;  /* 0x000000029ec07223 */ /* 0x100fe200000108b6 */
[----:B0-----:R-:W-:Y:S01]  /*1ba60*/  FMNMX.FTZ R0, R178, R0, !PT ;  /* 0x00000000b2007209 */ /* 0x001fe20007810000 */
[-CC-:B------:R-:W-:Y:S01]  /*1ba70*/  FFMA.FTZ R155, R159, R2.reuse, -R182.reuse ;  /* 0x000000029f9b7223 */ /* 0x180fe200000108b6 */
[----:B------:R-:W0:Y:S01]  /*1ba80*/  MUFU.TANH R181, R181 ;  /* 0x000000b500b57308 */ /* 0x000e220000002400 */
[--C-:B------:R-:W-:Y:S01]  /*1ba90*/  FFMA.FTZ R194, R160, R2, -R182.reuse ;  /* 0x00000002a0c27223 */ /* 0x100fe200000108b6 */
[----:B----4-:R-:W-:Y:S01]  /*1baa0*/  FMNMX.FTZ R0, R179, R0, !PT ;  /* 0x00000000b3007209 */ /* 0x010fe20007810000 */
[-CC-:B------:R-:W-:Y:S01]  /*1bab0*/  FFMA.FTZ R157, R161, R2.reuse, -R182.reuse ;  /* 0x00000002a19d7223 */ /* 0x180fe200000108b6 */
[-CC-:B------:R-:W-:Y:S01]  /*1bac0*/  FFMA.FTZ R158, R165, R2.reuse, -R182.reuse ;  /* 0x00000002a59e7223 */ /* 0x180fe200000108b6 */
[-CC-:B------:R-:W-:Y:S01]  /*1bad0*/  FFMA.FTZ R190, R168, R2.reuse, -R182.reuse ;  /* 0x00000002a8be7223 */ /* 0x180fe200000108b6 */
[-CC-:B------:R-:W-:Y:S01]  /*1bae0*/  FFMA.FTZ R159, R169, R2.reuse, -R182.reuse ;  /* 0x00000002a99f7223 */ /* 0x180fe200000108b6 */
[--C-:B------:R-:W-:Y:S01]  /*1baf0*/  FFMA.FTZ R184, R172, R2, -R182.reuse ;  /* 0x00000002acb87223 */ /* 0x100fe200000108b6 */
[----:B------:R3:W-:Y:S01]  /*1bb00*/  MUFU.EX2 R183, R4 ;  /* 0x0000000400b77308 */ /* 0x0007e20000000800 */
[----:B-1----:R-:W-:Y:S01]  /*1bb10*/  FMNMX.FTZ R0, R180, R0, !PT ;  /* 0x00000000b4007209 */ /* 0x002fe20007810000 */
[-CC-:B------:R-:W-:Y:S01]  /*1bb20*/  FFMA.FTZ R160, R176, R2.reuse, -R182.reuse ;  /* 0x00000002b0a07223 */ /* 0x180fe200000108b6 */
[-CC-:B------:R-:W-:Y:S01]  /*1bb30*/  FFMA.FTZ R186, R173, R2.reuse, -R182.reuse ;  /* 0x00000002adba7223 */ /* 0x180fe200000108b6 */
[----:B------:R-:W-:-:S04]  /*1bb40*/  FFMA.FTZ R161, R177, R2, -R182 ;  /* 0x00000002b1a17223 */ /* 0x000fc800000108b6 */
[----:B------:R-:W1:Y:S01]  /*1bb50*/  MUFU.EX2 R196, R196 ;  /* 0x000000c400c47308 */ /* 0x000e620000000800 */
[----:B0-----:R-:W-:-:S05]  /*1bb60*/  FMNMX.FTZ R0, R181, R0, !PT ;  /* 0x00000000b5007209 */ /* 0x001fca0007810000 */
[----:B---3--:R-:W0:Y:S02]  /*1bb70*/  SHFL.BFLY PT, R4, R0, 0x2, 0x1f ;  /* 0x0c401f0000047f89 */ /* 0x008e2400000e0000 */
[----:B------:R-:W-:Y:S08]  /*1bb80*/  MUFU.EX2 R198, R198 ;  /* 0x000000c600c67308 */ /* 0x000ff00000000800 */
[----:B------:R-:W-:Y:S01]  /*1bb90*/  MUFU.EX2 R185, R185 ;  /* 0x000000b900b97308 */ /* 0x000fe20000000800 */
[----:B-1----:R-:W-:Y:S01]  /*1bba0*/  FFMA.FTZ R227, R152, R227, R196 ;  /* 0x000000e398e37223 */ /* 0x002fe200000100c4 */
[----:B------:R-:W-:-:S03]  /*1bbb0*/  F2FP.BF16.F32.PACK_AB R196, R183, R196 ;  /* 0x000000c4b7c4723e */ /* 0x000fc600000010ff */
[----:B------:R-:W-:-:S03]  /*1bbc0*/  FADD.FTZ R227, R183, R227 ;  /* 0x000000e3b7e37221 */ /* 0x000fc60000010000 */
[----:B------:R-:W-:Y:S01]  /*1bbd0*/  MUFU.EX2 R192, R192 ;  /* 0x000000c000c07308 */ /* 0x000fe20000000800 */
[----:B0-----:R-:W-:-:S07]  /*1bbe0*/  FMNMX.FTZ R0, R0, R4, !PT ;  /* 0x0000000400007209 */ /* 0x001fce0007810000 */
[----:B------:R-:W-:Y:S01]  /*1bbf0*/  MUFU.EX2 R155, R155 ;  /* 0x0000009b009b7308 */ /* 0x000fe20000000800 */
[----:B------:R-:W0:Y:S07]  /*1bc00*/  SHFL.BFLY PT, R4, R0, 0x1, 0x1f ;  /* 0x0c201f0000047f89 */ /* 0x000e2e00000e0000 */
[----:B------:R-:W-:Y:S08]  /*1bc10*/  MUFU.EX2 R194, R194 ;  /* 0x000000c200c27308 */ /* 0x000ff00000000800 */
[----:B------:R-:W-:Y:S08]  /*1bc20*/  MUFU.EX2 R157, R157 ;  /* 0x0000009d009d7308 */ /* 0x000ff00000000800 */
[----:B------:R-:W-:Y:S01]  /*1bc30*/  MUFU.EX2 R188, R188 ;  /* 0x000000bc00bc7308 */ /* 0x000fe20000000800 */
[----:B0-----:R-:W-:-:S05]  /*1bc40*/  FMNMX.FTZ R4, R0, R4, !PT ;  /* 0x0000000400047209 */ /* 0x001fca0007810000 */
[C---:B------:R-:W-:Y:S01]  /*1bc50*/  FADD.FTZ R0, -R4.reuse, R229 ;  /* 0x000000e504007221 */ /* 0x040fe20000010100 */
[-C--:B------:R-:W-:Y:S01]  /*1bc60*/  FMUL.FTZ R164, R4, R2.reuse ;  /* 0x0000000204a47220 */ /* 0x080fe20000410000 */
[----:B------:R-:W-:Y:S01]  /*1bc70*/  MUFU.EX2 R158, R158 ;  /* 0x0000009e009e7308 */ /* 0x000fe20000000800 */
[----:B------:R-:W-:Y:S02]  /*1bc80*/  IMAD.MOV.U32 R229, RZ, RZ, R4 ;  /* 0x000000ffffe57224 */ /* 0x000fe400078e0004 */
[-C--:B------:R-:W-:Y:S01]  /*1bc90*/  FMUL.FTZ R0, R0, R2.reuse ;  /* 0x0000000200007220 */ /* 0x080fe20000410000 */
[-CC-:B------:R-:W-:Y:S01]  /*1bca0*/  FFMA.FTZ R197, R5, R2.reuse, -R164.reuse ;  /* 0x0000000205c57223 */ /* 0x180fe200000108a4 */
[-C--:B------:R-:W-:Y:S01]  /*1bcb0*/  FFMA.FTZ R5, R153, R2.reuse, -R164 ;  /* 0x0000000299057223 */ /* 0x080fe200000108a4 */
[----:B------:R-:W-:Y:S02]  /*1bcc0*/  @!P1 IMAD R153, R22, 0x8, R16 ;  /* 0x0000000816999824 */ /* 0x000fe400078e0210 */
[-CC-:B------:R-:W-:Y:S01]  /*1bcd0*/  FFMA.FTZ R199, R154, R2.reuse, -R164.reuse ;  /* 0x000000029ac77223 */ /* 0x180fe200000108a4 */
[----:B------:R-:W-:Y:S01]  /*1bce0*/  FFMA.FTZ R156, R156, R2, -R164 ;  /* 0x000000029c9c7223 */ /* 0x000fe200000108a4 */
[----:B------:R-:W-:Y:S01]  /*1bcf0*/  MUFU.EX2 R0, R0 ;  /* 0x0000000000007308 */ /* 0x000fe20000000800 */
[----:B------:R-:W-:-:S02]  /*1bd00*/  @!P1 VIADD R153, R153, 0x30840 ;  /* 0x0003084099999836 */ /* 0x000fc40000000000 */
[-CC-:B------:R-:W-:Y:S01]  /*1bd10*/  FFMA.FTZ R193, R162, R2.reuse, -R164.reuse ;  /* 0x00000002a2c17223 */ /* 0x180fe200000108a4 */
[-CC-:B------:R-:W-:Y:S01]  /*1bd20*/  FFMA.FTZ R195, R166, R2.reuse, -R164.reuse ;  /* 0x00000002a6c37223 */ /* 0x180fe200000108a4 */
[-CC-:B------:R-:W-:Y:S01]  /*1bd30*/  FFMA.FTZ R167, R167, R2.reuse, -R164.reuse ;  /* 0x00000002a7a77223 */ /* 0x180fe200000108a4 */
[-CC-:B------:R-:W-:Y:S01]  /*1bd40*/  FFMA.FTZ R170, R170, R2.reuse, -R164.reuse ;  /* 0x00000002aaaa7223 */ /* 0x180fe200000108a4 */
[----:B------:R-:W-:Y:S01]  /*1bd50*/  @!P1 PRMT R154, RZ, 0x654, R153 ;  /* 0x00000654ff9a9816 */ /* 0x000fe20000000099 */
[-CC-:B------:R-:W-:Y:S01]  /*1bd60*/  FFMA.FTZ R171, R171, R2.reuse, -R164.reuse ;  /* 0x00000002abab7223 */ /* 0x180fe200000108a4 */
[----:B------:R-:W0:Y:S01]  /*1bd70*/  MUFU.EX2 R197, R197 ;  /* 0x000000c500c57308 */ /* 0x000e220000000800 */
[-CC-:B------:R-:W-:Y:S01]  /*1bd80*/  FFMA.FTZ R174, R174, R2.reuse, -R164.reuse ;  /* 0x00000002aeae7223 */ /* 0x180fe200000108a4 */
[----:B------:R1:W-:Y:S01]  /*1bd90*/  @!P1 SYNCS.ARRIVE.TRANS64.RED.A1T0 RZ, [R154+URZ], RZ ;  /* 0x000000ff9aff99a7 */ /* 0x0003e2000810043f */
[-CC-:B------:R-:W-:Y:S01]  /*1bda0*/  FFMA.FTZ R175, R175, R2.reuse, -R164.reuse ;  /* 0x00000002afaf7223 */ /* 0x180fe200000108a4 */
[-CC-:B------:R-:W-:Y:S01]  /*1bdb0*/  FFMA.FTZ R178, R178, R2.reuse, -R164.reuse ;  /* 0x00000002b2b27223 */ /* 0x180fe200000108a4 */
[-CC-:B------:R-:W-:Y:S01]  /*1bdc0*/  FFMA.FTZ R179, R179, R2.reuse, -R164.reuse ;  /* 0x00000002b3b37223 */ /* 0x180fe200000108a4 */
[----:B------:R-:W-:-:S02]  /*1bdd0*/  FFMA.FTZ R180, R180, R2, -R164 ;  /* 0x00000002b4b47223 */ /* 0x000fc400000108a4 */
[----:B------:R-:W3:Y:S01]  /*1bde0*/  MUFU.EX2 R5, R5 ;  /* 0x0000000500057308 */ /* 0x000ee20000000800 */
[-CC-:B-1----:R-:W-:Y:S01]  /*1bdf0*/  FFMA.FTZ R154, R163, R2.reuse, -R164.reuse ;  /* 0x00000002a39a7223 */ /* 0x182fe200000108a4 */
[----:B------:R-:W-:Y:S01]  /*1be00*/  FFMA.FTZ R164, R181, R2, -R164 ;  /* 0x00000002b5a47223 */ /* 0x000fe200000108a4 */
[----:B------:R1:W-:Y:S05]  /*1be10*/  @!P1 SYNCS.ARRIVE.TRANS64.RED.A1T0 RZ, [R231+URZ], RZ ;  /* 0x000000ffe7ff99a7 */ /* 0x0003ea000810043f */
[----:B------:R-:W4:Y:S01]  /*1be20*/  MUFU.EX2 R199, R199 ;  /* 0x000000c700c77308 */ /* 0x000f220000000800 */
[----:B0-----:R-:W-:Y:S01]  /*1be30*/  FFMA.FTZ R226, R0, R226, R197 ;  /* 0x000000e200e27223 */ /* 0x001fe200000100c5 */
[----:B-1----:R-:W-:-:S06]  /*1be40*/  IMAD.MOV.U32 R231, RZ, RZ, R218 ;  /* 0x000000ffffe77224 */ /* 0x002fcc00078e00da */
[----:B------:R0:W1:Y:S01]  /*1be50*/  MUFU.EX2 R153, R156 ;  /* 0x0000009c00997308 */ /* 0x0000620000000800 */
[C---:B---3--:R-:W-:Y:S01]  /*1be60*/  FADD.FTZ R226, R5.reuse, R226 ;  /* 0x000000e205e27221 */ /* 0x048fe20000010000 */
[----:B------:R-:W-:-:S06]  /*1be70*/  F2FP.BF16.F32.PACK_AB R197, R5, R197 ;  /* 0x000000c505c5723e */ /* 0x000fcc00000010ff */
[----:B------:R-:W3:Y:S01]  /*1be80*/  MUFU.EX2 R193, R193 ;  /* 0x000000c100c17308 */ /* 0x000ee20000000800 */
[----:B0-----:R-:W-:Y:S01]  /*1be90*/  FADD.FTZ R156, R198, R227 ;  /* 0x000000e3c69c7221 */ /* 0x001fe20000010000 */
[----:B----4-:R-:W-:Y:S01]  /*1bea0*/  FADD.FTZ R5, R199, R226 ;  /* 0x000000e2c7057221 */ /* 0x010fe20000010000 */
[C---:B------:R-:W-:Y:S02]  /*1beb0*/  F2FP.BF16.F32.PACK_AB R198, R185.reuse, R198 ;  /* 0x000000c6b9c6723e */ /* 0x040fe400000010ff */
[----:B------:R-:W-:-:S03]  /*1bec0*/  FADD.FTZ R156, R185, R156 ;  /* 0x0000009cb99c7221 */ /* 0x000fc60000010000 */
[----:B------:R-:W0:Y:S01]  /*1bed0*/  MUFU.EX2 R154, R154 ;  /* 0x0000009a009a7308 */ /* 0x000e220000000800 */
[C---:B-1----:R-:W-:Y:S01]  /*1bee0*/  FADD.FTZ R5, R153.reuse, R5 ;  /* 0x0000000599057221 */ /* 0x042fe20000010000 */
[----:B------:R-:W-:Y:S01]  /*1bef0*/  F2FP.BF16.F32.PACK_AB R199, R153, R199 ;  /* 0x000000c799c7723e */ /* 0x000fe200000010ff */
[----:B------:R-:W-:Y:S01]  /*1bf00*/  FADD.FTZ R153, R192, R156 ;  /* 0x0000009cc0997221 */ /* 0x000fe20000010000 */
[----:B------:R-:W-:-:S03]  /*1bf10*/  F2FP.BF16.F32.PACK_AB R192, R155, R192 ;  /* 0x000000c09bc0723e */ /* 0x000fc600000010ff */
[----:B------:R-:W-:Y:S01]  /*1bf20*/  FADD.FTZ R153, R155, R153 ;  /* 0x000000999b997221 */ /* 0x000fe20000010000 */
[----:B------:R-:W1:Y:S01]  /*1bf30*/  MUFU.EX2 R195, R195 ;  /* 0x000000c300c37308 */ /* 0x000e620000000800 */
[----:B---3--:R-:W-:Y:S02]  /*1bf40*/  FADD.FTZ R5, R193, R5 ;  /* 0x00000005c1057221 */ /* 0x008fe40000010000 */
[----:B------:R-:W-:Y:S01]  /*1bf50*/  FADD.FTZ R155, R194, R153 ;  /* 0x00000099c29b7221 */ /* 0x000fe20000010000 */
[----:B------:R-:W-:-:S04]  /*1bf60*/  F2FP.BF16.F32.PACK_AB R194, R157, R194 ;  /* 0x000000c29dc2723e */ /* 0x000fc800000010ff */
[----:B------:R-:W3:Y:S01]  /*1bf70*/  MUFU.EX2 R167, R167 ;  /* 0x000000a700a77308 */ /* 0x000ee20000000800 */
[C---:B0-----:R-:W-:Y:S01]  /*1bf80*/  FADD.FTZ R5, R154.reuse, R5 ;  /* 0x000000059a057221 */ /* 0x041fe20000010000 */
[----:B------:R-:W-:-:S06]  /*1bf90*/  F2FP.BF16.F32.PACK_AB R193, R154, R193 ;  /* 0x000000c19ac1723e */ /* 0x000fcc00000010ff */
[----:B------:R-:W0:Y:S01]  /*1bfa0*/  MUFU.EX2 R170, R170 ;  /* 0x000000aa00aa7308 */ /* 0x000e220000000800 */
[----:B-1----:R-:W-:Y:S01]  /*1bfb0*/  FADD.FTZ R153, R195, R5 ;  /* 0x00000005c3997221 */ /* 0x002fe20000010000 */
[----:B------:R-:W-:-:S04]  /*1bfc0*/  FADD.FTZ R5, R157, R155 ;  /* 0x0000009b9d057221 */ /* 0x000fc80000010000 */
[----:B------:R-:W-:Y:S01]  /*1bfd0*/  FADD.FTZ R5, R188, R5 ;  /* 0x00000005bc057221 */ /* 0x000fe20000010000 */
[C---:B------:R-:W-:Y:S01]  /*1bfe0*/  F2FP.BF16.F32.PACK_AB R188, R158.reuse, R188 ;  /* 0x000000bc9ebc723e */ /* 0x040fe200000010ff */
[----:B------:R-:W1:Y:S01]  /*1bff0*/  MUFU.EX2 R171, R171 ;  /* 0x000000ab00ab7308 */ /* 0x000e620000000800 */
[C---:B---3--:R-:W-:Y:S01]  /*1c000*/  FADD.FTZ R153, R167.reuse, R153 ;  /* 0x00000099a7997221 */ /* 0x048fe20000010000 */
[----:B------:R-:W-:Y:S01]  /*1c010*/  FADD.FTZ R5, R158, R5 ;  /* 0x000000059e057221 */ /* 0x000fe20000010000 */
[----:B------:R-:W-:-:S05]  /*1c020*/  F2FP.BF16.F32.PACK_AB R195, R167, R195 ;  /* 0x000000c3a7c3723e */ /* 0x000fca00000010ff */
[----:B------:R-:W3:Y:S01]  /*1c030*/  MUFU.EX2 R190, R190 ;  /* 0x000000be00be7308 */ /* 0x000ee20000000800 */
[----:B0-----:R-:W-:-:S07]  /*1c040*/  FADD.FTZ R153, R170, R153 ;  /* 0x00000099aa997221 */ /* 0x001fce0000010000 */
[----:B------:R-:W0:Y:S01]  /*1c050*/  MUFU.EX2 R174, R174 ;  /* 0x000000ae00ae7308 */ /* 0x000e220000000800 */
[C---:B-1----:R-:W-:Y:S01]  /*1c060*/  FADD.FTZ R153, R171.reuse, R153 ;  /* 0x00000099ab997221 */ /* 0x042fe20000010000 */
[----:B------:R-:W-:-:S06]  /*1c070*/  F2FP.BF16.F32.PACK_AB R189, R171, R170 ;  /* 0x000000aaabbd723e */ /* 0x000fcc00000010ff */
[----:B------:R-:W1:Y:S01]  /*1c080*/  MUFU.EX2 R159, R159 ;  /* 0x0000009f009f7308 */ /* 0x000e620000000800 */
[----:B---3--:R-:W-:-:S07]  /*1c090*/  FADD.FTZ R5, R190, R5 ;  /* 0x00000005be057221 */ /* 0x008fce0000010000 */
[----:B------:R-:W3:Y:S01]  /*1c0a0*/  MUFU.EX2 R175, R175 ;  /* 0x000000af00af7308 */ /* 0x000ee20000000800 */
[----:B0-----:R-:W-:-:S07]  /*1c0b0*/  FADD.FTZ R153, R174, R153 ;  /* 0x00000099ae997221 */ /* 0x001fce0000010000 */
[----:B------:R-:W0:Y:S01]  /*1c0c0*/  MUFU.EX2 R184, R184 ;  /* 0x000000b800b87308 */ /* 0x000e220000000800 */
[C---:B-1----:R-:W-:Y:S01]  /*1c0d0*/  FADD.FTZ R5, R159.reuse, R5 ;  /* 0x000000059f057221 */ /* 0x042fe20000010000 */
[----:B------:R-:W-:-:S06]  /*1c0e0*/  F2FP.BF16.F32.PACK_AB R190, R159, R190 ;  /* 0x000000be9fbe723e */ /* 0x000fcc00000010ff */
[----:B------:R-:W1:Y:S01]  /*1c0f0*/  MUFU.EX2 R178, R178 ;  /* 0x000000b200b27308 */ /* 0x000e620000000800 */
[C---:B---3--:R-:W-:Y:S01]  /*1c100*/  FADD.FTZ R153, R175.reuse, R153 ;  /* 0x00000099af997221 */ /* 0x048fe20000010000 */
[----:B------:R-:W-:-:S06]  /*1c110*/  F2FP.BF16.F32.PACK_AB R191, R175, R174 ;  /* 0x000000aeafbf723e */ /* 0x000fcc00000010ff */
[----:B------:R-:W3:Y:S01]  /*1c120*/  MUFU.EX2 R160, R160 ;  /* 0x000000a000a07308 */ /* 0x000ee20000000800 */
[----:B0-----:R-:W-:-:S07]  /*1c130*/  FADD.FTZ R5, R184, R5 ;  /* 0x00000005b8057221 */ /* 0x001fce0000010000 */
[----:B------:R-:W0:Y:S01]  /*1c140*/  MUFU.EX2 R179, R179 ;  /* 0x000000b300b37308 */ /* 0x000e220000000800 */
[----:B-1----:R-:W-:-:S07]  /*1c150*/  FADD.FTZ R153, R178, R153 ;  /* 0x00000099b2997221 */ /* 0x002fce0000010000 */
[----:B------:R-:W1:Y:S01]  /*1c160*/  MUFU.EX2 R186, R186 ;  /* 0x000000ba00ba7308 */ /* 0x000e620000000800 */
[C---:B---3--:R-:W-:Y:S01]  /*1c170*/  FADD.FTZ R5, R160.reuse, R5 ;  /* 0x00000005a0057221 */ /* 0x048fe20000010000 */
[----:B------:R-:W-:-:S06]  /*1c180*/  F2FP.BF16.F32.PACK_AB R184, R160, R184 ;  /* 0x000000b8a0b8723e */ /* 0x000fcc00000010ff */
[----:B------:R-:W3:Y:S01]  /*1c190*/  MUFU.EX2 R180, R180 ;  /* 0x000000b400b47308 */ /* 0x000ee20000000800 */
[C---:B--2---:R-:W-:Y:S01]  /*1c1a0*/  ISETP.GT.AND P2, PT, R232.reuse, R187, PT ;  /* 0x000000bbe800720c */ /* 0x044fe20003f44270 */
[C---:B0-----:R-:W-:Y:S01]  /*1c1b0*/  FADD.FTZ R153, R179.reuse, R153 ;  /* 0x00000099b3997221 */ /* 0x041fe20000010000 */
[----:B------:R-:W-:Y:S01]  /*1c1c0*/  F2FP.BF16.F32.PACK_AB R185, R179, R178 ;  /* 0x000000b2b3b9723e */ /* 0x000fe200000010ff */
[----:B------:R-:W-:-:S04]  /*1c1d0*/  VIADD R232, R232, 0xffffffff ;  /* 0xffffffffe8e87836 */ /* 0x000fc80000000000 */
[----:B------:R-:W0:Y:S01]  /*1c1e0*/  MUFU.EX2 R161, R161 ;  /* 0x000000a100a17308 */ /* 0x000e220000000800 */
[----:B-1----:R-:W-:-:S07]  /*1c1f0*/  FADD.FTZ R5, R186, R5 ;  /* 0x00000005ba057221 */ /* 0x002fce0000010000 */
[----:B------:R-:W1:Y:S01]  /*1c200*/  MUFU.EX2 R164, R164 ;  /* 0x000000a400a47308 */ /* 0x000e620000000800 */
[----:B---3--:R-:W-:Y:S01]  /*1c210*/  FADD.FTZ R153, R180, R153 ;  /* 0x00000099b4997221 */ /* 0x008fe20000010000 */
[C---:B0-----:R-:W-:Y:S01]  /*1c220*/  FADD.FTZ R227, R161.reuse, R5 ;  /* 0x00000005a1e37221 */ /* 0x041fe20000010000 */
[----:B------:R-:W-:Y:S01]  /*1c230*/  F2FP.BF16.F32.PACK_AB R186, R161, R186 ;  /* 0x000000baa1ba723e */ /* 0x000fe200000010ff */
[----:B------:R-:W-:Y:S02]  /*1c240*/  IMAD.MOV.U32 R5, RZ, RZ, R22 ;  /* 0x000000ffff057224 */ /* 0x000fe400078e0016 */
[C---:B-1----:R-:W-:Y:S01]  /*1c250*/  FADD.FTZ R226, R164.reuse, R153 ;  /* 0x00000099a4e27221 */ /* 0x042fe20000010000 */
[----:B------:R-:W-:Y:S01]  /*1c260*/  F2FP.BF16.F32.PACK_AB R187, R164, R180 ;  /* 0x000000b4a4bb723e */ /* 0x000fe200000010ff */
[----:B------:R-:W-:Y:S06]  /*1c270*/  @P2 BRA `(.L_x_1773) ;  /* 0xffffffdc00042947 */ /* 0x000fec000383ffff */
[----:B------:R-:W-:Y:S05]  /*1c280*/  BSYNC B1 ;  /* 0x0000000000017941 */ /* 0x000fea0003800000 */
.L_x_1762:
[----:B------:R-:W-:-:S07]  /*1c290*/  IMAD.MOV.U32 R5, RZ, RZ, R232 ;  /* 0x000000ffff057224 */ /* 0x000fce00078e00e8 */
.L_x_1761:
[----:B------:R-:W-:Y:S05]  /*1c2a0*/  BSYNC B0 ;  /* 0x0000000000007941 */ /* 0x000fea0003800000 */
.L_x_1760:
[----:B------:R-:W2:Y:S01]  /*1c2b0*/  LDL R153, [R1+0x38] ;  /* 0x0000380001997983 */ /* 0x000ea20000100800 */
[----:B------:R-:W-:Y:S01]  /*1c2c0*/  BSSY B0, `(.L_x_1774) ;  /* 0x00002f4000007945 */ /* 0x000fe20003800000 */
[----:B--2---:R-:W-:-:S13]  /*1c2d0*/  ISETP.GE.AND P2, PT, R5, R153, PT ;  /* 0x000000990500720c */ /* 0x004fda0003f46270 */
[----:B------:R-:W-:Y:S05]  /*1c2e0*/  @!P2 BRA `(.L_x_1775) ;  /* 0x0000002c00c4a947 */ /* 0x000fea0003800000 */
[----:B------:R-:W-:Y:S02]  /*1c2f0*/  IMAD.MOV.U32 R228, RZ, RZ, R4 ;  /* 0x000000ffffe47224 */ /* 0x000fe400078e0004 */
[----:B------:R-:W-:Y:S02]  /*1c300*/  IMAD.MOV.U32 R229, RZ, RZ, R3 ;  /* 0x000000ffffe57224 */ /* 0x000fe400078e0003 */
[----:B------:R-:W-:Y:S02]  /*1c310*/  IMAD.MOV.U32 R232, RZ, RZ, R218 ;  /* 0x000000ffffe87224 */ /* 0x000fe400078e00da */
[----:B------:R-:W-:-:S07]  /*1c320*/  IMAD.MOV.U32 R231, RZ, RZ, R22 ;  /* 0x000000ffffe77224 */ /* 0x000fce00078e0016 */
.L_x_1794:
        /* <DEDUP_REMOVED lines=8> */
.L_x_1776:
[----:B------:R-:W-:Y:S01]  /*1c3b0*/  IMAD R2, R22, 0x8, R16 ;  /* 0x0000000816027824 */ /* 0x000fe200078e0210 */
[----:B------:R-:W-:-:S04]  /*1c3c0*/  SHF.L.U32 R3, R218, 0x1f, RZ ;  /* 0x0000001fda037819 */ /* 0x000fc800000006ff */
[----:B------:R0:W1:Y:S01]  /*1c3d0*/  SYNCS.PHASECHK.TRANS64.TRYWAIT P2, [R2+URZ+0x30830], R3 ;  /* 0x03083003020075a7 */ /* 0x000062000804017f */
[----:B------:R-:W-:Y:S05]  /*1c3e0*/  @!P0 BRA `(.L_x_1777) ;  /* 0x0000000000048947 */ /* 0x000fea0003800000 */
[----:B------:R-:W-:Y:S01]  /*1c3f0*/  BPT.TRAP 0x1 ;  /* 0x000000040000795c */ /* 0x000fe20000300000 */
.L_x_1777:
[----:B------:R-:W-:Y:S01]  /*1c400*/  IMAD R153, R22, 0x800, R237 ;  /* 0x0000080016997824 */ /* 0x000fe200078e02ed */
[----:B------:R-:W-:Y:S03]  /*1c410*/  BSSY B1, `(.L_x_1778) ;  /* 0x0000006000017945 */ /* 0x000fe60003800000 */
[C---:B------:R-:W-:Y:S02]  /*1c420*/  VIADD R154, R153.reuse, 0x2 ;  /* 0x00000002999a7836 */ /* 0x040fe40000000000 */
[----:B------:R-:W-:Y:S01]  /*1c430*/  VIADD R156, R153, 0x4 ;  /* 0x00000004999c7836 */ /* 0x000fe20000000000 */
[----:B-1----:R-:W-:Y:S06]  /*1c440*/  @P2 BRA `(.L_x_1779) ;  /* 0x0000000000082947 */ /* 0x002fec0003800000 */
[----:B------:R-:W1:Y:S02]  /*1c450*/  SYNCS.PHASECHK.TRANS64.TRYWAIT P2, [R2+URZ+0x30830], R3 ;  /* 0x03083003020075a7 */ /* 0x000e64000804017f */
[----:B-1----:R-:W-:Y:S05]  /*1c460*/  @!P2 BRA `(.L_x_1780) ;  /* 0x000001400074a947 */ /* 0x002fea0003800000 */
.L_x_1779:
[----:B------:R-:W-:Y:S05]  /*1c470*/  BSYNC B1 ;  /* 0x0000000000017941 */ /* 0x000fea0003800000 */
.L_x_1778:
[----:B------:R-:W-:Y:S01]  /*1c480*/  R2UR UR4, R154 ;  /* 0x000000009a0472ca */ /* 0x000fe200000e0000 */
[----:B------:R-:W-:Y:S02]  /*1c490*/  IMAD.MOV.U32 R154, RZ, RZ, R156 ;  /* 0x000000ffff9a7224 */ /* 0x000fe400078e009c */
[-C--:B------:R-:W-:Y:S01]  /*1c4a0*/  FMUL.FTZ R24, R24, R152.reuse ;  /* 0x0000009818187220 */ /* 0x080fe20000410000 */
[----:B01----:R-:W-:Y:S02]  /*1c4b0*/  IMAD.MOV.U32 R2, RZ, RZ, R153 ;  /* 0x000000ffff027224 */ /* 0x003fe400078e0099 */
[-C--:B------:R-:W-:Y:S01]  /*1c4c0*/  FMUL.FTZ R25, R25, R152.reuse ;  /* 0x0000009819197220 */ /* 0x080fe20000410000 */
[----:B------:R-:W-:Y:S01]  /*1c4d0*/  IMAD.MOV.U32 R3, RZ, RZ, 0x40000040 ;  /* 0x40000040ff037424 */ /* 0x000fe200078e00ff */
[----:B------:R-:W-:Y:S01]  /*1c4e0*/  R2UR UR8, R154 ;  /* 0x000000009a0872ca */ /* 0x000fe200000e0000 */
[C---:B------:R-:W-:Y:S01]  /*1c4f0*/  VIADD R154, R153.reuse, 0x200 ;  /* 0x00000200999a7836 */ /* 0x040fe20000000000 */
[----:B------:R-:W-:Y:S01]  /*1c500*/  R2UR UR6, R2 ;  /* 0x00000000020672ca */ /* 0x000fe200000e0000 */
[----:B------:R-:W-:Y:S01]  /*1c510*/  VIADD R2, R153, 0x6 ;  /* 0x0000000699027836 */ /* 0x000fe20000000000 */
        /* <DEDUP_REMOVED lines=259> */
.L_x_1781:
[----:B------:R-:W-:Y:S01]  /*1d550*/  SHF.L.U32 R2, R232, 0x1f, RZ ;  /* 0x0000001fe8027819 */ /* 0x000fe200000006ff */
[----:B------:R-:W-:-:S04]  /*1d560*/  IMAD R0, R231, 0x8, R16 ;  /* 0x00000008e7007824 */ /* 0x000fc800078e0210 */
[----:B------:R0:W1:Y:S01]  /*1d570*/  SYNCS.PHASECHK.TRANS64.TRYWAIT P2, [R0+URZ+0x30850], R2 ;  /* 0x03085002000075a7 */ /* 0x000062000804017f */
[----:B------:R-:W-:Y:S05]  /*1d580*/  @!P0 BRA `(.L_x_1782) ;  /* 0x0000000000048947 */ /* 0x000fea0003800000 */
[----:B------:R-:W-:Y:S01]  /*1d590*/  BPT.TRAP 0x1 ;  /* 0x000000040000795c */ /* 0x000fe20000300000 */
.L_x_1782:
[----:B------:R-:W-:Y:S04]  /*1d5a0*/  BSSY B1, `(.L_x_1783) ;  /* 0x0000004000017945 */ /* 0x000fe80003800000 */
[----:B-1----:R-:W-:Y:S05]  /*1d5b0*/  @P2 BRA `(.L_x_1784) ;  /* 0x0000000000082947 */ /* 0x002fea0003800000 */
[----:B------:R-:W1:Y:S02]  /*1d5c0*/  SYNCS.PHASECHK.TRANS64.TRYWAIT P2, [R0+URZ+0x30850], R2 ;  /* 0x03085002000075a7 */ /* 0x000e64000804017f */
[----:B-1----:R-:W-:Y:S05]  /*1d5d0*/  @!P2 BRA `(.L_x_1785) ;  /* 0x00000130002ca947 */ /* 0x002fea0003800000 */
.L_x_1784:
[----:B------:R-:W-:Y:S05]  /*1d5e0*/  BSYNC B1 ;  /* 0x0000000000017941 */ /* 0x000fea0003800000 */
.L_x_1783:
[----:B01----:R-:W-:Y:S01]  /*1d5f0*/  VIADD R2, R16, 0x400 ;  /* 0x0000040010027836 */ /* 0x003fe20000000000 */
[----:B------:R-:W2:Y:S01]  /*1d600*/  LDL R232, [R1+0x8] ;  /* 0x0000080001e87983 */ /* 0x000ea20000100800 */
[----:B------:R-:W-:Y:S01]  /*1d610*/  IMAD.MOV.U32 R3, RZ, RZ, 0x40000040 ;  /* 0x40000040ff037424 */ /* 0x000fe200078e00ff */
[----:B------:R-:W-:Y:S01]  /*1d620*/  WARPGROUP.ARRIVE ;  /* 0x00000000000079c5 */ /* 0x000fe20000000000 */
[----:B------:R-:W-:Y:S01]  /*1d630*/  ULDC UR5, c[0x0][0x9d8] ;  /* 0x0002760000057ab9 */ /* 0x000fe20000000800 */
[----:B------:R-:W-:-:S04]  /*1d640*/  SHF.R.U32.HI R2, RZ, 0x4, R2 ;  /* 0x00000004ff027819 */ /* 0x000fc80000011602 */
[----:B------:R-:W-:-:S04]  /*1d650*/  LOP3.LUT R2, R2, 0x3fff, RZ, 0xc0, !PT ;  /* 0x00003fff02027812 */ /* 0x000fc800078ec0ff */
[----:B------:R-:W-:-:S05]  /*1d660*/  LOP3.LUT R2, R2, 0x2000000, RZ, 0xfc, !PT ;  /* 0x0200000002027812 */ /* 0x000fca00078efcff */
[----:B------:R-:W-:Y:S01]  /*1d670*/  IMAD R2, R231, 0x800, R2 ;  /* 0x00000800e7027824 */ /* 0x000fe200078e0202 */
[----:B------:R-:W-:Y:S01]  /*1d680*/  R2UR UR7, R3 ;  /* 0x00000000030772ca */ /* 0x000fe200000e0000 */
[----:B------:R-:W3:Y:S03]  /*1d690*/  LDL R231, [R1+0x14] ;  /* 0x0000140001e77983 */ /* 0x000ee60000100800 */
[----:B------:R-:W-:-:S13]  /*1d6a0*/  R2UR UR6, R2 ;  /* 0x00000000020672ca */ /* 0x000fda00000e0000 */
[----:B------:R-:W-:Y:S01]  /*1d6b0*/  HGMMA.64x256x16.F32.BF16 R24, R196, gdesc[UR4].tnspB, R24, gsb0 ;  /* 0x43e00004c4187df0 */ /* 0x000fe20008001818 */
[----:B--2---:R-:W-:Y:S02]  /*1d6c0*/  R2UR UR4, R232 ;  /* 0x00000000e80472ca */ /* 0x004fe400000e0000 */
[----:B------:R-:W3:Y:S01]  /*1d6d0*/  LDL R232, [R1+0x34] ;  /* 0x0000340001e87983 */ /* 0x000ee20000100800 */
[----:B------:R-:W-:Y:S02]  /*1d6e0*/  WARPGROUP.DEPBAR.LE gsb0, 0x0 ;  /* 0x00008000000079c5 */ /* 0x000fe40000010000 */
[----:B------:R-:W-:Y:S02]  /*1d6f0*/  VIADD R196, R2, 0x80 ;  /* 0x0000008002c47836 */ /* 0x000fe40000000000 */
[----:B------:R-:W-:-:S03]  /*1d700*/  IMAD.MOV.U32 R197, RZ, RZ, 0x40000040 ;  /* 0x40000040ffc57424 */ /* 0x000fc600078e00ff */
[----:B------:R-:W-:Y:S02]  /*1d710*/  R2UR UR6, R196 ;  /* 0x00000000c40672ca */ /* 0x000fe400000e0000 */
[----:B------:R-:W-:Y:S01]  /*1d720*/  R2UR UR7, R197 ;  /* 0x00000000c50772ca */ /* 0x000fe200000e0000 */
[----:B------:R-:W-:-:S14]  /*1d730*/  WARPGROUP.ARRIVE ;  /* 0x00000000000079c5 */ /* 0x000fdc0000000000 */
[----:B------:R-:W-:Y:S01]  /*1d740*/  HGMMA.64x256x16.F32.BF16 R24, R192, gdesc[UR4].tnspB, R24, gsb0 ;  /* 0x43e00004c0187df0 */ /* 0x000fe20008001818 */
[----:B------:R-:W-:Y:S02]  /*1d750*/  IMAD.MOV.U32 R3, RZ, RZ, 0x40000040 ;  /* 0x40000040ff037424 */ /* 0x000fe400078e00ff */
[----:B------:R-:W-:Y:S02]  /*1d760*/  WARPGROUP.DEPBAR.LE gsb0, 0x0 ;  /* 0x00008000000079c5 */ /* 0x000fe40000010000 */
[----:B------:R-:W-:Y:S02]  /*1d770*/  VIADD R192, R2, 0x100 ;  /* 0x0000010002c07836 */ /* 0x000fe40000000000 */
[----:B------:R-:W-:-:S03]  /*1d780*/  IMAD.MOV.U32 R193, RZ, RZ, 0x40000040 ;  /* 0x40000040ffc17424 */ /* 0x000fc600078e00ff */
[----:B------:R-:W-:Y:S02]  /*1d790*/  R2UR UR6, R192 ;  /* 0x00000000c00672ca */ /* 0x000fe400000e0000 */
[----:B------:R-:W-:Y:S01]  /*1d7a0*/  R2UR UR7, R193 ;  /* 0x00000000c10772ca */ /* 0x000fe200000e0000 */
[----:B------:R-:W-:-:S15]  /*1d7b0*/  WARPGROUP.ARRIVE ;  /* 0x00000000000079c5 */ /* 0x000fde0000000000 */
[----:B------:R-:W-:Y:S01]  /*1d7c0*/  HGMMA.64x256x16.F32.BF16 R24, R188, gdesc[UR4].tnspB, R24, gsb0 ;  /* 0x43e00004bc187df0 */ /* 0x000fe20008001818 */
[----:B------:R-:W-:Y:S01]  /*1d7d0*/  VIADD R2, R2, 0x180 ;  /* 0x0000018002027836 */ /* 0x000fe20000000000 */
[----:B------:R-:W-:Y:S02]  /*1d7e0*/  R2UR UR7, R3 ;  /* 0x00000000030772ca */ /* 0x000fe400000e0000 */
[----:B------:R-:W0:Y:S02]  /*1d7f0*/  @P5 LDC R3, c[0x0][0x450] ;  /* 0x00011400ff035b82 */ /* 0x000e240000000800 */
[----:B------:R-:W-:-:S06]  /*1d800*/  R2UR UR6, R2 ;  /* 0x00000000020672ca */ /* 0x000fcc00000e0000 */
[----:B------:R-:W1:Y:S01]  /*1d810*/  @P5 LDC R2, c[0x0][0x44c] ;  /* 0x00011300ff025b82 */ /* 0x000e620000000800 */
[----:B------:R-:W-:-:S04]  /*1d820*/  @!P1 IMAD R4, R4, 0x8, R16 ;  /* 0x0000000804049824 */ /* 0x000fc800078e0210 */
[----:B------:R-:W-:Y:S02]  /*1d830*/  @!P1 VIADD R4, R4, 0x30840 ;  /* 0x0003084004049836 */ /* 0x000fe40000000000 */
[----:B------:R-:W-:Y:S01]  /*1d840*/  FMUL.FTZ R182, R182, UR5 ;  /* 0x00000005b6b67c20 */ /* 0x000fe20008410000 */
[----:B------:R-:W-:Y:S02]  /*1d850*/  FMUL.FTZ R157, R157, UR5 ;  /* 0x000000059d9d7c20 */ /* 0x000fe40008410000 */
[----:B------:R-:W-:Y:S01]  /*1d860*/  @!P1 PRMT R4, RZ, 0x654, R4 ;  /* 0x00000654ff049816 */ /* 0x000fe20000000004 */
[----:B------:R-:W-:-:S03]  /*1d870*/  FMUL.FTZ R173, R173, UR5 ;  /* 0x00000005adad7c20 */ /* 0x000fc60008410000 */
[----:B------:R-:W2:Y:S08]  /*1d880*/  MUFU.TANH R157, R157 ;  /* 0x0000009d009d7308 */ /* 0x000eb00000002400 */
[----:B------:R-:W4:Y:S01]  /*1d890*/  MUFU.TANH R173, R173 ;  /* 0x000000ad00ad7308 */ /* 0x000f220000002400 */
[----:B------:R-:W-:Y:S02]  /*1d8a0*/  WARPGROUP.DEPBAR.LE gsb0, 0x0 ;  /* 0x00008000000079c5 */ /* 0x000fe40000010000 */
[----:B------:R-:W-:-:S06]  /*1d8b0*/  WARPGROUP.ARRIVE ;  /* 0x00000000000079c5 */ /* 0x000fcc0000000000 */
[----:B------:R-:W-:Y:S01]  /*1d8c0*/  HGMMA.64x256x16.F32.BF16 R24, R184, gdesc[UR4].tnspB, R24, gsb0 ;  /* 0x43e00004b8187df0 */ /* 0x000fe20008001818 */
[----:B------:R-:W-:Y:S01]  /*1d8d0*/  FMUL.FTZ R188, R169, UR5 ;  /* 0x00000005a9bc7c20 */ /* 0x000fe20008410000 */
[----:B------:R-:W-:Y:S01]  /*1d8e0*/  FMUL.FTZ R169, R175, UR5 ;  /* 0x00000005afa97c20 */ /* 0x000fe20008410000 */
[----:B------:R-:W-:Y:S01]  /*1d8f0*/  FMUL.FTZ R175, R177, UR5 ;  /* 0x00000005b1af7c20 */ /* 0x000fe20008410000 */
[----:B------:R-:W-:-:S03]  /*1d900*/  IMAD.SHL.U32 R177, R5, 0x40, RZ ;  /* 0x0000004005b17824 */ /* 0x000fc600078e00ff */
[----:B------:R-:W0:Y:S08]  /*1d910*/  MUFU.TANH R188, R188 ;  /* 0x000000bc00bc7308 */ /* 0x000e300000002400 */
[----:B------:R-:W0:Y:S08]  /*1d920*/  MUFU.TANH R169, R169 ;  /* 0x000000a900a97308 */ /* 0x000e300000002400 */
[----:B------:R-:W0:Y:S01]  /*1d930*/  MUFU.TANH R175, R175 ;  /* 0x000000af00af7308 */ /* 0x000e220000002400 */
[----:B------:R-:W-:-:S02]  /*1d940*/  WARPGROUP.DEPBAR.LE gsb0, 0x0 ;  /* 0x00008000000079c5 */ /* 0x000fc40000010000 */
[----:B---3--:R-:W-:Y:S02]  /*1d950*/  IMAD.IADD R184, R232, 0x1, R231 ;  /* 0x00000001e8b87824 */ /* 0x008fe400078e02e7 */
[----:B------:R-:W-:Y:S01]  /*1d960*/  FMUL.FTZ R186, R161, UR5 ;  /* 0x00000005a1ba7c20 */ /* 0x000fe20008410000 */
[----:B------:R-:W-:Y:S01]  /*1d970*/  FMUL.FTZ R187, R165, UR5 ;  /* 0x00000005a5bb7c20 */ /* 0x000fe20008410000 */
[----:B------:R3:W-:Y:S01]  /*1d980*/  @!P1 SYNCS.ARRIVE.TRANS64.RED.A1T0 RZ, [R4+URZ], RZ ;  /* 0x000000ff04ff99a7 */ /* 0x0007e2000810043f */
[----:B-1----:R-:W-:-:S04]  /*1d990*/  @P5 IMAD.HI.U32 R185, R184, R2, RZ ;  /* 0x00000002b8b95227 */ /* 0x002fc800078e00ff */
[----:B------:R-:W-:Y:S01]  /*1d9a0*/  IMAD.MOV.U32 R2, RZ, RZ, R184 ;  /* 0x000000ffff027224 */ /* 0x000fe200078e00b8 */
[----:B0-----:R-:W-:Y:S01]  /*1d9b0*/  @P5 SHF.R.U32.HI R2, RZ, R3, R185 ;  /* 0x00000003ff025219 */ /* 0x001fe200000116b9 */
        /* <DEDUP_REMOVED lines=25> */
[----:B---3--:R1:W3:Y:S01]  /*1db50*/  MUFU.TANH R4, R182 ;  /* 0x000000b600047308 */ /* 0x0082e20000002400 */
[----:B------:R-:W-:Y:S01]  /*1db60*/  ULDC UR5, c[0x0][0x9e0] ;  /* 0x0002780000057ab9 */ /* 0x000fe20000000800 */
[----:B-1----:R-:W-:-:S06]  /*1db70*/  IADD3 R182, -R230, 0x1, -R177 ;  /* 0x00000001e6b67810 */ /* 0x002fcc0007ffe9b1 */
[----:B------:R-:W1:Y:S01]  /*1db80*/  MUFU.TANH R3, R3 ;  /* 0x0000000300037308 */ /* 0x000e620000002400 */
[----:B------:R-:W-:-:S07]  /*1db90*/  IADD3 R182, -R219, R182, R220 ;  /* 0x000000b6dbb67210 */ /* 0x000fce0007ffe1dc */
[----:B------:R-:W0:Y:S01]  /*1dba0*/  MUFU.TANH R184, R184 ;  /* 0x000000b800b87308 */ /* 0x000e220000002400 */
[----:B------:R-:W-:-:S07]  /*1dbb0*/  VIADD R183, R182, UR5 ;  /* 0x00000005b6b77c36 */ /* 0x000fce0008000000 */
        /* <DEDUP_REMOVED lines=22> */
[----:B------:R-:W1:Y:S08]  /*1dd20*/  MUFU.TANH R179, R179 ;  /* 0x000000b300b37308 */ /* 0x000e700000002400 */
[----:B------:R-:W1:Y:S01]  /*1dd30*/  MUFU.TANH R176, R176 ;  /* 0x000000b000b07308 */ /* 0x000e620000002400 */
[----:B------:R-:W-:-:S02]  /*1dd40*/  VIADD R182, R182, UR4 ;  /* 0x00000004b6b67c36 */ /* 0x000fc40008000000 */
[--C-:B0-----:R-:W-:Y:S02]  /*1dd50*/  IMAD.IADD R181, R183, 0x1, R189.reuse ;  /* 0x00000001b7b57824 */ /* 0x101fe400078e02bd */
[----:B------:R-:W-:Y:S01]  /*1dd60*/  IMAD.IADD R180, R182, 0x1, R189 ;  /* 0x00000001b6b47824 */ /* 0x000fe200078e02bd */
[----:B--234-:R-:W-:Y:S06]  /*1dd70*/  @!P6 BRA `(.L_x_1786) ;  /* 0x000000000060e947 */ /* 0x01cfec0003800000 */
        /* <DEDUP_REMOVED lines=13> */
.L_x_1788:
[----:B------:R-:W-:Y:S02]  /*1de50*/  ULDC UR4, c[0x0][0x9e4] ;  /* 0x0002790000047ab9 */ /* 0x000fe40000000800 */
[----:B------:R-:W-:-:S05]  /*1de60*/  IMAD.U32 R190, RZ, RZ, UR4 ;  /* 0x00000004ffbe7e24 */ /* 0x000fca000f8e00ff */
[----:B------:R-:W-:-:S13]  /*1de70*/  ISETP.NE.AND P2, PT, R190, 0x1, PT ;  /* 0x00000001be00780c */ /* 0x000fda0003f45270 */
[----:B------:R-:W0:Y:S02]  /*1de80*/  @P2 LDC.64 R158, c[0x0][0x9e8] ;  /* 0x00027a00ff9e2b82 */ /* 0x000e240000000a00 */
[----:B0-----:R-:W-:-:S05]  /*1de90*/  @P2 IMAD.HI.U32 R158, R189, R158, RZ ;  /* 0x0000009ebd9e2227 */ /* 0x001fca00078e00ff */
[----:B------:R-:W-:-:S07]  /*1dea0*/  @P2 SHF.R.U32.HI R189, RZ, R159, R158 ;  /* 0x0000009fffbd2219 */ /* 0x000fce000001169e */
.L_x_1789:
[----:B------:R-:W-:Y:S05]  /*1deb0*/  BSYNC B1 ;  /* 0x0000000000017941 */ /* 0x000fea0003800000 */
.L_x_1787:
[----:B------:R-:W-:-:S04]  /*1dec0*/  IMAD R189, R189, R190, -R177 ;  /* 0x000000bebdbd7224 */ /* 0x000fc800078e0ab1 */
[----:B------:R-:W-:-:S05]  /*1ded0*/  IMAD.IADD R189, R189, 0x1, -R230 ;  /* 0x00000001bdbd7824 */ /* 0x000fca00078e0ae6 */
[----:B------:R-:W-:Y:S02]  /*1dee0*/  VIMNMX R180, R180, R189, !PT ;  /* 0x000000bdb4b47248 */ /* 0x000fe40007fe0100 */
[----:B------:R-:W-:-:S07]  /*1def0*/  VIADDMNMX R181, R189, R190, R181, PT ;  /* 0x000000bebdb57246 */ /* 0x000fce00038001b5 */
.L_x_1786:
[----:B------:R-:W-:Y:S01]  /*1df00*/  ISETP.GT.AND P2, PT, R5, -0x1, PT ;  /* 0xffffffff0500780c */ /* 0x000fe20003f44270 */
[----:B------:R-:W0:Y:S03]  /*1df10*/  SHFL.IDX PT, R2, R2, 0x1, 0x1c1f ;  /* 0x003c1f0002027f89 */ /* 0x000e2600000e0000 */
[C---:B------:R-:W-:Y:S02]  /*1df20*/  ISETP.GT.AND P4, PT, R180.reuse, RZ, P2 ;  /* 0x000000ffb400720c */ /* 0x040fe40001784270 */
[----:B------:R-:W-:Y:S02]  /*1df30*/  ISETP.GT.AND P3, PT, R180, 0x1, P2 ;  /* 0x00000001b400780c */ /* 0x000fe40001764270 */
[C---:B------:R-:W-:Y:S02]  /*1df40*/  ISETP.LT.OR P4, PT, R181.reuse, 0x1, P4 ;  /* 0x00000001b500780c */ /* 0x040fe40002781670 */
[----:B------:R-:W-:-:S02]  /*1df50*/  ISETP.LT.OR P3, PT, R181, 0x2, P3 ;  /* 0x00000002b500780c */ /* 0x000fc40001f61670 */
[----:B-1----:R-:W-:Y:S02]  /*1df60*/  FSEL R158, R3, -INF , !P4 ;  /* 0xff800000039e7808 */ /* 0x002fe40006000000 */
[----:B------:R-:W-:Y:S02]  /*1df70*/  FSEL R184, R184, -INF , !P3 ;  /* 0xff800000b8b87808 */ /* 0x000fe40005800000 */
[C---:B------:R-:W-:Y:S02]  /*1df80*/  ISETP.GT.AND P4, PT, R180.reuse, 0x8, P2 ;  /* 0x00000008b400780c */ /* 0x040fe40001784270 */
[----:B------:R-:W-:Y:S02]  /*1df90*/  ISETP.GT.AND P3, PT, R180, 0x9, P2 ;  /* 0x00000009b400780c */ /* 0x000fe40001764270 */
[C---:B------:R-:W-:Y:S02]  /*1dfa0*/  ISETP.LT.OR P4, PT, R181.reuse, 0x9, P4 ;  /* 0x00000009b500780c */ /* 0x040fe40002781670 */
[----:B------:R-:W-:-:S02]  /*1dfb0*/  ISETP.LT.OR P3, PT, R181, 0xa, P3 ;  /* 0x0000000ab500780c */ /* 0x000fc40001f61670 */
[----:B------:R-:W-:Y:S01]  /*1dfc0*/  FSEL R155, R155, -INF , !P4 ;  /* 0xff8000009b9b7808 */ /* 0x000fe20006000000 */
[--C-:B0-----:R-:W-:Y:S01]  /*1dfd0*/  IMAD.IADD R183, R183, 0x1, R2.reuse ;  /* 0x00000001b7b77824 */ /* 0x101fe200078e0202 */
        /* <DEDUP_REMOVED lines=52> */
.L_x_1792:
[----:B------:R-:W-:Y:S02]  /*1e320*/  ULDC UR4, c[0x0][0x9e4] ;  /* 0x0002790000047ab9 */ /* 0x000fe40000000800 */
[----:B------:R-:W-:-:S05]  /*1e330*/  IMAD.U32 R180, RZ, RZ, UR4 ;  /* 0x00000004ffb47e24 */ /* 0x000fca000f8e00ff */
[----:B------:R-:W-:-:S13]  /*1e340*/  ISETP.NE.AND P3, PT, R180, 0x1, PT ;  /* 0x00000001b400780c */ /* 0x000fda0003f65270 */
[----:B------:R-:W0:Y:S02]  /*1e350*/  @P3 LDC.64 R2, c[0x0][0x9e8] ;  /* 0x00027a00ff023b82 */ /* 0x000e240000000a00 */
[----:B0-----:R-:W-:-:S05]  /*1e360*/  @P3 IMAD.HI.U32 R2, R159, R2, RZ ;  /* 0x000000029f023227 */ /* 0x001fca00078e00ff */
[----:B------:R-:W-:-:S07]  /*1e370*/  @P3 SHF.R.U32.HI R159, RZ, R3, R2 ;  /* 0x00000003ff9f3219 */ /* 0x000fce0000011602 */
.L_x_1793:
[----:B------:R-:W-:Y:S05]  /*1e380*/  BSYNC B1 ;  /* 0x0000000000017941 */ /* 0x000fea0003800000 */
.L_x_1791:
[----:B------:R-:W-:-:S04]  /*1e390*/  IMAD R159, R159, R180, -R177 ;  /* 0x000000b49f9f7224 */ /* 0x000fc800078e0ab1 */
[----:B------:R-:W-:-:S05]  /*1e3a0*/  IMAD.IADD R159, R159, 0x1, -R230 ;  /* 0x000000019f9f7824 */ /* 0x000fca00078e0ae6 */
[----:B------:R-:W-:Y:S02]  /*1e3b0*/  VIMNMX R182, R182, R159, !PT ;  /* 0x0000009fb6b67248 */ /* 0x000fe40007fe0100 */
[----:B------:R-:W-:-:S07]  /*1e3c0*/  VIADDMNMX R183, R159, R180, R183, PT ;  /* 0x000000b49fb77246 */ /* 0x000fce00038001b7 */
.L_x_1790:
[----:B------:R-:W-:Y:S01]  /*1e3d0*/  @!P1 VIADD R0, R0, 0x30860 ;  /* 0x0003086000009836 */ /* 0x000fe20000000000 */
[----:B------:R-:W2:Y:S01]  /*1e3e0*/  LDL R181, [R1+0x38] ;  /* 0x0000380001b57983 */ /* 0x000ea20000100800 */
[----:B------:R-:W-:Y:S01]  /*1e3f0*/  ISETP.GT.AND P3, PT, R182, 0x1, P2 ;  /* 0x00000001b600780c */ /* 0x000fe20001764270 */
[----:B------:R-:W-:Y:S01]  /*1e400*/  ULDC UR4, c[0x0][0x988] ;  /* 0x0002620000047ab9 */ /* 0x000fe20000000800 */
[----:B------:R-:W-:Y:S01]  /*1e410*/  IMAD.MOV.U32 R232, RZ, RZ, R218 ;  /* 0x000000ffffe87224 */ /* 0x000fe200078e00da */
[----:B------:R-:W-:Y:S01]  /*1e420*/  @!P1 PRMT R0, RZ, 0x654, R0 ;  /* 0x00000654ff009816 */ /* 0x000fe20000000000 */
[----:B------:R-:W-:Y:S01]  /*1e430*/  IMAD.MOV.U32 R231, RZ, RZ, R22 ;  /* 0x000000ffffe77224 */ /* 0x000fe200078e0016 */
        /* <DEDUP_REMOVED lines=42> */
[----:B0-----:R-:W-:-:S05]  /*1e6e0*/  FMNMX.FTZ R2, R0, R2, !PT ;  /* 0x0000000200027209 */ /* 0x001fca0007810000 */
[----:B------:R-:W0:Y:S02]  /*1e6f0*/  SHFL.BFLY PT, R3, R2, 0x1, 0x1f ;  /* 0x0c201f0002037f89 */ /* 0x000e2400000e0000 */
[----:B0-----:R-:W-:Y:S01]  /*1e700*/  FMNMX.FTZ R3, R2, R3, !PT ;  /* 0x0000000302037209 */ /* 0x001fe20007810000 */
[----:B------:R-:W-:-:S03]  /*1e710*/  IMAD.U32 R2, RZ, RZ, UR4 ;  /* 0x00000004ff027e24 */ /* 0x000fc6000f8e00ff */
[C---:B------:R-:W-:Y:S01]  /*1e720*/  FSETP.NEU.FTZ.AND P4, PT, R3.reuse, -INF , PT ;  /* 0xff8000000300780b */ /* 0x040fe20003f9d000 */
[----:B------:R-:W-:-:S03]  /*1e730*/  FMUL.FTZ R159, R3, R2 ;  /* 0x00000002039f7220 */ /* 0x000fc60000410000 */
[----:B------:R-:W-:Y:S02]  /*1e740*/  FSEL R0, R3, RZ, P4 ;  /* 0x000000ff03007208 */ /* 0x000fe40002000000 */
[----:B------:R-:W-:Y:S02]  /*1e750*/  FSEL R159, R159, RZ, P4 ;  /* 0x000000ff9f9f7208 */ /* 0x000fe40002000000 */
[----:B------:R-:W-:Y:S01]  /*1e760*/  ISETP.GT.AND P4, PT, R182, 0x8, P2 ;  /* 0x00000008b600780c */ /* 0x000fe20001784270 */
[----:B------:R-:W-:Y:S01]  /*1e770*/  FADD.FTZ R0, -R0, R229 ;  /* 0x000000e500007221 */ /* 0x000fe20000010100 */
[----:B------:R-:W-:Y:S02]  /*1e780*/  IMAD.MOV.U32 R229, RZ, RZ, R3 ;  /* 0x000000ffffe57224 */ /* 0x000fe400078e0003 */
[-CC-:B------:R-:W-:Y:S01]  /*1e790*/  FFMA.FTZ R158, R158, R2.reuse, -R159.reuse ;  /* 0x000000029e9e7223 */ /* 0x180fe2000001089f */
[----:B------:R-:W-:Y:S01]  /*1e7a0*/  ISETP.LT.OR P4, PT, R183, 0x9, P4 ;  /* 0x00000009b700780c */ /* 0x000fe20002781670 */
[-CC-:B------:R-:W-:Y:S01]  /*1e7b0*/  FFMA.FTZ R184, R184, R2.reuse, -R159.reuse ;  /* 0x00000002b8b87223 */ /* 0x180fe2000001089f */
[-CC-:B------:R-:W-:Y:S01]  /*1e7c0*/  FFMA.FTZ R155, R155, R2.reuse, -R159.reuse ;  /* 0x000000029b9b7223 */ /* 0x180fe2000001089f */
        /* <DEDUP_REMOVED lines=24> */
[----:B------:R-:W-:Y:S01]  /*1e950*/  FFMA.FTZ R159, R179, R2, -R159 ;  /* 0x00000002b39f7223 */ /* 0x000fe2000001089f */
[----:B------:R-:W-:Y:S01]  /*1e960*/  FMNMX.FTZ R152, R162, R152, !PT ;  /* 0x00000098a2987209 */ /* 0x000fe20007810000 */
[----:B------:R-:W-:Y:S01]  /*1e970*/  FMUL.FTZ R180, R0, R2 ;  /* 0x0000000200b47220 */ /* 0x000fe20000410000 */
[----:B------:R-:W-:Y:S01]  /*1e980*/  ISETP.LT.OR P4, PT, R183, 0x21, P4 ;  /* 0x00000021b700780c */ /* 0x000fe20002781670 */
[----:B------:R-:W-:Y:S01]  /*1e990*/  MUFU.EX2 R158, R158 ;  /* 0x0000009e009e7308 */ /* 0x000fe20000000800 */
[----:B------:R-:W-:-:S02]  /*1e9a0*/  FMNMX.FTZ R152, R164, R152, !PT ;  /* 0x00000098a4987209 */ /* 0x000fc40007810000 */
[----:B------:R-:W-:Y:S02]  /*1e9b0*/  FSEL R165, R165, -INF , !P4 ;  /* 0xff800000a5a57808 */ /* 0x000fe40006000000 */
[----:B------:R-:W-:Y:S02]  /*1e9c0*/  ISETP.GT.AND P4, PT, R182, 0x28, P2 ;  /* 0x00000028b600780c */ /* 0x000fe40001784270 */
[----:B------:R-:W-:Y:S01]  /*1e9d0*/  FMNMX.FTZ R152, R165, R152, !PT ;  /* 0x00000098a5987209 */ /* 0x000fe20007810000 */
[----:B------:R-:W-:Y:S01]  /*1e9e0*/  MUFU.EX2 R184, R184 ;  /* 0x000000b800b87308 */ /* 0x000fe20000000800 */
[----:B------:R-:W-:Y:S02]  /*1e9f0*/  ISETP.LT.OR P4, PT, R183, 0x29, P4 ;  /* 0x00000029b700780c */ /* 0x000fe40002781670 */
[----:B------:R-:W-:Y:S02]  /*1ea00*/  FMNMX.FTZ R152, R166, R152, !PT ;  /* 0x00000098a6987209 */ /* 0x000fe40007810000 */
[----:B------:R-:W-:-:S02]  /*1ea10*/  FSEL R168, R168, -INF , !P4 ;  /* 0xff800000a8a87808 */ /* 0x000fc40006000000 */
[----:B------:R-:W-:Y:S01]  /*1ea20*/  ISETP.GT.AND P4, PT, R182, 0x30, P2 ;  /* 0x00000030b600780c */ /* 0x000fe20001784270 */
[----:B------:R-:W-:Y:S01]  /*1ea30*/  MUFU.EX2 R155, R155 ;  /* 0x0000009b009b7308 */ /* 0x000fe20000000800 */
[----:B------:R-:W-:Y:S02]  /*1ea40*/  FMNMX.FTZ R152, R168, R152, !PT ;  /* 0x00000098a8987209 */ /* 0x000fe40007810000 */
[----:B------:R-:W-:Y:S02]  /*1ea50*/  ISETP.LT.OR P4, PT, R183, 0x31, P4 ;  /* 0x00000031b700780c */ /* 0x000fe40002781670 */
[----:B------:R-:W-:Y:S02]  /*1ea60*/  FMNMX.FTZ R152, R169, R152, !PT ;  /* 0x00000098a9987209 */ /* 0x000fe40007810000 */
[----:B------:R-:W-:Y:S01]  /*1ea70*/  FSEL R170, R170, -INF , !P4 ;  /* 0xff800000aaaa7808 */ /* 0x000fe20006000000 */
[----:B------:R-:W0:Y:S01]  /*1ea80*/  MUFU.EX2 R157, R157 ;  /* 0x0000009d009d7308 */ /* 0x000e220000000800 */
[----:B------:R-:W-:-:S02]  /*1ea90*/  ISETP.GT.AND P4, PT, R182, 0x31, P2 ;  /* 0x00000031b600780c */ /* 0x000fc40001784270 */
[----:B------:R-:W-:Y:S02]  /*1eaa0*/  ISETP.GT.AND P2, PT, R182, 0x39, P2 ;  /* 0x00000039b600780c */ /* 0x000fe40001744270 */
[C---:B------:R-:W-:Y:S02]  /*1eab0*/  ISETP.LT.OR P4, PT, R183.reuse, 0x32, P4 ;  /* 0x00000032b700780c */ /* 0x040fe40002781670 */
[----:B------:R-:W-:Y:S01]  /*1eac0*/  FMNMX.FTZ R152, R170, R152, !PT ;  /* 0x00000098aa987209 */ /* 0x000fe20007810000 */
[----:B------:R-:W-:Y:S01]  /*1ead0*/  MUFU.EX2 R185, R185 ;  /* 0x000000b900b97308 */ /* 0x000fe20000000800 */
[----:B------:R-:W-:Y:S02]  /*1eae0*/  FSEL R172, R172, -INF , !P4 ;  /* 0xff800000acac7808 */ /* 0x000fe40006000000 */
[----:B------:R-:W-:Y:S02]  /*1eaf0*/  ISETP.LT.OR P2, PT, R183, 0x3a, P2 ;  /* 0x0000003ab700780c */ /* 0x000fe40001741670 */
[----:B------:R-:W-:-:S02]  /*1eb00*/  FSEL R179, R4, -INF , !P3 ;  /* 0xff80000004b37808 */ /* 0x000fc40005800000 */
[----:B------:R-:W-:Y:S01]  /*1eb10*/  FMNMX.FTZ R152, R172, R152, !PT ;  /* 0x00000098ac987209 */ /* 0x000fe20007810000 */
[----:B------:R-:W1:Y:S01]  /*1eb20*/  MUFU.EX2 R186, R186 ;  /* 0x000000ba00ba7308 */ /* 0x000e620000000800 */
[----:B------:R-:W-:Y:S02]  /*1eb30*/  FSEL R176, R176, -INF , !P2 ;  /* 0xff800000b0b07808 */ /* 0x000fe40005000000 */
[----:B------:R-:W-:Y:S02]  /*1eb40*/  FMNMX.FTZ R152, R179, R152, !PT ;  /* 0x00000098b3987209 */ /* 0x000fe40007810000 */
[----:B0-----:R-:W-:Y:S02]  /*1eb50*/  F2FP.BF16.F32.PACK_AB R198, R157, R155 ;  /* 0x0000009b9dc6723e */ /* 0x001fe400000010ff */
[----:B------:R-:W-:Y:S01]  /*1eb60*/  FMNMX.FTZ R152, R176, R152, !PT ;  /* 0x00000098b0987209 */ /* 0x000fe20007810000 */
[----:B------:R-:W-:Y:S01]  /*1eb70*/  MUFU.EX2 R163, R163 ;  /* 0x000000a300a37308 */ /* 0x000fe20000000800 */
[----:B------:R-:W-:-:S03]  /*1eb80*/  F2FP.BF16.F32.PACK_AB R196, R184, R158 ;  /* 0x0000009eb8c4723e */ /* 0x000fc600000010ff */
[----:B------:R-:W0:Y:S04]  /*1eb90*/  SHFL.BFLY PT, R4, R152, 0x2, 0x1f ;  /* 0x0c401f0098047f89 */ /* 0x000e2800000e0000 */
[----:B------:R-:W3:Y:S01]  /*1eba0*/  MUFU.EX2 R187, R187 ;  /* 0x000000bb00bb7308 */ /* 0x000ee20000000800 */
[----:B-1----:R-:W-:-:S07]  /*1ebb0*/  F2FP.BF16.F32.PACK_AB R192, R186, R185 ;  /* 0x000000b9bac0723e */ /* 0x002fce00000010ff */
[----:B------:R-:W-:Y:S08]  /*1ebc0*/  MUFU.EX2 R167, R167 ;  /* 0x000000a700a77308 */ /* 0x000ff00000000800 */
[----:B------:R-:W-:Y:S01]  /*1ebd0*/  MUFU.EX2 R188, R188 ;  /* 0x000000bc00bc7308 */ /* 0x000fe20000000800 */
[----:B---3--:R-:W-:Y:S02]  /*1ebe0*/  F2FP.BF16.F32.PACK_AB R194, R187, R163 ;  /* 0x000000a3bbc2723e */ /* 0x008fe400000010ff */
[----:B0-----:R-:W-:-:S05]  /*1ebf0*/  FMNMX.FTZ R152, R152, R4, !PT ;  /* 0x0000000498987209 */ /* 0x001fca0007810000 */
[----:B------:R-:W-:Y:S01]  /*1ec00*/  MUFU.EX2 R171, R171 ;  /* 0x000000ab00ab7308 */ /* 0x000fe20000000800 */
[----:B------:R-:W0:Y:S07]  /*1ec10*/  SHFL.BFLY PT, R4, R152, 0x1, 0x1f ;  /* 0x0c201f0098047f89 */ /* 0x000e2e00000e0000 */
[----:B------:R-:W1:Y:S08]  /*1ec20*/  MUFU.EX2 R173, R173 ;  /* 0x000000ad00ad7308 */ /* 0x000e700000000800 */
[----:B------:R-:W-:Y:S08]  /*1ec30*/  MUFU.EX2 R174, R174 ;  /* 0x000000ae00ae7308 */ /* 0x000ff00000000800 */
[----:B------:R-:W-:Y:S01]  /*1ec40*/  MUFU.EX2 R175, R175 ;  /* 0x000000af00af7308 */ /* 0x000fe20000000800 */
[----:B0-----:R-:W-:-:S02]  /*1ec50*/  FMNMX.FTZ R4, R152, R4, !PT ;  /* 0x0000000498047209 */ /* 0x001fc40007810000 */
[----:B-1----:R-:W-:Y:S02]  /*1ec60*/  F2FP.BF16.F32.PACK_AB R190, R173, R171 ;  /* 0x000000abadbe723e */ /* 0x002fe400000010ff */
[C---:B------:R-:W-:Y:S01]  /*1ec70*/  FSETP.NEU.FTZ.AND P2, PT, R4.reuse, -INF , PT ;  /* 0xff8000000400780b */ /* 0x040fe20003f5d000 */
[----:B------:R-:W-:Y:S02]  /*1ec80*/  FMUL.FTZ R152, R4, R2 ;  /* 0x0000000204987220 */ /* 0x000fe40000410000 */
[----:B------:R-:W-:Y:S03]  /*1ec90*/  MUFU.EX2 R178, R178 ;  /* 0x000000b200b27308 */ /* 0x000fe60000000800 */
[----:B------:R-:W-:-:S05]  /*1eca0*/  FSEL R0, R152, RZ, P2 ;  /* 0x000000ff98007208 */ /* 0x000fca0001000000 */
[----:B------:R-:W0:Y:S01]  /*1ecb0*/  MUFU.EX2 R152, R180 ;  /* 0x000000b400987308 */ /* 0x000e220000000800 */
[-CC-:B------:R-:W-:Y:S01]  /*1ecc0*/  FFMA.FTZ R177, R177, R2.reuse, -R0.reuse ;  /* 0x00000002b1b17223 */ /* 0x180fe20000010800 */
        /* <DEDUP_REMOVED lines=14> */
[----:B------:R-:W-:Y:S01]  /*1edb0*/  FFMA.FTZ R176, R176, R2, -R0 ;  /* 0x00000002b0b07223 */ /* 0x000fe20000010800 */
[----:B0-----:R-:W-:Y:S01]  /*1edc0*/  FFMA.FTZ R0, R152, R227, R158 ;  /* 0x000000e398007223 */ /* 0x001fe2000001009e */
[----:B------:R-:W-:Y:S03]  /*1edd0*/  MUFU.EX2 R177, R177 ;  /* 0x000000b100b17308 */ /* 0x000fe60000000800 */
[----:B------:R-:W-:Y:S01]  /*1ede0*/  FADD.FTZ R0, R184, R0 ;  /* 0x00000000b8007221 */ /* 0x000fe20000010000 */
[----:B------:R-:W-:-:S03]  /*1edf0*/  F2FP.BF16.F32.PACK_AB R184, R175, R174 ;  /* 0x000000aeafb8723e */ /* 0x000fc600000010ff */
[----:B------:R-:W-:Y:S01]  /*1ee00*/  FADD.FTZ R0, R155, R0 ;  /* 0x000000009b007221 */ /* 0x000fe20000010000 */
[----:B------:R-:W-:Y:S01]  /*1ee10*/  FSEL R155, R4, RZ, P2 ;  /* 0x000000ff049b7208 */ /* 0x000fe20001000000 */
[----:B------:R-:W0:Y:S01]  /*1ee20*/  MUFU.EX2 R153, R153 ;  /* 0x0000009900997308 */ /* 0x000e220000000800 */
[----:B--2---:R-:W-:Y:S01]  /*1ee30*/  ISETP.GT.AND P2, PT, R5, R181, PT ;  /* 0x000000b50500720c */ /* 0x004fe20003f44270 */
[----:B------:R-:W-:Y:S01]  /*1ee40*/  FADD.FTZ R0, R157, R0 ;  /* 0x000000009d007221 */ /* 0x000fe20000010000 */
[----:B------:R-:W-:Y:S02]  /*1ee50*/  VIADD R5, R5, 0xffffffff ;  /* 0xffffffff05057836 */ /* 0x000fe40000000000 */
[----:B------:R-:W-:Y:S01]  /*1ee60*/  FADD.FTZ R155, -R155, R228 ;  /* 0x000000e49b9b7221 */ /* 0x000fe20000010100 */
[----:B------:R-:W-:Y:S02]  /*1ee70*/  IMAD.MOV.U32 R228, RZ, RZ, R4 ;  /* 0x000000ffffe47224 */ /* 0x000fe400078e0004 */
[----:B------:R-:W-:Y:S01]  /*1ee80*/  FADD.FTZ R0, R185, R0 ;  /* 0x00000000b9007221 */ /* 0x000fe20000010000 */
[----:B------:R-:W-:Y:S01]  /*1ee90*/  FMUL.FTZ R155, R155, R2 ;  /* 0x000000029b9b7220 */ /* 0x000fe20000410000 */
[----:B------:R-:W-:Y:S02]  /*1eea0*/  MUFU.EX2 R154, R154 ;  /* 0x0000009a009a7308 */ /* 0x000fe40000000800 */
[----:B------:R-:W-:-:S04]  /*1eeb0*/  FADD.FTZ R0, R186, R0 ;  /* 0x00000000ba007221 */ /* 0x000fc80000010000 */
[----:B------:R-:W-:Y:S02]  /*1eec0*/  FADD.FTZ R0, R163, R0 ;  /* 0x00000000a3007221 */ /* 0x000fe40000010000 */
[----:B------:R-:W1:Y:S02]  /*1eed0*/  MUFU.EX2 R156, R156 ;  /* 0x0000009c009c7308 */ /* 0x000e640000000800 */
[----:B------:R-:W-:Y:S01]  /*1eee0*/  FADD.FTZ R0, R187, R0 ;  /* 0x00000000bb007221 */ /* 0x000fe20000010000 */
[----:B0-----:R-:W-:-:S03]  /*1eef0*/  F2FP.BF16.F32.PACK_AB R197, R153, R177 ;  /* 0x000000b199c5723e */ /* 0x001fc600000010ff */
[----:B------:R-:W-:Y:S02]  /*1ef00*/  FADD.FTZ R157, R167, R0 ;  /* 0x00000000a79d7221 */ /* 0x000fe40000010000 */
[----:B------:R0:W2:Y:S02]  /*1ef10*/  MUFU.EX2 R0, R155 ;  /* 0x0000009b00007308 */ /* 0x0000a40000000800 */
[C---:B------:R-:W-:Y:S01]  /*1ef20*/  FADD.FTZ R157, R188.reuse, R157 ;  /* 0x0000009dbc9d7221 */ /* 0x040fe20000010000 */
[----:B------:R-:W-:-:S03]  /*1ef30*/  F2FP.BF16.F32.PACK_AB R188, R188, R167 ;  /* 0x000000a7bcbc723e */ /* 0x000fc600000010ff */
[----:B------:R-:W-:Y:S02]  /*1ef40*/  FADD.FTZ R157, R171, R157 ;  /* 0x0000009dab9d7221 */ /* 0x000fe40000010000 */
[----:B------:R-:W3:Y:S02]  /*1ef50*/  MUFU.EX2 R160, R160 ;  /* 0x000000a000a07308 */ /* 0x000ee40000000800 */
[----:B------:R-:W-:Y:S01]  /*1ef60*/  FADD.FTZ R157, R173, R157 ;  /* 0x0000009dad9d7221 */ /* 0x000fe20000010000 */
[----:B-1----:R-:W-:-:S03]  /*1ef70*/  F2FP.BF16.F32.PACK_AB R199, R156, R154 ;  /* 0x0000009a9cc7723e */ /* 0x002fc600000010ff */
[----:B0-----:R-:W-:Y:S02]  /*1ef80*/  FADD.FTZ R155, R174, R157 ;  /* 0x0000009dae9b7221 */ /* 0x001fe40000010000 */
[----:B------:R-:W0:Y:S01]  /*1ef90*/  MUFU.EX2 R161, R161 ;  /* 0x000000a100a17308 */ /* 0x000e220000000800 */
[----:B--2---:R-:W-:Y:S01]  /*1efa0*/  FFMA.FTZ R226, R0, R226, R177 ;  /* 0x000000e200e27223 */ /* 0x004fe200000100b1 */
[----:B------:R-:W-:-:S03]  /*1efb0*/  FADD.FTZ R155, R175, R155 ;  /* 0x0000009baf9b7221 */ /* 0x000fc60000010000 */
[----:B------:R-:W-:Y:S01]  /*1efc0*/  FADD.FTZ R226, R153, R226 ;  /* 0x000000e299e27221 */ /* 0x000fe20000010000 */
[----:B------:R-:W-:Y:S02]  /*1efd0*/  FADD.FTZ R155, R178, R155 ;  /* 0x0000009bb29b7221 */ /* 0x000fe40000010000 */
[----:B------:R-:W1:Y:S01]  /*1efe0*/  MUFU.EX2 R162, R162 ;  /* 0x000000a200a27308 */ /* 0x000e620000000800 */
[----:B------:R-:W-:-:S04]  /*1eff0*/  FADD.FTZ R226, R154, R226 ;  /* 0x000000e29ae27221 */ /* 0x000fc80000010000 */
[----:B------:R-:W-:-:S03]  /*1f000*/  FADD.FTZ R226, R156, R226 ;  /* 0x000000e29ce27221 */ /* 0x000fc60000010000 */
[----:B------:R-:W2:Y:S01]  /*1f010*/  MUFU.EX2 R164, R164 ;  /* 0x000000a400a47308 */ /* 0x000ea20000000800 */
[----:B---3--:R-:W-:Y:S01]  /*1f020*/  FADD.FTZ R226, R160, R226 ;  /* 0x000000e2a0e27221 */ /* 0x008fe20000010000 */
[----:B0-----:R-:W-:-:S03]  /*1f030*/  F2FP.BF16.F32.PACK_AB R193, R161, R160 ;  /* 0x000000a0a1c1723e */ /* 0x001fc600000010ff */
[----:B------:R-:W-:-:S03]  /*1f040*/  FADD.FTZ R226, R161, R226 ;  /* 0x000000e2a1e27221 */ /* 0x000fc60000010000 */
        /* <DEDUP_REMOVED lines=21> */
[----:B0-----:R-:W-:Y:S01]  /*1f1a0*/  FADD.FTZ R226, R179, R226 ;  /* 0x000000e2b3e27221 */ /* 0x001fe20000010000 */
[C---:B-1----:R-:W-:Y:S01]  /*1f1b0*/  FADD.FTZ R227, R159.reuse, R155 ;  /* 0x0000009b9fe37221 */ /* 0x042fe20000010000 */
[----:B------:R-:W-:Y:S02]  /*1f1c0*/  F2FP.BF16.F32.PACK_AB R186, R159, R178 ;  /* 0x000000b29fba723e */ /* 0x000fe400000010ff */
[C---:B--2---:R-:W-:Y:S01]  /*1f1d0*/  FADD.FTZ R226, R176.reuse, R226 ;  /* 0x000000e2b0e27221 */ /* 0x044fe20000010000 */
[----:B------:R-:W-:Y:S01]  /*1f1e0*/  F2FP.BF16.F32.PACK_AB R187, R176, R179 ;  /* 0x000000b3b0bb723e */ /* 0x000fe200000010ff */
[----:B------:R-:W-:Y:S06]  /*1f1f0*/  @P2 BRA `(.L_x_1794) ;  /* 0xffffffd0004c2947 */ /* 0x000fec000383ffff */
.L_x_1775:
[----:B------:R-:W-:Y:S05]  /*1f200*/  BSYNC B0 ;  /* 0x0000000000007941 */ /* 0x000fea0003800000 */
.L_x_1774:
        /* <DEDUP_REMOVED lines=131> */
.L_x_1795:
[----:B------:R-:W-:Y:S01]  /*1fa40*/  IMAD R5, R22, 0x8, R16 ;  /* 0x0000000816057824 */ /* 0x000fe200078e0210 */
[----:B------:R-:W-:-:S04]  /*1fa50*/  SHF.L.U32 R0, R218, 0x1f, RZ ;  /* 0x0000001fda007819 */ /* 0x000fc800000006ff */
[----:B------:R0:W1:Y:S01]  /*1fa60*/  SYNCS.PHASECHK.TRANS64.TRYWAIT P2, [R5+URZ+0x30850], R0 ;  /* 0x03085000050075a7 */ /* 0x000062000804017f */
[----:B------:R-:W-:Y:S05]  /*1fa70*/  @!P0 BRA `(.L_x_1796) ;  /* 0x0000000000048947 */ /* 0x000fea0003800000 */
[----:B------:R-:W-:Y:S01]  /*1fa80*/  BPT.TRAP 0x1 ;  /* 0x000000040000795c */ /* 0x000fe20000300000 */
.L_x_1796:
[----:B------:R-:W-:Y:S04]  /*1fa90*/  BSSY B0, `(.L_x_1797) ;  /* 0x0000004000007945 */ /* 0x000fe80003800000 */
[----:B-1----:R-:W-:Y:S05]  /*1faa0*/  @P2 BRA `(.L_x_1798) ;  /* 0x0000000000082947 */ /* 0x002fea0003800000 */
[----:B------:R-:W1:Y:S02]  /*1fab0*/  SYNCS.PHASECHK.TRANS64.TRYWAIT P0, [R5+URZ+0x30850], R0 ;  /* 0x03085000050075a7 */ /* 0x000e64000800017f */
[----:B-1----:R-:W-:Y:S05]  /*1fac0*/  @!P0 BRA `(.L_x_1799) ;  /* 0x0000010c00048947 */ /* 0x002fea0003800000 */
.L_x_1798:
[----:B------:R-:W-:Y:S05]  /*1fad0*/  BSYNC B0 ;  /* 0x0000000000007941 */ /* 0x000fea0003800000 */
.L_x_1797:
[----:B------:R-:W-:Y:S01]  /*1fae0*/  VIADD R16, R16, 0x400 ;  /* 0x0000040010107836 */ /* 0x000fe20000000000 */
[----:B------:R-:W2:Y:S01]  /*1faf0*/  LDL.LU R10, [R1+0x54] ;  /* 0x00005400010a7983 */ /* 0x000ea20000300800 */
[----:B------:R-:W-:Y:S01]  /*1fb00*/  IMAD.MOV.U32 R7, RZ, RZ, 0x40000040 ;  /* 0x40000040ff077424 */ /* 0x000fe200078e00ff */
[----:B------:R-:W-:Y:S01]  /*1fb10*/  WARPGROUP.ARRIVE ;  /* 0x00000000000079c5 */ /* 0x000fe20000000000 */
[----:B------:R-:W-:Y:S01]  /*1fb20*/  IMAD.MOV.U32 R9, RZ, RZ, 0x40000040 ;  /* 0x40000040ff097424 */ /* 0x000fe200078e00ff */
[----:B------:R-:W-:Y:S01]  /*1fb30*/  SHF.R.U32.HI R16, RZ, 0x4, R16 ;  /* 0x00000004ff107819 */ /* 0x000fe20000011610 */
[----:B01----:R-:W-:Y:S01]  /*1fb40*/  SHFL.BFLY PT, R0, R226, 0x2, 0x1f ;  /* 0x0c401f00e2007f89 */ /* 0x003fe200000e0000 */
[----:B------:R-:W-:Y:S01]  /*1fb50*/  R2UR UR7, R7 ;  /* 0x00000000070772ca */ /* 0x000fe200000e0000 */
[----:B------:R-:W-:Y:S01]  /*1fb60*/  IMAD.MOV.U32 R7, RZ, RZ, 0x40000040 ;  /* 0x40000040ff077424 */ /* 0x000fe200078e00ff */
[----:B------:R-:W-:Y:S01]  /*1fb70*/  LOP3.LUT R16, R16, 0x3fff, RZ, 0xc0, !PT ;  /* 0x00003fff10107812 */ /* 0x000fe200078ec0ff */
[----:B------:R-:W-:-:S02]  /*1fb80*/  IMAD.MOV.U32 R152, RZ, RZ, -0x800000 ;  /* 0xff800000ff987424 */ /* 0x000fc400078e00ff */
[----:B------:R-:W-:Y:S01]  /*1fb90*/  @!P1 VIADD R5, R5, 0x30860 ;  /* 0x0003086005059836 */ /* 0x000fe20000000000 */
[----:B------:R-:W-:Y:S01]  /*1fba0*/  LOP3.LUT R16, R16, 0x2000000, RZ, 0xfc, !PT ;  /* 0x0200000010107812 */ /* 0x000fe200078efcff */
[----:B------:R-:W-:-:S03]  /*1fbb0*/  IMAD.MOV.U32 R153, RZ, RZ, -0x800000 ;  /* 0xff800000ff997424 */ /* 0x000fc600078e00ff */
[----:B------:R-:W-:Y:S01]  /*1fbc0*/  @!P1 PRMT R5, RZ, 0x654, R5 ;  /* 0x00000654ff059816 */ /* 0x000fe20000000005 */
[C---:B------:R-:W-:Y:S02]  /*1fbd0*/  IMAD R6, R22.reuse, 0x800, R16 ;  /* 0x0000080016067824 */ /* 0x040fe400078e0210 */
[----:B------:R-:W-:Y:S02]  /*1fbe0*/  VIADD R22, R22, 0x1 ;  /* 0x0000000116167836 */ /* 0x000fe40000000000 */
[C---:B------:R-:W-:Y:S01]  /*1fbf0*/  VIADD R8, R6.reuse, 0x80 ;  /* 0x0000008006087836 */ /* 0x040fe20000000000 */
[----:B------:R-:W-:Y:S02]  /*1fc00*/  R2UR UR6, R6 ;  /* 0x00000000060672ca */ /* 0x000fe400000e0000 */
[----:B------:R-:W-:-:S04]  /*1fc10*/  ISETP.NE.AND P2, PT, R22, 0x2, PT ;  /* 0x000000021600780c */ /* 0x000fc80003f45270 */
[----:B------:R-:W-:-:S07]  /*1fc20*/  SEL R22, R22, RZ, P2 ;  /* 0x000000ff16167207 */ /* 0x000fce0001000000 */
[----:B------:R-:W-:Y:S01]  /*1fc30*/  HGMMA.64x256x16.F32.BF16 R24, R196, gdesc[UR4].tnspB, R24, gsb0 ;  /* 0x43e00004c4187df0 */ /* 0x000fe20008001818 */
[----:B------:R-:W-:Y:S01]  /*1fc40*/  R2UR UR6, R8 ;  /* 0x00000000080672ca */ /* 0x000fe200000e0000 */
[C---:B------:R-:W-:Y:S01]  /*1fc50*/  VIADD R8, R6.reuse, 0x100 ;  /* 0x0000010006087836 */ /* 0x040fe20000000000 */
[----:B------:R-:W-:Y:S01]  /*1fc60*/  R2UR UR7, R9 ;  /* 0x00000000090772ca */ /* 0x000fe200000e0000 */
[----:B------:R-:W-:Y:S02]  /*1fc70*/  IMAD.MOV.U32 R9, RZ, RZ, 0x40000040 ;  /* 0x40000040ff097424 */ /* 0x000fe400078e00ff */
[----:B------:R-:W-:Y:S02]  /*1fc80*/  VIADD R6, R6, 0x180 ;  /* 0x0000018006067836 */ /* 0x000fe40000000000 */
[----:B--2---:R-:W-:Y:S01]  /*1fc90*/  VIADD R10, R10, 0x1 ;  /* 0x000000010a0a7836 */ /* 0x004fe20000000000 */
[----:B------:R-:W-:Y:S02]  /*1fca0*/  WARPGROUP.DEPBAR.LE gsb0, 0x0 ;  /* 0x00008000000079c5 */ /* 0x000fe40000010000 */
[----:B------:R-:W-:-:S02]  /*1fcb0*/  WARPGROUP.ARRIVE ;  /* 0x00000000000079c5 */ /* 0x000fc40000000000 */
[----:B------:R-:W-:-:S15]  /*1fcc0*/  STL [R1+0x54], R10 ;  /* 0x0000540a01007387 */ /* 0x000fde0000100800 */
        /* <DEDUP_REMOVED lines=9> */
[----:B------:R-:W0:Y:S02]  /*1fd60*/  SHFL.BFLY PT, R6, R227, 0x2, 0x1f ;  /* 0x0c401f00e3067f89 */ /* 0x000e2400000e0000 */
[----:B0-----:R-:W-:Y:S01]  /*1fd70*/  FADD.FTZ R227, R6, R227 ;  /* 0x000000e306e37221 */ /* 0x001fe20000010000 */
[----:B------:R-:W-:-:S04]  /*1fd80*/  FADD.FTZ R6, R0, R226 ;  /* 0x000000e200067221 */ /* 0x000fc80000010000 */
[----:B------:R-:W0:Y:S04]  /*1fd90*/  SHFL.BFLY PT, R0, R227, 0x1, 0x1f ;  /* 0x0c201f00e3007f89 */ /* 0x000e2800000e0000 */
[----:B------:R-:W1:Y:S01]  /*1fda0*/  SHFL.BFLY PT, R7, R6, 0x1, 0x1f ;  /* 0x0c201f0006077f89 */ /* 0x000e6200000e0000 */
[----:B0-----:R-:W-:Y:S01]  /*1fdb0*/  FADD.FTZ R0, R227, R0 ;  /* 0x00000000e3007221 */ /* 0x001fe20000010000 */
[----:B-1----:R-:W-:-:S04]  /*1fdc0*/  FADD.FTZ R6, R6, R7 ;  /* 0x0000000706067221 */ /* 0x002fc80000010000 */
[----:B------:R-:W-:Y:S02]  /*1fdd0*/  FSETP.NE.FTZ.AND P0, PT, R0, RZ, PT ;  /* 0x000000ff0000720b */ /* 0x000fe40003f15000 */
[----:B------:R-:W-:-:S11]  /*1fde0*/  FSETP.NE.FTZ.AND P3, PT, R6, RZ, PT ;  /* 0x000000ff0600720b */ /* 0x000fd60003f75000 */
[C---:B------:R-:W-:Y:S01]  /*1fdf0*/  @P0 FMUL.FTZ R9, R2.reuse, 0.69314718246459960938 ;  /* 0x3f31721802090820 */ /* 0x040fe20000410000 */
[----:B------:R-:W0:Y:S01]  /*1fe00*/  @P0 MUFU.LG2 R8, R0 ;  /* 0x0000000000080308 */ /* 0x000e220000000c00 */
[----:B------:R-:W-:-:S07]  /*1fe10*/  @P3 FMUL.FTZ R2, R2, 0.69314718246459960938 ;  /* 0x3f31721802023820 */ /* 0x000fce0000410000 */
[----:B------:R-:W1:Y:S01]  /*1fe20*/  @P3 MUFU.LG2 R7, R6 ;  /* 0x0000000600073308 */ /* 0x000e620000000c00 */
[----:B0-----:R-:W-:-:S04]  /*1fe30*/  @P0 FMUL.FTZ R8, R8, 0.69314718246459960938 ;  /* 0x3f31721808080820 */ /* 0x001fc80000410000 */
[----:B------:R-:W-:Y:S01]  /*1fe40*/  @P0 FFMA.FTZ R153, R9, R3, R8 ;  /* 0x0000000309990223 */ /* 0x000fe20000010008 */
[----:B-1----:R-:W-:-:S04]  /*1fe50*/  @P3 FMUL.FTZ R7, R7, 0.69314718246459960938 ;  /* 0x3f31721807073820 */ /* 0x002fc80000410000 */
[----:B------:R-:W-:Y:S01]  /*1fe60*/  @P3 FFMA.FTZ R152, R2, R4, R7 ;  /* 0x0000000402983223 */ /* 0x000fe20000010007 */
[----:B------:R-:W-:Y:S01]  /*1fe70*/  IMAD.MOV.U32 R4, RZ, RZ, RZ ;  /* 0x000000ffff047224 */ /* 0x000fe200078e00ff */
[----:B------:R-:W-:-:S04]  /*1fe80*/  SEL R2, RZ, 0x1, P2 ;  /* 0x00000001ff027807 */ /* 0x000fc80001000000 */
[----:B------:R-:W-:Y:S01]  /*1fe90*/  LOP3.LUT R218, R218, R2, RZ, 0x3c, !PT ;  /* 0x00000002dada7212 */ /* 0x000fe200078e3cff */
[----:B------:R0:W1:Y:S01]  /*1fea0*/  @P0 MUFU.RCP R4, R0 ;  /* 0x0000000000040308 */ /* 0x0000620000001000 */
[----:B------:R-:W-:Y:S01]  /*1feb0*/  PLOP3.LUT P0, PT, PT, PT, PT, 0x8, 0x0 ;  /* 0x000000000000781c */ /* 0x000fe20003f0e170 */
[----:B0-----:R-:W-:-:S06]  /*1fec0*/  IMAD.MOV.U32 R0, RZ, RZ, RZ ;  /* 0x000000ffff007224 */ /* 0x001fcc00078e00ff */
[----:B------:R-:W0:Y:S01]  /*1fed0*/  @P3 MUFU.RCP R0, R6 ;  /* 0x0000000600003308 */ /* 0x000e220000001000 */
[----:B------:R-:W-:Y:S02]  /*1fee0*/  WARPGROUP.DEPBAR.LE gsb0, 0x0 ;  /* 0x00008000000079c5 */ /* 0x000fe40000010000 */
[----:B------:R-:W-:-:S06]  /*1fef0*/  WARPGROUP.ARRIVE ;  /* 0x00000000000079c5 */ /* 0x000fcc0000000000 */
[----:B------:R-:W-:Y:S03]  /*1ff00*/  HGMMA.64x256x16.F32.BF16 R24, R184, gdesc[UR4].tnspB, R24, gsb0 ;  /* 0x43e00004b8187df0 */ /* 0x000fe60008001818 */
[----:B------:R-:W-:Y:S02]  /*1ff10*/  WARPGROUP.DEPBAR.LE gsb0, 0x0 ;  /* 0x00008000000079c5 */ /* 0x000fe40000010000 */
[----:B------:R2:W-:Y:S01]  /*1ff20*/  @!P1 SYNCS.ARRIVE.TRANS64.RED.A1T0 RZ, [R5+URZ], RZ ;  /* 0x000000ff05ff99a7 */ /* 0x0005e2000810043f */
[-C--:B-1----:R-:W-:Y:S01]  /*1ff30*/  FMUL.FTZ R20, R24, R4.reuse ;  /* 0x0000000418147220 */ /* 0x082fe20000410000 */
        /* <DEDUP_REMOVED lines=127> */
.L_x_1633:
        /* <DEDUP_REMOVED lines=10> */
[----:B------:R-:W3:Y:S01]  /*207d0*/  S2R R0, SR_SWINHI ;  /* 0x0000000000007919 */ /* 0x000ee20000002f00 */
[----:B------:R-:W-:Y:S01]  /*207e0*/  F2FP.BF16.F32.PACK_AB R10, R29, R28 ;  /* 0x0000001c1d0a723e */ /* 0x000fe200000010ff */
[----:B------:R-:W-:Y:S01]  /*207f0*/  ULDC.64 UR4, c[0x0][0xc08] ;  /* 0x0003020000047ab9 */ /* 0x000fe20000000a00 */
[----:B------:R-:W-:Y:S01]  /*20800*/  F2FP.BF16.F32.PACK_AB R11, R31, R30 ;  /* 0x0000001e1f0b723e */ /* 0x000fe200000010ff */
[----:B------:R-:W4:Y:S01]  /*20810*/  LDL.LU R155, [R1+0x4c] ;  /* 0x00004c00019b7983 */ /* 0x000f220000300800 */
[----:B------:R-:W-:Y:S01]  /*20820*/  F2FP.BF16.F32.PACK_AB R12, R33, R32 ;  /* 0x00000020210c723e */ /* 0x000fe200000010ff */
[----:B------:R-:W-:Y:S01]  /*20830*/  ULDC.64 UR6, c[0x0][0xc00] ;  /* 0x0003000000067ab9 */ /* 0x000fe20000000a00 */
[----:B------:R-:W-:Y:S01]  /*20840*/  F2FP.BF16.F32.PACK_AB R13, R35, R34 ;  /* 0x00000022230d723e */ /* 0x000fe200000010ff */
[----:B------:R-:W4:Y:S01]  /*20850*/  LDL R154, [R1+0x50] ;  /* 0x00005000019a7983 */ /* 0x000f220000100800 */
[----:B------:R-:W-:-:S02]  /*20860*/  MOV R6, R16 ;  /* 0x0000001000067202 */ /* 0x000fc40000000f00 */
[----:B---3--:R-:W-:Y:S02]  /*20870*/  MOV R7, R0 ;  /* 0x0000000000077202 */ /* 0x008fe40000000f00 */
[----:B------:R-:W-:Y:S02]  /*20880*/  F2FP.BF16.F32.PACK_AB R14, R37, R36 ;  /* 0x00000024250e723e */ /* 0x000fe400000010ff */
[----:B------:R-:W-:Y:S01]  /*20890*/  F2FP.BF16.F32.PACK_AB R15, R39, R38 ;  /* 0x00000026270f723e */ /* 0x000fe200000010ff */
[----:B------:R-:W-:Y:S01]  /*208a0*/  BAR.SYNC.DEFER_BLOCKING 0x1, 0x100 ;  /* 0x0044000000007b1d */ /* 0x000fe20000010000 */
[----:B--2--5:R-:W-:-:S03]  /*208b0*/  IMAD.WIDE R100, R8, 0x2, R6 ;  /* 0x0000000208647825 */ /* 0x024fc600078e0206 */
[----:B------:R-:W-:Y:S01]  /*208c0*/  LOP3.LUT R0, R100, 0x380, RZ, 0xc0, !PT ;  /* 0x0000038064007812 */ /* 0x000fe200078ec0ff */
[----:B------:R-:W-:-:S03]  /*208d0*/  IMAD.MOV.U32 R9, RZ, RZ, R101 ;  /* 0x000000ffff097224 */ /* 0x000fc600078e0065 */
[----:B------:R-:W-:-:S04]  /*208e0*/  SHF.R.U64 R0, R0, 0x3, RZ ;  /* 0x0000000300007819 */ /* 0x000fc800000012ff */
[----:B------:R-:W-:-:S04]  /*208f0*/  LOP3.LUT R8, R0, R100, RZ, 0x3c, !PT ;  /* 0x0000006400087212 */ /* 0x000fc800078e3cff */
        /* <DEDUP_REMOVED lines=8> */
[----:B------:R-:W-:-:S04]  /*20980*/  LOP3.LUT R8, R0, R8, RZ, 0x3c, !PT ;  /* 0x0000000800087212 */ /* 0x000fc800078e3cff */
[----:B------:R-:W-:-:S05]  /*20990*/  MOV R8, R8 ;  /* 0x0000000800087202 */ /* 0x000fca0000000f00 */
[----:B------:R2:W-:Y:S02]  /*209a0*/  STSM.16.M88.4 [R8], R12 ;  /* 0x0000000c08007844 */ /* 0x0005e40000000200 */
[----:B--2---:R-:W-:-:S04]  /*209b0*/  IADD3 R8, P0, R100, 0x40, RZ ;  /* 0x0000004064087810 */ /* 0x004fc80007f1e0ff */
[----:B------:R-:W-:Y:S01]  /*209c0*/  LOP3.LUT R0, R8, 0x380, RZ, 0xc0, !PT ;  /* 0x0000038008007812 */ /* 0x000fe200078ec0ff */
[----:B------:R-:W-:-:S03]  /*209d0*/  IMAD.X R9, RZ, RZ, R101, P0 ;  /* 0x000000ffff097224 */ /* 0x000fc600000e0665 */
[----:B------:R-:W-:-:S04]  /*209e0*/  SHF.R.U64 R0, R0, 0x3, RZ ;  /* 0x0000000300007819 */ /* 0x000fc800000012ff */
[----:B------:R-:W-:Y:S02]  /*209f0*/  LOP3.LUT R8, R0, R8, RZ, 0x3c, !PT ;  /* 0x0000000800087212 */ /* 0x000fe400078e3cff */
[----:B------:R-:W-:Y:S02]  /*20a00*/  F2FP.BF16.F32.PACK_AB R10, R45, R44 ;  /* 0x0000002c2d0a723e */ /* 0x000fe400000010ff */
[----:B------:R-:W-:Y:S02]  /*20a10*/  MOV R0, R8 ;  /* 0x0000000800007202 */ /* 0x000fe40000000f00 */
[----:B------:R-:W-:Y:S02]  /*20a20*/  F2FP.BF16.F32.PACK_AB R8, R41, R40 ;  /* 0x000000282908723e */ /* 0x000fe400000010ff */
[----:B------:R-:W-:Y:S02]  /*20a30*/  F2FP.BF16.F32.PACK_AB R9, R43, R42 ;  /* 0x0000002a2b09723e */ /* 0x000fe400000010ff */
[----:B------:R-:W-:-:S05]  /*20a40*/  F2FP.BF16.F32.PACK_AB R11, R47, R46 ;  /* 0x0000002e2f0b723e */ /* 0x000fca00000010ff */
        /* <DEDUP_REMOVED lines=133> */
[----:B--2---:R-:W-:Y:S01]  /*212a0*/  IADD3 R0, P0, R100, 0xc060, RZ ;  /* 0x0000c06064007810 */ /* 0x004fe20007f1e0ff */
[----:B------:R-:W-:Y:S01]  /*212b0*/  ULDC.64 UR8, c[0x0][0x208] ;  /* 0x0000820000087ab9 */ /* 0x000fe20000000a00 */
[----:B------:R-:W-:Y:S01]  /*212c0*/  F2FP.BF16.F32.PACK_AB R12, R145, R144 ;  /* 0x00000090910c723e */ /* 0x000fe200000010ff */
[----:B------:R-:W2:Y:S02]  /*212d0*/  LDC.64 R10, c[0x0][0xc00] ;  /* 0x00030000ff0a7b82 */ /* 0x000ea40000000a00 */
[----:B------:R-:W-:Y:S01]  /*212e0*/  IMAD.X R101, RZ, RZ, R101, P0 ;  /* 0x000000ffff657224 */ /* 0x000fe200000e0665 */
[----:B------:R-:W-:Y:S02]  /*212f0*/  ISETP.NE.U32.AND P0, PT, RZ, UR4, PT ;  /* 0x00000004ff007c0c */ /* 0x000fe4000bf05070 */
[----:B------:R-:W-:-:S02]  /*21300*/  LOP3.LUT R8, R0, 0x380, RZ, 0xc0, !PT ;  /* 0x0000038000087812 */ /* 0x000fc400078ec0ff */
[----:B------:R-:W-:Y:S02]  /*21310*/  ISETP.NE.AND.EX P0, PT, RZ, UR5, PT, P0 ;  /* 0x00000005ff007c0c */ /* 0x000fe4000bf05300 */
[----:B------:R-:W-:-:S04]  /*21320*/  SHF.R.U64 R8, R8, 0x3, RZ ;  /* 0x0000000308087819 */ /* 0x000fc800000012ff */
[----:B------:R-:W-:Y:S02]  /*21330*/  LOP3.LUT R100, R8, R0, RZ, 0x3c, !PT ;  /* 0x0000000008647212 */ /* 0x000fe400078e3cff */
[----:B------:R-:W-:Y:S02]  /*21340*/  F2FP.BF16.F32.PACK_AB R13, R147, R146 ;  /* 0x00000092930d723e */ /* 0x000fe400000010ff */
[----:B------:R-:W-:Y:S02]  /*21350*/  MOV R100, R100 ;  /* 0x0000006400647202 */ /* 0x000fe40000000f00 */
[----:B------:R-:W-:Y:S01]  /*21360*/  F2FP.BF16.F32.PACK_AB R14, R149, R148 ;  /* 0x00000094950e723e */ /* 0x000fe200000010ff */
[----:B------:R-:W3:Y:S01]  /*21370*/  @P0 LDC.64 R8, c[0x0][0xc08] ;  /* 0x00030200ff080b82 */ /* 0x000ee20000000a00 */
[----:B------:R-:W-:-:S05]  /*21380*/  F2FP.BF16.F32.PACK_AB R15, R151, R150 ;  /* 0x00000096970f723e */ /* 0x000fca00000010ff */
[----:B------:R0:W-:Y:S01]  /*21390*/  STSM.16.M88.4 [R100], R12 ;  /* 0x0000000c64007844 */ /* 0x0001e20000000200 */
[----:B------:R-:W-:Y:S02]  /*213a0*/  ULDC UR4, c[0x0][0xa88] ;  /* 0x0002a20000047ab9 */ /* 0x000fe40000000800 */
[----:B-1----:R-:W-:Y:S01]  /*213b0*/  IMAD.U32 R24, RZ, RZ, UR4 ;  /* 0x00000004ff187e24 */ /* 0x002fe2000f8e00ff */
[----:B------:R-:W-:Y:S01]  /*213c0*/  BAR.SYNC.DEFER_BLOCKING 0x1, 0x100 ;  /* 0x0044000000007b1d */ /* 0x000fe20000010000 */
[----:B----4-:R-:W-:-:S05]  /*213d0*/  ISETP.NE.AND P2, PT, R155, RZ, PT ;  /* 0x000000ff9b00720c */ /* 0x010fca0003f45270 */
[----:B------:R-:W-:Y:S01]  /*213e0*/  ULDC UR4, c[0x0][0xad4] ;  /* 0x0002b50000047ab9 */ /* 0x000fe20000000800 */
[----:B---3--:R-:W-:-:S04]  /*213f0*/  @P0 IMAD.WIDE R8, R154, 0x4, R8 ;  /* 0x000000049a080825 */ /* 0x008fc800078e0208 */
[----:B0-----:R-:W-:Y:S01]  /*21400*/  IMAD.MOV.U32 R100, RZ, RZ, 0x9b8 ;  /* 0x000009b8ff647424 */ /* 0x001fe200078e00ff */
[----:B------:R0:W5:Y:S02]  /*21410*/  @P0 LDG.E R24, desc[UR8][R8.64] ;  /* 0x0000000808180981 */ /* 0x000164000c1e1900 */
[----:B0-----:R-:W-:-:S04]  /*21420*/  SEL R8, R155, UR4, P2 ;  /* 0x000000049b087c07 */ /* 0x001fc80009000000 */
[----:B------:R-:W-:-:S04]  /*21430*/  ISETP.GT.AND P2, PT, R8, 0x1, PT ;  /* 0x000000010800780c */ /* 0x000fc80003f44270 */
[----:B------:R-:W-:-:S04]  /*21440*/  SEL R100, R100, 0x978, P2 ;  /* 0x0000097864647807 */ /* 0x000fc80001000000 */
[----:B------:R0:W1:Y:S08]  /*21450*/  LDC.64 R12, c[0x0][R100+0x220] ;  /* 0x00008800640c7b82 */ /* 0x0000700000000a00 */
[----:B------:R0:W3:Y:S01]  /*21460*/  LDC.64 R8, c[0x0][R100+0x218] ;  /* 0x0000860064087b82 */ /* 0x0000e20000000a00 */
[----:B------:R-:W-:-:S04]  /*21470*/  ISETP.NE.U32.AND P1, PT, RZ, UR6, PT ;  /* 0x00000006ff007c0c */ /* 0x000fc8000bf25070 */
[----:B------:R-:W-:Y:S01]  /*21480*/  ISETP.NE.AND.EX P1, PT, RZ, UR7, PT, P1 ;  /* 0x00000007ff007c0c */ /* 0x000fe2000bf25310 */
[----:B------:R-:W-:Y:S02]  /*21490*/  IMAD.MOV.U32 R0, RZ, RZ, RZ ;  /* 0x000000ffff007224 */ /* 0x000fe400078e00ff */
[----:B--2---:R-:W-:-:S10]  /*214a0*/  IMAD.WIDE R10, R154, 0x4, R10 ;  /* 0x000000049a0a7825 */ /* 0x004fd400078e020a */
[----:B------:R0:W5:Y:S01]  /*214b0*/  @P1 LDG.E R0, desc[UR8][R10.64] ;  /* 0x000000080a001981 */ /* 0x000162000c1e1900 */
[----:B------:R-:W-:Y:S05]  /*214c0*/  @P0 BRA `(.L_x_1802) ;  /* 0x0000000000140947 */ /* 0x000fea0003800000 */
[----:B------:R-:W-:Y:S05]  /*214d0*/  @!P1 BRA `(.L_x_1802) ;  /* 0x0000000000109947 */ /* 0x000fea0003800000 */
[----:B------:R-:W-:Y:S02]  /*214e0*/  ULDC.64 UR4, c[0x0][0x208] ;  /* 0x0000820000047ab9 */ /* 0x000fe40000000a00 */
[----:B-----5:R-:W2:Y:S04]  /*214f0*/  LDG.E R24, desc[UR4][R10.64] ;  /* 0x000000040a187981 */ /* 0x020ea8000c1e1900 */
[----:B0-----:R-:W2:Y:S02]  /*21500*/  LDG.E R10, desc[UR4][R10.64+0x4] ;  /* 0x000004040a0a7981 */ /* 0x001ea4000c1e1900 */
[----:B--2---:R-:W-:-:S07]  /*21510*/  IMAD.IADD R24, R10, 0x1, -R24 ;  /* 0x000000010a187824 */ /* 0x004fce00078e0a18 */
.L_x_1802:
[----:B------:R-:W3:Y:S01]  /*21520*/  LDL R158, [R1+0x40] ;  /* 0x00004000019e7983 */ /* 0x000ee20000100800 */
[----:B------:R-:W2:Y:S03]  /*21530*/  LDC R156, c[0x0][0xbe8] ;  /* 0x0002fa00ff9c7b82 */ /* 0x000ea60000000800 */
[----:B------:R-:W4:Y:S04]  /*21540*/  LDL R157, [R1+0x68] ;  /* 0x00006800019d7983 */ /* 0x000f280000100800 */
[----:B------:R-:W4:Y:S04]  /*21550*/  LDL R155, [R1+0x34] ;  /* 0x00003400019b7983 */ /* 0x000f280000100800 */
[----:B------:R-:W4:Y:S04]  /*21560*/  LDL R159, [R1+0x14] ;  /* 0x00001400019f7983 */ /* 0x000f280000100800 */
[----:B------:R-:W4:Y:S04]  /*21570*/  LDL R161, [R1+0x9c] ;  /* 0x00009c0001a17983 */ /* 0x000f280000100800 */
[----:B------:R-:W4:Y:S01]  /*21580*/  LDL R160, [R1+0x7c] ;  /* 0x00007c0001a07983 */ /* 0x000f220000100800 */
[----:B------:R-:W4:Y:S01]  /*21590*/  LDC.64 R14, c[0x0][R100+0x228] ;  /* 0x00008a00640e7b82 */ /* 0x000f220000000a00 */
[----:B------:R-:W-:-:S04]  /*215a0*/  ISETP.NE.U32.AND P0, PT, RZ, UR6, PT ;  /* 0x00000006ff007c0c */ /* 0x000fc8000bf05070 */
[----:B------:R-:W-:Y:S02]  /*215b0*/  ISETP.NE.AND.EX P0, PT, RZ, UR7, PT, P0 ;  /* 0x00000007ff007c0c */ /* 0x000fe4000bf05300 */
[----:B0-----:R-:W-:Y:S02]  /*215c0*/  SHF.R.S32.HI R11, RZ, 0x1f, R154 ;  /* 0x0000001fff0b7819 */ /* 0x001fe4000001149a */
[----:B------:R-:W-:Y:S02]  /*215d0*/  SEL R10, R154, RZ, !P0 ;  /* 0x000000ff9a0a7207 */ /* 0x000fe40004000000 */
[----:B--2---:R-:W-:Y:S02]  /*215e0*/  ISETP.NE.AND P1, PT, R156, 0x1, PT ;  /* 0x000000019c00780c */ /* 0x004fe40003f25270 */
[----:B------:R-:W-:Y:S01]  /*215f0*/  SEL R11, R11, RZ, !P0 ;  /* 0x000000ff0b0b7207 */ /* 0x000fe20004000000 */
[----:B-1----:R-:W-:-:S04]  /*21600*/  IMAD R13, R13, R10, RZ ;  /* 0x0000000a0d0d7224 */ /* 0x002fc800078e02ff */
[C---:B------:R-:W-:Y:S02]  /*21610*/  IMAD R11, R12.reuse, R11, R13 ;  /* 0x0000000b0c0b7224 */ /* 0x040fe400078e020d */
[----:B------:R-:W-:-:S04]  /*21620*/  IMAD.WIDE.U32 R12, R12, R10, RZ ;  /* 0x0000000a0c0c7225 */ /* 0x000fc800078e00ff */
[----:B------:R-:W-:Y:S02]  /*21630*/  IMAD.IADD R11, R13, 0x1, R11 ;  /* 0x000000010d0b7824 */ /* 0x000fe400078e020b */
[----:B------:R-:W0:Y:S01]  /*21640*/  @P1 LDC R13, c[0x0][0xbec] ;  /* 0x0002fb00ff0d1b82 */ /* 0x000e220000000800 */
[----:B------:R-:W-:Y:S01]  /*21650*/  ULDC.64 UR4, c[0x0][0x208] ;  /* 0x0000820000047ab9 */ /* 0x000fe20000000a00 */
[-C--:B---3--:R-:W-:Y:S02]  /*21660*/  IMAD R101, R9, R158.reuse, RZ ;  /* 0x0000009e09657224 */ /* 0x088fe400078e02ff */
[----:B------:R-:W-:-:S03]  /*21670*/  IMAD.WIDE.U32 R8, R8, R158, RZ ;  /* 0x0000009e08087225 */ /* 0x000fc600078e00ff */
[----:B-----5:R-:W-:Y:S02]  /*21680*/  IADD3 R8, P0, P3, R12, R8, R0 ;  /* 0x000000080c087210 */ /* 0x020fe40007b1e000 */
[----:B------:R-:W1:Y:S01]  /*21690*/  @P1 LDC R12, c[0x0][0xbf0] ;  /* 0x0002fc00ff0c1b82 */ /* 0x000e620000000800 */
[----:B------:R-:W-:Y:S01]  /*216a0*/  IMAD.IADD R154, R9, 0x1, R101 ;  /* 0x00000001099a7824 */ /* 0x000fe200078e0265 */
[----:B----4-:R-:W-:-:S05]  /*216b0*/  SEL R9, R157, RZ, P2 ;  /* 0x000000ff9d097207 */ /* 0x010fca0001000000 */
[-C--:B------:R-:W-:Y:S02]  /*216c0*/  IMAD R101, R15, R9.reuse, RZ ;  /* 0x000000090f657224 */ /* 0x080fe400078e02ff */
[----:B------:R-:W-:Y:S01]  /*216d0*/  IMAD.WIDE.U32 R14, R14, R9, RZ ;  /* 0x000000090e0e7225 */ /* 0x000fe200078e00ff */
[----:B------:R-:W-:-:S04]  /*216e0*/  SHF.R.S32.HI R9, RZ, 0x1f, R0 ;  /* 0x0000001fff097819 */ /* 0x000fc80000011400 */
[----:B------:R-:W-:Y:S01]  /*216f0*/  IADD3.X R11, R11, R154, R9, P0, P3 ;  /* 0x0000009a0b0b7210 */ /* 0x000fe200007e6409 */
[----:B------:R-:W-:-:S04]  /*21700*/  IMAD.IADD R154, R155, 0x1, R159 ;  /* 0x000000019b9a7824 */ /* 0x000fc800078e029f */
[----:B0-----:R-:W-:-:S04]  /*21710*/  @P1 IMAD.HI.U32 R13, R154, R13, RZ ;  /* 0x0000000d9a0d1227 */ /* 0x001fc800078e00ff */
[----:B------:R-:W-:Y:S01]  /*21720*/  IMAD.MOV.U32 R155, RZ, RZ, R154 ;  /* 0x000000ffff9b7224 */ /* 0x000fe200078e009a */
[----:B-1----:R-:W-:Y:S02]  /*21730*/  @P1 SHF.R.U32.HI R155, RZ, R12, R13 ;  /* 0x0000000cff9b1219 */ /* 0x002fe4000001160d */
[----:B------:R0:W1:Y:S01]  /*21740*/  LDC.64 R12, c[0x0][R100+0x210] ;  /* 0x00008400640c7b82 */ /* 0x0000620000000a00 */
[----:B------:R-:W-:Y:S01]  /*21750*/  IMAD.IADD R101, R15, 0x1, R101 ;  /* 0x000000010f657824 */ /* 0x000fe200078e0265 */
[----:B------:R-:W-:Y:S02]  /*21760*/  IADD3 R14, P0, P3, R155, R8, R14 ;  /* 0x000000089b0e7210 */ /* 0x000fe40007b1e00e */
[----:B------:R-:W-:-:S04]  /*21770*/  SHF.R.S32.HI R8, RZ, 0x1f, R155 ;  /* 0x0000001fff087819 */ /* 0x000fc8000001149b */
[----:B------:R-:W-:Y:S02]  /*21780*/  IADD3.X R15, R8, R11, R101, P0, P3 ;  /* 0x0000000b080f7210 */ /* 0x000fe400007e6465 */
[----:B0-----:R-:W0:Y:S01]  /*21790*/  LDC.64 R100, c[0x0][0xba8] ;  /* 0x0002ea00ff647b82 */ /* 0x001e220000000a00 */
[----:B------:R-:W-:-:S04]  /*217a0*/  IMAD.MOV R11, RZ, RZ, -R155 ;  /* 0x000000ffff0b7224 */ /* 0x000fc800078e0a9b */
[----:B------:R-:W-:-:S05]  /*217b0*/  IMAD R11, R156, R11, R154 ;  /* 0x0000000b9c0b7224 */ /* 0x000fca00078e029a */
[----:B------:R-:W-:Y:S01]  /*217c0*/  SHF.R.S32.HI R8, RZ, 0x1f, R11 ;  /* 0x0000001fff087819 */ /* 0x000fe2000001140b */
[----:B0-----:R-:W0:Y:S08]  /*217d0*/  @!P2 LDC R100, c[0x0][0xb50] ;  /* 0x0002d400ff64ab82 */ /* 0x001e300000000800 */
[----:B------:R-:W2:Y:S01]  /*217e0*/  @!P2 LDC R101, c[0x0][0xb54] ;  /* 0x0002d500ff65ab82 */ /* 0x000ea20000000800 */
[----:B-1----:R-:W-:-:S02]  /*217f0*/  IMAD R13, R13, R11, RZ ;  /* 0x0000000b0d0d7224 */ /* 0x002fc400078e02ff */
[----:B------:R-:W-:-:S04]  /*21800*/  IMAD.WIDE.U32 R14, R12, R11, R14 ;  /* 0x0000000b0c0e7225 */ /* 0x000fc800078e000e */
[----:B------:R-:W-:-:S04]  /*21810*/  IMAD R8, R12, R8, R13 ;  /* 0x000000080c087224 */ /* 0x000fc800078e020d */
[----:B------:R-:W-:Y:S01]  /*21820*/  IMAD.IADD R8, R15, 0x1, R8 ;  /* 0x000000010f087824 */ /* 0x000fe200078e0208 */
[----:B0-----:R-:W-:-:S04]  /*21830*/  LEA R100, P0, R14, R100, 0x2 ;  /* 0x000000640e647211 */ /* 0x001fc800078010ff */
[----:B--2---:R-:W-:Y:S01]  /*21840*/  LEA.HI.X R8, R14, R101, R8, 0x2, P0 ;  /* 0x000000650e087211 */ /* 0x004fe200000f1408 */
[----:B------:R-:W-:Y:S04]  /*21850*/  SHFL.IDX PT, R12, R100, RZ, 0x1c1f ;  /* 0x001c1fff640c7589 */ /* 0x000fe800000e0000 */
[----:B------:R-:W0:Y:S04]  /*21860*/  SHFL.IDX PT, R13, R8, RZ, 0x1c1f ;  /* 0x001c1fff080d7589 */ /* 0x000e2800000e0000 */
[----:B------:R-:W-:Y:S04]  /*21870*/  SHFL.IDX PT, R14, R100, 0x1, 0x1c1f ;  /* 0x003c1f00640e7f89 */ /* 0x000fe800000e0000 */
[----:B------:R1:W2:Y:S01]  /*21880*/  SHFL.IDX PT, R15, R8, 0x1, 0x1c1f ;  /* 0x003c1f00080f7f89 */ /* 0x0002a200000e0000 */
[----:B------:R-:W-:Y:S01]  /*21890*/  LOP3.LUT P0, RZ, R160, 0x3, RZ, 0xc0, !PT ;  /* 0x00000003a0ff7812 */ /* 0x000fe2000780c0ff */
[----:B-1----:R-:W-:-:S02]  /*218a0*/  IMAD R8, R24, R156, RZ ;  /* 0x0000009c18087224 */ /* 0x002fc400078e02ff */
[----:B------:R-:W-:-:S04]  /*218b0*/  IMAD.IADD R24, R161, 0x1, R159 ;  /* 0x00000001a1187824 */ /* 0x000fc800078e029f */
[C---:B------:R-:W-:Y:S01]  /*218c0*/  VIADD R11, R24.reuse, 0x8 ;  /* 0x00000008180b7836 */ /* 0x040fe20000000000 */
[----:B------:R-:W-:-:S04]  /*218d0*/  ISETP.GE.OR P3, PT, R24, R8, P0 ;  /* 0x000000081800720c */ /* 0x000fc80000766670 */
[----:B------:R-:W-:-:S09]  /*218e0*/  ISETP.GE.OR P0, PT, R11, R8, P0 ;  /* 0x000000080b00720c */ /* 0x000fd20000706670 */
[----:B0-----:R0:W-:Y:S04]  /*218f0*/  @!P3 ST.E desc[UR4][R12.64], R153 ;  /* 0x000000990c00b985 */ /* 0x0011e8000c101904 */
[----:B--2---:R0:W-:Y:S01]  /*21900*/  @!P0 ST.E desc[UR4][R14.64], R152 ;  /* 0x000000980e008985 */ /* 0x0041e2000c101904 */
[----:B------:R-:W-:Y:S05]  /*21910*/  @P2 BRA `(.L_x_1803) ;  /* 0x0000000c00f82947 */ /* 0x000fea0003800000 */
[----:B------:R-:W2:Y:S01]  /*21920*/  LDL R160, [R1+0x44] ;  /* 0x0000440001a07983 */ /* 0x000ea20000100800 */
[C---:B------:R-:W-:Y:S01]  /*21930*/  IMAD.SHL.U32 R161, R23.reuse, 0x40, RZ ;  /* 0x0000004017a17824 */ /* 0x040fe200078e00ff */
[----:B------:R-:W1:Y:S02]  /*21940*/  @P1 LDC R21, c[0x0][0xbec] ;  /* 0x0002fb00ff151b82 */ /* 0x000e640000000800 */
[----:B------:R3:W5:Y:S04]  /*21950*/  LDL R90, [R1+0xc] ;  /* 0x00000c00015a7983 */ /* 0x0007680000100800 */
[----:B------:R3:W5:Y:S01]  /*21960*/  LDL R86, [R1+0x10] ;  /* 0x0000100001567983 */ /* 0x0007620000100800 */
[----:B------:R-:W-:Y:S01]  /*21970*/  ULDC.64 UR4, c[0x0][0x208] ;  /* 0x0000820000047ab9 */ /* 0x000fe20000000a00 */
[----:B------:R-:W4:Y:S02]  /*21980*/  @P1 LDC R85, c[0x0][0xbf0] ;  /* 0x0002fc00ff551b82 */ /* 0x000f240000000800 */
[----:B------:R3:W5:Y:S04]  /*21990*/  LDL R93, [R1+0x78] ;  /* 0x00007800015d7983 */ /* 0x0007680000100800 */
[----:B------:R3:W5:Y:S04]  /*219a0*/  LDL R92, [R1+0x5c] ;  /* 0x00005c00015c7983 */ /* 0x0007680000100800 */
[----:B------:R3:W5:Y:S04]  /*219b0*/  LDL R91, [R1+0x64] ;  /* 0x00006400015b7983 */ /* 0x0007680000100800 */
[----:B------:R3:W5:Y:S01]  /*219c0*/  LDL R88, [R1+0x60] ;  /* 0x0000600001587983 */ /* 0x0007620000100800 */
[----:B------:R-:W-:Y:S01]  /*219d0*/  SHF.R.S32.HI R11, RZ, 0x1f, R10 ;  /* 0x0000001fff0b7819 */ /* 0x000fe2000001140a */
[----:B------:R-:W-:Y:S01]  /*219e0*/  IMAD.IADD R89, R23, 0x1, R159 ;  /* 0x0000000117597824 */ /* 0x000fe200078e029f */
[----:B------:R-:W-:Y:S01]  /*219f0*/  BSSY B1, `(.L_x_1804) ;  /* 0x00000a8000017945 */ /* 0x000fe20003800000 */
[----:B--2---:R-:W-:-:S04]  /*21a00*/  IMAD R3, R160, 0x8, R161 ;  /* 0x00000008a0037824 */ /* 0x004fc800078e02a1 */
[----:B------:R-:W-:-:S03]  /*21a10*/  IMAD.WIDE R6, R3, 0x2, R6 ;  /* 0x0000000203067825 */ /* 0x000fc600078e0206 */
[C---:B0-----:R-:W-:Y:S02]  /*21a20*/  IADD3 R13, P4, R6.reuse, 0x1000, RZ ;  /* 0x00001000060d7810 */ /* 0x041fe40007f9e0ff */
        /* <DEDUP_REMOVED lines=58> */
[----:B------:R-:W-:-:S02]  /*21dd0*/  LOP3.LUT R64, R65, 0x380, RZ, 0xc0, !PT ;  /* 0x0000038041407812 */ /* 0x000fc400078ec0ff */
[----:B------:R-:W-:Y:S01]  /*21de0*/  LOP3.LUT R68, R69, 0x380, RZ, 0xc0, !PT ;  /* 0x0000038045447812 */ /* 0x000fe200078ec0ff */
[----:B------:R-:W5:Y:S01]  /*21df0*/  LD.E.128 R52, desc[UR4][R52.64] ;  /* 0x0000000434347980 */ /* 0x000f62000c101d00 */
[----:B------:R-:W-:Y:S02]  /*21e00*/  LOP3.LUT R72, R73, 0x380, RZ, 0xc0, !PT ;  /* 0x0000038049487812 */ /* 0x000fe400078ec0ff */
[----:B------:R-:W-:Y:S01]  /*21e10*/  LOP3.LUT R76, R77, 0x380, RZ, 0xc0, !PT ;  /* 0x000003804d4c7812 */ /* 0x000fe200078ec0ff */
[----:B------:R-:W5:Y:S01]  /*21e20*/  LD.E.128 R56, desc[UR4][R56.64] ;  /* 0x0000000438387980 */ /* 0x000f62000c101d00 */
        /* <DEDUP_REMOVED lines=8> */
[----:B------:R-:W-:Y:S01]  /*21eb0*/  SHF.R.U64 R2, R2, 0x3, RZ ;  /* 0x0000000302027819 */ /* 0x000fe200000012ff */
        /* <DEDUP_REMOVED lines=28> */
[----:B0-----:R-:W0:Y:S01]  /*22080*/  FENCE.VIEW.ASYNC.S ;  /* 0x00000000000073c6 */ /* 0x001e220000000000 */
[----:B------:R-:W-:-:S04]  /*22090*/  IMAD.WIDE.U32 R2, R0, UR4, RZ ;  /* 0x0000000400027c25 */ /* 0x000fc8000f8e00ff */
[----:B------:R-:W-:Y:S01]  /*220a0*/  IMAD R9, R0, UR5, R9 ;  /* 0x0000000500097c24 */ /* 0x000fe2000f8e0209 */
[----:B------:R-:W-:Y:S01]  /*220b0*/  ULDC.64 UR4, c[0x0][0xae8] ;  /* 0x0002ba0000047ab9 */ /* 0x000fe20000000a00 */
[----:B------:R-:W-:Y:S02]  /*220c0*/  IMAD R0, R160, 0x20, R23 ;  /* 0x00000020a0007824 */ /* 0x000fe400078e0217 */
[----:B------:R-:W-:Y:S02]  /*220d0*/  IMAD.IADD R3, R3, 0x1, R9 ;  /* 0x0000000103037824 */ /* 0x000fe400078e0209 */
[----:B------:R-:W-:Y:S02]  /*220e0*/  IMAD.IADD R20, R159, 0x1, R0 ;  /* 0x000000019f147824 */ /* 0x000fe400078e0200 */
[----:B------:R-:W-:-:S04]  /*220f0*/  IMAD.WIDE.U32 R2, R158, UR4, R2 ;  /* 0x000000049e027c25 */ /* 0x000fc8000f8e0002 */
[----:B-1----:R-:W-:-:S04]  /*22100*/  @P1 IMAD.HI.U32 R0, R20, R21, RZ ;  /* 0x0000001514001227 */ /* 0x002fc800078e00ff */
[----:B------:R-:W-:Y:S01]  /*22110*/  IMAD R3, R158, UR5, R3 ;  /* 0x000000059e037c24 */ /* 0x000fe2000f8e0203 */
[----:B------:R-:W-:Y:S01]  /*22120*/  ULDC.64 UR4, c[0x0][0xaf0] ;  /* 0x0002bc0000047ab9 */ /* 0x000fe20000000a00 */
[----:B------:R-:W-:Y:S01]  /*22130*/  IMAD.MOV.U32 R9, RZ, RZ, R20 ;  /* 0x000000ffff097224 */ /* 0x000fe200078e0014 */
[----:B----4-:R-:W-:Y:S01]  /*22140*/  @P1 SHF.R.U32.HI R9, RZ, R85, R0 ;  /* 0x00000055ff091219 */ /* 0x010fe20000011600 */
        /* <DEDUP_REMOVED lines=9> */
[----:B------:R-:W-:-:S02]  /*221e0*/  IMAD R21, R9, UR5, R0 ;  /* 0x0000000509157c24 */ /* 0x000fc4000f8e0200 */
[----:B------:R-:W-:Y:S01]  /*221f0*/  IMAD.WIDE.U32 R2, R9, UR4, R2 ;  /* 0x0000000409027c25 */ /* 0x000fe2000f8e0002 */
[----:B------:R-:W-:Y:S01]  /*22200*/  SHF.R.S32.HI R0, RZ, 0x1f, R11 ;  /* 0x0000001fff007819 */ /* 0x000fe2000001140b */
[----:B------:R-:W-:Y:S02]  /*22210*/  ULDC.64 UR4, c[0x0][0xad8] ;  /* 0x0002b60000047ab9 */ /* 0x000fe40000000a00 */
[----:B------:R-:W-:Y:S02]  /*22220*/  IMAD.IADD R3, R3, 0x1, R21 ;  /* 0x0000000103037824 */ /* 0x000fe400078e0215 */
[----:B------:R-:W-:Y:S02]  /*22230*/  IMAD R0, R0, UR4, RZ ;  /* 0x0000000400007c24 */ /* 0x000fe4000f8e02ff */
[----:B------:R-:W-:Y:S02]  /*22240*/  VIADD R9, R89, 0x20 ;  /* 0x0000002059097836 */ /* 0x000fe40000000000 */
[----:B------:R-:W-:-:S02]  /*22250*/  IMAD R21, R11, UR5, R0 ;  /* 0x000000050b157c24 */ /* 0x000fc4000f8e0200 */
[----:B------:R-:W-:Y:S01]  /*22260*/  IMAD.WIDE.U32 R2, R11, UR4, R2 ;  /* 0x000000040b027c25 */ /* 0x000fe2000f8e0002 */
[-C--:B------:R-:W-:Y:S01]  /*22270*/  ISETP.GE.AND P1, PT, R9, R8.reuse, PT ;  /* 0x000000080900720c */ /* 0x080fe20003f26270 */
[----:B------:R-:W-:Y:S01]  /*22280*/  ULDC.64 UR4, c[0x0][0xa80] ;  /* 0x0002a00000047ab9 */ /* 0x000fe20000000a00 */
[CC--:B------:R-:W-:Y:S01]  /*22290*/  ISETP.GE.AND P2, PT, R89.reuse, R8.reuse, PT ;  /* 0x000000085900720c */ /* 0x0c0fe20003f46270 */
[----:B------:R-:W-:Y:S01]  /*222a0*/  VIADD R9, R89, 0x40 ;  /* 0x0000004059097836 */ /* 0x000fe20000000000 */
[----:B------:R-:W-:Y:S01]  /*222b0*/  LEA R24, P3, R2, UR4, 0x1 ;  /* 0x0000000402187c11 */ /* 0x000fe2000f8608ff */
[----:B------:R-:W-:Y:S02]  /*222c0*/  IMAD.IADD R3, R3, 0x1, R21 ;  /* 0x0000000103037824 */ /* 0x000fe400078e0215 */
[----:B------:R-:W-:Y:S01]  /*222d0*/  VIADD R0, R16, 0x30820 ;  /* 0x0003082010007836 */ /* 0x000fe20000000000 */
[----:B------:R-:W-:Y:S02]  /*222e0*/  ISETP.GE.AND P0, PT, R9, R8, PT ;  /* 0x000000080900720c */ /* 0x000fe40003f06270 */
[----:B------:R-:W-:-:S02]  /*222f0*/  LEA.HI.X R9, R2, UR5, R3, 0x1, P3 ;  /* 0x0000000502097c11 */ /* 0x000fc400098f0c03 */
[----:B------:R-:W-:Y:S01]  /*22300*/  PRMT R0, RZ, 0x654, R0 ;  /* 0x00000654ff007816 */ /* 0x000fe20000000000 */
[----:B0-----:R3:W0:Y:S03]  /*22310*/  SHFL.IDX PT, R87, R24, RZ, 0x181f ;  /* 0x00181fff18577589 */ /* 0x00162600000e0000 */
[----:B------:R3:W-:Y:S01]  /*22320*/  SYNCS.ARRIVE.TRANS64.RED.A1T0 RZ, [R0+URZ], RZ ;  /* 0x000000ff00ff79a7 */ /* 0x0007e2000810043f */
[----:B------:R3:W1:Y:S01]  /*22330*/  SHFL.IDX PT, R85, R9, RZ, 0x181f ;  /* 0x00181fff09557589 */ /* 0x00066200000e0000 */
[----:B------:R-:W-:Y:S05]  /*22340*/  @P2 BRA `(.L_x_1805) ;  /* 0x0000000000482947 */ /* 0x000fea0003800000 */
[----:B------:R-:W-:Y:S01]  /*22350*/  ULDC UR4, c[0x0][0xac8] ;  /* 0x0002b20000047ab9 */ /* 0x000fe20000000800 */
[----:B------:R-:W-:Y:S01]  /*22360*/  ULDC.64 UR6, c[0x0][0x208] ;  /* 0x0000820000067ab9 */ /* 0x000fe20000000a00 */
[----:B------:R-:W-:Y:S02]  /*22370*/  ISETP.GE.AND P5, PT, R18, UR4, PT ;  /* 0x0000000412007c0c */ /* 0x000fe4000bfa6270 */
[----:B------:R-:W-:Y:S02]  /*22380*/  ISETP.GE.AND P4, PT, R221, UR4, PT ;  /* 0x00000004dd007c0c */ /* 0x000fe4000bf86270 */
[----:B-----5:R-:W-:Y:S02]  /*22390*/  ISETP.GE.AND P3, PT, R90, UR4, PT ;  /* 0x000000045a007c0c */ /* 0x020fe4000bf66270 */
[----:B------:R-:W-:-:S07]  /*223a0*/  ISETP.GE.AND P2, PT, R86, UR4, PT ;  /* 0x0000000456007c0c */ /* 0x000fce000bf46270 */
[----:B0-----:R-:W-:-:S04]  /*223b0*/  @!P5 LEA R2, P6, R18, R87, 0x1 ;  /* 0x000000571202d211 */ /* 0x001fc800078c08ff */
[----:B-1----:R-:W-:Y:S02]  /*223c0*/  @!P5 LEA.HI.X R3, R18, R85, R19, 0x1, P6 ;  /* 0x000000551203d211 */ /* 0x002fe400030f0c13 */
[----:B------:R-:W-:-:S03]  /*223d0*/  @!P4 LEA R10, P6, R92, R87, 0x1 ;  /* 0x000000575c0ac211 */ /* 0x000fc600078c08ff */
        /* <DEDUP_REMOVED lines=9> */
.L_x_1805:
[----:B------:R-:W-:Y:S05]  /*22470*/  BSYNC B1 ;  /* 0x0000000000017941 */ /* 0x000fea0003800000 */
.L_x_1804:
[----:B--2---:R2:W4:Y:S01]  /*22480*/  SHFL.IDX PT, R11, R9, 0x1, 0x181f ;  /* 0x00381f00090b7f89 */ /* 0x00452200000e0000 */
        /* <DEDUP_REMOVED lines=11> */
[----:B----4-:R-:W-:Y:S02]  /*22540*/  @!P4 LEA.HI.X R3, R18, R11, R19, 0x1, P6 ;  /* 0x0000000b1203c211 */ /* 0x010fe400030f0c13 */
        /* <DEDUP_REMOVED lines=9> */
.L_x_1807:
[----:B------:R-:W-:Y:S05]  /*225e0*/  BSYNC B1 ;  /* 0x0000000000017941 */ /* 0x000fea0003800000 */
.L_x_1806:
[----:B0---4-:R0:W4:Y:S01]  /*225f0*/  SHFL.IDX PT, R11, R9, 0x2, 0x181f ;  /* 0x00581f00090b7f89 */ /* 0x01112200000e0000 */
        /* <DEDUP_REMOVED lines=12> */
[----:B----4-:R-:W-:Y:S02]  /*226c0*/  @!P3 LEA.HI.X R3, R18, R11, R19, 0x1, P6 ;  /* 0x0000000b1203b211 */ /* 0x010fe400030f0c13 */
        /* <DEDUP_REMOVED lines=8> */
.L_x_1809:
[----:B------:R-:W-:Y:S05]  /*22750*/  BSYNC B1 ;  /* 0x0000000000017941 */ /* 0x000fea0003800000 */
.L_x_1808:
[----:B0-----:R-:W-:Y:S01]  /*22760*/  VIADD R3, R89, 0x60 ;  /* 0x0000006059037836 */ /* 0x001fe20000000000 */
[----:B--23--:R-:W0:Y:S04]  /*22770*/  SHFL.IDX PT, R9, R9, 0x3, 0x181f ;  /* 0x00781f0009097f89 */ /* 0x00ce2800000e0000 */
[----:B------:R-:W-:Y:S01]  /*22780*/  ISETP.GE.AND P0, PT, R3, R8, PT ;  /* 0x000000080300720c */ /* 0x000fe20003f06270 */
[----:B----4-:R2:W3:-:S12]  /*22790*/  SHFL.IDX PT, R11, R24, 0x3, 0x181f ;  /* 0x00781f00180b7f89 */ /* 0x0104d800000e0000 */
[----:B--2---:R-:W-:Y:S05]  /*227a0*/  @P0 BRA `(.L_x_1810) ;  /* 0x0000002800740947 */ /* 0x004fea0003800000 */
        /* <DEDUP_REMOVED lines=21> */
.L_x_1803:
[----:B------:R-:W1:Y:S01]  /*22900*/  @P1 LDC R7, c[0x0][0xbec] ;  /* 0x0002fb00ff071b82 */ /* 0x000e620000000800 */
[----:B------:R-:W-:Y:S01]  /*22910*/  ULDC.64 UR4, c[0x0][0xb08] ;  /* 0x0002c20000047ab9 */ /* 0x000fe20000000a00 */
[----:B0-----:R-:W-:Y:S01]  /*22920*/  IMAD.MOV.U32 R12, RZ, RZ, R154 ;  /* 0x000000ffff0c7224 */ /* 0x001fe200078e009a */
[----:B------:R-:W-:Y:S01]  /*22930*/  BSSY B1, `(.L_x_1811) ;  /* 0x000010c000017945 */ /* 0x000fe20003800000 */
[----:B------:R-:W-:Y:S01]  /*22940*/  IMAD R9, R9, UR4, RZ ;  /* 0x0000000409097c24 */ /* 0x000fe2000f8e02ff */
[----:B------:R-:W-:Y:S01]  /*22950*/  SHF.R.S32.HI R214, RZ, 0x1f, R230 ;  /* 0x0000001fffd67819 */ /* 0x000fe200000114e6 */
[----:B------:R-:W-:Y:S02]  /*22960*/  VIADD R101, R230, 0xf8 ;  /* 0x000000f8e6657836 */ /* 0x000fe40000000000 */
[----:B------:R-:W0:Y:S01]  /*22970*/  @P1 LDC R6, c[0x0][0xbf0] ;  /* 0x0002fc00ff061b82 */ /* 0x000e220000000800 */
[----:B------:R-:W-:Y:S02]  /*22980*/  IMAD R9, R0, UR5, R9 ;  /* 0x0000000500097c24 */ /* 0x000fe4000f8e0209 */
[C---:B------:R-:W-:Y:S01]  /*22990*/  VIADD R153, R230.reuse, 0xf0 ;  /* 0x000000f0e6997836 */ /* 0x040fe20000000000 */
[----:B------:R-:W-:Y:S01]  /*229a0*/  SHF.R.S32.HI R101, RZ, 0x1f, R101 ;  /* 0x0000001fff657819 */ /* 0x000fe20000011465 */
[----:B------:R-:W-:-:S02]  /*229b0*/  VIADD R155, R230, 0xe8 ;  /* 0x000000e8e69b7836 */ /* 0x000fc40000000000 */
        /* <DEDUP_REMOVED lines=9> */
[----:B------:R-:W-:Y:S01]  /*22a50*/  SHF.R.S32.HI R163, RZ, 0x1f, R163 ;  /* 0x0000001fffa37819 */ /* 0x000fe200000114a3 */
[----:B-1----:R-:W-:Y:S01]  /*22a60*/  @P1 IMAD.HI.U32 R7, R154, R7, RZ ;  /* 0x000000079a071227 */ /* 0x002fe200078e00ff */
[----:B------:R-:W-:-:S02]  /*22a70*/  SHF.R.S32.HI R165, RZ, 0x1f, R165 ;  /* 0x0000001fffa57819 */ /* 0x000fc400000114a5 */
[----:B------:R-:W-:Y:S01]  /*22a80*/  SHF.R.S32.HI R167, RZ, 0x1f, R167 ;  /* 0x0000001fffa77819 */ /* 0x000fe200000114a7 */
[C---:B------:R-:W-:Y:S02]  /*22a90*/  VIADD R169, R230.reuse, 0xb0 ;  /* 0x000000b0e6a97836 */ /* 0x040fe40000000000 */
[----:B------:R-:W-:Y:S01]  /*22aa0*/  VIADD R171, R230, 0xa8 ;  /* 0x000000a8e6ab7836 */ /* 0x000fe20000000000 */
[----:B0-----:R-:W-:Y:S01]  /*22ab0*/  @P1 SHF.R.U32.HI R12, RZ, R6, R7 ;  /* 0x00000006ff0c1219 */ /* 0x001fe20000011607 */
[----:B------:R-:W-:Y:S01]  /*22ac0*/  IMAD.WIDE.U32 R6, R0, UR4, RZ ;  /* 0x0000000400067c25 */ /* 0x000fe2000f8e00ff */
[----:B------:R-:W-:Y:S01]  /*22ad0*/  ULDC.64 UR4, c[0x0][0xb38] ;  /* 0x0002ce0000047ab9 */ /* 0x000fe20000000a00 */
[----:B------:R-:W-:Y:S02]  /*22ae0*/  SHF.R.S32.HI R0, RZ, 0x1f, R10 ;  /* 0x0000001fff007819 */ /* 0x000fe4000001140a */
[----:B------:R-:W-:Y:S01]  /*22af0*/  IMAD.IADD R7, R7, 0x1, R9 ;  /* 0x0000000107077824 */ /* 0x000fe200078e0209 */
[----:B------:R-:W-:Y:S01]  /*22b00*/  SHF.R.S32.HI R9, RZ, 0x1f, R12 ;  /* 0x0000001fff097819 */ /* 0x000fe2000001140c */
[----:B------:R-:W-:Y:S01]  /*22b10*/  VIADD R173, R230, 0xa0 ;  /* 0x000000a0e6ad7836 */ /* 0x000fe20000000000 */
[----:B------:R-:W-:Y:S01]  /*22b20*/  SHF.R.S32.HI R169, RZ, 0x1f, R169 ;  /* 0x0000001fffa97819 */ /* 0x000fe200000114a9 */
[----:B------:R-:W-:Y:S01]  /*22b30*/  IMAD.WIDE.U32 R6, R158, UR4, R6 ;  /* 0x000000049e067c25 */ /* 0x000fe2000f8e0006 */
[----:B------:R-:W-:-:S02]  /*22b40*/  SHF.R.S32.HI R171, RZ, 0x1f, R171 ;  /* 0x0000001fffab7819 */ /* 0x000fc400000114ab */
[----:B------:R-:W-:Y:S01]  /*22b50*/  SHF.R.S32.HI R173, RZ, 0x1f, R173 ;  /* 0x0000001fffad7819 */ /* 0x000fe200000114ad */
[----:B------:R-:W-:Y:S01]  /*22b60*/  IMAD R7, R158, UR5, R7 ;  /* 0x000000059e077c24 */ /* 0x000fe2000f8e0207 */
[----:B------:R-:W-:Y:S01]  /*22b70*/  ULDC.64 UR4, c[0x0][0xb40] ;  /* 0x0002d00000047ab9 */ /* 0x000fe20000000a00 */
[----:B------:R-:W-:Y:S02]  /*22b80*/  VIADD R175, R230, 0x98 ;  /* 0x00000098e6af7836 */ /* 0x000fe40000000000 */
[----:B------:R-:W-:Y:S02]  /*22b90*/  IMAD R0, R0, UR4, RZ ;  /* 0x0000000400007c24 */ /* 0x000fe4000f8e02ff */
[----:B------:R-:W-:Y:S01]  /*22ba0*/  IMAD.WIDE.U32 R6, R10, UR4, R6 ;  /* 0x000000040a067c25 */ /* 0x000fe2000f8e0006 */
[----:B------:R-:W-:-:S03]  /*22bb0*/  SHF.R.S32.HI R175, RZ, 0x1f, R175 ;  /* 0x0000001fffaf7819 */ /* 0x000fc600000114af */
[----:B------:R-:W-:Y:S01]  /*22bc0*/  IMAD R0, R10, UR5, R0 ;  /* 0x000000050a007c24 */ /* 0x000fe2000f8e0200 */
[----:B------:R-:W-:Y:S01]  /*22bd0*/  ULDC.64 UR4, c[0x0][0xb48] ;  /* 0x0002d20000047ab9 */ /* 0x000fe20000000a00 */
[----:B------:R-:W-:Y:S02]  /*22be0*/  VIADD R177, R230, 0x90 ;  /* 0x00000090e6b17836 */ /* 0x000fe40000000000 */
[----:B------:R-:W-:Y:S02]  /*22bf0*/  IMAD.IADD R7, R7, 0x1, R0 ;  /* 0x0000000107077824 */ /* 0x000fe400078e0200 */
[----:B------:R-:W-:Y:S01]  /*22c00*/  IMAD.MOV R0, RZ, RZ, -R12 ;  /* 0x000000ffff007224 */ /* 0x000fe200078e0a0c */
[----:B------:R-:W-:Y:S01]  /*22c10*/  SHF.R.S32.HI R177, RZ, 0x1f, R177 ;  /* 0x0000001fffb17819 */ /* 0x000fe200000114b1 */
[----:B------:R-:W-:-:S04]  /*22c20*/  IMAD.WIDE.U32 R6, R157, UR4, R6 ;  /* 0x000000049d067c25 */ /* 0x000fc8000f8e0006 */
[----:B------:R-:W-:Y:S01]  /*22c30*/  IMAD R7, R157, UR5, R7 ;  /* 0x000000059d077c24 */ /* 0x000fe2000f8e0207 */
[----:B------:R-:W-:Y:S01]  /*22c40*/  ULDC.64 UR4, c[0x0][0xb30] ;  /* 0x0002cc0000047ab9 */ /* 0x000fe20000000a00 */
[----:B------:R-:W-:Y:S02]  /*22c50*/  IMAD R0, R156, R0, R154 ;  /* 0x000000009c007224 */ /* 0x000fe400078e029a */
[----:B------:R-:W-:Y:S02]  /*22c60*/  IMAD R9, R9, UR4, RZ ;  /* 0x0000000409097c24 */ /* 0x000fe4000f8e02ff */
[----:B------:R-:W-:Y:S01]  /*22c70*/  IMAD.WIDE.U32 R6, R12, UR4, R6 ;  /* 0x000000040c067c25 */ /* 0x000fe2000f8e0006 */
[----:B------:R-:W-:-:S03]  /*22c80*/  SHF.R.S32.HI R10, RZ, 0x1f, R0 ;  /* 0x0000001fff0a7819 */ /* 0x000fc60000011400 */
[----:B------:R-:W-:Y:S01]  /*22c90*/  IMAD R9, R12, UR5, R9 ;  /* 0x000000050c097c24 */ /* 0x000fe2000f8e0209 */
[----:B------:R-:W-:Y:S01]  /*22ca0*/  ULDC.64 UR4, c[0x0][0xb28] ;  /* 0x0002ca0000047ab9 */ /* 0x000fe20000000a00 */
[----:B------:R-:W-:Y:S02]  /*22cb0*/  VIADD R157, R230, 0xe0 ;  /* 0x000000e0e69d7836 */ /* 0x000fe40000000000 */
[----:B------:R-:W-:Y:S02]  /*22cc0*/  IMAD.IADD R7, R7, 0x1, R9 ;  /* 0x0000000107077824 */ /* 0x000fe400078e0209 */
[----:B------:R-:W-:Y:S01]  /*22cd0*/  IMAD R10, R10, UR4, RZ ;  /* 0x000000040a0a7c24 */ /* 0x000fe2000f8e02ff */
[----:B------:R-:W-:Y:S01]  /*22ce0*/  SHF.R.S32.HI R157, RZ, 0x1f, R157 ;  /* 0x0000001fff9d7819 */ /* 0x000fe2000001149d */
[----:B------:R-:W-:-:S04]  /*22cf0*/  IMAD.WIDE.U32 R6, R0, UR4, R6 ;  /* 0x0000000400067c25 */ /* 0x000fc8000f8e0006 */
[----:B------:R-:W-:Y:S01]  /*22d00*/  IMAD R10, R0, UR5, R10 ;  /* 0x00000005000a7c24 */ /* 0x000fe2000f8e020a */
[----:B------:R-:W-:Y:S01]  /*22d10*/  ULDC.64 UR4, c[0x0][0xb00] ;  /* 0x0002c00000047ab9 */ /* 0x000fe20000000a00 */
[----:B------:R-:W-:Y:S01]  /*22d20*/  VIADD R179, R230, 0x88 ;  /* 0x00000088e6b37836 */ /* 0x000fe20000000000 */
[----:B------:R-:W-:Y:S01]  /*22d30*/  LEA R0, P0, R6, UR4, 0x2 ;  /* 0x0000000406007c11 */ /* 0x000fe2000f8010ff */
[----:B------:R-:W-:Y:S02]  /*22d40*/  IMAD.IADD R9, R7, 0x1, R10 ;  /* 0x0000000107097824 */ /* 0x000fe400078e020a */
[C---:B------:R-:W-:Y:S01]  /*22d50*/  VIADD R181, R230.reuse, 0x80 ;  /* 0x00000080e6b57836 */ /* 0x040fe20000000000 */
[----:B------:R-:W-:Y:S01]  /*22d60*/  SHF.R.S32.HI R179, RZ, 0x1f, R179 ;  /* 0x0000001fffb37819 */ /* 0x000fe200000114b3 */
[----:B------:R-:W-:Y:S01]  /*22d70*/  VIADD R183, R230, 0x78 ;  /* 0x00000078e6b77836 */ /* 0x000fe20000000000 */
[----:B------:R-:W-:Y:S01]  /*22d80*/  LEA.HI.X R9, R6, UR5, R9, 0x2, P0 ;  /* 0x0000000506097c11 */ /* 0x000fe200080f1409 */
[----:B------:R-:W-:Y:S01]  /*22d90*/  VIADD R6, R16, 0x30820 ;  /* 0x0003082010067836 */ /* 0x000fe20000000000 */
[----:B------:R-:W-:Y:S01]  /*22da0*/  ISETP.GE.AND P0, PT, R24, R8, PT ;  /* 0x000000081800720c */ /* 0x000fe20003f06270 */
[C---:B------:R-:W-:Y:S01]  /*22db0*/  VIADD R185, R230.reuse, 0x70 ;  /* 0x00000070e6b97836 */ /* 0x040fe20000000000 */
[----:B------:R0:W1:Y:S01]  /*22dc0*/  SHFL.IDX PT, R24, R0, RZ, 0x1c1f ;  /* 0x001c1fff00187589 */ /* 0x00006200000e0000 */
[C---:B------:R-:W-:Y:S01]  /*22dd0*/  VIADD R187, R230.reuse, 0x68 ;  /* 0x00000068e6bb7836 */ /* 0x040fe20000000000 */
[----:B------:R-:W-:Y:S01]  /*22de0*/  PRMT R6, RZ, 0x654, R6 ;  /* 0x00000654ff067816 */ /* 0x000fe20000000006 */
[C---:B------:R-:W-:Y:S01]  /*22df0*/  VIADD R189, R230.reuse, 0x60 ;  /* 0x00000060e6bd7836 */ /* 0x040fe20000000000 */
[----:B------:R0:W2:Y:S01]  /*22e00*/  SHFL.IDX PT, R10, R9, RZ, 0x1c1f ;  /* 0x001c1fff090a7589 */ /* 0x0000a200000e0000 */
[C---:B------:R-:W-:Y:S01]  /*22e10*/  VIADD R191, R230.reuse, 0x58 ;  /* 0x00000058e6bf7836 */ /* 0x040fe20000000000 */
[----:B------:R0:W-:Y:S01]  /*22e20*/  SYNCS.ARRIVE.TRANS64.RED.A1T0 RZ, [R6+URZ], RZ ;  /* 0x000000ff06ff79a7 */ /* 0x0001e2000810043f */
        /* <DEDUP_REMOVED lines=32> */
[----:B------:R-:W-:-:S02]  /*23030*/  VIADD R162, R230, 0xc8 ;  /* 0x000000c8e6a27836 */ /* 0x000fc40000000000 */
[C---:B------:R-:W-:Y:S02]  /*23040*/  VIADD R164, R230.reuse, 0xc0 ;  /* 0x000000c0e6a47836 */ /* 0x040fe40000000000 */
[C---:B------:R-:W-:Y:S02]  /*23050*/  VIADD R166, R230.reuse, 0xb8 ;  /* 0x000000b8e6a67836 */ /* 0x040fe40000000000 */
[C---:B------:R-:W-:Y:S02]  /*23060*/  VIADD R168, R230.reuse, 0xb0 ;  /* 0x000000b0e6a87836 */ /* 0x040fe40000000000 */
[C---:B------:R-:W-:Y:S02]  /*23070*/  VIADD R170, R230.reuse, 0xa8 ;  /* 0x000000a8e6aa7836 */ /* 0x040fe40000000000 */
[C---:B------:R-:W-:Y:S02]  /*23080*/  VIADD R172, R230.reuse, 0xa0 ;  /* 0x000000a0e6ac7836 */ /* 0x040fe40000000000 */
        /* <DEDUP_REMOVED lines=18> */
[----:B------:R-:W-:Y:S01]  /*231b0*/  VIADD R212, R230, 0x8 ;  /* 0x00000008e6d47836 */ /* 0x000fe20000000000 */
[----:B012---:R-:W-:Y:S06]  /*231c0*/  @P0 BRA `(.L_x_1812) ;  /* 0x0000000800080947 */ /* 0x007fec0003800000 */
[----:B------:R-:W-:Y:S01]  /*231d0*/  ULDC UR4, c[0x0][0xac8] ;  /* 0x0002b20000047ab9 */ /* 0x000fe20000000800 */
[----:B------:R-:W-:Y:S01]  /*231e0*/  ULDC.64 UR6, c[0x0][0x208] ;  /* 0x0000820000067ab9 */ /* 0x000fe20000000a00 */
[----:B------:R-:W-:Y:S02]  /*231f0*/  ISETP.GE.AND P0, PT, R230, UR4, PT ;  /* 0x00000004e6007c0c */ /* 0x000fe4000bf06270 */
[----:B------:R-:W-:Y:S02]  /*23200*/  ISETP.GE.AND P5, PT, R190, UR4, PT ;  /* 0x00000004be007c0c */ /* 0x000fe4000bfa6270 */
[----:B------:R-:W-:Y:S02]  /*23210*/  ISETP.GE.AND P4, PT, R188, UR4, PT ;  /* 0x00000004bc007c0c */ /* 0x000fe4000bf86270 */
[----:B------:R-:W-:-:S07]  /*23220*/  ISETP.GE.AND P3, PT, R186, UR4, PT ;  /* 0x00000004ba007c0c */ /* 0x000fce000bf66270 */
[----:B------:R-:W-:-:S04]  /*23230*/  @!P0 LEA R6, P1, R230, R24, 0x2 ;  /* 0x00000018e6068211 */ /* 0x000fc800078210ff */
[----:B------:R-:W-:-:S05]  /*23240*/  @!P0 LEA.HI.X R7, R230, R10, R214, 0x2, P1 ;  /* 0x0000000ae6078211 */ /* 0x000fca00008f14d6 */
        /* <DEDUP_REMOVED lines=55> */
[----:B-1----:R-:W-:Y:S02]  /*235c0*/  @!P1 LEA R12, P5, R182, R24, 0x2 ;  /* 0x00000018b60c9211 */ /* 0x002fe400078a10ff */
[----:B------:R-:W-:-:S02]  /*235d0*/  @!P0 LEA.HI.X R7, R184, R10, R185, 0x2, P4 ;  /* 0x0000000ab8078211 */ /* 0x000fc400020f14b9 */
[----:B------:R-:W-:Y:S02]  /*235e0*/  ISETP.GE.AND P4, PT, R176, UR4, PT ;  /* 0x00000004b0007c0c */ /* 0x000fe4000bf86270 */
[----:B------:R-:W-:Y:S01]  /*235f0*/  @!P1 LEA.HI.X R13, R182, R10, R183, 0x2, P5 ;  /* 0x0000000ab60d9211 */ /* 0x000fe200028f14b7 */
[----:B------:R0:W-:Y:S01]  /*23600*/  @!P0 ST.E.64 desc[UR6][R6.64], R80 ;  /* 0x0000005006008985 */ /* 0x0001e2000c101b06 */
[----:B--2---:R-:W-:Y:S02]  /*23610*/  @!P2 LEA R14, P6, R180, R24, 0x2 ;  /* 0x00000018b40ea211 */ /* 0x004fe400078c10ff */
[----:B------:R-:W-:Y:S01]  /*23620*/  ISETP.GE.AND P5, PT, R174, UR4, PT ;  /* 0x00000004ae007c0c */ /* 0x000fe2000bfa6270 */
[----:B------:R1:W-:Y:S01]  /*23630*/  @!P1 ST.E.64 desc[UR6][R12.64], R84 ;  /* 0x000000540c009985 */ /* 0x0003e2000c101b06 */
[----:B------:R-:W-:Y:S02]  /*23640*/  @!P2 LEA.HI.X R15, R180, R10, R181, 0x2, P6 ;  /* 0x0000000ab40fa211 */ /* 0x000fe400030f14b5 */
[----:B------:R-:W-:-:S03]  /*23650*/  ISETP.GE.AND P1, PT, R170, UR4, PT ;  /* 0x00000004aa007c0c */ /* 0x000fc6000bf26270 */
[----:B------:R2:W-:Y:S01]  /*23660*/  @!P2 ST.E.64 desc[UR6][R14.64], R88 ;  /* 0x000000580e00a985 */ /* 0x0005e2000c101b06 */
[----:B------:R-:W-:Y:S02]  /*23670*/  ISETP.GE.AND P2, PT, R172, UR4, PT ;  /* 0x00000004ac007c0c */ /* 0x000fe4000bf46270 */
[-C--:B0-----:R-:W-:Y:S02]  /*23680*/  @!P3 LEA R6, P6, R178, R24.reuse, 0x2 ;  /* 0x00000018b206b211 */ /* 0x081fe400078c10ff */
[----:B-1----:R-:W-:Y:S02]  /*23690*/  @!P4 LEA R12, P0, R176, R24, 0x2 ;  /* 0x00000018b00cc211 */ /* 0x002fe400078010ff */
[-C--:B------:R-:W-:Y:S02]  /*236a0*/  @!P3 LEA.HI.X R7, R178, R10.reuse, R179, 0x2, P6 ;  /* 0x0000000ab207b211 */ /* 0x080fe400030f14b3 */
[----:B------:R-:W-:Y:S02]  /*236b0*/  @!P4 LEA.HI.X R13, R176, R10, R177, 0x2, P0 ;  /* 0x0000000ab00dc211 */ /* 0x000fe400000f14b1 */
[----:B--2---:R-:W-:Y:S01]  /*236c0*/  @!P5 LEA R14, P6, R174, R24, 0x2 ;  /* 0x00000018ae0ed211 */ /* 0x004fe200078c10ff */
[----:B------:R0:W-:Y:S01]  /*236d0*/  @!P3 ST.E.64 desc[UR6][R6.64], R92 ;  /* 0x0000005c0600b985 */ /* 0x0001e2000c101b06 */
[----:B------:R-:W-:-:S02]  /*236e0*/  ISETP.GE.AND P0, PT, R168, UR4, PT ;  /* 0x00000004a8007c0c */ /* 0x000fc4000bf06270 */
[----:B------:R-:W-:Y:S01]  /*236f0*/  @!P5 LEA.HI.X R15, R174, R10, R175, 0x2, P6 ;  /* 0x0000000aae0fd211 */ /* 0x000fe200030f14af */
[----:B------:R-:W-:Y:S01]  /*23700*/  @!P4 ST.E.64 desc[UR6][R12.64], R96 ;  /* 0x000000600c00c985 */ /* 0x000fe2000c101b06 */
[----:B------:R-:W-:-:S03]  /*23710*/  ISETP.GE.AND P4, PT, R164, UR4, PT ;  /* 0x00000004a4007c0c */ /* 0x000fc6000bf86270 */
[----:B------:R1:W-:Y:S01]  /*23720*/  @!P5 ST.E.64 desc[UR6][R14.64], R2 ;  /* 0x000000020e00d985 */ /* 0x0003e2000c101b06 */
[----:B------:R-:W-:Y:S02]  /*23730*/  ISETP.GE.AND P5, PT, R166, UR4, PT ;  /* 0x00000004a6007c0c */ /* 0x000fe4000bfa6270 */
[----:B0-----:R-:W-:-:S04]  /*23740*/  @!P1 LEA R6, P3, R170, R24, 0x2 ;  /* 0x00000018aa069211 */ /* 0x001fc800078610ff */
[----:B------:R-:W-:Y:S02]  /*23750*/  @!P1 LEA.HI.X R7, R170, R10, R171, 0x2, P3 ;  /* 0x0000000aaa079211 */ /* 0x000fe400018f14ab */
[----:B------:R-:W-:Y:S02]  /*23760*/  ISETP.GE.AND P3, PT, R162, UR4, PT ;  /* 0x00000004a2007c0c */ /* 0x000fe4000bf66270 */
[----:B-1----:R-:W-:-:S04]  /*23770*/  @!P2 LEA R2, P6, R172, R24, 0x2 ;  /* 0x00000018ac02a211 */ /* 0x002fc800078c10ff */
        /* <DEDUP_REMOVED lines=10> */
[----:B--2---:R-:W-:Y:S02]  /*23820*/  @!P3 LEA R12, P6, R162, R24, 0x2 ;  /* 0x00000018a20cb211 */ /* 0x004fe400078c10ff */
[----:B------:R-:W-:Y:S01]  /*23830*/  ISETP.GE.AND P1, PT, R158, UR4, PT ;  /* 0x000000049e007c0c */ /* 0x000fe2000bf26270 */
[----:B------:R0:W-:Y:S01]  /*23840*/  @!P5 ST.E.64 desc[UR6][R2.64], R116 ;  /* 0x000000740200d985 */ /* 0x0001e2000c101b06 */
[-C--:B------:R-:W-:Y:S02]  /*23850*/  @!P4 LEA.HI.X R7, R164, R10.reuse, R165, 0x2, P2 ;  /* 0x0000000aa407c211 */ /* 0x080fe400010f14a5 */
[----:B------:R-:W-:Y:S02]  /*23860*/  @!P3 LEA.HI.X R13, R162, R10, R163, 0x2, P6 ;  /* 0x0000000aa20db211 */ /* 0x000fe400030f14a3 */
[----:B------:R-:W-:Y:S01]  /*23870*/  ISETP.GE.AND P2, PT, R152, UR4, PT ;  /* 0x0000000498007c0c */ /* 0x000fe2000bf46270 */
[----:B------:R1:W-:Y:S01]  /*23880*/  @!P4 ST.E.64 desc[UR6][R6.64], R120 ;  /* 0x000000780600c985 */ /* 0x0003e2000c101b06 */
[----:B------:R-:W-:-:S03]  /*23890*/  ISETP.GE.AND P4, PT, R156, UR4, PT ;  /* 0x000000049c007c0c */ /* 0x000fc6000bf86270 */
[----:B------:R2:W-:Y:S01]  /*238a0*/  @!P3 ST.E.64 desc[UR6][R12.64], R124 ;  /* 0x0000007c0c00b985 */ /* 0x0005e2000c101b06 */
[----:B------:R-:W-:Y:S02]  /*238b0*/  ISETP.GE.AND P3, PT, R154, UR4, PT ;  /* 0x000000049a007c0c */ /* 0x000fe4000bf66270 */
[----:B0-----:R-:W-:-:S04]  /*238c0*/  @!P0 LEA R2, P5, R160, R24, 0x2 ;  /* 0x00000018a0028211 */ /* 0x001fc800078a10ff */
[----:B------:R-:W-:Y:S02]  /*238d0*/  @!P0 LEA.HI.X R3, R160, R10, R161, 0x2, P5 ;  /* 0x0000000aa0038211 */ /* 0x000fe400028f14a1 */
[----:B------:R-:W-:Y:S02]  /*238e0*/  ISETP.GE.AND P5, PT, R100, UR4, PT ;  /* 0x0000000464007c0c */ /* 0x000fe4000bfa6270 */
[C---:B-1----:R-:W-:Y:S01]  /*238f0*/  @!P1 LEA R6, P6, R158.reuse, R24, 0x2 ;  /* 0x000000189e069211 */ /* 0x042fe200078c10ff */
[----:B------:R0:W-:Y:S03]  /*23900*/  @!P0 ST.E.64 desc[UR6][R2.64], R128 ;  /* 0x0000008002008985 */ /* 0x0001e6000c101b06 */
[----:B------:R-:W-:Y:S02]  /*23910*/  @!P1 LEA.HI.X R7, R158, R10, R159, 0x2, P6 ;  /* 0x0000000a9e079211 */ /* 0x000fe400030f149f */
[----:B--2---:R-:W-:-:S03]  /*23920*/  @!P3 LEA R12, P6, R154, R24, 0x2 ;  /* 0x000000189a0cb211 */ /* 0x004fc600078c10ff */
[----:B------:R1:W-:Y:S01]  /*23930*/  @!P1 ST.E.64 desc[UR6][R6.64], R132 ;  /* 0x0000008406009985 */ /* 0x0003e2000c101b06 */
[----:B------:R-:W-:Y:S02]  /*23940*/  @!P3 LEA.HI.X R13, R154, R10, R155, 0x2, P6 ;  /* 0x0000000a9a0db211 */ /* 0x000fe400030f149b */
[----:B0-----:R-:W-:-:S04]  /*23950*/  @!P4 LEA R2, P0, R156, R24, 0x2 ;  /* 0x000000189c02c211 */ /* 0x001fc800078010ff */
[----:B------:R-:W-:Y:S02]  /*23960*/  @!P4 LEA.HI.X R3, R156, R10, R157, 0x2, P0 ;  /* 0x0000000a9c03c211 */ /* 0x000fe400000f149d */
[-C--:B------:R-:W-:Y:S02]  /*23970*/  @!P5 LEA R14, P0, R100, R24.reuse, 0x2 ;  /* 0x00000018640ed211 */ /* 0x080fe400078010ff */
[----:B-1----:R-:W-:Y:S01]  /*23980*/  @!P2 LEA R6, P1, R152, R24, 0x2 ;  /* 0x000000189806a211 */ /* 0x002fe200078210ff */
[----:B------:R0:W-:Y:S01]  /*23990*/  @!P4 ST.E.64 desc[UR6][R2.64], R136 ;  /* 0x000000880200c985 */ /* 0x0001e2000c101b06 */
[-C--:B------:R-:W-:Y:S02]  /*239a0*/  @!P5 LEA.HI.X R15, R100, R10.reuse, R101, 0x2, P0 ;  /* 0x0000000a640fd211 */ /* 0x080fe400000f1465 */
[----:B------:R-:W-:Y:S01]  /*239b0*/  @!P2 LEA.HI.X R7, R152, R10, R153, 0x2, P1 ;  /* 0x0000000a9807a211 */ /* 0x000fe200008f1499 */
[----:B------:R0:W-:Y:S04]  /*239c0*/  @!P3 ST.E.64 desc[UR6][R12.64], R140 ;  /* 0x0000008c0c00b985 */ /* 0x0001e8000c101b06 */
[----:B------:R0:W-:Y:S04]  /*239d0*/  @!P2 ST.E.64 desc[UR6][R6.64], R144 ;  /* 0x000000900600a985 */ /* 0x0001e8000c101b06 */
[----:B------:R0:W-:Y:S02]  /*239e0*/  @!P5 ST.E.64 desc[UR6][R14.64], R148 ;  /* 0x000000940e00d985 */ /* 0x0001e4000c101b06 */
.L_x_1812:
[----:B------:R-:W-:Y:S05]  /*239f0*/  BSYNC B1 ;  /* 0x0000000000017941 */ /* 0x000fea0003800000 */
.L_x_1811:
[----:B------:R-:W-:Y:S01]  /*23a00*/  ISETP.GE.AND P0, PT, R11, R8, PT ;  /* 0x000000080b00720c */ /* 0x000fe20003f06270 */
[----:B------:R-:W1:Y:S04]  /*23a10*/  SHFL.IDX PT, R9, R9, 0x1, 0x1c1f ;  /* 0x003c1f0009097f89 */ /* 0x000e6800000e0000 */
[----:B------:R-:W2:Y:S08]  /*23a20*/  SHFL.IDX PT, R0, R0, 0x1, 0x1c1f ;  /* 0x003c1f0000007f89 */ /* 0x000eb000000e0000 */
[----:B------:R-:W-:Y:S05]  /*23a30*/  @P0 BRA `(.L_x_1810) ;  /* 0x0000001400d00947 */ /* 0x000fea0003800000 */
[----:B------:R-:W-:Y:S01]  /*23a40*/  ULDC UR4, c[0x0][0xac8] ;  /* 0x0002b20000047ab9 */ /* 0x000fe20000000800 */
[----:B------:R-:W-:Y:S01]  /*23a50*/  ULDC.64 UR6, c[0x0][0x208] ;  /* 0x0000820000067ab9 */ /* 0x000fe20000000a00 */
[----:B------:R-:W-:Y:S02]  /*23a60*/  ISETP.GE.AND P4, PT, R230, UR4, PT ;  /* 0x00000004e6007c0c */ /* 0x000fe4000bf86270 */
[----:B------:R-:W-:Y:S02]  /*23a70*/  ISETP.GE.AND P2, PT, R212, UR4, PT ;  /* 0x00000004d4007c0c */ /* 0x000fe4000bf46270 */
[----:B------:R-:W-:Y:S02]  /*23a80*/  ISETP.GE.AND P1, PT, R210, UR4, PT ;  /* 0x00000004d2007c0c */ /* 0x000fe4000bf26270 */
[----:B------:R-:W-:-:S07]  /*23a90*/  ISETP.GE.AND P0, PT, R208, UR4, PT ;  /* 0x00000004d0007c0c */ /* 0x000fce000bf06270 */
[----:B0-2---:R-:W-:-:S04]  /*23aa0*/  @!P4 LEA R2, P3, R230, R0, 0x2 ;  /* 0x00000000e602c211 */ /* 0x005fc800078610ff */
[----:B-1----:R-:W-:Y:S02]  /*23ab0*/  @!P4 LEA.HI.X R3, R230, R9, R214, 0x2, P3 ;  /* 0x00000009e603c211 */ /* 0x002fe400018f14d6 */
[----:B------:R-:W-:-:S03]  /*23ac0*/  ISETP.GE.AND P3, PT, R206, UR4, PT ;  /* 0x00000004ce007c0c */ /* 0x000fc6000bf66270 */
[----:B------:R0:W-:Y:S01]  /*23ad0*/  @!P4 ST.E.64 desc[UR6][R2.64], R4 ;  /* 0x000000040200c985 */ /* 0x0001e2000c101b06 */
[----:B------:R-:W-:Y:S02]  /*23ae0*/  ISETP.GE.AND P4, PT, R204, UR4, PT ;  /* 0x00000004cc007c0c */ /* 0x000fe4000bf86270 */
[-C--:B0-----:R-:W-:Y:S02]  /*23af0*/  @!P2 LEA R2, P6, R212, R0.reuse, 0x2 ;  /* 0x00000000d402a211 */ /* 0x081fe400078c10ff */
[-C--:B------:R-:W-:Y:S02]  /*23b00*/  @!P1 LEA R4, P5, R210, R0.reuse, 0x2 ;  /* 0x00000000d2049211 */ /* 0x080fe400078a10ff */
[-C--:B------:R-:W-:Y:S02]  /*23b10*/  @!P2 LEA.HI.X R3, R212, R9.reuse, R213, 0x2, P6 ;  /* 0x00000009d403a211 */ /* 0x080fe400030f14d5 */
[----:B------:R-:W-:Y:S02]  /*23b20*/  @!P0 LEA R6, P6, R208, R0, 0x2 ;  /* 0x00000000d0068211 */ /* 0x000fe400078c10ff */
[----:B------:R-:W-:Y:S01]  /*23b30*/  @!P1 LEA.HI.X R5, R210, R9, R211, 0x2, P5 ;  /* 0x00000009d2059211 */ /* 0x000fe200028f14d3 */
[----:B------:R0:W-:Y:S01]  /*23b40*/  @!P2 ST.E.64 desc[UR6][R2.64], R30 ;  /* 0x0000001e0200a985 */ /* 0x0001e2000c101b06 */
[----:B------:R-:W-:-:S02]  /*23b50*/  ISETP.GE.AND P5, PT, R202, UR4, PT ;  /* 0x00000004ca007c0c */ /* 0x000fc4000bfa6270 */
[----:B------:R-:W-:Y:S01]  /*23b60*/  @!P0 LEA.HI.X R7, R208, R9, R209, 0x2, P6 ;  /* 0x00000009d0078211 */ /* 0x000fe200030f14d1 */
[----:B------:R1:W-:Y:S04]  /*23b70*/  @!P1 ST.E.64 desc[UR6][R4.64], R34 ;  /* 0x0000002204009985 */ /* 0x0003e8000c101b06 */
[----:B------:R2:W-:Y:S01]  /*23b80*/  @!P0 ST.E.64 desc[UR6][R6.64], R38 ;  /* 0x0000002606008985 */ /* 0x0005e2000c101b06 */
[----:B------:R-:W-:Y:S02]  /*23b90*/  ISETP.GE.AND P0, PT, R198, UR4, PT ;  /* 0x00000004c6007c0c */ /* 0x000fe4000bf06270 */
[-C--:B0-----:R-:W-:Y:S02]  /*23ba0*/  @!P3 LEA R2, P1, R206, R0.reuse, 0x2 ;  /* 0x00000000ce02b211 */ /* 0x081fe400078210ff */
[----:B-1----:R-:W-:-:S02]  /*23bb0*/  @!P4 LEA R4, P2, R204, R0, 0x2 ;  /* 0x00000000cc04c211 */ /* 0x002fc400078410ff */
[-C--:B------:R-:W-:Y:S02]  /*23bc0*/  @!P3 LEA.HI.X R3, R206, R9.reuse, R207, 0x2, P1 ;  /* 0x00000009ce03b211 */ /* 0x080fe400008f14cf */
[----:B------:R-:W-:Y:S02]  /*23bd0*/  ISETP.GE.AND P1, PT, R196, UR4, PT ;  /* 0x00000004c4007c0c */ /* 0x000fe4000bf26270 */
[----:B------:R-:W-:Y:S01]  /*23be0*/  @!P4 LEA.HI.X R5, R204, R9, R205, 0x2, P2 ;  /* 0x00000009cc05c211 */ /* 0x000fe200010f14cd */
[----:B------:R0:W-:Y:S01]  /*23bf0*/  @!P3 ST.E.64 desc[UR6][R2.64], R42 ;  /* 0x0000002a0200b985 */ /* 0x0001e2000c101b06 */
[----:B------:R-:W-:Y:S02]  /*23c00*/  ISETP.GE.AND P2, PT, R194, UR4, PT ;  /* 0x00000004c2007c0c */ /* 0x000fe4000bf46270 */
[----:B--2---:R-:W-:Y:S01]  /*23c10*/  @!P5 LEA R6, P6, R202, R0, 0x2 ;  /* 0x00000000ca06d211 */ /* 0x004fe200078c10ff */
[----:B------:R1:W-:Y:S01]  /*23c20*/  @!P4 ST.E.64 desc[UR6][R4.64], R46 ;  /* 0x0000002e0400c985 */ /* 0x0003e2000c101b06 */
[----:B------:R-:W-:-:S02]  /*23c30*/  ISETP.GE.AND P3, PT, R192, UR4, PT ;  /* 0x00000004c0007c0c */ /* 0x000fc4000bf66270 */
[----:B------:R-:W-:Y:S02]  /*23c40*/  @!P5 LEA.HI.X R7, R202, R9, R203, 0x2, P6 ;  /* 0x00000009ca07d211 */ /* 0x000fe400030f14cb */
[----:B------:R-:W-:-:S03]  /*23c50*/  ISETP.GE.AND P4, PT, R190, UR4, PT ;  /* 0x00000004be007c0c */ /* 0x000fc6000bf86270 */
[----:B------:R2:W-:Y:S01]  /*23c60*/  @!P5 ST.E.64 desc[UR6][R6.64], R50 ;  /* 0x000000320600d985 */ /* 0x0005e2000c101b06 */
[-C--:B0-----:R-:W-:Y:S02]  /*23c70*/  @!P0 LEA R2, P6, R198, R0.reuse, 0x2 ;  /* 0x00000000c6028211 */ /* 0x081fe400078c10ff */
[-C--:B-1----:R-:W-:Y:S02]  /*23c80*/  @!P1 LEA R4, P5, R196, R0.reuse, 0x2 ;  /* 0x00000000c4049211 */ /* 0x082fe400078a10ff */
[-C--:B------:R-:W-:Y:S02]  /*23c90*/  @!P0 LEA.HI.X R3, R198, R9.reuse, R199, 0x2, P6 ;  /* 0x00000009c6038211 */ /* 0x080fe400030f14c7 */
[----:B------:R-:W-:Y:S02]  /*23ca0*/  @!P1 LEA.HI.X R5, R196, R9, R197, 0x2, P5 ;  /* 0x00000009c4059211 */ /* 0x000fe400028f14c5 */
[----:B------:R-:W-:Y:S01]  /*23cb0*/  ISETP.GE.AND P5, PT, R188, UR4, PT ;  /* 0x00000004bc007c0c */ /* 0x000fe2000bfa6270 */
[----:B------:R0:W-:Y:S01]  /*23cc0*/  @!P0 ST.E.64 desc[UR6][R2.64], R54 ;  /* 0x0000003602008985 */ /* 0x0001e2000c101b06 */
[----:B--2---:R-:W-:-:S02]  /*23cd0*/  @!P2 LEA R6, P6, R194, R0, 0x2 ;  /* 0x00000000c206a211 */ /* 0x004fc400078c10ff */
[----:B------:R-:W-:Y:S01]  /*23ce0*/  ISETP.GE.AND P0, PT, R186, UR4, PT ;  /* 0x00000004ba007c0c */ /* 0x000fe2000bf06270 */
[----:B------:R1:W-:Y:S01]  /*23cf0*/  @!P1 ST.E.64 desc[UR6][R4.64], R58 ;  /* 0x0000003a04009985 */ /* 0x0003e2000c101b06 */
        /* <DEDUP_REMOVED lines=14> */
[----:B0-----:R-:W-:-:S04]  /*23de0*/  @!P0 LEA R2, P4, R186, R0, 0x2 ;  /* 0x00000000ba028211 */ /* 0x001fc800078810ff */
[-C--:B------:R-:W-:Y:S02]  /*23df0*/  @!P0 LEA.HI.X R3, R186, R9.reuse, R187, 0x2, P4 ;  /* 0x00000009ba038211 */ /* 0x080fe400020f14bb */
[----:B------:R-:W-:Y:S02]  /*23e00*/  ISETP.GE.AND P4, PT, R178, UR4, PT ;  /* 0x00000004b2007c0c */ /* 0x000fe4000bf86270 */
[-C--:B-1----:R-:W-:Y:S01]  /*23e10*/  @!P1 LEA R4, P3, R184, R0.reuse, 0x2 ;  /* 0x00000000b8049211 */ /* 0x082fe200078610ff */
[----:B------:R0:W-:Y:S01]  /*23e20*/  @!P0 ST.E.64 desc[UR6][R2.64], R78 ;  /* 0x0000004e02008985 */ /* 0x0001e2000c101b06 */
[----:B--2---:R-:W-:Y:S02]  /*23e30*/  @!P2 LEA R6, P6, R182, R0, 0x2 ;  /* 0x00000000b606a211 */ /* 0x004fe400078c10ff */
        /* <DEDUP_REMOVED lines=9> */
[----:B-1----:R-:W-:-:S03]  /*23ed0*/  @!P4 LEA R4, P0, R178, R0, 0x2 ;  /* 0x00000000b204c211 */ /* 0x002fc600078010ff */
[----:B------:R0:W-:Y:S01]  /*23ee0*/  @!P5 ST.E.64 desc[UR6][R2.64], R90 ;  /* 0x0000005a0200d985 */ /* 0x0001e2000c101b06 */
[----:B------:R-:W-:Y:S02]  /*23ef0*/  ISETP.GE.AND P5, PT, R168, UR4, PT ;  /* 0x00000004a8007c0c */ /* 0x000fe4000bfa6270 */
[-C--:B------:R-:W-:Y:S02]  /*23f00*/  @!P4 LEA.HI.X R5, R178, R9.reuse, R179, 0x2, P0 ;  /* 0x00000009b205c211 */ /* 0x080fe400000f14b3 */
[----:B------:R-:W-:Y:S02]  /*23f10*/  ISETP.GE.AND P0, PT, R170, UR4, PT ;  /* 0x00000004aa007c0c */ /* 0x000fe4000bf06270 */
[----:B--2---:R-:W-:Y:S01]  /*23f20*/  @!P3 LEA R6, P6, R176, R0, 0x2 ;  /* 0x00000000b006b211 */ /* 0x004fe200078c10ff */
[----:B------:R1:W-:Y:S01]  /*23f30*/  @!P4 ST.E.64 desc[UR6][R4.64], R94 ;  /* 0x0000005e0400c985 */ /* 0x0003e2000c101b06 */
[----:B------:R-:W-:Y:S02]  /*23f40*/  ISETP.GE.AND P4, PT, R166, UR4, PT ;  /* 0x00000004a6007c0c */ /* 0x000fe4000bf86270 */
[----:B------:R-:W-:-:S02]  /*23f50*/  @!P3 LEA.HI.X R7, R176, R9, R177, 0x2, P6 ;  /* 0x00000009b007b211 */ /* 0x000fc400030f14b1 */
[----:B0-----:R-:W-:-:S03]  /*23f60*/  @!P2 LEA R2, P6, R174, R0, 0x2 ;  /* 0x00000000ae02a211 */ /* 0x001fc600078c10ff */
[----:B------:R0:W-:Y:S01]  /*23f70*/  @!P3 ST.E.64 desc[UR6][R6.64], R98 ;  /* 0x000000620600b985 */ /* 0x0001e2000c101b06 */
[----:B------:R-:W-:Y:S02]  /*23f80*/  @!P2 LEA.HI.X R3, R174, R9, R175, 0x2, P6 ;  /* 0x00000009ae03a211 */ /* 0x000fe400030f14af */
[----:B-1----:R-:W-:-:S03]  /*23f90*/  @!P1 LEA R4, P3, R172, R0, 0x2 ;  /* 0x00000000ac049211 */ /* 0x002fc600078610ff */
[----:B------:R1:W-:Y:S01]  /*23fa0*/  @!P2 ST.E.64 desc[UR6][R2.64], R102 ;  /* 0x000000660200a985 */ /* 0x0003e2000c101b06 */
[-C--:B------:R-:W-:Y:S02]  /*23fb0*/  @!P1 LEA.HI.X R5, R172, R9.reuse, R173, 0x2, P3 ;  /* 0x00000009ac059211 */ /* 0x080fe400018f14ad */
[----:B------:R-:W-:Y:S02]  /*23fc0*/  ISETP.GE.AND P3, PT, R164, UR4, PT ;  /* 0x00000004a4007c0c */ /* 0x000fe4000bf66270 */
[CC--:B0-----:R-:W-:Y:S01]  /*23fd0*/  @!P0 LEA R6, P6, R170.reuse, R0.reuse, 0x2 ;  /* 0x00000000aa068211 */ /* 0x0c1fe200078c10ff */
[----:B------:R0:W-:Y:S03]  /*23fe0*/  @!P1 ST.E.64 desc[UR6][R4.64], R106 ;  /* 0x0000006a04009985 */ /* 0x0001e6000c101b06 */
[----:B------:R-:W-:Y:S02]  /*23ff0*/  @!P0 LEA.HI.X R7, R170, R9, R171, 0x2, P6 ;  /* 0x00000009aa078211 */ /* 0x000fe400030f14ab */
[----:B-1----:R-:W-:-:S03]  /*24000*/  @!P5 LEA R2, P1, R168, R0, 0x2 ;  /* 0x00000000a802d211 */ /* 0x002fc600078210ff */
        /* <DEDUP_REMOVED lines=8> */
[-C--:B-1----:R-:W-:Y:S01]  /*24090*/  @!P3 LEA R6, P6, R164, R0.reuse, 0x2 ;  /* 0x00000000a406b211 */ /* 0x082fe200078c10ff */
[----:B------:R1:W-:Y:S01]  /*240a0*/  @!P4 ST.E.64 desc[UR6][R4.64], R118 ;  /* 0x000000760400c985 */ /* 0x0003e2000c101b06 */
[----:B------:R-:W-:Y:S02]  /*240b0*/  ISETP.GE.AND P4, PT, R158, UR4, PT ;  /* 0x000000049e007c0c */ /* 0x000fe4000bf86270 */
[----:B------:R-:W-:Y:S02]  /*240c0*/  @!P3 LEA.HI.X R7, R164, R9, R165, 0x2, P6 ;  /* 0x00000009a407b211 */ /* 0x000fe400030f14a5 */
[----:B0-----:R-:W-:-:S03]  /*240d0*/  @!P1 LEA R2, P6, R160, R0, 0x2 ;  /* 0x00000000a0029211 */ /* 0x001fc600078c10ff */
[----:B------:R0:W-:Y:S01]  /*240e0*/  @!P3 ST.E.64 desc[UR6][R6.64], R122 ;  /* 0x0000007a0600b985 */ /* 0x0001e2000c101b06 */
[----:B------:R-:W-:Y:S02]  /*240f0*/  ISETP.GE.AND P3, PT, R156, UR4, PT ;  /* 0x000000049c007c0c */ /* 0x000fe4000bf66270 */
[----:B------:R-:W-:Y:S02]  /*24100*/  @!P1 LEA.HI.X R3, R160, R9, R161, 0x2, P6 ;  /* 0x00000009a0039211 */ /* 0x000fe400030f14a1 */
[----:B-1----:R-:W-:-:S04]  /*24110*/  @!P0 LEA R4, P5, R162, R0, 0x2 ;  /* 0x00000000a2048211 */ /* 0x002fc800078a10ff */
[----:B------:R-:W-:Y:S02]  /*24120*/  @!P0 LEA.HI.X R5, R162, R9, R163, 0x2, P5 ;  /* 0x00000009a2058211 */ /* 0x000fe400028f14a3 */
[----:B------:R-:W-:-:S03]  /*24130*/  ISETP.GE.AND P5, PT, R152, UR4, PT ;  /* 0x0000000498007c0c */ /* 0x000fc6000bfa6270 */
[----:B------:R1:W-:Y:S04]  /*24140*/  @!P0 ST.E.64 desc[UR6][R4.64], R126 ;  /* 0x0000007e04008985 */ /* 0x0003e8000c101b06 */
[----:B------:R2:W-:Y:S01]  /*24150*/  @!P1 ST.E.64 desc[UR6][R2.64], R130 ;  /* 0x0000008202009985 */ /* 0x0005e2000c101b06 */
[----:B0-----:R-:W-:-:S04]  /*24160*/  @!P2 LEA R6, P1, R154, R0, 0x2 ;  /* 0x000000009a06a211 */ /* 0x001fc800078210ff */
[----:B------:R-:W-:Y:S02]  /*24170*/  @!P2 LEA.HI.X R7, R154, R9, R155, 0x2, P1 ;  /* 0x000000099a07a211 */ /* 0x000fe400008f149b */
[----:B-1----:R-:W-:-:S04]  /*24180*/  @!P4 LEA R4, P0, R158, R0, 0x2 ;  /* 0x000000009e04c211 */ /* 0x002fc800078010ff */
[-C--:B------:R-:W-:Y:S02]  /*24190*/  @!P4 LEA.HI.X R5, R158, R9.reuse, R159, 0x2, P0 ;  /* 0x000000099e05c211 */ /* 0x080fe400000f149f */
[-C--:B------:R-:W-:Y:S02]  /*241a0*/  @!P5 LEA R10, P0, R152, R0.reuse, 0x2 ;  /* 0x00000000980ad211 */ /* 0x080fe400078010ff */
[----:B--2---:R-:W-:Y:S01]  /*241b0*/  @!P3 LEA R2, P6, R156, R0, 0x2 ;  /* 0x000000009c02b211 */ /* 0x004fe200078c10ff */
        /* <DEDUP_REMOVED lines=8> */
[----:B---3--:R-:W-:Y:S01]  /*24240*/  LEA R2, P0, R100, R0, 0x2 ;  /* 0x0000000064027211 */ /* 0x008fe200078010ff */
[----:B------:R-:W-:-:S03]  /*24250*/  ULDC.64 UR4, c[0x0][0x208] ;  /* 0x0000820000047ab9 */ /* 0x000fc60000000a00 */
[----:B------:R-:W-:-:S05]  /*24260*/  LEA.HI.X R3, R100, R9, R101, 0x2, P0 ;  /* 0x0000000964037211 */ /* 0x000fca00000f1465 */
[----:B------:R4:W-:Y:S01]  /*24270*/  ST.E.64 desc[UR4][R2.64], R150 ;  /* 0x0000009602007985 */ /* 0x0009e2000c101b04 */
[----:B------:R-:W-:Y:S05]  /*24280*/  BRA `(.L_x_1810) ;  /* 0x0000000c00bc7947 */ /* 0x000fea0003800000 */
.L_x_1801:
[----:B------:R-:W2:Y:S01]  /*24290*/  LDL R7, [R1+0x4c] ;  /* 0x00004c0001077983 */ /* 0x000ea20000100800 */
[----:B------:R-:W-:Y:S01]  /*242a0*/  ULDC.64 UR4, c[0x0][0xc08] ;  /* 0x0003020000047ab9 */ /* 0x000fe20000000a00 */
[----:B------:R-:W3:Y:S02]  /*242b0*/  LDC.64 R2, c[0x0][0xc00] ;  /* 0x00030000ff027b82 */ /* 0x000ee40000000a00 */
[----:B------:R-:W3:Y:S01]  /*242c0*/  LDL R8, [R1+0x50] ;  /* 0x0000500001087983 */ /* 0x000ee20000100800 */
[----:B------:R-:W-:-:S04]  /*242d0*/  ISETP.NE.U32.AND P0, PT, RZ, UR4, PT ;  /* 0x00000004ff007c0c */ /* 0x000fc8000bf05070 */
[----:B------:R-:W-:Y:S01]  /*242e0*/  ISETP.NE.AND.EX P1, PT, RZ, UR5, PT, P0 ;  /* 0x00000005ff007c0c */ /* 0x000fe2000bf25300 */
[----:B------:R-:W4:Y:S01]  /*242f0*/  S2R R35, SR_TID.X ;  /* 0x0000000000237919 */ /* 0x000f220000002100 */
[----:B------:R-:W-:-:S11]  /*24300*/  ULDC.64 UR4, c[0x0][0xc00] ;  /* 0x0003000000047ab9 */ /* 0x000fd60000000a00 */
[----:B------:R-:W0:Y:S01]  /*24310*/  @P1 LDC.64 R4, c[0x0][0xc08] ;  /* 0x00030200ff041b82 */ /* 0x000e220000000a00 */
[----:B------:R-:W-:-:S04]  /*24320*/  ISETP.NE.U32.AND P0, PT, RZ, UR4, PT ;  /* 0x00000004ff007c0c */ /* 0x000fc8000bf05070 */
[----:B------:R-:W-:Y:S01]  /*24330*/  ISETP.NE.AND.EX P0, PT, RZ, UR5, PT, P0 ;  /* 0x00000005ff007c0c */ /* 0x000fe2000bf05300 */
[----:B------:R-:W-:Y:S01]  /*24340*/  ULDC UR4, c[0x0][0xa88] ;  /* 0x0002a20000047ab9 */ /* 0x000fe20000000800 */
[----:B------:R-:W-:Y:S02]  /*24350*/  IMAD.MOV.U32 R15, RZ, RZ, RZ ;  /* 0x000000ffff0f7224 */ /* 0x000fe400078e00ff */
[----:B------:R-:W-:Y:S01]  /*24360*/  IMAD.U32 R0, RZ, RZ, UR4 ;  /* 0x00000004ff007e24 */ /* 0x000fe2000f8e00ff */
[----:B------:R-:W-:Y:S01]  /*24370*/  ULDC.64 UR6, c[0x0][0x208] ;  /* 0x0000820000067ab9 */ /* 0x000fe20000000a00 */
[----:B----4-:R-:W-:-:S05]  /*24380*/  VIADD R6, R35, 0xffffff80 ;  /* 0xffffff8023067836 */ /* 0x010fca0000000000 */
[----:B------:R-:W-:Y:S02]  /*24390*/  ISETP.GT.AND P3, PT, R6, 0x7f, PT ;  /* 0x0000007f0600780c */ /* 0x000fe40003f64270 */
[----:B--2---:R-:W-:-:S13]  /*243a0*/  ISETP.NE.AND P2, PT, R7, RZ, PT ;  /* 0x000000ff0700720c */ /* 0x004fda0003f45270 */
[----:B------:R-:W2:Y:S01]  /*243b0*/  @!P2 LDC R7, c[0x0][0xad4] ;  /* 0x0002b500ff07ab82 */ /* 0x000ea20000000800 */
[----:B---3--:R-:W-:-:S04]  /*243c0*/  IMAD.WIDE R2, R8, 0x4, R2 ;  /* 0x0000000408027825 */ /* 0x008fc800078e0202 */
[----:B0-----:R-:W-:Y:S01]  /*243d0*/  @P1 IMAD.WIDE R4, R8, 0x4, R4 ;  /* 0x0000000408041825 */ /* 0x001fe200078e0204 */
[----:B------:R0:W5:Y:S01]  /*243e0*/  @P0 LDG.E R15, desc[UR6][R2.64] ;  /* 0x00000006020f0981 */ /* 0x000162000c1e1900 */
[----:B------:R-:W-:-:S03]  /*243f0*/  SHF.R.S32.HI R28, RZ, 0x1f, R8 ;  /* 0x0000001fff1c7819 */ /* 0x000fc60000011408 */
[----:B------:R0:W5:Y:S04]  /*24400*/  @P1 LDG.E R0, desc[UR6][R4.64] ;  /* 0x0000000604001981 */ /* 0x000168000c1e1900 */
[----:B--2---:R0:W-:Y:S01]  /*24410*/  @!P2 STL [R1+0x4c], R7 ;  /* 0x00004c070100a387 */ /* 0x0041e20000100800 */
[----:B------:R-:W-:Y:S01]  /*24420*/  ISETP.GT.AND P2, PT, R7, 0x1, PT ;  /* 0x000000010700780c */ /* 0x000fe20003f44270 */
[----:B------:R-:W-:-:S12]  /*24430*/  @P1 BRA `(.L_x_1813) ;  /* 0x0000000000141947 */ /* 0x000fd80003800000 */
[----:B------:R-:W-:Y:S05]  /*24440*/  @!P0 BRA `(.L_x_1813) ;  /* 0x0000000000108947 */ /* 0x000fea0003800000 */
[----:B------:R-:W-:Y:S02]  /*24450*/  ULDC.64 UR4, c[0x0][0x208] ;  /* 0x0000820000047ab9 */ /* 0x000fe40000000a00 */
[----:B0-----:R-:W2:Y:S04]  /*24460*/  LDG.E R5, desc[UR4][R2.64] ;  /* 0x0000000402057981 */ /* 0x001ea8000c1e1900 */
[----:B-----5:R-:W2:Y:S02]  /*24470*/  LDG.E R0, desc[UR4][R2.64+0x4] ;  /* 0x0000040402007981 */ /* 0x020ea4000c1e1900 */
[----:B--2---:R-:W-:-:S07]  /*24480*/  IMAD.IADD R0, R0, 0x1, -R5 ;  /* 0x0000000100007824 */ /* 0x004fce00078e0a05 */
.L_x_1813:
[----:B------:R-:W-:Y:S01]  /*24490*/  BSSY B1, `(.L_x_1814) ;  /* 0x0000039000017945 */ /* 0x000fe20003800000 */
[----:B------:R-:W-:Y:S02]  /*244a0*/  SEL R33, R8, RZ, !P0 ;  /* 0x000000ff08217207 */ /* 0x000fe40004000000 */
[----:B------:R-:W-:Y:S02]  /*244b0*/  SEL R28, R28, RZ, !P0 ;  /* 0x000000ff1c1c7207 */ /* 0x000fe40004000000 */
[----:B-1---5:R-:W-:Y:S01]  /*244c0*/  SHF.R.S32.HI R24, RZ, 0x1f, R15 ;  /* 0x0000001fff187819 */ /* 0x022fe2000001140f */
[----:B------:R-:W-:Y:S06]  /*244d0*/  @P3 BRA `(.L_x_1815) ;  /* 0x0000000000d03947 */ /* 0x000fec0003800000 */
[----:B0-----:R-:W2:Y:S01]  /*244e0*/  LDL R3, [R1+0x14] ;  /* 0x0000140001037983 */ /* 0x001ea20000100800 */
[----:B------:R-:W0:Y:S02]  /*244f0*/  LDC R37, c[0x0][0xbe8] ;  /* 0x0002fa00ff257b82 */ /* 0x000e240000000800 */
[----:B0-----:R-:W-:Y:S01]  /*24500*/  IMAD R2, R0, R37, RZ ;  /* 0x0000002500027224 */ /* 0x001fe200078e02ff */
[----:B--2---:R-:W-:-:S04]  /*24510*/  IADD3 R35, R3, -0x80, R35 ;  /* 0xffffff8003237810 */ /* 0x004fc80007ffe023 */
[----:B------:R-:W-:-:S13]  /*24520*/  ISETP.GE.AND P0, PT, R35, R2, PT ;  /* 0x000000022300720c */ /* 0x000fda0003f06270 */
[----:B------:R-:W-:Y:S05]  /*24530*/  @P0 BRA `(.L_x_1815) ;  /* 0x0000000000b80947 */ /* 0x000fea0003800000 */
[----:B------:R-:W2:Y:S01]  /*24540*/  LDL R12, [R1+0x40] ;  /* 0x00004000010c7983 */ /* 0x000ea20000100800 */
[----:B------:R-:W-:Y:S01]  /*24550*/  IMAD.MOV.U32 R20, RZ, RZ, 0x9b8 ;  /* 0x000009b8ff147424 */ /* 0x000fe200078e00ff */
[----:B------:R-:W-:Y:S01]  /*24560*/  ISETP.GT.AND P0, PT, R7, 0x1, PT ;  /* 0x000000010700780c */ /* 0x000fe20003f04270 */
[----:B------:R-:W0:Y:S01]  /*24570*/  LDC.64 R8, c[0x0][0xba8] ;  /* 0x0002ea00ff087b82 */ /* 0x000e220000000a00 */
[----:B------:R-:W3:Y:S01]  /*24580*/  LDL.LU R30, [R1+0x68] ;  /* 0x00006800011e7983 */ /* 0x000ee20000300800 */
[----:B------:R-:W-:Y:S01]  /*24590*/  ISETP.NE.AND P1, PT, R37, 0x1, PT ;  /* 0x000000012500780c */ /* 0x000fe20003f25270 */
[----:B------:R-:W-:Y:S01]  /*245a0*/  IMAD.MOV.U32 R21, RZ, RZ, R35 ;  /* 0x000000ffff157224 */ /* 0x000fe200078e0023 */
[----:B------:R-:W-:Y:S01]  /*245b0*/  SEL R20, R20, 0x978, P0 ;  /* 0x0000097814147807 */ /* 0x000fe20000000000 */
[----:B------:R-:W-:-:S03]  /*245c0*/  ULDC.64 UR4, c[0x0][0x208] ;  /* 0x0000820000047ab9 */ /* 0x000fc60000000a00 */
[----:B------:R-:W1:Y:S08]  /*245d0*/  LDC.64 R2, c[0x0][R20+0x220] ;  /* 0x0000880014027b82 */ /* 0x000e700000000a00 */
[----:B------:R-:W2:Y:S08]  /*245e0*/  LDC.64 R10, c[0x0][R20+0x218] ;  /* 0x00008600140a7b82 */ /* 0x000eb00000000a00 */
[----:B------:R-:W4:Y:S08]  /*245f0*/  LDC.64 R4, c[0x0][R20+0x228] ;  /* 0x00008a0014047b82 */ /* 0x000f300000000a00 */
[----:B------:R-:W5:Y:S08]  /*24600*/  @P1 LDC R14, c[0x0][0xbec] ;  /* 0x0002fb00ff0e1b82 */ /* 0x000f700000000800 */
[----:B------:R-:W4:Y:S08]  /*24610*/  LDC.64 R6, c[0x0][R20+0x210] ;  /* 0x0000840014067b82 */ /* 0x000f300000000a00 */
[----:B------:R-:W4:Y:S01]  /*24620*/  @P1 LDC R31, c[0x0][0xbf0] ;  /* 0x0002fc00ff1f1b82 */ /* 0x000f220000000800 */
[----:B-----5:R-:W-:-:S07]  /*24630*/  @P1 IMAD.HI.U32 R14, R35, R14, RZ ;  /* 0x0000000e230e1227 */ /* 0x020fce00078e00ff */
[----:B0-----:R-:W0:Y:S01]  /*24640*/  @!P0 LDC R8, c[0x0][0xb50] ;  /* 0x0002d400ff088b82 */ /* 0x001e220000000800 */
[----:B-1----:R-:W-:-:S07]  /*24650*/  IMAD R3, R3, R33, RZ ;  /* 0x0000002103037224 */ /* 0x002fce00078e02ff */
[----:B------:R-:W1:Y:S01]  /*24660*/  @!P0 LDC R9, c[0x0][0xb54] ;  /* 0x0002d500ff098b82 */ /* 0x000e620000000800 */
[----:B----4-:R-:W-:Y:S01]  /*24670*/  @P1 SHF.R.U32.HI R21, RZ, R31, R14 ;  /* 0x0000001fff151219 */ /* 0x010fe2000001160e */
[----:B------:R-:W-:Y:S02]  /*24680*/  IMAD R31, R2, R28, R3 ;  /* 0x0000001c021f7224 */ /* 0x000fe400078e0203 */
[-C--:B--2---:R-:W-:Y:S02]  /*24690*/  IMAD R29, R11, R12.reuse, RZ ;  /* 0x0000000c0b1d7224 */ /* 0x084fe400078e02ff */
[----:B------:R-:W-:Y:S01]  /*246a0*/  IMAD.WIDE.U32 R10, R10, R12, RZ ;  /* 0x0000000c0a0a7225 */ /* 0x000fe200078e00ff */
[----:B---3--:R-:W-:-:S03]  /*246b0*/  SEL R3, R30, RZ, P0 ;  /* 0x000000ff1e037207 */ /* 0x008fc60000000000 */
[----:B------:R-:W-:-:S04]  /*246c0*/  IMAD.WIDE.U32 R12, R2, R33, RZ ;  /* 0x00000021020c7225 */ /* 0x000fc800078e00ff */
[----:B------:R-:W-:Y:S01]  /*246d0*/  IMAD.IADD R29, R11, 0x1, R29 ;  /* 0x000000010b1d7824 */ /* 0x000fe200078e021d */
[----:B------:R-:W-:Y:S01]  /*246e0*/  IADD3 R10, P1, P3, R12, R10, R15 ;  /* 0x0000000a0c0a7210 */ /* 0x000fe20007b3e00f */
[----:B------:R-:W-:Y:S02]  /*246f0*/  IMAD.MOV R2, RZ, RZ, -R21 ;  /* 0x000000ffff027224 */ /* 0x000fe400078e0a15 */
[----:B------:R-:W-:Y:S02]  /*24700*/  IMAD.IADD R31, R13, 0x1, R31 ;  /* 0x000000010d1f7824 */ /* 0x000fe400078e021f */
        /* <DEDUP_REMOVED lines=12> */
[----:B0-----:R-:W-:Y:S01]  /*247d0*/  LEA R8, P0, R4, R8, 0x2 ;  /* 0x0000000804087211 */ /* 0x001fe200078010ff */
[----:B------:R-:W-:Y:S02]  /*247e0*/  IMAD.MOV.U32 R3, RZ, RZ, -0x800000 ;  /* 0xff800000ff037424 */ /* 0x000fe400078e00ff */
[----:B------:R-:W-:-:S05]  /*247f0*/  IMAD.IADD R2, R5, 0x1, R11 ;  /* 0x0000000105027824 */ /* 0x000fca00078e020b */
[----:B-1----:R-:W-:-:S05]  /*24800*/  LEA.HI.X R9, R4, R9, R2, 0x2, P0 ;  /* 0x0000000904097211 */ /* 0x002fca00000f1402 */
[----:B------:R1:W-:Y:S02]  /*24810*/  STG.E desc[UR4][R8.64], R3 ;  /* 0x0000000308007986 */ /* 0x0003e4000c101904 */
.L_x_1815:
[----:B------:R-:W-:Y:S05]  /*24820*/  BSYNC B1 ;  /* 0x0000000000017941 */ /* 0x000fea0003800000 */
.L_x_1814:
[----:B------:R-:W-:Y:S05]  /*24830*/  @P2 BRA `(.L_x_1810) ;  /* 0x0000000800502947 */ /* 0x000fea0003800000 */
[----:B01----:R-:W2:Y:S01]  /*24840*/  LDL.LU R3, [R1+0x40] ;  /* 0x0000400001037983 */ /* 0x003ea20000300800 */
[----:B------:R-:W-:Y:S01]  /*24850*/  ULDC.64 UR4, c[0x0][0xaa0] ;  /* 0x0002a80000047ab9 */ /* 0x000fe20000000a00 */
[----:B------:R-:W0:Y:S01]  /*24860*/  LDC R11, c[0x0][0xbe8] ;  /* 0x0002fa00ff0b7b82 */ /* 0x000e220000000800 */
[----:B------:R-:W-:Y:S01]  /*24870*/  ULDC.64 UR6, c[0x0][0xaf0] ;  /* 0x0002bc0000067ab9 */ /* 0x000fe20000000a00 */
[----:B------:R-:W3:Y:S04]  /*24880*/  LDL.LU R2, [R1+0x14] ;  /* 0x0000140001027983 */ /* 0x000ee80000300800 */
[----:B------:R-:W4:Y:S04]  /*24890*/  LDL R4, [R1+0x44] ;  /* 0x0000440001047983 */ /* 0x000f280000100800 */
[----:B------:R1:W5:Y:S04]  /*248a0*/  LDL R29, [R1+0x64] ;  /* 0x00006400011d7983 */ /* 0x0003680000100800 */
[----:B------:R1:W5:Y:S04]  /*248b0*/  LDL R21, [R1+0xc] ;  /* 0x00000c0001157983 */ /* 0x0003680000100800 */
[----:B------:R1:W5:Y:S04]  /*248c0*/  LDL R14, [R1+0x10] ;  /* 0x00001000010e7983 */ /* 0x0003680000100800 */
[----:B------:R1:W5:Y:S01]  /*248d0*/  LDL R20, [R1+0x60] ;  /* 0x0000600001147983 */ /* 0x0003620000100800 */
[----:B0-----:R-:W-:-:S13]  /*248e0*/  ISETP.NE.AND P0, PT, R11, 0x1, PT ;  /* 0x000000010b00780c */ /* 0x001fda0003f05270 */
[----:B------:R-:W0:Y:S08]  /*248f0*/  @P0 LDC R6, c[0x0][0xbec] ;  /* 0x0002fb00ff060b82 */ /* 0x000e300000000800 */
[----:B------:R-:W1:Y:S01]  /*24900*/  @P0 LDC R7, c[0x0][0xbf0] ;  /* 0x0002fc00ff070b82 */ /* 0x000e620000000800 */
[----:B------:R-:W-:Y:S01]  /*24910*/  BSSY B1, `(.L_x_1816) ;  /* 0x0000041000017945 */ /* 0x000fe20003800000 */
[----:B--2---:R-:W-:-:S02]  /*24920*/  IMAD.MOV.U32 R10, RZ, RZ, R3 ;  /* 0x000000ffff0a7224 */ /* 0x004fc400078e0003 */
[----:B---3--:R-:W-:Y:S02]  /*24930*/  IMAD.MOV.U32 R8, RZ, RZ, R2 ;  /* 0x000000ffff087224 */ /* 0x008fe400078e0002 */
[----:B------:R-:W-:Y:S02]  /*24940*/  IMAD R2, R24, UR4, RZ ;  /* 0x0000000418027c24 */ /* 0x000fe4000f8e02ff */
[----:B------:R2:W5:Y:S01]  /*24950*/  LDL R24, [R1+0x48] ;  /* 0x0000480001187983 */ /* 0x0005620000100800 */
[----:B----4-:R-:W-:Y:S02]  /*24960*/  IMAD R4, R4, 0x20, R23 ;  /* 0x0000002004047824 */ /* 0x010fe400078e0217 */
[C---:B------:R-:W-:Y:S02]  /*24970*/  IMAD R5, R15.reuse, UR5, R2 ;  /* 0x000000050f057c24 */ /* 0x040fe4000f8e0202 */
[----:B------:R-:W-:Y:S01]  /*24980*/  IMAD.WIDE.U32 R2, R15, UR4, RZ ;  /* 0x000000040f027c25 */ /* 0x000fe2000f8e00ff */
[----:B------:R-:W-:-:S03]  /*24990*/  ULDC.64 UR4, c[0x0][0xae8] ;  /* 0x0002ba0000047ab9 */ /* 0x000fc60000000a00 */
[----:B------:R-:W-:Y:S02]  /*249a0*/  IMAD.IADD R9, R8, 0x1, R4 ;  /* 0x0000000108097824 */ /* 0x000fe400078e0204 */
[----:B------:R-:W-:Y:S02]  /*249b0*/  IMAD.IADD R3, R3, 0x1, R5 ;  /* 0x0000000103037824 */ /* 0x000fe400078e0205 */
[----:B0-----:R-:W-:-:S04]  /*249c0*/  @P0 IMAD.HI.U32 R4, R9, R6, RZ ;  /* 0x0000000609040227 */ /* 0x001fc800078e00ff */
[----:B------:R-:W-:-:S04]  /*249d0*/  IMAD.WIDE.U32 R2, R10, UR4, R2 ;  /* 0x000000040a027c25 */ /* 0x000fc8000f8e0002 */
[----:B------:R-:W-:Y:S01]  /*249e0*/  IMAD.MOV.U32 R5, RZ, RZ, R9 ;  /* 0x000000ffff057224 */ /* 0x000fe200078e0009 */
[----:B-1----:R-:W-:Y:S01]  /*249f0*/  @P0 SHF.R.U32.HI R5, RZ, R7, R4 ;  /* 0x00000007ff050219 */ /* 0x002fe20000011604 */
[----:B------:R-:W-:Y:S02]  /*24a00*/  IMAD R6, R28, UR6, RZ ;  /* 0x000000061c067c24 */ /* 0x000fe4000f8e02ff */
[----:B------:R-:W-:Y:S01]  /*24a10*/  IMAD R3, R10, UR5, R3 ;  /* 0x000000050a037c24 */ /* 0x000fe2000f8e0203 */
[----:B------:R-:W-:Y:S01]  /*24a20*/  SHF.R.S32.HI R4, RZ, 0x1f, R5 ;  /* 0x0000001fff047819 */ /* 0x000fe20000011405 */
[C---:B------:R-:W-:Y:S01]  /*24a30*/  IMAD R7, R33.reuse, UR7, R6 ;  /* 0x0000000721077c24 */ /* 0x040fe2000f8e0206 */
[----:B------:R-:W-:Y:S01]  /*24a40*/  ULDC.64 UR4, c[0x0][0xae0] ;  /* 0x0002b80000047ab9 */ /* 0x000fe20000000a00 */
[----:B------:R-:W-:-:S04]  /*24a50*/  IMAD.WIDE.U32 R2, R33, UR6, R2 ;  /* 0x0000000621027c25 */ /* 0x000fc8000f8e0002 */
[----:B------:R-:W-:Y:S02]  /*24a60*/  IMAD.MOV R6, RZ, RZ, -R5 ;  /* 0x000000ffff067224 */ /* 0x000fe400078e0a05 */
[----:B------:R-:W-:Y:S02]  /*24a70*/  IMAD.IADD R3, R3, 0x1, R7 ;  /* 0x0000000103037824 */ /* 0x000fe400078e0207 */
[----:B------:R-:W-:Y:S02]  /*24a80*/  IMAD R4, R4, UR4, RZ ;  /* 0x0000000404047c24 */ /* 0x000fe4000f8e02ff */
[----:B------:R-:W-:Y:S02]  /*24a90*/  IMAD R7, R11, R6, R9 ;  /* 0x000000060b077224 */ /* 0x000fe400078e0209 */
[C---:B------:R-:W-:Y:S02]  /*24aa0*/  IMAD R9, R5.reuse, UR5, R4 ;  /* 0x0000000505097c24 */ /* 0x040fe4000f8e0204 */
[----:B------:R-:W-:Y:S01]  /*24ab0*/  IMAD.WIDE.U32 R2, R5, UR4, R2 ;  /* 0x0000000405027c25 */ /* 0x000fe2000f8e0002 */
[----:B------:R-:W-:Y:S01]  /*24ac0*/  SHF.R.S32.HI R4, RZ, 0x1f, R7 ;  /* 0x0000001fff047819 */ /* 0x000fe20000011407 */
[----:B------:R-:W-:-:S02]  /*24ad0*/  ULDC.64 UR4, c[0x0][0xad8] ;  /* 0x0002b60000047ab9 */ /* 0x000fc40000000a00 */
[----:B------:R-:W-:Y:S02]  /*24ae0*/  IMAD.IADD R3, R3, 0x1, R9 ;  /* 0x0000000103037824 */ /* 0x000fe400078e0209 */
[----:B------:R-:W-:Y:S02]  /*24af0*/  IMAD R4, R4, UR4, RZ ;  /* 0x0000000404047c24 */ /* 0x000fe4000f8e02ff */
[----:B------:R-:W-:Y:S02]  /*24b00*/  IMAD.IADD R12, R23, 0x1, R8 ;  /* 0x00000001170c7824 */ /* 0x000fe400078e0208 */
[----:B------:R-:W-:Y:S02]  /*24b10*/  IMAD R13, R0, R11, RZ ;  /* 0x0000000b000d7224 */ /* 0x000fe400078e02ff */
[C---:B------:R-:W-:Y:S02]  /*24b20*/  IMAD R5, R7.reuse, UR5, R4 ;  /* 0x0000000507057c24 */ /* 0x040fe4000f8e0204 */
[----:B------:R-:W-:Y:S01]  /*24b30*/  IMAD.WIDE.U32 R2, R7, UR4, R2 ;  /* 0x0000000407027c25 */ /* 0x000fe2000f8e0002 */
[----:B------:R-:W-:Y:S01]  /*24b40*/  ISETP.GE.AND P2, PT, R12, R13, PT ;  /* 0x0000000d0c00720c */ /* 0x000fe20003f46270 */
[----:B------:R-:W-:-:S02]  /*24b50*/  ULDC.64 UR4, c[0x0][0xa80] ;  /* 0x0002a00000047ab9 */ /* 0x000fc40000000a00 */
[----:B------:R-:W-:Y:S01]  /*24b60*/  IMAD.IADD R3, R3, 0x1, R5 ;  /* 0x0000000103037824 */ /* 0x000fe200078e0205 */
[----:B------:R-:W-:Y:S01]  /*24b70*/  LEA R10, P3, R2, UR4, 0x1 ;  /* 0x00000004020a7c11 */ /* 0x000fe2000f8608ff */
[----:B------:R-:W-:-:S03]  /*24b80*/  VIADD R0, R12, 0x20 ;  /* 0x000000200c007836 */ /* 0x000fc60000000000 */
[----:B------:R-:W-:Y:S02]  /*24b90*/  LEA.HI.X R11, R2, UR5, R3, 0x1, P3 ;  /* 0x00000005020b7c11 */ /* 0x000fe400098f0c03 */
[-C--:B------:R-:W-:Y:S01]  /*24ba0*/  ISETP.GE.AND P1, PT, R0, R13.reuse, PT ;  /* 0x0000000d0000720c */ /* 0x080fe20003f26270 */
[----:B------:R-:W-:Y:S01]  /*24bb0*/  VIADD R0, R12, 0x40 ;  /* 0x000000400c007836 */ /* 0x000fe20000000000 */
[----:B------:R2:W0:Y:S04]  /*24bc0*/  SHFL.IDX PT, R8, R10, RZ, 0x181f ;  /* 0x00181fff0a087589 */ /* 0x00042800000e0000 */
[----:B------:R2:W1:Y:S01]  /*24bd0*/  SHFL.IDX PT, R9, R11, RZ, 0x181f ;  /* 0x00181fff0b097589 */ /* 0x00046200000e0000 */
[----:B------:R-:W-:Y:S01]  /*24be0*/  ISETP.GE.AND P0, PT, R0, R13, PT ;  /* 0x0000000d0000720c */ /* 0x000fe20003f06270 */
[----:B------:R-:W-:-:S12]  /*24bf0*/  @P2 BRA `(.L_x_1817) ;  /* 0x0000000000482947 */ /* 0x000fd80003800000 */
[----:B------:R-:W-:Y:S01]  /*24c00*/  ULDC UR4, c[0x0][0xac8] ;  /* 0x0002b20000047ab9 */ /* 0x000fe20000000800 */
[----:B------:R-:W-:Y:S01]  /*24c10*/  ULDC.64 UR6, c[0x0][0x208] ;  /* 0x0000820000067ab9 */ /* 0x000fe20000000a00 */
[----:B------:R-:W-:Y:S02]  /*24c20*/  ISETP.GE.AND P5, PT, R18, UR4, PT ;  /* 0x0000000412007c0c */ /* 0x000fe4000bfa6270 */
[----:B-----5:R-:W-:Y:S02]  /*24c30*/  ISETP.GE.AND P3, PT, R21, UR4, PT ;  /* 0x0000000415007c0c */ /* 0x020fe4000bf66270 */
[----:B------:R-:W-:Y:S02]  /*24c40*/  ISETP.GE.AND P2, PT, R14, UR4, PT ;  /* 0x000000040e007c0c */ /* 0x000fe4000bf46270 */
[----:B------:R-:W-:-:S07]  /*24c50*/  ISETP.GE.AND P4, PT, R221, UR4, PT ;  /* 0x00000004dd007c0c */ /* 0x000fce000bf86270 */
[----:B0-----:R-:W-:-:S04]  /*24c60*/  @!P5 LEA R6, P6, R18, R8, 0x1 ;  /* 0x000000081206d211 */ /* 0x001fc800078c08ff */
[-C--:B-1----:R-:W-:Y:S02]  /*24c70*/  @!P5 LEA.HI.X R7, R18, R9.reuse, R19, 0x1, P6 ;  /* 0x000000091207d211 */ /* 0x082fe400030f0c13 */
[CC--:B------:R-:W-:Y:S01]  /*24c80*/  @!P3 LEA R4, P6, R21.reuse, R8.reuse, 0x1 ;  /* 0x000000081504b211 */ /* 0x0c0fe200078c08ff */
[----:B------:R-:W-:Y:S02]  /*24c90*/  @!P4 IMAD.SHL.U32 R15, R24, 0x8, RZ ;  /* 0x00000008180fc824 */ /* 0x000fe400078e00ff */
[----:B------:R3:W-:Y:S01]  /*24ca0*/  @!P5 ST.E.128 desc[UR6][R6.64], RZ ;  /* 0x000000ff0600d985 */ /* 0x0007e2000c101d06 */
[----:B------:R-:W-:Y:S02]  /*24cb0*/  @!P3 LEA.HI.X R5, R21, R9, R29, 0x1, P6 ;  /* 0x000000091505b211 */ /* 0x000fe400030f0c1d */
[----:B------:R-:W-:-:S04]  /*24cc0*/  @!P2 LEA R2, P6, R14, R8, 0x1 ;  /* 0x000000080e02a211 */ /* 0x000fc800078c08ff */
[----:B------:R-:W-:Y:S01]  /*24cd0*/  @!P2 LEA.HI.X R3, R14, R9, R20, 0x1, P6 ;  /* 0x000000090e03a211 */ /* 0x000fe200030f0c14 */
[----:B------:R-:W-:-:S05]  /*24ce0*/  @!P4 IMAD.WIDE R8, R15, 0x2, R8 ;  /* 0x000000020f08c825 */ /* 0x000fca00078e0208 */
[----:B------:R3:W-:Y:S04]  /*24cf0*/  @!P4 ST.E.128 desc[UR6][R8.64], RZ ;  /* 0x000000ff0800c985 */ /* 0x0007e8000c101d06 */
[----:B------:R3:W-:Y:S04]  /*24d00*/  @!P3 ST.E.128 desc[UR6][R4.64], RZ ;  /* 0x000000ff0400b985 */ /* 0x0007e8000c101d06 */
[----:B------:R3:W-:Y:S02]  /*24d10*/  @!P2 ST.E.128 desc[UR6][R2.64], RZ ;  /* 0x000000ff0200a985 */ /* 0x0007e4000c101d06 */
.L_x_1817:
[----:B------:R-:W-:Y:S05]  /*24d20*/  BSYNC B1 ;  /* 0x0000000000017941 */ /* 0x000fea0003800000 */
.L_x_1816:
[----:B-1-3--:R1:W3:Y:S01]  /*24d30*/  SHFL.IDX PT, R9, R11, 0x1, 0x181f ;  /* 0x00381f000b097f89 */ /* 0x00a2e200000e0000 */
[----:B------:R-:W-:Y:S03]  /*24d40*/  BSSY B1, `(.L_x_1818) ;  /* 0x0000015000017945 */ /* 0x000fe60003800000 */
[----:B0-----:R1:W0:Y:S01]  /*24d50*/  SHFL.IDX PT, R8, R10, 0x1, 0x181f ;  /* 0x00381f000a087f89 */ /* 0x00122200000e0000 */
[----:B------:R-:W-:Y:S05]  /*24d60*/  @P1 BRA `(.L_x_1819) ;  /* 0x0000000000481947 */ /* 0x000fea0003800000 */
[----:B------:R-:W-:Y:S01]  /*24d70*/  ULDC UR4, c[0x0][0xac8] ;  /* 0x0002b20000047ab9 */ /* 0x000fe20000000800 */
[----:B------:R-:W-:Y:S01]  /*24d80*/  ULDC.64 UR6, c[0x0][0x208] ;  /* 0x0000820000067ab9 */ /* 0x000fe20000000a00 */
[----:B------:R-:W-:Y:S02]  /*24d90*/  ISETP.GE.AND P4, PT, R18, UR4, PT ;  /* 0x0000000412007c0c */ /* 0x000fe4000bf86270 */
[----:B-----5:R-:W-:Y:S02]  /*24da0*/  ISETP.GE.AND P2, PT, R21, UR4, PT ;  /* 0x0000000415007c0c */ /* 0x020fe4000bf46270 */
[----:B------:R-:W-:Y:S02]  /*24db0*/  ISETP.GE.AND P1, PT, R14, UR4, PT ;  /* 0x000000040e007c0c */ /* 0x000fe4000bf26270 */
[----:B------:R-:W-:-:S07]  /*24dc0*/  ISETP.GE.AND P3, PT, R221, UR4, PT ;  /* 0x00000004dd007c0c */ /* 0x000fce000bf66270 */
[CC--:B0-----:R-:W-:Y:S02]  /*24dd0*/  @!P4 LEA R6, P6, R18.reuse, R8.reuse, 0x1 ;  /* 0x000000081206c211 */ /* 0x0c1fe400078c08ff */
[CC--:B------:R-:W-:Y:S02]  /*24de0*/  @!P2 LEA R4, P5, R21.reuse, R8.reuse, 0x1 ;  /* 0x000000081504a211 */ /* 0x0c0fe400078a08ff */
[-C--:B---3--:R-:W-:Y:S02]  /*24df0*/  @!P4 LEA.HI.X R7, R18, R9.reuse, R19, 0x1, P6 ;  /* 0x000000091207c211 */ /* 0x088fe400030f0c13 */
[----:B------:R-:W-:Y:S01]  /*24e00*/  @!P1 LEA R2, P6, R14, R8, 0x1 ;  /* 0x000000080e029211 */ /* 0x000fe200078c08ff */
[----:B------:R-:W-:Y:S01]  /*24e10*/  @!P3 IMAD.SHL.U32 R15, R24, 0x8, RZ ;  /* 0x00000008180fb824 */ /* 0x000fe200078e00ff */
[-C--:B------:R-:W-:Y:S01]  /*24e20*/  @!P2 LEA.HI.X R5, R21, R9.reuse, R29, 0x1, P5 ;  /* 0x000000091505a211 */ /* 0x080fe200028f0c1d */
[----:B------:R4:W-:Y:S01]  /*24e30*/  @!P4 ST.E.128 desc[UR6][R6.64], RZ ;  /* 0x000000ff0600c985 */ /* 0x0009e2000c101d06 */
[----:B------:R-:W-:Y:S01]  /*24e40*/  @!P1 LEA.HI.X R3, R14, R9, R20, 0x1, P6 ;  /* 0x000000090e039211 */ /* 0x000fe200030f0c14 */
[----:B------:R-:W-:-:S05]  /*24e50*/  @!P3 IMAD.WIDE R8, R15, 0x2, R8 ;  /* 0x000000020f08b825 */ /* 0x000fca00078e0208 */
[----:B------:R4:W-:Y:S04]  /*24e60*/  @!P3 ST.E.128 desc[UR6][R8.64], RZ ;  /* 0x000000ff0800b985 */ /* 0x0009e8000c101d06 */
[----:B------:R4:W-:Y:S04]  /*24e70*/  @!P2 ST.E.128 desc[UR6][R4.64], RZ ;  /* 0x000000ff0400a985 */ /* 0x0009e8000c101d06 */
[----:B------:R4:W-:Y:S02]  /*24e80*/  @!P1 ST.E.128 desc[UR6][R2.64], RZ ;  /* 0x000000ff02009985 */ /* 0x0009e4000c101d06 */
.L_x_1819:
[----:B------:R-:W-:Y:S05]  /*24e90*/  BSYNC B1 ;  /* 0x0000000000017941 */ /* 0x000fea0003800000 */
.L_x_1818:
[----:B---34-:R3:W4:Y:S01]  /*24ea0*/  SHFL.IDX PT, R9, R11, 0x2, 0x181f ;  /* 0x00581f000b097f89 */ /* 0x01872200000e0000 */
        /* <DEDUP_REMOVED lines=9> */
[-C--:B0-----:R-:W-:Y:S02]  /*24f40*/  @!P3 LEA R6, P0, R18, R8.reuse, 0x1 ;  /* 0x000000081206b211 */ /* 0x081fe400078008ff */
[CC--:B------:R-:W-:Y:S02]  /*24f50*/  @!P5 LEA R4, P1, R21.reuse, R8.reuse, 0x1 ;  /* 0x000000081504d211 */ /* 0x0c0fe400078208ff */
[----:B------:R-:W-:Y:S02]  /*24f60*/  @!P6 LEA R2, P2, R14, R8, 0x1 ;  /* 0x000000080e02e211 */ /* 0x000fe400078408ff */
[----:B------:R-:W-:Y:S01]  /*24f70*/  @!P4 IMAD.SHL.U32 R15, R24, 0x8, RZ ;  /* 0x00000008180fc824 */ /* 0x000fe200078e00ff */
[-C--:B----4-:R-:W-:Y:S02]  /*24f80*/  @!P3 LEA.HI.X R7, R18, R9.reuse, R19, 0x1, P0 ;  /* 0x000000091207b211 */ /* 0x090fe400000f0c13 */
[-C--:B------:R-:W-:Y:S02]  /*24f90*/  @!P5 LEA.HI.X R5, R21, R9.reuse, R29, 0x1, P1 ;  /* 0x000000091505d211 */ /* 0x080fe400008f0c1d */
[----:B------:R-:W-:Y:S01]  /*24fa0*/  @!P6 LEA.HI.X R3, R14, R9, R20, 0x1, P2 ;  /* 0x000000090e03e211 */ /* 0x000fe200010f0c14 */
[----:B------:R-:W-:Y:S01]  /*24fb0*/  @!P4 IMAD.WIDE R8, R15, 0x2, R8 ;  /* 0x000000020f08c825 */ /* 0x000fe200078e0208 */
[----:B------:R0:W-:Y:S04]  /*24fc0*/  @!P3 ST.E.128 desc[UR6][R6.64], RZ ;  /* 0x000000ff0600b985 */ /* 0x0001e8000c101d06 */
[----:B------:R0:W-:Y:S04]  /*24fd0*/  @!P4 ST.E.128 desc[UR6][R8.64], RZ ;  /* 0x000000ff0800c985 */ /* 0x0001e8000c101d06 */
[----:B------:R0:W-:Y:S04]  /*24fe0*/  @!P5 ST.E.128 desc[UR6][R4.64], RZ ;  /* 0x000000ff0400d985 */ /* 0x0001e8000c101d06 */
[----:B------:R0:W-:Y:S02]  /*24ff0*/  @!P6 ST.E.128 desc[UR6][R2.64], RZ ;  /* 0x000000ff0200e985 */ /* 0x0001e4000c101d06 */
.L_x_1821:
[----:B------:R-:W-:Y:S05]  /*25000*/  BSYNC B1 ;  /* 0x0000000000017941 */ /* 0x000fea0003800000 */
.L_x_1820:
[----:B------:R-:W-:Y:S01]  /*25010*/  VIADD R0, R12, 0x60 ;  /* 0x000000600c007836 */ /* 0x000fe20000000000 */
[----:B0---4-:R0:W4:Y:S04]  /*25020*/  SHFL.IDX PT, R9, R11, 0x3, 0x181f ;  /* 0x00781f000b097f89 */ /* 0x01112800000e0000 */
[----:B------:R-:W-:Y:S01]  /*25030*/  ISETP.GE.AND P0, PT, R0, R13, PT ;  /* 0x0000000d0000720c */ /* 0x000fe20003f06270 */
[----:B------:R0:W0:-:S12]  /*25040*/  SHFL.IDX PT, R8, R10, 0x3, 0x181f ;  /* 0x00781f000a087f89 */ /* 0x00001800000e0000 */
        /* <DEDUP_REMOVED lines=10> */
[----:B-123--:R-:W-:Y:S01]  /*250f0*/  @!P4 IMAD.SHL.U32 R11, R24, 0x8, RZ ;  /* 0x00000008180bc824 */ /* 0x00efe200078e00ff */
        /* <DEDUP_REMOVED lines=8> */
.L_x_1810:
[----:B------:R-:W-:Y:S05]  /*25180*/  BSYNC B0 ;  /* 0x0000000000007941 */ /* 0x000fea0003800000 */
.L_x_1800:
[----:B------:R-:W-:Y:S02]  /*25190*/  ULDC UR4, c[0x0][0xc3c] ;  /* 0x00030f0000047ab9 */ /* 0x000fe40000000800 */
[----:B------:R-:W-:-:S13]  /*251a0*/  ISETP.GE.AND P0, PT, R27, UR4, PT ;  /* 0x000000041b007c0c */ /* 0x000fda000bf06270 */
[----:B------:R-:W-:Y:S05]  /*251b0*/  @!P0 BRA `(.L_x_1822) ;  /* 0xfffffdc400d88947 */ /* 0x000fea000383ffff */
[----:B------:R-:W-:Y:S05]  /*251c0*/  BRA `(.L_x_1526) ;  /* 0x000000a000a47947 */ /* 0x000fea0003800000 */
.L_x_1524:
        /* <DEDUP_REMOVED lines=20> */
.L_x_1823:
        /* <DEDUP_REMOVED lines=44> */
.L_x_1827:
        /* <DEDUP_REMOVED lines=40> */
.L_x_1825:
        /* <DEDUP_REMOVED lines=12> */
.L_x_1828:
        /* <DEDUP_REMOVED lines=63> */
.L_x_1829:
        /* <DEDUP_REMOVED lines=62> */
.L_x_1830:
[----:B01----:R-:W-:-:S05]  /*260e0*/  LOP3.LUT R3, RZ, R2, RZ, 0x33, !PT ;  /* 0x00000002ff037212 */ /* 0x003fca00078e33ff */
[----:B------:R-:W-:-:S05]  /*260f0*/  IMAD.IADD R2, R4, 0x1, R3 ;  /* 0x0000000104027824 */ /* 0x000fca00078e0203 */
[----:B------:R1:W-:Y:S01]  /*26100*/  STL [R1+0x4], R2 ;  /* 0x0000040201007387 */ /* 0x0003e20000100800 */
[----:B------:R-:W-:Y:S05]  /*26110*/  BRA `(.L_x_1831) ;  /* 0x0000000000107947 */ /* 0x000fea0003800000 */
.L_x_1826:
[----:B------:R-:W-:Y:S01]  /*26120*/  IMAD.U32 R2, RZ, RZ, UR6 ;  /* 0x00000006ff027e24 */ /* 0x000fe2000f8e00ff */
[----:B------:R0:W-:Y:S04]  /*26130*/  STL [R1+0x4], RZ ;  /* 0x000004ff01007387 */ /* 0x0001e80000100800 */
[----:B------:R0:W-:Y:S04]  /*26140*/  STL [R1+0x8], RZ ;  /* 0x000008ff01007387 */ /* 0x0001e80000100800 */
[----:B------:R0:W-:Y:S02]  /*26150*/  STL [R1], R2 ;  /* 0x0000000201007387 */ /* 0x0001e40000100800 */
.L_x_1831:
        /* <DEDUP_REMOVED lines=10> */
.L_x_1824:
        /* <DEDUP_REMOVED lines=8> */
[----:B------:R-:W3:Y:S01]  /*26280*/  S2UR UR5, SR_CgaCtaId ;  /* 0x00000000000579c3 */ /* 0x000ee20000008800 */
        /* <DEDUP_REMOVED lines=28> */
.L_x_2009:
[----:B--2---:R-:W2:Y:S01]  /*26450*/  LDL R14, [R1+0xc] ;  /* 0x00000c00010e7983 */ /* 0x004ea20000100800 */
[----:B------:R-:W-:Y:S05]  /*26460*/  YIELD ;  /* 0x0000000000007946 */ /* 0x000fea0003800000 */
[----:B------:R-:W-:Y:S01]  /*26470*/  ULDC.64 UR4, c[0x0][0xa28] ;  /* 0x00028a0000047ab9 */ /* 0x000fe20000000a00 */
[----:B-1----:R-:W-:Y:S02]  /*26480*/  CS2R R6, SRZ ;  /* 0x0000000000067805 */ /* 0x002fe4000001ff00 */
[----:B------:R-:W-:Y:S01]  /*26490*/  ISETP.NE.U32.AND P0, PT, RZ, UR4, PT ;  /* 0x00000004ff007c0c */ /* 0x000fe2000bf05070 */
[----:B------:R-:W1:Y:S01]  /*264a0*/  LDC.64 R12, c[0x0][0xa00] ;  /* 0x00028000ff0c7b82 */ /* 0x000e620000000a00 */
[----:B------:R-:W-:Y:S01]  /*264b0*/  ULDC.64 UR10, c[0x0][0x208] ;  /* 0x00008200000a7ab9 */ /* 0x000fe20000000a00 */
[----:B------:R-:W-:Y:S01]  /*264c0*/  ULDC.64 UR6, c[0x0][0xa08] ;  /* 0x0002820000067ab9 */ /* 0x000fe20000000a00 */
[----:B------:R-:W-:Y:S01]  /*264d0*/  ISETP.NE.AND.EX P0, PT, RZ, UR5, PT, P0 ;  /* 0x00000005ff007c0c */ /* 0x000fe2000bf05300 */
[----:B------:R-:W-:Y:S01]  /*264e0*/  ULDC.64 UR4, c[0x0][0xa18] ;  /* 0x0002860000047ab9 */ /* 0x000fe20000000a00 */
[----:B------:R-:W-:-:S03]  /*264f0*/  ULDC.64 UR8, c[0x0][0xa10] ;  /* 0x0002840000087ab9 */ /* 0x000fc60000000a00 */
[----:B0-----:R-:W0:Y:S08]  /*26500*/  LDC.64 R4, c[0x0][0xa08] ;  /* 0x00028200ff047b82 */ /* 0x001e300000000a00 */
[----:B------:R-:W2:Y:S02]  /*26510*/  @P0 LDC.64 R2, c[0x0][0xa28] ;  /* 0x00028a00ff020b82 */ /* 0x000ea40000000a00 */
[----:B--2---:R-:W-:-:S05]  /*26520*/  @P0 IMAD.WIDE R2, R14, 0x4, R2 ;  /* 0x000000040e020825 */ /* 0x004fca00078e0202 */
[----:B------:R2:W5:Y:S01]  /*26530*/  @P0 LDG.E R6, desc[UR10][R2.64] ;  /* 0x0000000a02060981 */ /* 0x000562000c1e1900 */
[----:B------:R-:W-:Y:S01]  /*26540*/  ISETP.NE.U32.AND P0, PT, RZ, UR4, PT ;  /* 0x00000004ff007c0c */ /* 0x000fe2000bf05070 */
[----:B-1----:R-:W-:Y:S01]  /*26550*/  IMAD.WIDE R12, R14, 0x4, R12 ;  /* 0x000000040e0c7825 */ /* 0x002fe200078e020c */
[----:B------:R-:W-:Y:S02]  /*26560*/  ISETP.NE.U32.AND P2, PT, RZ, UR6, PT ;  /* 0x00000006ff007c0c */ /* 0x000fe4000bf45070 */
[----:B------:R-:W-:Y:S01]  /*26570*/  ISETP.NE.AND.EX P0, PT, RZ, UR5, PT, P0 ;  /* 0x00000005ff007c0c */ /* 0x000fe2000bf05300 */
[----:B------:R-:W-:Y:S01]  /*26580*/  ULDC.64 UR4, c[0x0][0xa00] ;  /* 0x0002800000047ab9 */ /* 0x000fe20000000a00 */
[----:B------:R-:W-:Y:S01]  /*26590*/  ISETP.NE.U32.AND P4, PT, RZ, UR8, PT ;  /* 0x00000008ff007c0c */ /* 0x000fe2000bf85070 */
[----:B------:R-:W-:Y:S01]  /*265a0*/  IMAD.MOV.U32 R8, RZ, RZ, RZ ;  /* 0x000000ffff087224 */ /* 0x000fe200078e00ff */
[----:B------:R-:W-:Y:S01]  /*265b0*/  ISETP.NE.U32.AND P1, PT, RZ, UR4, PT ;  /* 0x00000004ff007c0c */ /* 0x000fe2000bf25070 */
[----:B--2---:R-:W1:Y:S01]  /*265c0*/  LDC.64 R2, c[0x0][0xa10] ;  /* 0x00028400ff027b82 */ /* 0x004e620000000a00 */
[----:B------:R-:W-:-:S02]  /*265d0*/  IMAD.MOV.U32 R0, RZ, RZ, RZ ;  /* 0x000000ffff007224 */ /* 0x000fc400078e00ff */
[----:B------:R-:W-:Y:S01]  /*265e0*/  ISETP.NE.AND.EX P3, PT, RZ, UR5, PT, P1 ;  /* 0x00000005ff007c0c */ /* 0x000fe2000bf65310 */
[----:B0-----:R-:W-:-:S04]  /*265f0*/  IMAD.WIDE R4, R14, 0x4, R4 ;  /* 0x000000040e047825 */ /* 0x001fc800078e0204 */
[----:B------:R-:W0:Y:S01]  /*26600*/  @P0 LDC.64 R10, c[0x0][0xa18] ;  /* 0x00028600ff0a0b82 */ /* 0x000e220000000a00 */
[----:B------:R-:W-:Y:S01]  /*26610*/  ULDC UR4, c[0x0][0x288] ;  /* 0x0000a20000047ab9 */ /* 0x000fe20000000800 */
[----:B------:R-:W-:Y:S02]  /*26620*/  ISETP.NE.AND.EX P1, PT, RZ, UR7, PT, P2 ;  /* 0x00000007ff007c0c */ /* 0x000fe4000bf25320 */
[----:B------:R-:W-:-:S04]  /*26630*/  ISETP.NE.AND.EX P2, PT, RZ, UR9, PT, P4 ;  /* 0x00000009ff007c0c */ /* 0x000fc8000bf45340 */
[----:B------:R-:W2:Y:S07]  /*26640*/  @P3 LDG.E R7, desc[UR10][R12.64] ;  /* 0x0000000a0c073981 */ /* 0x000eae000c1e1900 */
[----:B------:R3:W5:Y:S01]  /*26650*/  @P1 LDG.E R8, desc[UR10][R4.64] ;  /* 0x0000000a04081981 */ /* 0x000762000c1e1900 */
[----:B-1----:R-:W-:-:S05]  /*26660*/  IMAD.WIDE R2, R14, 0x4, R2 ;  /* 0x000000040e027825 */ /* 0x002fca00078e0202 */
[----:B------:R3:W5:Y:S01]  /*26670*/  @P2 LDG.E R0, desc[UR10][R2.64] ;  /* 0x0000000a02002981 */ /* 0x000762000c1e1900 */
[----:B0-----:R-:W-:-:S03]  /*26680*/  @P0 IMAD.WIDE R10, R14, 0x4, R10 ;  /* 0x000000040e0a0825 */ /* 0x001fc600078e020a */
[----:B--2---:R0:W-:Y:S02]  /*26690*/  STL [R1+0x48], R7 ;  /* 0x0000480701007387 */ /* 0x0041e40000100800 */
[----:B0-----:R-:W-:Y:S01]  /*266a0*/  IMAD.U32 R7, RZ, RZ, UR4 ;  /* 0x00000004ff077e24 */ /* 0x001fe2000f8e00ff */
[----:B------:R-:W-:-:S05]  /*266b0*/  ULDC.64 UR4, c[0x0][0x418] ;  /* 0x0001060000047ab9 */ /* 0x000fca0000000a00 */
[----:B------:R-:W2:Y:S01]  /*266c0*/  @P0 LDG.E R7, desc[UR10][R10.64] ;  /* 0x0000000a0a070981 */ /* 0x000ea2000c1e1900 */
[----:B------:R-:W-:-:S03]  /*266d0*/  UISETP.NE.U32.AND UP0, UPT, UR4, URZ, UPT ;  /* 0x0000003f0400728c */ /* 0x000fc6000bf05070 */
[----:B------:R-:W-:Y:S01]  /*266e0*/  ULDC UR4, c[0x0][0x424] ;  /* 0x0001090000047ab9 */ /* 0x000fe20000000800 */
[----:B------:R-:W-:-:S03]  /*266f0*/  UISETP.NE.AND.EX UP0, UPT, UR5, URZ, UPT, UP0 ;  /* 0x0000003f0500728c */ /* 0x000fc6000bf05300 */
[----:B------:R-:W-:Y:S01]  /*26700*/  ULDC UR5, c[0x0][0x2f0] ;  /* 0x0000bc0000057ab9 */ /* 0x000fe20000000800 */
[----:B------:R-:W-:Y:S01]  /*26710*/  USEL UR4, UR4, 0x1, UP0 ;  /* 0x0000000104047887 */ /* 0x000fe20008000000 */
[----:B--2---:R0:W-:Y:S04]  /*26720*/  STL [R1+0x3c], R7 ;  /* 0x00003c0701007387 */ /* 0x0041e80000100800 */
[----:B------:R3:W5:Y:S01]  /*26730*/  LDL R15, [R1+0x3c] ;  /* 0x00003c00010f7983 */ /* 0x0007620000100800 */
[----:B------:R-:W-:-:S03]  /*26740*/  UIMAD UR4, UR4, UR5, URZ ;  /* 0x00000005040472a4 */ /* 0x000fc6000f8e023f */
[----:B------:R-:W-:Y:S02]  /*26750*/  ULDC UR5, c[0x0][0x348] ;  /* 0x0000d20000057ab9 */ /* 0x000fe40000000800 */
[----:B------:R-:W-:Y:S02]  /*26760*/  IMAD.U32 R10, RZ, RZ, UR5 ;  /* 0x00000005ff0a7e24 */ /* 0x000fe4000f8e00ff */
[----:B0-----:R-:W-:Y:S01]  /*26770*/  IMAD.U32 R7, RZ, RZ, UR4 ;  /* 0x00000004ff077e24 */ /* 0x001fe2000f8e00ff */
[----:B---3--:R-:W-:Y:S06]  /*26780*/  @P0 BRA `(.L_x_1833) ;  /* 0x0000000000180947 */ /* 0x008fec0003800000 */
[----:B------:R-:W-:Y:S05]  /*26790*/  @!P3 BRA `(.L_x_1833) ;  /* 0x000000000014b947 */ /* 0x000fea0003800000 */
[----:B------:R-:W-:Y:S02]  /*267a0*/  ULDC.64 UR4, c[0x0][0x208] ;  /* 0x0000820000047ab9 */ /* 0x000fe40000000a00 */
[----:B------:R-:W2:Y:S04]  /*267b0*/  LDG.E R9, desc[UR4][R12.64] ;  /* 0x000000040c097981 */ /* 0x000ea8000c1e1900 */
[----:B------:R-:W2:Y:S02]  /*267c0*/  LDG.E R12, desc[UR4][R12.64+0x4] ;  /* 0x000004040c0c7981 */ /* 0x000ea4000c1e1900 */
[----:B--2--5:R-:W-:-:S05]  /*267d0*/  IMAD.IADD R15, R12, 0x1, -R9 ;  /* 0x000000010c0f7824 */ /* 0x024fca00078e0a09 */
[----:B------:R0:W-:Y:S02]  /*267e0*/  STL [R1+0x3c], R15 ;  /* 0x00003c0f01007387 */ /* 0x0001e40000100800 */
.L_x_1833:
[----:B------:R-:W2:Y:S01]  /*267f0*/  LDL.LU R11, [R1+0x8] ;  /* 0x00000800010b7983 */ /* 0x000ea20000300800 */
[----:B-----5:R-:W-:Y:S01]  /*26800*/  IMAD.IADD R8, R8, 0x1, R6 ;  /* 0x0000000108087824 */ /* 0x020fe200078e0206 */
[----:B------:R-:W-:Y:S02]  /*26810*/  ULDC.64 UR4, c[0x0][0xa20] ;  /* 0x0002880000047ab9 */ /* 0x000fe40000000a00 */
[----:B------:R-:W-:Y:S02]  /*26820*/  ISETP.NE.U32.AND P0, PT, RZ, UR4, PT ;  /* 0x00000004ff007c0c */ /* 0x000fe4000bf05070 */
[----:B------:R1:W-:Y:S02]  /*26830*/  STL [R1+0x14], R8 ;  /* 0x0000140801007387 */ /* 0x0003e40000100800 */
[----:B------:R-:W-:Y:S02]  /*26840*/  ISETP.NE.AND.EX P0, PT, RZ, UR5, PT, P0 ;  /* 0x00000005ff007c0c */ /* 0x000fe4000bf05300 */
[----:B--2---:R-:W-:-:S02]  /*26850*/  LOP3.LUT R17, R11, 0xff000000, RZ, 0xc0, !PT ;  /* 0xff0000000b117812 */ /* 0x004fc400078ec0ff */
[C---:B------:R-:W-:Y:S02]  /*26860*/  LOP3.LUT R9, R11.reuse, 0xff0000, RZ, 0xc0, !PT ;  /* 0x00ff00000b097812 */ /* 0x040fe400078ec0ff */
[----:B------:R-:W-:Y:S02]  /*26870*/  SHF.R.U32.HI R17, RZ, 0x8, R17 ;  /* 0x00000008ff117819 */ /* 0x000fe40000011611 */
[----:B------:R-:W-:Y:S02]  /*26880*/  LOP3.LUT R16, R11, 0xffff, RZ, 0xc0, !PT ;  /* 0x0000ffff0b107812 */ /* 0x000fe400078ec0ff */
[----:B------:R-:W-:-:S03]  /*26890*/  LEA.HI R17, R9, R17, RZ, 0x10 ;  /* 0x0000001109117211 */ /* 0x000fc600078f80ff */
[----:B-1----:R-:W-:Y:S05]  /*268a0*/  @!P0 BRA `(.L_x_1834) ;  /* 0x0000000000148947 */ /* 0x002fea0003800000 */
[----:B------:R-:W1:Y:S01]  /*268b0*/  LDC.64 R4, c[0x0][0xa20] ;  /* 0x00028800ff047b82 */ /* 0x000e620000000a00 */
[----:B------:R-:W-:Y:S01]  /*268c0*/  ULDC.64 UR4, c[0x0][0x208] ;  /* 0x0000820000047ab9 */ /* 0x000fe20000000a00 */
[----:B-1----:R-:W-:-:S05]  /*268d0*/  IMAD.WIDE R4, R14, 0x4, R4 ;  /* 0x000000040e047825 */ /* 0x002fca00078e0204 */
[----:B------:R1:W5:Y:S01]  /*268e0*/  LDG.E R7, desc[UR4][R4.64] ;  /* 0x0000000404077981 */ /* 0x000362000c1e1900 */
[----:B------:R-:W-:Y:S05]  /*268f0*/  BRA `(.L_x_1835) ;  /* 0x0000000000147947 */ /* 0x000fea0003800000 */
.L_x_1834:
[----:B------:R-:W-:Y:S05]  /*26900*/  @!P1 BRA `(.L_x_1835) ;  /* 0x0000000000109947 */ /* 0x000fea0003800000 */
[----:B------:R-:W-:Y:S02]  /*26910*/  ULDC.64 UR4, c[0x0][0x208] ;  /* 0x0000820000047ab9 */ /* 0x000fe40000000a00 */
[----:B------:R-:W2:Y:S04]  /*26920*/  LDG.E R7, desc[UR4][R4.64] ;  /* 0x0000000404077981 */ /* 0x000ea8000c1e1900 */
[----:B------:R-:W2:Y:S02]  /*26930*/  LDG.E R4, desc[UR4][R4.64+0x4] ;  /* 0x0000040404047981 */ /* 0x000ea4000c1e1900 */
[----:B--2---:R-:W-:-:S07]  /*26940*/  IMAD.IADD R7, R4, 0x1, -R7 ;  /* 0x0000000104077824 */ /* 0x004fce00078e0a07 */
.L_x_1835:
[----:B------:R-:W2:Y:S01]  /*26950*/  LDL.LU R8, [R1+0x4] ;  /* 0x0000040001087983 */ /* 0x000ea20000300800 */
[----:B------:R-:W-:-:S03]  /*26960*/  ULDC.64 UR4, c[0x0][0x208] ;  /* 0x0000820000047ab9 */ /* 0x000fc60000000a00 */
[----:B-1----:R-:W3:Y:S04]  /*26970*/  @P2 LDG.E R4, desc[UR4][R2.64] ;  /* 0x0000000402042981 */ /* 0x002ee8000c1e1900 */
[----:B------:R1:W3:Y:S01]  /*26980*/  @P2 LDG.E R2, desc[UR4][R2.64+0x4] ;  /* 0x0000040402022981 */ /* 0x0002e2000c1e1900 */
[----:B-----5:R-:W-:Y:S01]  /*26990*/  IMAD.IADD R9, R7, 0x1, -R6 ;  /* 0x0000000107097824 */ /* 0x020fe200078e0a06 */
[----:B-1----:R-:W1:Y:S02]  /*269a0*/  LDC R3, c[0x0][0x448] ;  /* 0x00011200ff037b82 */ /* 0x002e640000000800 */
[----:B-1----:R-:W-:-:S13]  /*269b0*/  ISETP.NE.AND P1, PT, R3, 0x1, PT ;  /* 0x000000010300780c */ /* 0x002fda0003f25270 */
[----:B------:R-:W1:Y:S08]  /*269c0*/  @P1 LDC R3, c[0x0][0x44c] ;  /* 0x00011300ff031b82 */ /* 0x000e700000000800 */
[----:B------:R-:W4:Y:S01]  /*269d0*/  @P1 LDC R5, c[0x0][0x450] ;  /* 0x00011400ff051b82 */ /* 0x000f220000000800 */
[----:B--2---:R-:W-:-:S04]  /*269e0*/  IMAD.SHL.U32 R12, R8, 0x80, RZ ;  /* 0x00000080080c7824 */ /* 0x004fc800078e00ff */
[----:B------:R-:W-:Y:S01]  /*269f0*/  VIADD R7, R12, 0x7f ;  /* 0x0000007f0c077836 */ /* 0x000fe20000000000 */
[----:B------:R2:W-:Y:S01]  /*26a00*/  STL [R1+0x30], R12 ;  /* 0x0000300c01007387 */ /* 0x0005e20000100800 */
[----:B---3--:R-:W-:Y:S02]  /*26a10*/  @P2 IMAD.IADD R10, R2, 0x1, -R4 ;  /* 0x00000001020a2824 */ /* 0x008fe400078e0a04 */
[----:B-1----:R-:W-:-:S04]  /*26a20*/  @P1 IMAD.HI.U32 R2, R7, R3, RZ ;  /* 0x0000000307021227 */ /* 0x002fc800078e00ff */
[----:B------:R-:W-:Y:S01]  /*26a30*/  IMAD.IADD R6, R9, 0x1, R10 ;  /* 0x0000000109067824 */ /* 0x000fe200078e020a */
[----:B----4-:R-:W-:-:S03]  /*26a40*/  @P1 SHF.R.U32.HI R7, RZ, R5, R2 ;  /* 0x00000005ff071219 */ /* 0x010fc60000011602 */
[C---:B------:R-:W-:Y:S01]  /*26a50*/  VIADD R2, R6.reuse, 0x3f ;  /* 0x0000003f06027836 */ /* 0x040fe20000000000 */
[----:B------:R-:W-:-:S04]  /*26a60*/  IADD3 R21, R6, 0x1, -R15 ;  /* 0x0000000106157810 */ /* 0x000fc80007ffe80f */
[----:B------:R-:W-:Y:S01]  /*26a70*/  SHF.R.S32.HI R3, RZ, 0x1f, R2 ;  /* 0x0000001fff037819 */ /* 0x000fe20000011402 */
[----:B------:R-:W-:-:S03]  /*26a80*/  IMAD.IADD R7, R21, 0x1, R7 ;  /* 0x0000000115077824 */ /* 0x000fc600078e0207 */
[----:B------:R-:W-:Y:S02]  /*26a90*/  LEA.HI R4, R3, R2, RZ, 0x6 ;  /* 0x0000000203047211 */ /* 0x000fe400078f30ff */
[----:B------:R-:W1:Y:S02]  /*26aa0*/  LDC.64 R2, c[0x0][0x9e0] ;  /* 0x00027800ff027b82 */ /* 0x000e640000000a00 */
[----:B------:R-:W-:-:S05]  /*26ab0*/  SHF.R.S32.HI R11, RZ, 0x6, R4 ;  /* 0x00000006ff0b7819 */ /* 0x000fca0000011404 */
[----:B------:R2:W-:Y:S01]  /*26ac0*/  STL [R1+0x5c], R11 ;  /* 0x00005c0b01007387 */ /* 0x0005e20000100800 */
[----:B-1----:R-:W-:Y:S01]  /*26ad0*/  ISETP.GE.AND P3, PT, R3, 0x1, PT ;  /* 0x000000010300780c */ /* 0x002fe20003f66270 */
        /* <DEDUP_REMOVED lines=8> */
[----:B------:R-:W1:Y:S02]  /*26b60*/  @P0 LDC.64 R4, c[0x0][0x9e8] ;  /* 0x00027a00ff040b82 */ /* 0x000e640000000a00 */
[----:B-1----:R-:W-:-:S05]  /*26b70*/  @P0 IMAD.HI.U32 R4, R7, R4, RZ ;  /* 0x0000000407040227 */ /* 0x002fca00078e00ff */
[----:B------:R-:W-:-:S04]  /*26b80*/  @P0 SHF.R.U32.HI R7, RZ, R5, R4 ;  /* 0x00000005ff070219 */ /* 0x000fc80000011604 */
[----:B------:R-:W-:Y:S01]  /*26b90*/  LOP3.LUT R8, RZ, R7, RZ, 0x33, !PT ;  /* 0x00000007ff087212 */ /* 0x000fe200078e33ff */
[----:B------:R-:W-:Y:S06]  /*26ba0*/  BRA `(.L_x_1839) ;  /* 0x0000000000107947 */ /* 0x000fec0003800000 */
.L_x_1838:
[----:B------:R-:W-:-:S13]  /*26bb0*/  ISETP.NE.AND P0, PT, R3, 0x1, PT ;  /* 0x000000010300780c */ /* 0x000fda0003f05270 */
[----:B------:R-:W1:Y:S02]  /*26bc0*/  @P0 LDC.64 R4, c[0x0][0x9e8] ;  /* 0x00027a00ff040b82 */ /* 0x000e640000000a00 */
[----:B-1----:R-:W-:-:S05]  /*26bd0*/  @P0 IMAD.HI.U32 R4, R8, R4, RZ ;  /* 0x0000000408040227 */ /* 0x002fca00078e00ff */
[----:B------:R-:W-:-:S07]  /*26be0*/  @P0 SHF.R.U32.HI R8, RZ, R5, R4 ;  /* 0x00000005ff080219 */ /* 0x000fce0000011604 */
.L_x_1839:
[----:B------:R-:W-:Y:S05]  /*26bf0*/  BSYNC B0 ;  /* 0x0000000000007941 */ /* 0x000fea0003800000 */
.L_x_1837:
[----:B------:R-:W-:-:S05]  /*26c00*/  IMAD R8, R8, R3, R3 ;  /* 0x0000000308087224 */ /* 0x000fca00078e0203 */
[----:B------:R-:W-:-:S07]  /*26c10*/  VIMNMX R2, R2, R8, PT ;  /* 0x0000000802027248 */ /* 0x000fce0003fe0100 */
.L_x_1836:
[----:B------:R-:W1:Y:S01]  /*26c20*/  @P1 LDC R5, c[0x0][0x44c] ;  /* 0x00011300ff051b82 */ /* 0x000e620000000800 */
[----:B------:R-:W-:Y:S01]  /*26c30*/  VIADD R2, R2, 0x3f ;  /* 0x0000003f02027836 */ /* 0x000fe20000000000 */
[----:B------:R-:W-:Y:S01]  /*26c40*/  ULDC UR4, c[0x0][0x9dc] ;  /* 0x0002770000047ab9 */ /* 0x000fe20000000800 */
[----:B------:R-:W-:Y:S02]  /*26c50*/  IMAD.MOV.U32 R4, RZ, RZ, R12 ;  /* 0x000000ffff047224 */ /* 0x000fe400078e000c */
[----:B------:R-:W-:-:S03]  /*26c60*/  IMAD.IADD R20, R6, 0x1, -R15 ;  /* 0x0000000106147824 */ /* 0x000fc600078e0a0f */
[----:B------:R-:W2:Y:S01]  /*26c70*/  @P1 LDC R7, c[0x0][0x450] ;  /* 0x00011400ff071b82 */ /* 0x000ea20000000800 */
[----:B-1----:R-:W-:-:S05]  /*26c80*/  @P1 IMAD.HI.U32 R5, R12, R5, RZ ;  /* 0x000000050c051227 */ /* 0x002fca00078e00ff */
[----:B--2---:R-:W-:Y:S02]  /*26c90*/  @P1 SHF.R.U32.HI R4, RZ, R7, R5 ;  /* 0x00000007ff041219 */ /* 0x004fe40000011605 */
[----:B------:R-:W-:-:S03]  /*26ca0*/  SHF.R.S32.HI R7, RZ, 0x1f, R2 ;  /* 0x0000001fff077819 */ /* 0x000fc60000011402 */
[----:B------:R-:W-:Y:S01]  /*26cb0*/  IMAD.IADD R6, R20, 0x1, R4 ;  /* 0x0000000114067824 */ /* 0x000fe200078e0204 */
[----:B------:R-:W-:-:S03]  /*26cc0*/  LEA.HI R7, R7, R2, RZ, 0x6 ;  /* 0x0000000207077211 */ /* 0x000fc600078f30ff */
[----:B------:R-:W-:Y:S01]  /*26cd0*/  VIADD R2, R6, -UR4 ;  /* 0x8000000406027c36 */ /* 0x000fe20008000000 */
[----:B------:R-:W-:-:S04]  /*26ce0*/  SHF.R.S32.HI R7, RZ, 0x6, R7 ;  /* 0x00000006ff077819 */ /* 0x000fc80000011407 */
[----:B------:R-:W-:Y:S01]  /*26cf0*/  VIMNMX R7, R11, R7, PT ;  /* 0x000000070b077248 */ /* 0x000fe20003fe0100 */
[----:B------:R-:W-:Y:S06]  /*26d00*/  @!P3 BRA `(.L_x_1840) ;  /* 0x000000000044b947 */ /* 0x000fec0003800000 */
[----:B------:R-:W-:Y:S01]  /*26d10*/  ISETP.GT.AND P0, PT, R6, -0x1, PT ;  /* 0xffffffff0600780c */ /* 0x000fe20003f04270 */
[----:B------:R-:W-:-:S12]  /*26d20*/  BSSY B0, `(.L_x_1841) ;  /* 0x000000d000007945 */ /* 0x000fd80003800000 */
        /* <DEDUP_REMOVED lines=8> */
.L_x_1842:
[----:B------:R-:W-:-:S13]  /*26db0*/  ISETP.NE.AND P0, PT, R3, 0x1, PT ;  /* 0x000000010300780c */ /* 0x000fda0003f05270 */
[----:B------:R-:W1:Y:S02]  /*26dc0*/  @P0 LDC.64 R4, c[0x0][0x9e8] ;  /* 0x00027a00ff040b82 */ /* 0x000e640000000a00 */
[----:B-1----:R-:W-:-:S05]  /*26dd0*/  @P0 IMAD.HI.U32 R4, R6, R4, RZ ;  /* 0x0000000406040227 */ /* 0x002fca00078e00ff */
[----:B------:R-:W-:-:S07]  /*26de0*/  @P0 SHF.R.U32.HI R6, RZ, R5, R4 ;  /* 0x00000005ff060219 */ /* 0x000fce0000011604 */
.L_x_1843:
[----:B------:R-:W-:Y:S05]  /*26df0*/  BSYNC B0 ;  /* 0x0000000000007941 */ /* 0x000fea0003800000 */
.L_x_1841:
[----:B------:R-:W-:-:S05]  /*26e00*/  IMAD R3, R6, R3, RZ ;  /* 0x0000000306037224 */ /* 0x000fca00078e02ff */
[----:B------:R-:W-:-:S07]  /*26e10*/  VIMNMX R2, R2, R3, !PT ;  /* 0x0000000302027248 */ /* 0x000fce0007fe0100 */
.L_x_1840:
[----:B------:R-:W-:Y:S01]  /*26e20*/  SHF.R.S32.HI R4, RZ, 0x1f, R2 ;  /* 0x0000001fff047819 */ /* 0x000fe20000011402 */
[----:B------:R-:W-:Y:S01]  /*26e30*/  BSSY B0, `(.L_x_1844) ;  /* 0x0000028000007945 */ /* 0x000fe20003800000 */
[----:B------:R-:W-:Y:S02]  /*26e40*/  LOP3.LUT R12, R17, 0xff, RZ, 0xc0, !PT ;  /* 0x000000ff110c7812 */ /* 0x000fe400078ec0ff */
[----:B------:R-:W-:Y:S01]  /*26e50*/  LEA.HI R4, R4, R2, RZ, 0x6 ;  /* 0x0000000204047211 */ /* 0x000fe200078f30ff */
[----:B------:R-:W-:Y:S01]  /*26e60*/  IMAD.MOV.U32 R2, RZ, RZ, RZ ;  /* 0x000000ffff027224 */ /* 0x000fe200078e00ff */
[----:B------:R-:W-:Y:S01]  /*26e70*/  SHF.R.U32.HI R17, RZ, 0x10, R17 ;  /* 0x00000010ff117819 */ /* 0x000fe20000011611 */
[----:B------:R1:W-:Y:S01]  /*26e80*/  STL [R1+0x54], R12 ;  /* 0x0000540c01007387 */ /* 0x0003e20000100800 */
[----:B------:R-:W-:-:S04]  /*26e90*/  SHF.R.S32.HI R4, RZ, 0x6, R4 ;  /* 0x00000006ff047819 */ /* 0x000fc80000011404 */
[----:B------:R-:W-:-:S04]  /*26ea0*/  VIMNMX R4, RZ, R4, !PT ;  /* 0x00000004ff047248 */ /* 0x000fc80007fe0100 */
[----:B------:R-:W-:-:S13]  /*26eb0*/  ISETP.GT.AND P0, PT, R7, R4, PT ;  /* 0x000000040700720c */ /* 0x000fda0003f04270 */
[----:B-1----:R-:W-:Y:S05]  /*26ec0*/  @!P0 BRA `(.L_x_1845) ;  /* 0x0000000000788947 */ /* 0x002fea0003800000 */
[----:B------:R-:W-:Y:S01]  /*26ed0*/  ISETP.NE.AND P0, PT, R17, RZ, PT ;  /* 0x000000ff1100720c */ /* 0x000fe20003f05270 */
[----:B------:R-:W-:-:S03]  /*26ee0*/  ULDC UR4, c[0x0][0x9f0] ;  /* 0x00027c0000047ab9 */ /* 0x000fc60000000800 */
[----:B------:R-:W-:-:S04]  /*26ef0*/  SEL R5, R17, UR4, P0 ;  /* 0x0000000411057c07 */ /* 0x000fc80008000000 */
[----:B------:R-:W-:Y:S02]  /*26f00*/  IABS R6, R5 ;  /* 0x0000000500067213 */ /* 0x000fe40000000000 */
[----:B------:R-:W-:Y:S02]  /*26f10*/  IADD3 R8, R5, -0x1, R7 ;  /* 0xffffffff05087810 */ /* 0x000fe40007ffe007 */
[----:B------:R-:W1:Y:S03]  /*26f20*/  I2F.RP R2, R6 ;  /* 0x0000000600027306 */ /* 0x000e660000209400 */
[----:B------:R-:W-:-:S05]  /*26f30*/  IMAD.IADD R8, R8, 0x1, -R4 ;  /* 0x0000000108087824 */ /* 0x000fca00078e0a04 */
        /* <DEDUP_REMOVED lines=10> */
[----:B------:R-:W-:-:S03]  /*26fe0*/  IABS R3, R8 ;  /* 0x0000000800037213 */ /* 0x000fc60000000000 */
        /* <DEDUP_REMOVED lines=12> */
.L_x_1845:
[----:B------:R-:W-:Y:S05]  /*270b0*/  BSYNC B0 ;  /* 0x0000000000007941 */ /* 0x000fea0003800000 */
.L_x_1844:
[-C--:B------:R-:W-:Y:S01]  /*270c0*/  IMAD R4, R12, R2.reuse, R4 ;  /* 0x000000020c047224 */ /* 0x080fe200078e0204 */
[----:B------:R-:W-:Y:S03]  /*270d0*/  BSSY B0, `(.L_x_1846) ;  /* 0x00001a0000007945 */ /* 0x000fe60003800000 */
[C---:B------:R-:W-:Y:S01]  /*270e0*/  IMAD R3, R4.reuse, 0x40, -R9 ;  /* 0x0000004004037824 */ /* 0x040fe200078e0a09 */
[----:B------:R-:W-:-:S04]  /*270f0*/  VIADDMNMX R2, R4, R2, R7, PT ;  /* 0x0000000204027246 */ /* 0x000fc80003800107 */
[----:B------:R-:W-:Y:S01]  /*27100*/  VIMNMX R3, RZ, R3, !PT ;  /* 0x00000003ff037248 */ /* 0x000fe20007fe0100 */
[----:B------:R-:W-:-:S05]  /*27110*/  IMAD R2, R2, 0x40, -R9 ;  /* 0x0000004002027824 */ /* 0x000fca00078e0a09 */
[----:B------:R-:W-:-:S04]  /*27120*/  VIMNMX R2, R2, R10, PT ;  /* 0x0000000a02027248 */ /* 0x000fc80003fe0100 */
[----:B------:R-:W-:Y:S02]  /*27130*/  ISETP.GT.AND P0, PT, R2, R3, PT ;  /* 0x000000030200720c */ /* 0x000fe40003f04270 */
[----:B------:R-:W-:-:S11]  /*27140*/  SHF.R.U32.HI R3, RZ, 0x6, R3 ;  /* 0x00000006ff037819 */ /* 0x000fd60000011603 */
[----:B------:R-:W-:-:S05]  /*27150*/  @P0 VIADD R2, R2, 0x3f ;  /* 0x0000003f02020836 */ /* 0x000fca0000000000 */
[----:B------:R-:W-:-:S04]  /*27160*/  @P0 SHF.R.S32.HI R4, RZ, 0x1f, R2 ;  /* 0x0000001fff040819 */ /* 0x000fc80000011402 */
[----:B------:R-:W-:Y:S01]  /*27170*/  @P0 LEA.HI R2, R4, R2, RZ, 0x6 ;  /* 0x0000000204020211 */ /* 0x000fe200078f30ff */
[----:B------:R-:W-:-:S03]  /*27180*/  IMAD.MOV.U32 R4, RZ, RZ, R3 ;  /* 0x000000ffff047224 */ /* 0x000fc600078e0003 */
[----:B------:R-:W-:Y:S02]  /*27190*/  @P0 SHF.R.S32.HI R4, RZ, 0x6, R2 ;  /* 0x00000006ff040819 */ /* 0x000fe40000011402 */
        /* <DEDUP_REMOVED lines=10> */
.L_x_2076:
[----:B--2---:R-:W-:Y:S02]  /*27240*/  ISETP.NE.AND P0, PT, R14, RZ, PT ;  /* 0x000000ff0e00720c */ /* 0x004fe40003f05270 */
[----:B------:R-:W-:-:S11]  /*27250*/  PLOP3.LUT P6, PT, PT, PT, PT, 0x8, 0x0 ;  /* 0x000000000000781c */ /* 0x000fd60003fce170 */
[----:B------:R-:W-:Y:S05]  /*27260*/  @P0 BRA `(.L_x_1849) ;  /* 0x00000000000c0947 */ /* 0x000fea0003800000 */
[----:B------:R-:W-:-:S03]  /*27270*/  UMOV UR4, 0xffffffff ;  /* 0xffffffff00047882 */ /* 0x000fc60000000000 */
[----:B------:R-:W-:Y:S05]  /*27280*/  BRA.DIV UR4, `(.L_x_1850) ;  /* 0x00000096045c7947 */ /* 0x000fea000b800000 */
[----:B------:R-:W-:-:S13]  /*27290*/  ELECT P6, URZ, PT ;  /* 0x00000000003f782f */ /* 0x000fda00038c0000 */
.L_x_1849:
        /* <DEDUP_REMOVED lines=9> */
.L_x_2079:
[----:B------:R-:W-:Y:S05]  /*27330*/  BSYNC B1 ;  /* 0x0000000000017941 */ /* 0x000fea0003800000 */
.L_x_1851:
        /* <DEDUP_REMOVED lines=12> */
.L_x_2080:
[----:B------:R-:W-:Y:S05]  /*27400*/  BSYNC B2 ;  /* 0x0000000000027941 */ /* 0x000fea0003800000 */
.L_x_1855:
        /* <DEDUP_REMOVED lines=9> */
.L_x_1858:
[----:B------:R-:W-:Y:S05]  /*274a0*/  BSYNC B2 ;  /* 0x0000000000027941 */ /* 0x000fea0003800000 */
.L_x_1857:
        /* <DEDUP_REMOVED lines=11> */
[----:B------:R-:W-:Y:S02]  /*27560*/  IMAD.SHL.U32 R11, R5, 0x4000, RZ ;  /* 0x00004000050b7824 */ /* 0x000fe400078e00ff */
[----:B------:R-:W-:Y:S02]  /*27570*/  VIADD R5, R7, 0x30890 ;  /* 0x0003089007057836 */ /* 0x000fe40000000000 */
[----:B------:R-:W-:-:S07]  /*27580*/  VIADD R8, R9, 0x20400 ;  /* 0x0002040009087836 */ /* 0x000fce0000000000 */
.L_x_1859:
        /* <DEDUP_REMOVED lines=12> */
[----:B------:R-:W-:Y:S01]  /*27650*/  UMOV UR6, 0x0 ;  /* 0x0000000000067882 */ /* 0x000fe20000000000 */
[----:B------:R-:W-:Y:S02]  /*27660*/  UMOV UR7, 0x12f00000 ;  /* 0x12f0000000077882 */ /* 0x000fe40000000000 */
[----:B------:R-:W-:Y:S01]  /*27670*/  R2UR UR10, R8 ;  /* 0x00000000080a72ca */ /* 0x000fe200000e0000 */
[----:B------:R-:W-:-:S14]  /*27680*/  VIADD R8, R9, 0x22400 ;  /* 0x0002240009087836 */ /* 0x000fdc0000000000 */
.L_x_1860:
        /* <DEDUP_REMOVED lines=16> */
.L_x_1861:
        /* <DEDUP_REMOVED lines=16> */
.L_x_1862:
        /* <DEDUP_REMOVED lines=13> */
.L_x_2081:
[----:B------:R-:W-:Y:S05]  /*27960*/  BSYNC B2 ;  /* 0x0000000000027941 */ /* 0x000fea0003800000 */
.L_x_1863:
        /* <DEDUP_REMOVED lines=11> */
.L_x_1866:
[----:B------:R-:W-:Y:S05]  /*27a20*/  BSYNC B2 ;  /* 0x0000000000027941 */ /* 0x000fea0003800000 */
.L_x_1865:
[----:B------:R-:W-:Y:S01]  /*27a30*/  R2UR UR10, R14 ;  /* 0x000000000e0a72ca */ /* 0x000fe200000e0000 */
[----:B------:R-:W-:Y:S01]  /*27a40*/  IMAD R5, R11, 0x2, R18 ;  /* 0x000000020b057824 */ /* 0x000fe200078e0212 */
[----:B------:R-:W-:Y:S01]  /*27a50*/  R2UR UR6, R12 ;  /* 0x000000000c0672ca */ /* 0x000fe200000e0000 */
[----:B------:R-:W-:Y:S01]  /*27a60*/  UIADD3 UR4, UP0, UR36, 0x670, URZ ;  /* 0x0000067024047890 */ /* 0x000fe2000ff1e03f */
[----:B------:R-:W-:Y:S01]  /*27a70*/  R2UR UR7, R13 ;  /* 0x000000000d0772ca */ /* 0x000fe200000e0000 */
[----:B0-2---:R-:W-:Y:S01]  /*27a80*/  VIADD R7, R7, 0x308b0 ;  /* 0x000308b007077836 */ /* 0x005fe20000000000 */
[----:B------:R-:W-:Y:S01]  /*27a90*/  PLOP3.LUT P0, PT, PT, PT, PT, 0x80, 0x0 ;  /* 0x000000000000781c */ /* 0x000fe20003f0f070 */
[----:B------:R-:W-:Y:S01]  /*27aa0*/  VIADD R8, R5, 0x400 ;  /* 0x0000040005087836 */ /* 0x000fe20000000000 */
[----:B------:R-:W-:-:S12]  /*27ab0*/  UIADD3.X UR5, URZ, UR37, URZ, UP0, !UPT ;  /* 0x000000253f057290 */ /* 0x000fd800087fe43f */
.L_x_1867:
        /* <DEDUP_REMOVED lines=11> */
[----:B------:R-:W-:Y:S01]  /*27b70*/  R2UR UR6, R12 ;  /* 0x000000000c0672ca */ /* 0x000fe200000e0000 */
[----:B------:R-:W-:Y:S01]  /*27b80*/  VIADD R8, R5, 0x2400 ;  /* 0x0000240005087836 */ /* 0x000fe20000000000 */
[----:B------:R-:W-:Y:S02]  /*27b90*/  R2UR UR7, R13 ;  /* 0x000000000d0772ca */ /* 0x000fe400000e0000 */
[----:B------:R-:W-:Y:S02]  /*27ba0*/  R2UR UR10, R9 ;  /* 0x00000000090a72ca */ /* 0x000fe400000e0000 */
[----:B------:R-:W-:-:S13]  /*27bb0*/  PLOP3.LUT P0, PT, PT, PT, PT, 0x80, 0x0 ;  /* 0x000000000000781c */ /* 0x000fda0003f0f070 */
.L_x_1868:
        /* <DEDUP_REMOVED lines=16> */
.L_x_1869:
        /* <DEDUP_REMOVED lines=15> */
.L_x_1870:
        /* <DEDUP_REMOVED lines=10> */
.L_x_1854:
[----:B------:R-:W-:Y:S05]  /*27e50*/  BSYNC B1 ;  /* 0x0000000000017941 */ /* 0x000fea0003800000 */
.L_x_1853:
[----:B------:R-:W1:Y:S04]  /*27e60*/  LDL.LU R9, [R1+0x18] ;  /* 0x0000180001097983 */ /* 0x000e680000300800 */
[----:B------:R-:W2:Y:S01]  /*27e70*/  LDL.LU R8, [R1+0x1c] ;  /* 0x00001c0001087983 */ /* 0x000ea20000300800 */
[----:B------:R-:W-:Y:S01]  /*27e80*/  PLOP3.LUT P0, PT, PT, PT, PT, 0x8, 0x0 ;  /* 0x000000000000781c */ /* 0x000fe20003f0e170 */
[----:B-1----:R-:W-:Y:S02]  /*27e90*/  VIADD R5, R9, 0x1 ;  /* 0x0000000109057836 */ /* 0x002fe40000000000 */
[----:B------:R-:W-:-:S03]  /*27ea0*/  VIADD R9, R4, 0xfffffffe ;  /* 0xfffffffe04097836 */ /* 0x000fc60000000000 */
[----:B------:R-:W-:Y:S02]  /*27eb0*/  ISETP.NE.AND P1, PT, R5, 0x2, PT ;  /* 0x000000020500780c */ /* 0x000fe40003f25270 */
[----:B------:R-:W-:Y:S02]  /*27ec0*/  ISETP.GE.AND P2, PT, R9, R3, PT ;  /* 0x000000030900720c */ /* 0x000fe40003f46270 */
[----:B------:R-:W-:-:S04]  /*27ed0*/  SEL R4, RZ, 0x1, P1 ;  /* 0x00000001ff047807 */ /* 0x000fc80000800000 */
[----:B--2---:R-:W-:Y:S02]  /*27ee0*/  LOP3.LUT R8, R8, R4, RZ, 0x3c, !PT ;  /* 0x0000000408087212 */ /* 0x004fe400078e3cff */
[----:B------:R-:W-:-:S05]  /*27ef0*/  SEL R4, R5, RZ, P1 ;  /* 0x000000ff05047207 */ /* 0x000fca0000800000 */
[----:B------:R1:W-:Y:S04]  /*27f00*/  STL [R1+0x18], R4 ;  /* 0x0000180401007387 */ /* 0x0003e80000100800 */
[----:B------:R1:W-:Y:S01]  /*27f10*/  STL [R1+0x1c], R8 ;  /* 0x00001c0801007387 */ /* 0x0003e20000100800 */
[----:B------:R-:W-:Y:S05]  /*27f20*/  @!P2 BRA `(.L_x_1847) ;  /* 0x0000000800e8a947 */ /* 0x000fea0003800000 */
.L_x_1889:
        /* <DEDUP_REMOVED lines=13> */
.L_x_2082:
[----:B------:R-:W-:Y:S05]  /*28000*/  BSYNC B2 ;  /* 0x0000000000027941 */ /* 0x000fea0003800000 */
.L_x_1873:
        /* <DEDUP_REMOVED lines=9> */
.L_x_1876:
[----:B------:R-:W-:Y:S05]  /*280a0*/  BSYNC B2 ;  /* 0x0000000000027941 */ /* 0x000fea0003800000 */
.L_x_1875:
[----:B------:R-:W2:Y:S01]  /*280b0*/  LDL R4, [R1+0x18] ;  /* 0x0000180001047983 */ /* 0x000ea20000100800 */
[----:B------:R-:W-:Y:S01]  /*280c0*/  IMAD.MOV.U32 R12, RZ, RZ, RZ ;  /* 0x000000ffff0c7224 */ /* 0x000fe200078e00ff */
        /* <DEDUP_REMOVED lines=10> */
.L_x_1877:
        /* <DEDUP_REMOVED lines=10> */
[----:B0-----:R-:W-:Y:S01]  /*28210*/  IMAD.MOV.U32 R15, RZ, RZ, 0x40 ;  /* 0x00000040ff0f7424 */ /* 0x001fe200078e00ff */
[----:B------:R-:W-:Y:S01]  /*28220*/  PLOP3.LUT P1, PT, PT, PT, PT, 0x80, 0x0 ;  /* 0x000000000000781c */ /* 0x000fe20003f2f070 */
[----:B------:R-:W-:Y:S01]  /*28230*/  VIADD R10, R6, 0x22400 ;  /* 0x00022400060a7836 */ /* 0x000fe20000000000 */
[----:B------:R-:W-:Y:S01]  /*28240*/  UMOV UR6, 0x0 ;  /* 0x0000000000067882 */ /* 0x000fe20000000000 */
[----:B------:R-:W-:Y:S01]  /*28250*/  UMOV UR7, 0x12f00000 ;  /* 0x12f0000000077882 */ /* 0x000fe20000000000 */
[----:B------:R-:W-:-:S15]  /*28260*/  R2UR UR10, R15 ;  /* 0x000000000f0a72ca */ /* 0x000fde00000e0000 */
.L_x_1878:
        /* <DEDUP_REMOVED lines=16> */
.L_x_1879:
        /* <DEDUP_REMOVED lines=16> */
.L_x_1880:
        /* <DEDUP_REMOVED lines=13> */
.L_x_2083:
[----:B------:R-:W-:Y:S05]  /*28540*/  BSYNC B2 ;  /* 0x0000000000027941 */ /* 0x000fea0003800000 */
.L_x_1881:
[----:B------:R-:W-:Y:S01]  /*28550*/  BSSY B2, `(.L_x_1883) ;  /* 0x000000b000027945 */ /* 0x000fe20003800000 */
[----:B------:R-:W-:Y:S02]  /*28560*/  IMAD.MOV.U32 R10, RZ, RZ, 0x0 ;  /* 0x00000000ff0a7424 */ /* 0x000fe400078e00ff */
[----:B------:R-:W-:Y:S01]  /*28570*/  IMAD.MOV.U32 R11, RZ, RZ, 0x12f00000 ;  /* 0x12f00000ff0b7424 */ /* 0x000fe200078e00ff */
[----:B------:R-:W-:Y:S06]  /*28580*/  @P2 BRA `(.L_x_1884) ;  /* 0x00000000001c2947 */ /* 0x000fec0003800000 */
[----:B01----:R-:W0:Y:S01]  /*28590*/  S2R R7, SR_TID.X ;  /* 0x0000000000077919 */ /* 0x003e220000002100 */
[----:B------:R-:W-:-:S04]  /*285a0*/  IMAD.MOV.U32 R4, RZ, RZ, 0x8000 ;  /* 0x00008000ff047424 */ /* 0x000fc800078e00ff */
[----:B------:R2:W-:Y:S01]  /*285b0*/  SYNCS.ARRIVE.TRANS64 RZ, [R8+URZ+0x308b0], R4 ;  /* 0x0308b00408ff79a7 */ /* 0x0005e2000800003f */
[----:B0-----:R-:W-:-:S04]  /*285c0*/  LOP3.LUT R7, R7, 0x1f, RZ, 0xc0, !PT ;  /* 0x0000001f07077812 */ /* 0x001fc800078ec0ff */
[----:B------:R-:W-:-:S13]  /*285d0*/  ISETP.NE.AND P1, PT, R7, RZ, PT ;  /* 0x000000ff0700720c */ /* 0x000fda0003f25270 */
[----:B--2---:R-:W-:Y:S05]  /*285e0*/  @!P1 BRA `(.L_x_1884) ;  /* 0x0000000000049947 */ /* 0x004fea0003800000 */
[----:B------:R-:W-:Y:S01]  /*285f0*/  BPT.TRAP 0x1 ;  /* 0x000000040000795c */ /* 0x000fe20000300000 */
.L_x_1884:
[----:B------:R-:W-:Y:S05]  /*28600*/  BSYNC B2 ;  /* 0x0000000000027941 */ /* 0x000fea0003800000 */
.L_x_1883:
        /* <DEDUP_REMOVED lines=8> */
.L_x_1885:
        /* <DEDUP_REMOVED lines=15> */
.L_x_1886:
        /* <DEDUP_REMOVED lines=15> */
.L_x_1887:
        /* <DEDUP_REMOVED lines=15> */
.L_x_1888:
        /* <DEDUP_REMOVED lines=10> */
.L_x_1872:
[----:B------:R-:W-:Y:S05]  /*28a00*/  BSYNC B1 ;  /* 0x0000000000017941 */ /* 0x000fea0003800000 */
.L_x_1871:
        /* <DEDUP_REMOVED lines=12> */
.L_x_1847:
[----:B------:R-:W-:Y:S05]  /*28ad0*/  BSYNC B0 ;  /* 0x0000000000007941 */ /* 0x000fea0003800000 */
.L_x_1846:
[----:B--2---:R-:W2:Y:S01]  /*28ae0*/  LDL R7, [R1+0x30] ;  /* 0x0000300001077983 */ /* 0x004ea20000100800 */
[----:B------:R-:W3:Y:S01]  /*28af0*/  LDC R0, c[0x0][0x448] ;  /* 0x00011200ff007b82 */ /* 0x000ee20000000800 */
[----:B------:R-:W-:Y:S07]  /*28b00*/  @!P0 WARPSYNC.ALL ;  /* 0x0000000000008948 */ /* 0x000fee0003800000 */
[----:B------:R-:W-:Y:S01]  /*28b10*/  @!P0 BAR.SYNC.DEFER_BLOCKING 0xc, 0x180 ;  /* 0x0306000000008b1d */ /* 0x000fe20000010000 */
[----:B---3--:R-:W-:-:S13]  /*28b20*/  ISETP.NE.AND P1, PT, R0, 0x1, PT ;  /* 0x000000010000780c */ /* 0x008fda0003f25270 */
[----:B------:R-:W3:Y:S08]  /*28b30*/  @P1 LDC R0, c[0x0][0x44c] ;  /* 0x00011300ff001b82 */ /* 0x000ef00000000800 */
[----:B------:R-:W4:Y:S01]  /*28b40*/  @P1 LDC R3, c[0x0][0x450] ;  /* 0x00011400ff031b82 */ /* 0x000f220000000800 */
[----:B--2---:R-:W-:-:S04]  /*28b50*/  VIADD R2, R7, 0x7f ;  /* 0x0000007f07027836 */ /* 0x004fc80000000000 */
[----:B---3--:R-:W-:-:S05]  /*28b60*/  @P1 IMAD.HI.U32 R0, R2, R0, RZ ;  /* 0x0000000002001227 */ /* 0x008fca00078e00ff */
[----:B----4-:R-:W-:-:S05]  /*28b70*/  @P1 SHF.R.U32.HI R2, RZ, R3, R0 ;  /* 0x00000003ff021219 */ /* 0x010fca0000011600 */
[----:B------:R-:W-:Y:S02]  /*28b80*/  IMAD.IADD R0, R21, 0x1, R2 ;  /* 0x0000000115007824 */ /* 0x000fe400078e0202 */
[----:B------:R-:W2:Y:S02]  /*28b90*/  LDC.64 R2, c[0x0][0x9e0] ;  /* 0x00027800ff027b82 */ /* 0x000ea40000000a00 */
[----:B--2---:R-:W-:Y:S01]  /*28ba0*/  ISETP.GE.AND P2, PT, R3, 0x1, PT ;  /* 0x000000010300780c */ /* 0x004fe20003f46270 */
[----:B------:R-:W-:-:S12]  /*28bb0*/  IMAD.IADD R2, R0, 0x1, R2 ;  /* 0x0000000100027824 */ /* 0x000fd800078e0202 */
[----:B------:R-:W-:Y:S05]  /*28bc0*/  @!P2 BRA `(.L_x_1890) ;  /* 0x000000000048a947 */ /* 0x000fea0003800000 */
[C---:B------:R-:W-:Y:S01]  /*28bd0*/  ISETP.GT.AND P0, PT, R0.reuse, RZ, PT ;  /* 0x000000ff0000720c */ /* 0x040fe20003f04270 */
[----:B------:R-:W-:Y:S01]  /*28be0*/  BSSY B0, `(.L_x_1891) ;  /* 0x000000e000007945 */ /* 0x000fe20003800000 */
[----:B------:R-:W-:-:S11]  /*28bf0*/  VIADD R6, R0, 0xffffffff ;  /* 0xffffffff00067836 */ /* 0x000fd60000000000 */
[----:B------:R-:W-:Y:S05]  /*28c00*/  @P0 BRA `(.L_x_1892) ;  /* 0x00000000001c0947 */ /* 0x000fea0003800000 */
[----:B------:R-:W-:Y:S01]  /*28c10*/  ISETP.NE.AND P0, PT, R3, 0x1, PT ;  /* 0x000000010300780c */ /* 0x000fe20003f05270 */
[----:B------:R-:W-:-:S12]  /*28c20*/  IMAD.MOV R0, RZ, RZ, -R0 ;  /* 0x000000ffff007224 */ /* 0x000fd800078e0a00 */
[----:B-1----:R-:W1:Y:S02]  /*28c30*/  @P0 LDC.64 R4, c[0x0][0x9e8] ;  /* 0x00027a00ff040b82 */ /* 0x002e640000000a00 */
[----:B-1----:R-:W-:-:S05]  /*28c40*/  @P0 IMAD.HI.U32 R4, R0, R4, RZ ;  /* 0x0000000400040227 */ /* 0x002fca00078e00ff */
[----:B------:R-:W-:-:S04]  /*28c50*/  @P0 SHF.R.U32.HI R0, RZ, R5, R4 ;  /* 0x00000005ff000219 */ /* 0x000fc80000011604 */
[----:B------:R-:W-:Y:S01]  /*28c60*/  LOP3.LUT R6, RZ, R0, RZ, 0x33, !PT ;  /* 0x00000000ff067212 */ /* 0x000fe200078e33ff */
[----:B------:R-:W-:Y:S06]  /*28c70*/  BRA `(.L_x_1893) ;  /* 0x0000000000107947 */ /* 0x000fec0003800000 */
.L_x_1892:
[----:B------:R-:W-:-:S13]  /*28c80*/  ISETP.NE.AND P0, PT, R3, 0x1, PT ;  /* 0x000000010300780c */ /* 0x000fda0003f05270 */
[----:B-1----:R-:W1:Y:S02]  /*28c90*/  @P0 LDC.64 R4, c[0x0][0x9e8] ;  /* 0x00027a00ff040b82 */ /* 0x002e640000000a00 */
[----:B-1----:R-:W-:-:S05]  /*28ca0*/  @P0 IMAD.HI.U32 R4, R6, R4, RZ ;  /* 0x0000000406040227 */ /* 0x002fca00078e00ff */
[----:B------:R-:W-:-:S07]  /*28cb0*/  @P0 SHF.R.U32.HI R6, RZ, R5, R4 ;  /* 0x00000005ff060219 */ /* 0x000fce0000011604 */
.L_x_1893:
[----:B------:R-:W-:Y:S05]  /*28cc0*/  BSYNC B0 ;  /* 0x0000000000007941 */ /* 0x000fea0003800000 */
.L_x_1891:
[----:B------:R-:W-:-:S05]  /*28cd0*/  IMAD R6, R6, R3, R3 ;  /* 0x0000000306067224 */ /* 0x000fca00078e0203 */
[----:B------:R-:W-:-:S07]  /*28ce0*/  VIMNMX R2, R2, R6, PT ;  /* 0x0000000602027248 */ /* 0x000fce0003fe0100 */
.L_x_1890:
[----:B------:R-:W2:Y:S01]  /*28cf0*/  LDL R6, [R1+0x5c] ;  /* 0x00005c0001067983 */ /* 0x000ea20000100800 */
[----:B-1----:R-:W1:Y:S01]  /*28d00*/  @P1 LDC R4, c[0x0][0x44c] ;  /* 0x00011300ff041b82 */ /* 0x002e620000000800 */
[----:B------:R-:W-:Y:S01]  /*28d10*/  IMAD.MOV.U32 R0, RZ, RZ, R7 ;  /* 0x000000ffff007224 */ /* 0x000fe200078e0007 */
[----:B------:R-:W-:-:S06]  /*28d20*/  ULDC UR4, c[0x0][0x9dc] ;  /* 0x0002770000047ab9 */ /* 0x000fcc0000000800 */
[----:B------:R-:W3:Y:S01]  /*28d30*/  @P1 LDC R5, c[0x0][0x450] ;  /* 0x00011400ff051b82 */ /* 0x000ee20000000800 */
[----:B-1----:R-:W-:-:S05]  /*28d40*/  @P1 IMAD.HI.U32 R4, R7, R4, RZ ;  /* 0x0000000407041227 */ /* 0x002fca00078e00ff */
[----:B---3--:R-:W-:Y:S01]  /*28d50*/  @P1 SHF.R.U32.HI R0, RZ, R5, R4 ;  /* 0x00000005ff001219 */ /* 0x008fe20000011604 */
[----:B------:R-:W-:-:S04]  /*28d60*/  VIADD R4, R2, 0x3f ;  /* 0x0000003f02047836 */ /* 0x000fc80000000000 */
[----:B------:R-:W-:Y:S01]  /*28d70*/  IMAD.IADD R2, R20, 0x1, R0 ;  /* 0x0000000114027824 */ /* 0x000fe200078e0200 */
[----:B------:R-:W-:-:S04]  /*28d80*/  SHF.R.S32.HI R0, RZ, 0x1f, R4 ;  /* 0x0000001fff007819 */ /* 0x000fc80000011404 */
[----:B------:R-:W-:-:S04]  /*28d90*/  LEA.HI R0, R0, R4, RZ, 0x6 ;  /* 0x0000000400007211 */ /* 0x000fc800078f30ff */
[----:B------:R-:W-:Y:S01]  /*28da0*/  SHF.R.S32.HI R7, RZ, 0x6, R0 ;  /* 0x00000006ff077819 */ /* 0x000fe20000011400 */
[----:B------:R-:W-:-:S04]  /*28db0*/  VIADD R0, R2, -UR4 ;  /* 0x8000000402007c36 */ /* 0x000fc80008000000 */
[----:B------:R1:W-:Y:S01]  /*28dc0*/  STL [R1+0x60], R7 ;  /* 0x0000600701007387 */ /* 0x0003e20000100800 */
[----:B--2---:R-:W-:Y:S01]  /*28dd0*/  VIMNMX R6, R6, R7, PT ;  /* 0x0000000706067248 */ /* 0x004fe20003fe0100 */
[----:B-1----:R-:W-:Y:S06]  /*28de0*/  @!P2 BRA `(.L_x_1894) ;  /* 0x000000000044a947 */ /* 0x002fec0003800000 */
        /* <DEDUP_REMOVED lines=10> */
.L_x_1896:
[----:B------:R-:W-:-:S13]  /*28e90*/  ISETP.NE.AND P0, PT, R3, 0x1, PT ;  /* 0x000000010300780c */ /* 0x000fda0003f05270 */
[----:B------:R-:W1:Y:S02]  /*28ea0*/  @P0 LDC.64 R4, c[0x0][0x9e8] ;  /* 0x00027a00ff040b82 */ /* 0x000e640000000a00 */
[----:B-1----:R-:W-:-:S05]  /*28eb0*/  @P0 IMAD.HI.U32 R4, R2, R4, RZ ;  /* 0x0000000402040227 */ /* 0x002fca00078e00ff */
[----:B------:R-:W-:-:S07]  /*28ec0*/  @P0 SHF.R.U32.HI R2, RZ, R5, R4 ;  /* 0x00000005ff020219 */ /* 0x000fce0000011604 */
.L_x_1897:
[----:B------:R-:W-:Y:S05]  /*28ed0*/  BSYNC B0 ;  /* 0x0000000000007941 */ /* 0x000fea0003800000 */
.L_x_1895:
[----:B------:R-:W-:-:S05]  /*28ee0*/  IMAD R2, R2, R3, RZ ;  /* 0x0000000302027224 */ /* 0x000fca00078e02ff */
[----:B------:R-:W-:-:S07]  /*28ef0*/  VIMNMX R0, R0, R2, !PT ;  /* 0x0000000200007248 */ /* 0x000fce0007fe0100 */
.L_x_1894:
[----:B------:R-:W-:Y:S01]  /*28f00*/  SHF.R.S32.HI R2, RZ, 0x1f, R0 ;  /* 0x0000001fff027819 */ /* 0x000fe20000011400 */
[----:B------:R-:W-:Y:S01]  /*28f10*/  BSSY B0, `(.L_x_1898) ;  /* 0x0000026000007945 */ /* 0x000fe20003800000 */
[----:B------:R-:W-:Y:S02]  /*28f20*/  ISETP.NE.AND P1, PT, R17, RZ, PT ;  /* 0x000000ff1100720c */ /* 0x000fe40003f25270 */
[----:B------:R-:W-:-:S04]  /*28f30*/  LEA.HI R2, R2, R0, RZ, 0x6 ;  /* 0x0000000002027211 */ /* 0x000fc800078f30ff */
[----:B------:R-:W-:-:S04]  /*28f40*/  SHF.R.S32.HI R2, RZ, 0x6, R2 ;  /* 0x00000006ff027819 */ /* 0x000fc80000011402 */
[----:B------:R-:W-:-:S03]  /*28f50*/  VIMNMX R8, RZ, R2, !PT ;  /* 0x00000002ff087248 */ /* 0x000fc60007fe0100 */
[----:B------:R-:W1:Y:S01]  /*28f60*/  @!P1 LDC R17, c[0x0][0x9f0] ;  /* 0x00027c00ff119b82 */ /* 0x000e620000000800 */
[----:B------:R-:W-:Y:S01]  /*28f70*/  ISETP.GT.AND P0, PT, R6, R8, PT ;  /* 0x000000080600720c */ /* 0x000fe20003f04270 */
[----:B------:R2:W-:Y:S04]  /*28f80*/  STL [R1+0x38], R8 ;  /* 0x0000380801007387 */ /* 0x0005e80000100800 */
[----:B------:R2:W-:Y:S08]  /*28f90*/  STL [R1+0x40], RZ ;  /* 0x000040ff01007387 */ /* 0x0005f00000100800 */
[----:B--2---:R-:W-:Y:S05]  /*28fa0*/  @!P0 BRA `(.L_x_1899) ;  /* 0x0000000000708947 */ /* 0x004fea0003800000 */
[----:B-1----:R-:W-:-:S04]  /*28fb0*/  IABS R0, R17 ;  /* 0x0000001100007213 */ /* 0x002fc80000000000 */
[----:B------:R-:W1:Y:S08]  /*28fc0*/  I2F.RP R2, R0 ;  /* 0x0000000000027306 */ /* 0x000e700000209400 */
[----:B-1----:R-:W1:Y:S02]  /*28fd0*/  MUFU.RCP R2, R2 ;  /* 0x0000000200027308 */ /* 0x002e640000001000 */
[----:B-1----:R-:W-:-:S06]  /*28fe0*/  VIADD R2, R2, 0xffffffe ;  /* 0x0ffffffe02027836 */ /* 0x002fcc0000000000 */
[----:B------:R-:W1:Y:S02]  /*28ff0*/  F2I.FTZ.U32.TRUNC.NTZ R3, R2 ;  /* 0x0000000200037305 */ /* 0x000e64000021f000 */
[----:B-1----:R-:W-:-:S04]  /*29000*/  IMAD.MOV R2, RZ, RZ, -R3 ;  /* 0x000000ffff027224 */ /* 0x002fc800078e0a03 */
[----:B------:R-:W-:Y:S02]  /*29010*/  IMAD R4, R2, R0, RZ ;  /* 0x0000000002047224 */ /* 0x000fe400078e02ff */
[----:B------:R-:W-:-:S04]  /*29020*/  IMAD.MOV.U32 R2, RZ, RZ, RZ ;  /* 0x000000ffff027224 */ /* 0x000fc800078e00ff */
[----:B------:R-:W-:Y:S01]  /*29030*/  IMAD.HI.U32 R7, R3, R4, R2 ;  /* 0x0000000403077227 */ /* 0x000fe200078e0002 */
[----:B------:R-:W-:Y:S02]  /*29040*/  IADD3 R4, R17, -0x1, R6 ;  /* 0xffffffff11047810 */ /* 0x000fe40007ffe006 */
[----:B------:R-:W-:-:S03]  /*29050*/  IABS R2, R17 ;  /* 0x0000001100027213 */ /* 0x000fc60000000000 */
[----:B------:R-:W-:Y:S02]  /*29060*/  IMAD.IADD R4, R4, 0x1, -R8 ;  /* 0x0000000104047824 */ /* 0x000fe400078e0a08 */
[----:B------:R-:W-:-:S03]  /*29070*/  IMAD.MOV R2, RZ, RZ, -R2 ;  /* 0x000000ffff027224 */ /* 0x000fc600078e0a02 */
[----:B------:R-:W-:Y:S01]  /*29080*/  IABS R3, R4 ;  /* 0x0000000400037213 */ /* 0x000fe20000000000 */
[----:B------:R-:W-:Y:S01]  /*29090*/  IMAD.MOV.U32 R5, RZ, RZ, R2 ;  /* 0x000000ffff057224 */ /* 0x000fe200078e0002 */
        /* <DEDUP_REMOVED lines=13> */
.L_x_1899:
[----:B------:R-:W-:Y:S05]  /*29170*/  BSYNC B0 ;  /* 0x0000000000007941 */ /* 0x000fea0003800000 */
.L_x_1898:
[----:B------:R-:W3:Y:S04]  /*29180*/  LDL R0, [R1+0x40] ;  /* 0x0000400001007983 */ /* 0x000ee80000100800 */
[----:B--2---:R-:W3:Y:S01]  /*29190*/  LDL R2, [R1+0x54] ;  /* 0x0000540001027983 */ /* 0x004ee20000100800 */
[----:B------:R-:W-:Y:S01]  /*291a0*/  BSSY B7, `(.L_x_1900) ;  /* 0x00004ce000077945 */ /* 0x000fe20003800000 */
[----:B---3--:R-:W-:-:S05]  /*291b0*/  IMAD R2, R2, R0, R8 ;  /* 0x0000000002027224 */ /* 0x008fca00078e0208 */
[----:B------:R-:W-:Y:S01]  /*291c0*/  VIADDMNMX R0, R2, R0, R6, PT ;  /* 0x0000000002007246 */ /* 0x000fe20003800106 */
[----:B------:R2:W-:Y:S03]  /*291d0*/  STL [R1+0x2c], R2 ;  /* 0x00002c0201007387 */ /* 0x0005e60000100800 */
[----:B------:R-:W-:Y:S01]  /*291e0*/  ISETP.GT.AND P0, PT, R0, R2, PT ;  /* 0x000000020000720c */ /* 0x000fe20003f04270 */
[----:B------:R2:W-:-:S12]  /*291f0*/  STL [R1+0x44], R0 ;  /* 0x0000440001007387 */ /* 0x0005d80000100800 */
[----:B--2---:R-:W-:Y:S05]  /*29200*/  @P0 BRA `(.L_x_1901) ;  /* 0x00000000004c0947 */ /* 0x004fea0003800000 */
[----:B------:R-:W2:Y:S02]  /*29210*/  S2R R0, SR_TID.X ;  /* 0x0000000000007919 */ /* 0x000ea40000002100 */
[----:B--2---:R-:W-:-:S04]  /*29220*/  LOP3.LUT R0, R0, 0x7f, RZ, 0xc0, !PT ;  /* 0x0000007f00007812 */ /* 0x004fc800078ec0ff */
[----:B------:R-:W-:-:S13]  /*29230*/  ISETP.NE.AND P0, PT, R0, RZ, PT ;  /* 0x000000ff0000720c */ /* 0x000fda0003f05270 */
[----:B------:R-:W-:Y:S05]  /*29240*/  @P0 BRA `(.L_x_1902) ;  /* 0x0000004c000c0947 */ /* 0x000fea0003800000 */
[----:B------:R-:W2:Y:S01]  /*29250*/  S2R R3, SR_LANEID ;  /* 0x0000000000037919 */ /* 0x000ea20000000000 */
[----:B------:R-:W-:Y:S01]  /*29260*/  VOTEU.ANY UR4, UPT, PT ;  /* 0x0000000000047886 */ /* 0x000fe200038e0100 */
[----:B------:R-:W3:Y:S01]  /*29270*/  LDC.64 R4, c[0x0][0xc60] ;  /* 0x00031800ff047b82 */ /* 0x000ee20000000a00 */
[----:B------:R-:W2:Y:S01]  /*29280*/  FLO.U32 R0, UR4 ;  /* 0x0000000400007d00 */ /* 0x000ea200080e0000 */
[----:B------:R-:W-:-:S07]  /*29290*/  ULDC.64 UR6, c[0x0][0x208] ;  /* 0x0000820000067ab9 */ /* 0x000fce0000000a00 */
[----:B------:R-:W3:Y:S01]  /*292a0*/  POPC R2, UR4 ;  /* 0x0000000400027d09 */ /* 0x000ee20008000000 */
[----:B--2---:R-:W-:-:S13]  /*292b0*/  ISETP.EQ.U32.AND P0, PT, R0, R3, PT ;  /* 0x000000030000720c */ /* 0x004fda0003f02070 */
[----:B---3--:R-:W2:Y:S01]  /*292c0*/  @P0 ATOMG.E.ADD.STRONG.GPU PT, R5, desc[UR6][R4.64], R2 ;  /* 0x00000002040509a8 */ /* 0x008ea200081ee1c6 */
[----:B------:R-:W3:Y:S02]  /*292d0*/  S2R R3, SR_LTMASK ;  /* 0x0000000000037919 */ /* 0x000ee40000003900 */
[----:B---3--:R-:W-:-:S06]  /*292e0*/  LOP3.LUT R3, R3, UR4, RZ, 0xc0, !PT ;  /* 0x0000000403037c12 */ /* 0x008fcc000f8ec0ff */
[----:B------:R-:W3:Y:S01]  /*292f0*/  POPC R3, R3 ;  /* 0x0000000300037309 */ /* 0x000ee20000000000 */
[----:B--2---:R-:W3:Y:S02]  /*29300*/  SHFL.IDX PT, R0, R5, R0, 0x1f ;  /* 0x00001f0005007589 */ /* 0x004ee400000e0000 */
[----:B---3--:R-:W-:-:S05]  /*29310*/  IADD3 R0, R0, UR38, R3 ;  /* 0x0000002600007c10 */ /* 0x008fca000fffe003 */
[----:B------:R3:W-:Y:S01]  /*29320*/  STL [R1], R0 ;  /* 0x0000000001007387 */ /* 0x0007e20000100800 */
[----:B------:R-:W-:Y:S05]  /*29330*/  BRA `(.L_x_1902) ;  /* 0x0000004800d07947 */ /* 0x000fea0003800000 */
.L_x_1901:
        /* <DEDUP_REMOVED lines=19> */
[----:B012---:R-:W-:Y:S05]  /*29470*/  CALL.ABS.NOINC R2 ;  /* 0x0000000002007343 */ /* 0x007fea0003c00000 */
.L_x_1904:
[----:B------:R-:W-:Y:S05]  /*29480*/  BSYNC B6 ;  /* 0x0000000000067941 */ /* 0x000fea0003800000 */
.L_x_1903:
[----:B------:R-:W-:Y:S01]  /*29490*/  VIADD R0, R18, 0x400 ;  /* 0x0000040012007836 */ /* 0x000fe20000000000 */
[----:B------:R-:W-:Y:S04]  /*294a0*/  BSSY B6, `(.L_x_1905) ;  /* 0x0000022000067945 */ /* 0x000fe80003800000 */
[----:B------:R-:W-:-:S13]  /*294b0*/  LOP3.LUT P0, RZ, R0, 0x3ff, RZ, 0xc0, !PT ;  /* 0x000003ff00ff7812 */ /* 0x000fda000780c0ff */
[----:B------:R-:W-:Y:S05]  /*294c0*/  @!P0 BRA `(.L_x_1906) ;  /* 0x00000000007c8947 */ /* 0x000fea0003800000 */
[----:B-1----:R-:W-:Y:S01]  /*294d0*/  MOV R17, 0x0 ;  /* 0x0000000000117802 */ /* 0x002fe20000000f00 */
        /* <DEDUP_REMOVED lines=12> */
[----:B-1----:R-:W-:-:S07]  /*295a0*/  IMAD.MOV.U32 R13, RZ, RZ, RZ ;  /* 0x000000ffff0d7224 */ /* 0x002fce00078e00ff */
[----:B------:R-:W-:-:S07]  /*295b0*/  LEPC R20, `(.L_x_1907) ;  /* 0x000000001014794e */ /* 0x000fce0000000000 */
[----:B0-2---:R-:W-:Y:S05]  /*295c0*/  CALL.ABS.NOINC R2 ;  /* 0x0000000002007343 */ /* 0x005fea0003c00000 */
.L_x_1907:
        /* <DEDUP_REMOVED lines=15> */
.L_x_1906:
[----:B------:R-:W-:Y:S05]  /*296c0*/  BSYNC B6 ;  /* 0x0000000000067941 */ /* 0x000fea0003800000 */
.L_x_1905:
[----:B------:R-:W2:Y:S01]  /*296d0*/  LDL R0, [R1+0xc] ;  /* 0x00000c0001007983 */ /* 0x000ea20000100800 */
[----:B------:R-:W-:Y:S02]  /*296e0*/  ULDC.64 UR4, c[0x0][0x9f8] ;  /* 0x00027e0000047ab9 */ /* 0x000fe40000000a00 */
[----:B------:R-:W-:Y:S01]  /*296f0*/  ISETP.NE.U32.AND P0, PT, RZ, UR4, PT ;  /* 0x00000004ff007c0c */ /* 0x000fe2000bf05070 */
[----:B-1----:R-:W3:Y:S01]  /*29700*/  LDL R17, [R1+0x44] ;  /* 0x0000440001117983 */ /* 0x002ee20000100800 */
[----:B------:R-:W-:Y:S02]  /*29710*/  ULDC.64 UR6, c[0x0][0x208] ;  /* 0x0000820000067ab9 */ /* 0x000fe40000000a00 */
[----:B------:R-:W-:Y:S01]  /*29720*/  ISETP.NE.AND.EX P0, PT, RZ, UR5, PT, P0 ;  /* 0x00000005ff007c0c */ /* 0x000fe2000bf05300 */
[----:B------:R-:W-:-:S12]  /*29730*/  ULDC.64 UR4, c[0x0][0xa08] ;  /* 0x0002820000047ab9 */ /* 0x000fd80000000a00 */
[----:B------:R-:W1:Y:S01]  /*29740*/  @P0 LDC.64 R2, c[0x0][0x9f8] ;  /* 0x00027e00ff020b82 */ /* 0x000e620000000a00 */
[----:B--2---:R-:W-:Y:S02]  /*29750*/  IMAD.MOV.U32 R7, RZ, RZ, R0 ;  /* 0x000000ffff077224 */ /* 0x004fe400078e0000 */
[----:B-1----:R-:W-:-:S05]  /*29760*/  @P0 IMAD.WIDE R2, R0, 0x4, R2 ;  /* 0x0000000400020825 */ /* 0x002fca00078e0202 */
[----:B------:R1:W2:Y:S01]  /*29770*/  @P0 LDG.E R7, desc[UR6][R2.64] ;  /* 0x0000000602070981 */ /* 0x0002a2000c1e1900 */
[----:B---3--:R-:W-:Y:S01]  /*29780*/  VIADD R0, R17, 0xffffffff ;  /* 0xffffffff11007836 */ /* 0x008fe20000000000 */
[----:B-1----:R-:W1:Y:S02]  /*29790*/  LDC.64 R2, c[0x0][0x418] ;  /* 0x00010600ff027b82 */ /* 0x002e640000000a00 */
[----:B-1----:R-:W-:Y:S01]  /*297a0*/  LOP3.LUT P0, RZ, R2, UR4, RZ, 0xfc, !PT ;  /* 0x0000000402ff7c12 */ /* 0x002fe2000f80fcff */
[----:B------:R-:W-:-:S03]  /*297b0*/  UMOV UR4, 0xffffffff ;  /* 0xffffffff00047882 */ /* 0x000fc60000000000 */
[----:B------:R-:W-:Y:S02]  /*297c0*/  LOP3.LUT P0, RZ, R3, UR5, RZ, 0xfc, P0 ;  /* 0x0000000503ff7c12 */ /* 0x000fe4000800fcff */
[----:B--2---:R-:W-:Y:S01]  /*297d0*/  SHF.R.S32.HI R8, RZ, 0x1f, R7 ;  /* 0x0000001fff087819 */ /* 0x004fe20000011407 */
[----:B------:R1:W-:Y:S01]  /*297e0*/  STL [R1+0x8], R7 ;  /* 0x0000080701007387 */ /* 0x0003e20000100800 */
[----:B------:R-:W-:-:S03]  /*297f0*/  SEL R17, R7, RZ, !P0 ;  /* 0x000000ff07117207 */ /* 0x000fc60004000000 */
[----:B------:R1:W-:Y:S01]  /*29800*/  STL [R1+0x24], R8 ;  /* 0x0000240801007387 */ /* 0x0003e20000100800 */
[----:B------:R-:W-:Y:S05]  /*29810*/  BRA.DIV UR4, `(.L_x_1908) ;  /* 0x00000072047c7947 */ /* 0x000fea000b800000 */
[----:B------:R-:W2:Y:S02]  /*29820*/  S2R R4, SR_TID.X ;  /* 0x0000000000047919 */ /* 0x000ea40000002100 */
[----:B--2---:R-:W-:-:S04]  /*29830*/  SHF.R.U32.HI R4, RZ, 0x5, R4 ;  /* 0x00000005ff047819 */ /* 0x004fc80000011604 */
[----:B------:R-:W-:-:S05]  /*29840*/  LOP3.LUT R4, R4, 0x3, RZ, 0xc0, !PT ;  /* 0x0000000304047812 */ /* 0x000fca00078ec0ff */
[----:B------:R2:W3:Y:S02]  /*29850*/  SHFL.IDX PT, R14, R4, RZ, 0x1f ;  /* 0x00001fff040e7589 */ /* 0x0004e400000e0000 */
.L_x_2086:
[----:B--2---:R-:W2:Y:S01]  /*29860*/  LDL.LU R4, [R1+0x20] ;  /* 0x0000200001047983 */ /* 0x004ea20000300800 */
[----:B------:R-:W-:Y:S02]  /*29870*/  PLOP3.LUT P1, PT, PT, PT, PT, 0x8, 0x0 ;  /* 0x000000000000781c */ /* 0x000fe40003f2e170 */
[----:B---3--:R-:W-:Y:S01]  /*29880*/  ISETP.NE.AND P0, PT, R14, RZ, PT ;  /* 0x000000ff0e00720c */ /* 0x008fe20003f05270 */
[----:B------:R3:W-:Y:S01]  /*29890*/  STL [R1+0x4], R0 ;  /* 0x0000040001007387 */ /* 0x0007e20000100800 */
[----:B--2---:R-:W-:-:S09]  /*298a0*/  LOP3.LUT R4, R4, 0xfffffffe, RZ, 0xc0, !PT ;  /* 0xfffffffe04047812 */ /* 0x004fd200078ec0ff */
[----:B------:R-:W-:-:S05]  /*298b0*/  @P1 LOP3.LUT R4, R4, 0x1, RZ, 0xfc, !PT ;  /* 0x0000000104041812 */ /* 0x000fca00078efcff */
[----:B------:R3:W-:Y:S01]  /*298c0*/  STL [R1+0x20], R4 ;  /* 0x0000200401007387 */ /* 0x0007e20000100800 */
[----:B------:R-:W-:Y:S05]  /*298d0*/  @P0 BRA `(.L_x_1909) ;  /* 0x00000004004c0947 */ /* 0x000fea0003800000 */
[----:B------:R-:W-:-:S03]  /*298e0*/  UMOV UR4, 0xffffffff ;  /* 0xffffffff00047882 */ /* 0x000fc60000000000 */
[----:B------:R-:W-:Y:S05]  /*298f0*/  BRA.DIV UR4, `(.L_x_1910) ;  /* 0x0000007204787947 */ /* 0x000fea000b800000 */
[----:B------:R-:W-:-:S13]  /*29900*/  ELECT P6, URZ, PT ;  /* 0x00000000003f782f */ /* 0x000fda00038c0000 */
.L_x_2089:
        /* <DEDUP_REMOVED lines=8> */
[----:B---3--:R-:W-:Y:S01]  /*29990*/  IMAD.MOV.U32 R0, RZ, RZ, R9 ;  /* 0x000000ffff007224 */ /* 0x008fe200078e0009 */
        /* <DEDUP_REMOVED lines=16> */
.L_x_1911:
[----:B--2---:R-:W2:Y:S01]  /*29aa0*/  LDL R2, [R1+0x10] ;  /* 0x0000100001027983 */ /* 0x004ea20000100800 */
[----:B---3--:R-:W-:Y:S01]  /*29ab0*/  IMAD R0, R19, 0x8, R18 ;  /* 0x0000000813007824 */ /* 0x008fe200078e0212 */
[----:B--2---:R-:W-:-:S04]  /*29ac0*/  SHF.L.U32 R2, R2, 0x1f, RZ ;  /* 0x0000001f02027819 */ /* 0x004fc800000006ff */
[----:B------:R-:W2:Y:S02]  /*29ad0*/  SYNCS.PHASECHK.TRANS64.TRYWAIT P0, [R0+URZ+0x30840], R2 ;  /* 0x03084002000075a7 */ /* 0x000ea4000800017f */
[----:B--2---:R-:W-:Y:S05]  /*29ae0*/  @!P0 BRA `(.L_x_1912) ;  /* 0x00000070001c8947 */ /* 0x004fea0003800000 */
.L_x_2090:
        /* <DEDUP_REMOVED lines=11> */
.L_x_1913:
[----:B--2---:R-:W2:Y:S04]  /*29ba0*/  LDL R2, [R1+0x14] ;  /* 0x0000140001027983 */ /* 0x004ea80000100800 */
        /* <DEDUP_REMOVED lines=23> */
[----:B---3--:R-:W-:Y:S01]  /*29d20*/  UMOV UR8, UR15 ;  /* 0x0000000f00087c82 */ /* 0x008fe20008000000 */
[----:B------:R-:W-:Y:S01]  /*29d30*/  UMOV UR10, UR17 ;  /* 0x00000011000a7c82 */ /* 0x000fe20008000000 */
[----:B------:R-:W-:Y:S01]  /*29d40*/  UMOV UR15, 0x80 ;  /* 0x00000080000f7882 */ /* 0x000fe20000000000 */
[----:B------:R3:W-:Y:S02]  /*29d50*/  UTMALDG.4D [UR8], [UR4], desc[UR6] ;  /* 0x00000608040075b4 */ /* 0x0007e40008019000 */
[----:B---3--:R-:W-:Y:S01]  /*29d60*/  UMOV UR8, UR16 ;  /* 0x0000001000087c82 */ /* 0x008fe20008000000 */
[----:B------:R-:W-:Y:S01]  /*29d70*/  UMOV UR10, UR15 ;  /* 0x0000000f000a7c82 */ /* 0x000fe20008000000 */
[----:B------:R-:W-:Y:S01]  /*29d80*/  UMOV UR15, 0xc0 ;  /* 0x000000c0000f7882 */ /* 0x000fe20000000000 */
[----:B------:R3:W-:Y:S02]  /*29d90*/  UTMALDG.4D [UR8], [UR4], desc[UR6] ;  /* 0x00000608040075b4 */ /* 0x0007e40008019000 */
[----:B---3--:R-:W-:Y:S01]  /*29da0*/  UMOV UR8, UR14 ;  /* 0x0000000e00087c82 */ /* 0x008fe20008000000 */
[----:B------:R-:W-:-:S02]  /*29db0*/  UMOV UR10, UR15 ;  /* 0x0000000f000a7c82 */ /* 0x000fc40008000000 */
[----:B------:R4:W-:Y:S01]  /*29dc0*/  UTMALDG.4D [UR8], [UR4], desc[UR6] ;  /* 0x00000608040075b4 */ /* 0x0009e20008019000 */
[----:B--2---:R-:W-:-:S04]  /*29dd0*/  LOP3.LUT R2, R2, 0xfffffffe, RZ, 0xc0, !PT ;  /* 0xfffffffe02027812 */ /* 0x004fc800078ec0ff */
[----:B------:R-:W-:-:S05]  /*29de0*/  @P0 LOP3.LUT R2, R2, 0x1, RZ, 0xfc, !PT ;  /* 0x0000000102020812 */ /* 0x000fca00078efcff */
[----:B------:R4:W-:Y:S01]  /*29df0*/  STL [R1+0x20], R2 ;  /* 0x0000200201007387 */ /* 0x0009e20000100800 */
[----:B------:R-:W-:Y:S01]  /*29e00*/  NOP ;  /* 0x0000000000007918 */ /* 0x000fe20000000000 */
.L_x_1909:
[----:B------:R-:W3:Y:S01]  /*29e10*/  LDL.LU R3, [R1+0x48] ;  /* 0x0000480001037983 */ /* 0x000ee20000300800 */
[----:B------:R-:W-:Y:S05]  /*29e20*/  WARPSYNC.ALL ;  /* 0x0000000000007948 */ /* 0x000fea0003800000 */
[----:B----4-:R-:W-:Y:S01]  /*29e30*/  ULDC.64 UR4, c[0x0][0x298] ;  /* 0x0000a60000047ab9 */ /* 0x010fe20000000a00 */
[----:B------:R-:W-:Y:S01]  /*29e40*/  BSSY B6, `(.L_x_1914) ;  /* 0x000001c000067945 */ /* 0x000fe20003800000 */
[----:B------:R-:W-:Y:S01]  /*29e50*/  BAR.SYNC.DEFER_BLOCKING 0x8, 0x180 ;  /* 0x0206000000007b1d */ /* 0x000fe20000010000 */
[----:B---3--:R-:W-:Y:S01]  /*29e60*/  SHF.R.S32.HI R0, RZ, 0x1f, R3 ;  /* 0x0000001fff007819 */ /* 0x008fe20000011403 */
        /* <DEDUP_REMOVED lines=13> */
[----:B--2---:R-:W-:Y:S02]  /*29f40*/  IMAD.U32 R4, RZ, RZ, UR4 ;  /* 0x00000004ff047e24 */ /* 0x004fe4000f8e00ff */
[----:B------:R-:W2:Y:S01]  /*29f50*/  LDC.64 R2, c[0x4][R2] ;  /* 0x0100000002027b82 */ /* 0x000ea20000000a00 */
[----:B------:R-:W-:Y:S02]  /*29f60*/  IMAD.U32 R5, RZ, RZ, UR5 ;  /* 0x00000005ff057e24 */ /* 0x000fe4000f8e00ff */
[----:B------:R-:W-:Y:S02]  /*29f70*/  IMAD.U32 R6, RZ, RZ, UR6 ;  /* 0x00000006ff067e24 */ /* 0x000fe4000f8e00ff */
[----:B-1----:R-:W-:-:S02]  /*29f80*/  IMAD.U32 R7, RZ, RZ, UR7 ;  /* 0x00000007ff077e24 */ /* 0x002fc4000f8e00ff */
[----:B------:R-:W-:Y:S02]  /*29f90*/  IMAD.U32 R10, RZ, RZ, UR8 ;  /* 0x00000008ff0a7e24 */ /* 0x000fe4000f8e00ff */
[----:B------:R-:W-:Y:S02]  /*29fa0*/  IMAD.U32 R11, RZ, RZ, UR9 ;  /* 0x00000009ff0b7e24 */ /* 0x000fe4000f8e00ff */
[----:B------:R-:W-:Y:S02]  /*29fb0*/  IMAD.MOV.U32 R8, RZ, RZ, 0x70 ;  /* 0x00000070ff087424 */ /* 0x000fe400078e00ff */
[----:B------:R-:W-:Y:S02]  /*29fc0*/  IMAD.MOV.U32 R12, RZ, RZ, 0x1 ;  /* 0x00000001ff0c7424 */ /* 0x000fe400078e00ff */
[----:B------:R-:W-:-:S07]  /*29fd0*/  IMAD.MOV.U32 R13, RZ, RZ, RZ ;  /* 0x000000ffff0d7224 */ /* 0x000fce00078e00ff */
[----:B------:R-:W-:-:S07]  /*29fe0*/  LEPC R20, `(.L_x_1915) ;  /* 0x000000001014794e */ /* 0x000fce0000000000 */
[----:B0-2---:R-:W-:Y:S05]  /*29ff0*/  CALL.ABS.NOINC R2 ;  /* 0x0000000002007343 */ /* 0x005fea0003c00000 */
.L_x_1915:
[----:B------:R-:W-:Y:S05]  /*2a000*/  BSYNC B6 ;  /* 0x0000000000067941 */ /* 0x000fea0003800000 */
.L_x_1914:
[----:B--2---:R-:W2:Y:S01]  /*2a010*/  LDL.LU R0, [R1+0x50] ;  /* 0x0000500001007983 */ /* 0x004ea20000300800 */
[----:B------:R-:W-:Y:S01]  /*2a020*/  ULDC.64 UR6, c[0x0][0xa00] ;  /* 0x0002800000067ab9 */ /* 0x000fe20000000a00 */
[----:B-1----:R-:W1:Y:S01]  /*2a030*/  LDC R7, c[0x0][0x448] ;  /* 0x00011200ff077b82 */ /* 0x002e620000000800 */
[----:B------:R-:W-:Y:S01]  /*2a040*/  ULDC.64 UR4, c[0x0][0x2d8] ;  /* 0x0000b60000047ab9 */ /* 0x000fe20000000a00 */
[----:B------:R-:W2:Y:S04]  /*2a050*/  LDL.LU.64 R2, [R1+0x48] ;  /* 0x0000480001027983 */ /* 0x000ea80000300a00 */
[----:B------:R-:W3:Y:S04]  /*2a060*/  LDL R5, [R1+0xc] ;  /* 0x00000c0001057983 */ /* 0x000ee80000100800 */
[----:B------:R-:W4:Y:S01]  /*2a070*/  LDL R8, [R1+0x30] ;  /* 0x0000300001087983 */ /* 0x000f220000100800 */
[----:B------:R-:W-:-:S04]  /*2a080*/  ISETP.NE.U32.AND P0, PT, RZ, UR6, PT ;  /* 0x00000006ff007c0c */ /* 0x000fc8000bf05070 */
[----:B------:R-:W-:Y:S01]  /*2a090*/  ISETP.NE.AND.EX P0, PT, RZ, UR7, PT, P0 ;  /* 0x00000007ff007c0c */ /* 0x000fe2000bf05300 */
[----:B------:R-:W0:Y:S02]  /*2a0a0*/  S2R R9, SR_TID.X ;  /* 0x0000000000097919 */ /* 0x000e240000002100 */
[----:B0-----:R-:W-:Y:S02]  /*2a0b0*/  IMAD.SHL.U32 R9, R9, 0x10, RZ ;  /* 0x0000001009097824 */ /* 0x001fe400078e00ff */
[----:B--2---:R-:W-:Y:S01]  /*2a0c0*/  IMAD.MOV.U32 R3, RZ, RZ, R0 ;  /* 0x000000ffff037224 */ /* 0x004fe200078e0000 */
[----:B---3--:R-:W-:-:S04]  /*2a0d0*/  SHF.R.S32.HI R0, RZ, 0x1f, R5 ;  /* 0x0000001fff007819 */ /* 0x008fc80000011405 */
[----:B------:R-:W-:Y:S02]  /*2a0e0*/  SEL R4, R0, RZ, !P0 ;  /* 0x000000ff00047207 */ /* 0x000fe40004000000 */
[----:B------:R-:W-:Y:S02]  /*2a0f0*/  SEL R0, R5, RZ, !P0 ;  /* 0x000000ff05007207 */ /* 0x000fe40004000000 */
[----:B------:R-:W0:Y:S01]  /*2a100*/  S2R R5, SR_TID.X ;  /* 0x0000000000057919 */ /* 0x000e220000002100 */
[----:B-1----:R-:W-:Y:S01]  /*2a110*/  ISETP.NE.AND P0, PT, R7, 0x1, PT ;  /* 0x000000010700780c */ /* 0x002fe20003f05270 */
[----:B------:R-:W-:-:S04]  /*2a120*/  IMAD.WIDE.U32 R2, R16, UR4, R2 ;  /* 0x0000000410027c25 */ /* 0x000fc8000f8e0002 */
[----:B------:R-:W-:Y:S01]  /*2a130*/  IMAD R3, R16, UR5, R3 ;  /* 0x0000000510037c24 */ /* 0x000fe2000f8e0203 */
[----:B------:R-:W-:-:S07]  /*2a140*/  ULDC.64 UR4, c[0x0][0x2e0] ;  /* 0x0000b80000047ab9 */ /* 0x000fce0000000a00 */
[----:B------:R-:W1:Y:S01]  /*2a150*/  @P0 LDC R6, c[0x0][0x450] ;  /* 0x00011400ff060b82 */ /* 0x000e620000000800 */
[----:B0-----:R-:W-:-:S04]  /*2a160*/  LOP3.LUT R5, R5, 0x7f, RZ, 0xc0, !PT ;  /* 0x0000007f05057812 */ /* 0x001fc800078ec0ff */
[----:B------:R-:W-:-:S04]  /*2a170*/  SHF.R.U32.HI R5, RZ, 0x3, R5 ;  /* 0x00000003ff057819 */ /* 0x000fc80000011605 */
[----:B------:R-:W-:Y:S02]  /*2a180*/  LOP3.LUT R9, R5, 0x70, R9, 0xf8, !PT ;  /* 0x0000007005097812 */ /* 0x000fe400078ef809 */
[----:B------:R-:W0:Y:S01]  /*2a190*/  @P0 LDC R5, c[0x0][0x44c] ;  /* 0x00011300ff050b82 */ /* 0x000e220000000800 */
[----:B------:R-:W-:Y:S02]  /*2a1a0*/  IMAD R4, R4, UR4, RZ ;  /* 0x0000000404047c24 */ /* 0x000fe4000f8e02ff */
[----:B------:R-:W-:-:S04]  /*2a1b0*/  IMAD.WIDE.U32 R2, R0, UR4, R2 ;  /* 0x0000000400027c25 */ /* 0x000fc8000f8e0002 */
[----:B------:R-:W-:Y:S01]  /*2a1c0*/  IMAD R0, R0, UR5, R4 ;  /* 0x0000000500007c24 */ /* 0x000fe2000f8e0204 */
[----:B------:R-:W-:Y:S01]  /*2a1d0*/  ULDC.64 UR4, c[0x0][0x2d0] ;  /* 0x0000b40000047ab9 */ /* 0x000fe20000000a00 */
[----:B----4-:R-:W-:Y:S02]  /*2a1e0*/  IMAD.IADD R4, R9, 0x1, R8 ;  /* 0x0000000109047824 */ /* 0x010fe400078e0208 */
[----:B------:R-:W2:Y:S01]  /*2a1f0*/  S2R R9, SR_TID.X ;  /* 0x0000000000097919 */ /* 0x000ea20000002100 */
[----:B------:R-:W-:Y:S02]  /*2a200*/  IMAD.IADD R3, R3, 0x1, R0 ;  /* 0x0000000103037824 */ /* 0x000fe400078e0200 */
[----:B------:R-:W-:Y:S02]  /*2a210*/  IMAD.MOV.U32 R0, RZ, RZ, R4 ;  /* 0x000000ffff007224 */ /* 0x000fe400078e0004 */
[----:B0-----:R-:W-:-:S05]  /*2a220*/  @P0 IMAD.HI.U32 R5, R4, R5, RZ ;  /* 0x0000000504050227 */ /* 0x001fca00078e00ff */
[----:B-1----:R-:W-:-:S05]  /*2a230*/  @P0 SHF.R.U32.HI R0, RZ, R6, R5 ;  /* 0x00000006ff000219 */ /* 0x002fca0000011605 */
        /* <DEDUP_REMOVED lines=127> */
.L_x_2107:
        /* <DEDUP_REMOVED lines=14> */
.L_x_1918:
[----:B------:R-:W-:Y:S05]  /*2ab10*/  BSYNC B0 ;  /* 0x0000000000007941 */ /* 0x000fea0003800000 */
.L_x_1917:
[----:B------:R-:W-:Y:S01]  /*2ab20*/  NOP ;  /* 0x0000000000007918 */ /* 0x000fe20000000000 */
[----:B------:R-:W-:Y:S01]  /*2ab30*/  PLOP3.LUT P0, PT, PT, PT, PT, 0x80, 0x0 ;  /* 0x000000000000781c */ /* 0x000fe20003f0f070 */
[----:B------:R-:W-:-:S12]  /*2ab40*/  VIADD R11, R18, 0x30800 ;  /* 0x00030800120b7836 */ /* 0x000fd80000000000 */
.L_x_1919:
        /* <DEDUP_REMOVED lines=18> */
.L_x_2108:
[----:B------:R-:W-:Y:S05]  /*2ac70*/  BSYNC B0 ;  /* 0x0000000000007941 */ /* 0x000fea0003800000 */
.L_x_1920:
[----:B------:R-:W3:Y:S04]  /*2ac80*/  LDL R2, [R1+0x44] ;  /* 0x0000440001027983 */ /* 0x000ee80000100800 */
[----:B0-----:R-:W4:Y:S01]  /*2ac90*/  LDL R4, [R1+0x2c] ;  /* 0x00002c0001047983 */ /* 0x001f220000100800 */
[----:B------:R-:W-:Y:S01]  /*2aca0*/  BSSY B0, `(.L_x_1922) ;  /* 0x00002a8000007945 */ /* 0x000fe20003800000 */
[----:B---3--:R-:W-:-:S05]  /*2acb0*/  VIADD R0, R2, 0xfffffffe ;  /* 0xfffffffe02007836 */ /* 0x008fca0000000000 */
[----:B----4-:R-:W-:-:S13]  /*2acc0*/  ISETP.GE.AND P0, PT, R0, R4, PT ;  /* 0x000000040000720c */ /* 0x010fda0003f06270 */
[----:B------:R-:W-:Y:S05]  /*2acd0*/  @!P0 BRA `(.L_x_1923) ;  /* 0x0000002800908947 */ /* 0x000fea0003800000 */
[----:B--2---:R-:W2:Y:S04]  /*2ace0*/  LDL.LU R3, [R1+0x54] ;  /* 0x0000540001037983 */ /* 0x004ea80000300800 */
[----:B------:R-:W3:Y:S04]  /*2acf0*/  LDL.LU R7, [R1+0x40] ;  /* 0x0000400001077983 */ /* 0x000ee80000300800 */
[----:B------:R-:W4:Y:S04]  /*2ad00*/  LDL.LU R2, [R1+0x60] ;  /* 0x0000600001027983 */ /* 0x000f280000300800 */
[----:B------:R-:W5:Y:S04]  /*2ad10*/  LDL.LU R6, [R1+0x38] ;  /* 0x0000380001067983 */ /* 0x000f680000300800 */
[----:B-1----:R-:W5:Y:S01]  /*2ad20*/  LDL.LU R5, [R1+0x5c] ;  /* 0x00005c0001057983 */ /* 0x002f620000300800 */
[----:B------:R-:W-:Y:S01]  /*2ad30*/  LOP3.LUT R10, RZ, R4, RZ, 0x33, !PT ;  /* 0x00000004ff0a7212 */ /* 0x000fe200078e33ff */
[----:B------:R-:W-:Y:S01]  /*2ad40*/  BSSY B2, `(.L_x_1924) ;  /* 0x00000e9000027945 */ /* 0x000fe20003800000 */
[----:B--2---:R-:W-:-:S04]  /*2ad50*/  VIADD R3, R3, 0x1 ;  /* 0x0000000103037836 */ /* 0x004fc80000000000 */
[----:B---3--:R-:W-:Y:S01]  /*2ad60*/  IMAD R3, R3, R7, RZ ;  /* 0x0000000703037224 */ /* 0x008fe200078e02ff */
[----:B----4-:R-:W-:-:S04]  /*2ad70*/  LOP3.LUT R2, RZ, R2, RZ, 0x33, !PT ;  /* 0x00000002ff027212 */ /* 0x010fc800078e33ff */
        /* <DEDUP_REMOVED lines=45> */
.L_x_1928:
[----:B------:R-:W-:Y:S01]  /*2b050*/  IMAD R3, R8, 0x8, R18 ;  /* 0x0000000808037824 */ /* 0x000fe200078e0212 */
[----:B------:R-:W-:Y:S01]  /*2b060*/  SHF.L.U32 R2, R9, 0x1f, RZ ;  /* 0x0000001f09027819 */ /* 0x000fe200000006ff */
[----:B------:R-:W-:Y:S03]  /*2b070*/  BSSY B3, `(.L_x_1929) ;  /* 0x0000003000037945 */ /* 0x000fe60003800000 */
[----:B------:R-:W1:Y:S02]  /*2b080*/  SYNCS.PHASECHK.TRANS64.TRYWAIT P0, [R3+URZ+0x30840], R2 ;  /* 0x03084002030075a7 */ /* 0x000e64000800017f */
[----:B-1----:R-:W-:Y:S05]  /*2b090*/  @!P0 BRA `(.L_x_1930) ;  /* 0x0000006400e48947 */ /* 0x002fea0003800000 */
.L_x_2109:
[----:B------:R-:W-:Y:S05]  /*2b0a0*/  BSYNC B3 ;  /* 0x0000000000037941 */ /* 0x000fea0003800000 */
.L_x_1929:
        /* <DEDUP_REMOVED lines=12> */
.L_x_1932:
[----:B------:R-:W-:Y:S05]  /*2b170*/  BSYNC B3 ;  /* 0x0000000000037941 */ /* 0x000fea0003800000 */
.L_x_1931:
        /* <DEDUP_REMOVED lines=12> */
.L_x_1933:
        /* <DEDUP_REMOVED lines=16> */
.L_x_1934:
        /* <DEDUP_REMOVED lines=16> */
.L_x_1935:
        /* <DEDUP_REMOVED lines=16> */
.L_x_1936:
        /* <DEDUP_REMOVED lines=16> */
.L_x_2110:
[----:B------:R-:W-:Y:S05]  /*2b640*/  BSYNC B3 ;  /* 0x0000000000037941 */ /* 0x000fea0003800000 */
.L_x_1937:
        /* <DEDUP_REMOVED lines=12> */
.L_x_1940:
[----:B------:R-:W-:Y:S05]  /*2b710*/  BSYNC B3 ;  /* 0x0000000000037941 */ /* 0x000fea0003800000 */
.L_x_1939:
        /* <DEDUP_REMOVED lines=13> */
.L_x_1941:
        /* <DEDUP_REMOVED lines=15> */
.L_x_1942:
        /* <DEDUP_REMOVED lines=15> */
.L_x_1943:
        /* <DEDUP_REMOVED lines=15> */
.L_x_1944:
        /* <DEDUP_REMOVED lines=12> */
.L_x_1927:
[----:B------:R-:W-:Y:S05]  /*2bb80*/  BSYNC B1 ;  /* 0x0000000000017941 */ /* 0x000fea0003800000 */
.L_x_1926:
[----:B0-----:R-:W2:Y:S01]  /*2bb90*/  LDL.LU R0, [R1+0x44] ;  /* 0x0000440001007983 */ /* 0x001ea20000300800 */
[----:B------:R-:W-:-:S03]  /*2bba0*/  IMAD.MOV.U32 R19, RZ, RZ, R8 ;  /* 0x000000ffff137224 */ /* 0x000fc600078e0008 */
[----:B------:R0:W-:Y:S02]  /*2bbb0*/  STL [R1+0x10], R9 ;  /* 0x0000100901007387 */ /* 0x0001e40000100800 */
[----:B0-2---:R-:W-:-:S07]  /*2bbc0*/  VIADD R0, R0, 0xfffffffd ;  /* 0xfffffffd00007836 */ /* 0x005fce0000000000 */
.L_x_1925:
[----:B------:R-:W-:Y:S05]  /*2bbd0*/  BSYNC B2 ;  /* 0x0000000000027941 */ /* 0x000fea0003800000 */
.L_x_1924:
[----:B------:R-:W-:-:S05]  /*2bbe0*/  VIADD R10, R10, 0xfffffffe ;  /* 0xfffffffe0a0a7836 */ /* 0x000fca0000000000 */
[----:B------:R-:W-:-:S13]  /*2bbf0*/  ISETP.NE.AND P0, PT, R10, R7, PT ;  /* 0x000000070a00720c */ /* 0x000fda0003f05270 */
[----:B------:R-:W-:Y:S05]  /*2bc00*/  @!P0 BRA `(.L_x_1923) ;  /* 0x0000001800c48947 */ /* 0x000fea0003800000 */
[----:B------:R-:W-:-:S07]  /*2bc10*/  IMAD.MOV.U32 R9, RZ, RZ, R17 ;  /* 0x000000ffff097224 */ /* 0x000fce00078e0011 */
.L_x_1983:
[----:B--2---:R-:W2:Y:S04]  /*2bc20*/  LDL R3, [R1+0x20] ;  /* 0x0000200001037983 */ /* 0x004ea80000100800 */
        /* <DEDUP_REMOVED lines=35> */
.L_x_1947:
[----:B------:R-:W-:Y:S01]  /*2be60*/  IMAD R3, R4, 0x8, R18 ;  /* 0x0000000804037824 */ /* 0x000fe200078e0212 */
[----:B------:R-:W-:Y:S01]  /*2be70*/  SHF.L.U32 R2, R5, 0x1f, RZ ;  /* 0x0000001f05027819 */ /* 0x000fe200000006ff */
[----:B------:R-:W-:Y:S03]  /*2be80*/  BSSY B2, `(.L_x_1948) ;  /* 0x0000003000027945 */ /* 0x000fe60003800000 */
[----:B------:R-:W1:Y:S02]  /*2be90*/  SYNCS.PHASECHK.TRANS64.TRYWAIT P0, [R3+URZ+0x30840], R2 ;  /* 0x03084002030075a7 */ /* 0x000e64000800017f */
[----:B-1----:R-:W-:Y:S05]  /*2bea0*/  @!P0 BRA `(.L_x_1949) ;  /* 0x0000005800888947 */ /* 0x002fea0003800000 */
.L_x_2111:
[----:B------:R-:W-:Y:S05]  /*2beb0*/  BSYNC B2 ;  /* 0x0000000000027941 */ /* 0x000fea0003800000 */
.L_x_1948:
        /* <DEDUP_REMOVED lines=12> */
.L_x_1951:
[----:B------:R-:W-:Y:S05]  /*2bf80*/  BSYNC B2 ;  /* 0x0000000000027941 */ /* 0x000fea0003800000 */
.L_x_1950:
        /* <DEDUP_REMOVED lines=12> */
.L_x_1952:
        /* <DEDUP_REMOVED lines=16> */
.L_x_1953:
        /* <DEDUP_REMOVED lines=16> */
.L_x_1954:
        /* <DEDUP_REMOVED lines=16> */
.L_x_1955:
        /* <DEDUP_REMOVED lines=16> */
.L_x_2112:
[----:B------:R-:W-:Y:S05]  /*2c450*/  BSYNC B2 ;  /* 0x0000000000027941 */ /* 0x000fea0003800000 */
.L_x_1956:
        /* <DEDUP_REMOVED lines=11> */
.L_x_1959:
[----:B------:R-:W-:Y:S05]  /*2c510*/  BSYNC B2 ;  /* 0x0000000000027941 */ /* 0x000fea0003800000 */
.L_x_1958:
        /* <DEDUP_REMOVED lines=12> */
.L_x_1960:
        /* <DEDUP_REMOVED lines=15> */
.L_x_1961:
        /* <DEDUP_REMOVED lines=15> */
.L_x_1962:
        /* <DEDUP_REMOVED lines=15> */
.L_x_1963:
        /* <DEDUP_REMOVED lines=12> */
.L_x_1946:
[----:B------:R-:W-:Y:S05]  /*2c970*/  BSYNC B1 ;  /* 0x0000000000017941 */ /* 0x000fea0003800000 */
.L_x_1945:
[----:B------:R-:W2:Y:S01]  /*2c980*/  LDL R2, [R1+0x20] ;  /* 0x0000200001027983 */ /* 0x000ea20000100800 */
[----:B------:R-:W-:Y:S01]  /*2c990*/  VIADD R19, R4, 0x1 ;  /* 0x0000000104137836 */ /* 0x000fe20000000000 */
[----:B------:R-:W-:Y:S01]  /*2c9a0*/  BSSY B1, `(.L_x_1964) ;  /* 0x00000d3000017945 */ /* 0x000fe20003800000 */
[----:B------:R-:W-:-:S03]  /*2c9b0*/  VIADD R6, R0, 0xffffffff ;  /* 0xffffffff00067836 */ /* 0x000fc60000000000 */
        /* <DEDUP_REMOVED lines=13> */
[----:B0-----:R-:W0:Y:S01]  /*2ca90*/  LDC R8, c[0x0][0x43c] ;  /* 0x00010f00ff087b82 */ /* 0x001e220000000800 */
        /* <DEDUP_REMOVED lines=18> */
.L_x_1966:
[----:B------:R-:W-:Y:S01]  /*2cbc0*/  IMAD R2, R19, 0x8, R18 ;  /* 0x0000000813027824 */ /* 0x000fe200078e0212 */
[----:B------:R-:W-:Y:S01]  /*2cbd0*/  SHF.L.U32 R3, R10, 0x1f, RZ ;  /* 0x0000001f0a037819 */ /* 0x000fe200000006ff */
[----:B------:R-:W-:Y:S03]  /*2cbe0*/  BSSY B2, `(.L_x_1967) ;  /* 0x0000003000027945 */ /* 0x000fe60003800000 */
[----:B------:R-:W3:Y:S02]  /*2cbf0*/  SYNCS.PHASECHK.TRANS64.TRYWAIT P0, [R2+URZ+0x30840], R3 ;  /* 0x03084003020075a7 */ /* 0x000ee4000800017f */
[----:B---3--:R-:W-:Y:S05]  /*2cc00*/  @!P0 BRA `(.L_x_1968) ;  /* 0x0000004c00588947 */ /* 0x008fea0003800000 */
.L_x_2113:
[----:B------:R-:W-:Y:S05]  /*2cc10*/  BSYNC B2 ;  /* 0x0000000000027941 */ /* 0x000fea0003800000 */
.L_x_1967:
[----:B0-2---:R-:W0:Y:S01]  /*2cc20*/  S2R R8, SR_TID.X ;  /* 0x0000000000087919 */ /* 0x005e220000002100 */
[----:B------:R-:W-:Y:S01]  /*2cc30*/  BSSY B2, `(.L_x_1969) ;  /* 0x000000b000027945 */ /* 0x000fe20003800000 */
[----:B0-----:R-:W-:-:S04]  /*2cc40*/  LOP3.LUT R8, R8, 0x7f, RZ, 0xc0, !PT ;  /* 0x0000007f08087812 */ /* 0x001fc800078ec0ff */
[----:B------:R-:W-:-:S13]  /*2cc50*/  ISETP.NE.AND P1, PT, R8, RZ, PT ;  /* 0x000000ff0800720c */ /* 0x000fda0003f25270 */
[----:B------:R-:W-:Y:S05]  /*2cc60*/  @P1 BRA `(.L_x_1970) ;  /* 0x00000000001c1947 */ /* 0x000fea0003800000 */
[----:B------:R-:W0:Y:S01]  /*2cc70*/  S2R R8, SR_TID.X ;  /* 0x0000000000087919 */ /* 0x000e220000002100 */
[----:B---3--:R-:W-:-:S04]  /*2cc80*/  IMAD.MOV.U32 R3, RZ, RZ, 0x8000 ;  /* 0x00008000ff037424 */ /* 0x008fc800078e00ff */
[----:B------:R2:W-:Y:S01]  /*2cc90*/  SYNCS.ARRIVE.TRANS64 RZ, [R2+URZ+0x30830], R3 ;  /* 0x0308300302ff79a7 */ /* 0x0005e2000800003f */
[----:B0-----:R-:W-:-:S04]  /*2cca0*/  LOP3.LUT R8, R8, 0x1f, RZ, 0xc0, !PT ;  /* 0x0000001f08087812 */ /* 0x001fc800078ec0ff */
[----:B------:R-:W-:-:S13]  /*2ccb0*/  ISETP.NE.AND P0, PT, R8, RZ, PT ;  /* 0x000000ff0800720c */ /* 0x000fda0003f05270 */
[----:B--2---:R-:W-:Y:S05]  /*2ccc0*/  @!P0 BRA `(.L_x_1970) ;  /* 0x0000000000048947 */ /* 0x004fea0003800000 */
[----:B------:R-:W-:Y:S01]  /*2ccd0*/  BPT.TRAP 0x1 ;  /* 0x000000040000795c */ /* 0x000fe20000300000 */
.L_x_1970:
[----:B------:R-:W-:Y:S05]  /*2cce0*/  BSYNC B2 ;  /* 0x0000000000027941 */ /* 0x000fea0003800000 */
.L_x_1969:
[----:B---3--:R-:W2:Y:S01]  /*2ccf0*/  LDL R2, [R1+0x14] ;  /* 0x0000140001027983 */ /* 0x008ea20000100800 */
        /* <DEDUP_REMOVED lines=8> */
[----:B-1----:R-:W-:Y:S01]  /*2cd80*/  VIADD R10, R8, 0x20400 ;  /* 0x00020400080a7836 */ /* 0x002fe20000000000 */
[----:B------:R-:W-:Y:S01]  /*2cd90*/  UMOV UR6, 0x0 ;  /* 0x0000000000067882 */ /* 0x000fe20000000000 */
[----:B------:R-:W-:Y:S01]  /*2cda0*/  UMOV UR7, 0x14f00000 ;  /* 0x14f0000000077882 */ /* 0x000fe20000000000 */
[----:B--2---:R-:W-:-:S09]  /*2cdb0*/  IMAD R2, R7, 0x40, R2 ;  /* 0x0000004007027824 */ /* 0x004fd200078e0202 */
.L_x_1971:
        /* <DEDUP_REMOVED lines=16> */
.L_x_1972:
        /* <DEDUP_REMOVED lines=16> */
.L_x_1973:
        /* <DEDUP_REMOVED lines=16> */
.L_x_1974:
        /* <DEDUP_REMOVED lines=15> */
.L_x_2114:
[----:B------:R-:W-:Y:S05]  /*2d1b0*/  BSYNC B2 ;  /* 0x0000000000027941 */ /* 0x000fea0003800000 */
.L_x_1975:
        /* <DEDUP_REMOVED lines=11> */
.L_x_1978:
[----:B------:R-:W-:Y:S05]  /*2d270*/  BSYNC B2 ;  /* 0x0000000000027941 */ /* 0x000fea0003800000 */
.L_x_1977:
        /* <DEDUP_REMOVED lines=12> */
.L_x_1979:
        /* <DEDUP_REMOVED lines=15> */
.L_x_1980:
        /* <DEDUP_REMOVED lines=15> */
.L_x_1981:
        /* <DEDUP_REMOVED lines=15> */
.L_x_1982:
        /* <DEDUP_REMOVED lines=12> */
.L_x_1965:
[----:B------:R-:W-:Y:S05]  /*2d6d0*/  BSYNC B1 ;  /* 0x0000000000017941 */ /* 0x000fea0003800000 */
.L_x_1964:
[----:B------:R-:W3:Y:S01]  /*2d6e0*/  LDL R2, [R1+0x2c] ;  /* 0x00002c0001027983 */ /* 0x000ee20000100800 */
[----:B------:R-:W-:Y:S01]  /*2d6f0*/  VIADD R0, R0, 0xfffffffe ;  /* 0xfffffffe00007836 */ /* 0x000fe20000000000 */
[----:B---3--:R-:W-:-:S13]  /*2d700*/  ISETP.GT.AND P0, PT, R6, R2, PT ;  /* 0x000000020600720c */ /* 0x008fda0003f04270 */
[----:B------:R-:W-:Y:S05]  /*2d710*/  @P0 BRA `(.L_x_1983) ;  /* 0xffffffe400400947 */ /* 0x000fea000383ffff */
.L_x_1923:
[----:B------:R-:W-:Y:S05]  /*2d720*/  BSYNC B0 ;  /* 0x0000000000007941 */ /* 0x000fea0003800000 */
.L_x_1922:
        /* <DEDUP_REMOVED lines=19> */
.L_x_1985:
[----:B------:R-:W-:Y:S05]  /*2d860*/  BSYNC B0 ;  /* 0x0000000000007941 */ /* 0x000fea0003800000 */
.L_x_1984:
        /* <DEDUP_REMOVED lines=11> */
.L_x_2115:
[----:B------:R-:W-:Y:S05]  /*2d920*/  BSYNC B1 ;  /* 0x0000000000017941 */ /* 0x000fea0003800000 */
.L_x_1988:
        /* <DEDUP_REMOVED lines=9> */
.L_x_1991:
[----:B------:R-:W-:Y:S05]  /*2d9c0*/  BSYNC B1 ;  /* 0x0000000000017941 */ /* 0x000fea0003800000 */
.L_x_1990:
        /* <DEDUP_REMOVED lines=12> */
.L_x_1992:
        /* <DEDUP_REMOVED lines=15> */
.L_x_1993:
        /* <DEDUP_REMOVED lines=15> */
.L_x_1994:
        /* <DEDUP_REMOVED lines=15> */
.L_x_1995:
        /* <DEDUP_REMOVED lines=10> */
.L_x_1987:
[----:B------:R-:W-:Y:S05]  /*2de00*/  BSYNC B0 ;  /* 0x0000000000007941 */ /* 0x000fea0003800000 */
.L_x_1986:
[----:B------:R-:W2:Y:S01]  /*2de10*/  LDL.LU R4, [R1+0x10] ;  /* 0x0000100001047983 */ /* 0x000ea20000300800 */
[----:B------:R-:W-:-:S05]  /*2de20*/  VIADD R19, R19, 0x1 ;  /* 0x0000000113137836 */ /* 0x000fca0000000000 */
[----:B------:R-:W-:-:S04]  /*2de30*/  ISETP.NE.AND P0, PT, R19, 0x2, PT ;  /* 0x000000021300780c */ /* 0x000fc80003f05270 */
[----:B------:R-:W-:Y:S02]  /*2de40*/  SEL R0, RZ, 0x1, P0 ;  /* 0x00000001ff007807 */ /* 0x000fe40000000000 */
[----:B------:R-:W-:Y:S02]  /*2de50*/  SEL R19, R19, RZ, P0 ;  /* 0x000000ff13137207 */ /* 0x000fe40000000000 */
[----:B--2---:R-:W-:-:S05]  /*2de60*/  LOP3.LUT R4, R4, R0, RZ, 0x3c, !PT ;  /* 0x0000000004047212 */ /* 0x004fca00078e3cff */
[----:B------:R2:W-:Y:S02]  /*2de70*/  STL [R1+0x10], R4 ;  /* 0x0000100401007387 */ /* 0x0005e40000100800 */
.L_x_1902:
[----:B------:R-:W-:Y:S05]  /*2de80*/  BSYNC B7 ;  /* 0x0000000000077941 */ /* 0x000fea0003800000 */
.L_x_1900:
        /* <DEDUP_REMOVED lines=9> */
[----:B-12---:R-:W1:Y:S04]  /*2df20*/  LDS.128 R4, [R18+0x308d0] ;  /* 0x0308d00012047984 */ /* 0x006e680000000c00 */
[----:B-1----:R1:W-:Y:S04]  /*2df30*/  STL.64 [R1], R4 ;  /* 0x0000000401007387 */ /* 0x0023e80000100a00 */
[----:B------:R1:W-:Y:S01]  /*2df40*/  STL.64 [R1+0x8], R6 ;  /* 0x0000080601007387 */ /* 0x0003e20000100a00 */
[----:B------:R-:W-:Y:S06]  /*2df50*/  BAR.ARV 0x4, 0x180 ;  /* 0x0106000000007b1d */ /* 0x000fec0000002000 */
[----:B------:R-:W-:Y:S05]  /*2df60*/  BRA `(.L_x_1997) ;  /* 0x0000001000407947 */ /* 0x000fea0003800000 */
.L_x_1996:
[----:B------:R-:W3:Y:S01]  /*2df70*/  S2R R16, SR_TID.X ;  /* 0x0000000000107919 */ /* 0x000ee20000002100 */
[----:B------:R-:W-:Y:S01]  /*2df80*/  UMOV UR4, 0xffffffff ;  /* 0xffffffff00047882 */ /* 0x000fe20000000000 */
[----:B---3--:R-:W-:-:S04]  /*2df90*/  LOP3.LUT R16, R16, 0x1f, RZ, 0xc0, !PT ;  /* 0x0000001f10107812 */ /* 0x008fc800078ec0ff */
[----:B------:R-:W-:Y:S01]  /*2dfa0*/  ISETP.NE.AND P0, PT, R16, 0x1f, PT ;  /* 0x0000001f1000780c */ /* 0x000fe20003f05270 */
[----:B------:R-:W-:-:S12]  /*2dfb0*/  BRA.DIV UR4, `(.L_x_1998) ;  /* 0x0000003a04a87947 */ /* 0x000fd8000b800000 */
[----:B------:R-:W1:Y:S01]  /*2dfc0*/  LDL.LU R2, [R1] ;  /* 0x0000000001027983 */ /* 0x000e620000300800 */
[----:B------:R-:W-:-:S03]  /*2dfd0*/  ULDC UR4, c[0x0][0xc3c] ;  /* 0x00030f0000047ab9 */ /* 0x000fc60000000800 */
[----:B------:R-:W3:Y:S01]  /*2dfe0*/  LDL R3, [R1+0xc] ;  /* 0x00000c0001037983 */ /* 0x000ee20000100800 */
[----:B------:R-:W-:Y:S01]  /*2dff0*/  ULDC.64 UR6, c[0x0][0x208] ;  /* 0x0000820000067ab9 */ /* 0x000fe20000000a00 */
[----:B-1----:R-:W-:Y:S02]  /*2e000*/  IMAD.MOV.U32 R10, RZ, RZ, R2 ;  /* 0x000000ffff0a7224 */ /* 0x002fe400078e0002 */
[----:B---3--:R-:W-:-:S05]  /*2e010*/  IMAD.IADD R0, R3, 0x1, R16 ;  /* 0x0000000103007824 */ /* 0x008fca00078e0210 */
[----:B------:R-:W-:-:S13]  /*2e020*/  ISETP.GE.OR P1, PT, R0, UR4, !P0 ;  /* 0x0000000400007c0c */ /* 0x000fda000c726670 */
[----:B------:R-:W1:Y:S08]  /*2e030*/  @!P1 LDC.64 R2, c[0x0][0xc80] ;  /* 0x00032000ff029b82 */ /* 0x000e700000000a00 */
[----:B------:R-:W3:Y:S01]  /*2e040*/  @!P1 LDC.64 R6, c[0x0][0xc78] ;  /* 0x00031e00ff069b82 */ /* 0x000ee20000000a00 */
[----:B-1----:R-:W-:-:S05]  /*2e050*/  @!P1 IMAD.WIDE R2, R0, 0x4, R2 ;  /* 0x0000000400029825 */ /* 0x002fca00078e0202 */
[----:B0-----:R3:W4:Y:S02]  /*2e060*/  @!P1 LDG.E R8, desc[UR6][R2.64] ;  /* 0x0000000602089981 */ /* 0x001724000c1e1900 */
[----:B---3--:R-:W-:-:S06]  /*2e070*/  @!P1 IMAD.WIDE R2, R0, 0x4, R6 ;  /* 0x0000000400029825 */ /* 0x008fcc00078e0206 */
[----:B------:R-:W3:Y:S01]  /*2e080*/  @!P1 LDG.E R2, desc[UR6][R2.64] ;  /* 0x0000000602029981 */ /* 0x000ee2000c1e1900 */
        /* <DEDUP_REMOVED lines=8> */
[----:B----4-:R-:W-:-:S02]  /*2e110*/  @!P1 IMAD.MOV.U32 R4, RZ, RZ, R8 ;  /* 0x000000ffff049224 */ /* 0x010fc400078e0008 */
[----:B------:R-:W-:Y:S02]  /*2e120*/  IMAD.MOV.U32 R8, RZ, RZ, RZ ;  /* 0x000000ffff087224 */ /* 0x000fe400078e00ff */
        /* <DEDUP_REMOVED lines=19> */
.L_x_2125:
[----:B------:R-:W-:Y:S02]  /*2e260*/  ULDC UR4, c[0x0][0xc38] ;  /* 0x00030e0000047ab9 */ /* 0x000fe40000000800 */
[----:B------:R-:W-:-:S04]  /*2e270*/  IMAD.U32 R2, RZ, RZ, UR4 ;  /* 0x00000004ff027e24 */ /* 0x000fc8000f8e00ff */
[----:B-1----:R-:W-:-:S04]  /*2e280*/  IMAD R9, R9, R2, RZ ;  /* 0x0000000209097224 */ /* 0x002fc800078e02ff */
[----:B------:R-:W-:-:S05]  /*2e290*/  IMAD.IADD R0, R0, 0x1, R9 ;  /* 0x0000000100007824 */ /* 0x000fca00078e0209 */
[----:B------:R-:W-:-:S13]  /*2e2a0*/  ISETP.GT.AND P6, PT, R0, R5, PT ;  /* 0x000000050000720c */ /* 0x000fda0003fc4270 */
[----:B------:R-:W-:Y:S05]  /*2e2b0*/  @P6 BRA `(.L_x_1999) ;  /* 0x0000000000b06947 */ /* 0x000fea0003800000 */
.L_x_2002:
        /* <DEDUP_REMOVED lines=38> */
.L_x_2133:
[----:B------:R-:W-:Y:S02]  /*2e520*/  ULDC UR4, c[0x0][0xc38] ;  /* 0x00030e0000047ab9 */ /* 0x000fe40000000800 */
[----:B------:R-:W-:-:S04]  /*2e530*/  IMAD.U32 R2, RZ, RZ, UR4 ;  /* 0x00000004ff027e24 */ /* 0x000fc8000f8e00ff */
[----:B-1----:R-:W-:-:S04]  /*2e540*/  IMAD R9, R9, R2, RZ ;  /* 0x0000000209097224 */ /* 0x002fc800078e02ff */
[----:B------:R-:W-:-:S05]  /*2e550*/  IMAD.IADD R0, R9, 0x1, R0 ;  /* 0x0000000109007824 */ /* 0x000fca00078e0200 */
[----:B------:R-:W-:-:S13]  /*2e560*/  ISETP.GT.AND P6, PT, R0, R5, PT ;  /* 0x000000050000720c */ /* 0x000fda0003fc4270 */
[----:B------:R-:W-:Y:S05]  /*2e570*/  @!P6 BRA `(.L_x_2002) ;  /* 0xfffffffc0050e947 */ /* 0x000fea000383ffff */
.L_x_1999:
        /* <DEDUP_REMOVED lines=8> */
[----:B-1----:R1:W3:Y:S04]  /*2e600*/  SHFL.IDX PT, R4, R4, R3, 0x1f ;  /* 0x00001f0304047589 */ /* 0x0022e800000e0000 */
[----:B------:R1:W4:Y:S01]  /*2e610*/  SHFL.IDX PT, R6, R6, R3, 0x1f ;  /* 0x00001f0306067589 */ /* 0x00032200000e0000 */
[----:B--2---:R-:W-:-:S05]  /*2e620*/  IMAD.IADD R10, R3, 0x1, R10 ;  /* 0x00000001030a7824 */ /* 0x004fca00078e020a */
[----:B---34-:R1:W-:Y:S02]  /*2e630*/  STL [R1+0xc], R10 ;  /* 0x00000c0a01007387 */ /* 0x0183e40000100800 */
.L_x_2138:
[----:B------:R-:W-:-:S13]  /*2e640*/  ISETP.NE.AND P0, PT, R0, RZ, PT ;  /* 0x000000ff0000720c */ /* 0x000fda0003f05270 */
[----:B------:R-:W-:Y:S05]  /*2e650*/  @!P0 BRA `(.L_x_2004) ;  /* 0x0000000000148947 */ /* 0x000fea0003800000 */
[----:B------:R-:W-:Y:S01]  /*2e660*/  UMOV UR4, 0xffffffff ;  /* 0xffffffff00047882 */ /* 0x000fe20000000000 */
[----:B-1----:R-:W-:Y:S02]  /*2e670*/  VIADD R3, R3, 0xffffffff ;  /* 0xffffffff03037836 */ /* 0x002fe40000000000 */
[----:B------:R-:W-:Y:S05]  /*2e680*/  BRA.DIV UR4, `(.L_x_2005) ;  /* 0x0000003e04987947 */ /* 0x000fea000b800000 */
[----:B------:R1:W3:Y:S02]  /*2e690*/  SHFL.IDX PT, R3, R7, R3, 0x1f ;  /* 0x00001f0307037589 */ /* 0x0002e400000e0000 */
.L_x_2141:
[----:B---3--:R-:W-:-:S07]  /*2e6a0*/  IMAD.MOV.U32 R8, RZ, RZ, R3 ;  /* 0x000000ffff087224 */ /* 0x008fce00078e0003 */
.L_x_2004:
[----:B------:R-:W-:Y:S01]  /*2e6b0*/  ISETP.NE.AND P0, PT, R6, 0x1, PT ;  /* 0x000000010600780c */ /* 0x000fe20003f05270 */
[----:B------:R-:W-:-:S05]  /*2e6c0*/  IMAD R0, R8, R2, R9 ;  /* 0x0000000208007224 */ /* 0x000fca00078e0209 */
[----:B------:R3:W-:Y:S02]  /*2e6d0*/  STL [R1], R0 ;  /* 0x0000000001007387 */ /* 0x0007e40000100800 */
[----:B---3--:R-:W-:-:S05]  /*2e6e0*/  IMAD.IADD R0, R5, 0x1, -R0 ;  /* 0x0000000105007824 */ /* 0x008fca00078e0a00 */
[----:B------:R-:W-:Y:S05]  /*2e6f0*/  @!P0 BRA `(.L_x_2006) ;  /* 0x0000000000e48947 */ /* 0x000fea0003800000 */
[----:B------:R-:W-:-:S04]  /*2e700*/  IABS R5, R4 ;  /* 0x0000000400057213 */ /* 0x000fc80000000000 */
[----:B------:R-:W3:Y:S08]  /*2e710*/  I2F.RP R2, R5 ;  /* 0x0000000500027306 */ /* 0x000ef00000209400 */
[----:B---3--:R-:W3:Y:S02]  /*2e720*/  MUFU.RCP R2, R2 ;  /* 0x0000000200027308 */ /* 0x008ee40000001000 */
[----:B---3--:R-:W-:-:S06]  /*2e730*/  VIADD R2, R2, 0xffffffe ;  /* 0x0ffffffe02027836 */ /* 0x008fcc0000000000 */
[----:B-1----:R-:W1:Y:S02]  /*2e740*/  F2I.FTZ.U32.TRUNC.NTZ R3, R2 ;  /* 0x0000000200037305 */ /* 0x002e64000021f000 */
[----:B-1----:R-:W-:-:S04]  /*2e750*/  IMAD.MOV R2, RZ, RZ, -R3 ;  /* 0x000000ffff027224 */ /* 0x002fc800078e0a03 */
        /* <DEDUP_REMOVED lines=14> */
[----:B------:R-:W1:Y:S07]  /*2e840*/  I2F.RP R2, R5 ;  /* 0x0000000500027306 */ /* 0x000e6e0000209400 */
[----:B------:R-:W-:Y:S01]  /*2e850*/  @P0 VIADD R8, R8, 0x1 ;  /* 0x0000000108080836 */ /* 0x000fe20000000000 */
[----:B-1----:R-:W1:Y:S02]  /*2e860*/  MUFU.RCP R2, R2 ;  /* 0x0000000200027308 */ /* 0x002e640000001000 */
[----:B-1----:R-:W-:-:S06]  /*2e870*/  VIADD R2, R2, 0xffffffe ;  /* 0x0ffffffe02027836 */ /* 0x002fcc0000000000 */
[----:B------:R-:W1:Y:S02]  /*2e880*/  F2I.FTZ.U32.TRUNC.NTZ R3, R2 ;  /* 0x0000000200037305 */ /* 0x000e64000021f000 */
[----:B-1----:R-:W-:-:S04]  /*2e890*/  IMAD.MOV R2, RZ, RZ, -R3 ;  /* 0x000000ffff027224 */ /* 0x002fc800078e0a03 */
[----:B0-----:R-:W-:Y:S02]  /*2e8a0*/  IMAD R7, R2, R5, RZ ;  /* 0x0000000502077224 */ /* 0x001fe400078e02ff */
        /* <DEDUP_REMOVED lines=24> */
[----:B------:R-:W-:-:S04]  /*2ea30*/  IMAD.MOV R2, RZ, RZ, -R7 ;  /* 0x000000ffff027224 */ /* 0x000fc800078e0a07 */
[C---:B------:R-:W-:Y:S02]  /*2ea40*/  IMAD R2, R6.reuse, R2, R3 ;  /* 0x0000000206027224 */ /* 0x040fe400078e0203 */
[----:B------:R-:W-:-:S04]  /*2ea50*/  IMAD R6, R6, 0x1000000, R7 ;  /* 0x0100000006067824 */ /* 0x000fc800078e0207 */
[----:B------:R-:W-:-:S05]  /*2ea60*/  IMAD R2, R2, 0x10000, R6 ;  /* 0x0001000002027824 */ /* 0x000fca00078e0206 */
[----:B------:R1:W-:Y:S01]  /*2ea70*/  STL [R1+0x8], R2 ;  /* 0x0000080201007387 */ /* 0x0003e20000100800 */
[----:B------:R-:W-:Y:S05]  /*2ea80*/  BRA `(.L_x_2007) ;  /* 0x0000000400007947 */ /* 0x000fea0003800000 */
.L_x_2006:
[----:B-1----:R-:W3:Y:S01]  /*2ea90*/  LDL R3, [R1+0xc] ;  /* 0x00000c0001037983 */ /* 0x002ee20000100800 */
[----:B0-----:R-:W3:Y:S01]  /*2eaa0*/  LDC.64 R6, c[0x0][0xc90] ;  /* 0x00032400ff067b82 */ /* 0x001ee20000000a00 */
[----:B------:R-:W-:Y:S01]  /*2eab0*/  ULDC.64 UR4, c[0x0][0x208] ;  /* 0x0000820000047ab9 */ /* 0x000fe20000000a00 */
[----:B---3--:R-:W-:-:S05]  /*2eac0*/  IMAD.WIDE R6, R3, 0x4, R6 ;  /* 0x0000000403067825 */ /* 0x008fca00078e0206 */
[----:B------:R-:W3:Y:S02]  /*2ead0*/  LDG.E R3, desc[UR4][R6.64] ;  /* 0x0000000406037981 */ /* 0x000ee4000c1e1900 */
[----:B---3--:R-:W-:-:S05]  /*2eae0*/  IMAD R5, R4, R3, RZ ;  /* 0x0000000304057224 */ /* 0x008fca00078e02ff */
        /* <DEDUP_REMOVED lines=33> */
[----:B------:R0:W1:Y:S02]  /*2ed00*/  F2I.FTZ.U32.TRUNC.NTZ R3, R2 ;  /* 0x0000000200037305 */ /* 0x000064000021f000 */
[----:B0-----:R-:W-:Y:S02]  /*2ed10*/  IMAD.MOV.U32 R2, RZ, RZ, RZ ;  /* 0x000000ffff027224 */ /* 0x001fe400078e00ff */
[----:B-1----:R-:W-:-:S04]  /*2ed20*/  IMAD.MOV R0, RZ, RZ, -R3 ;  /* 0x000000ffff007224 */ /* 0x002fc800078e0a03 */
[----:B------:R-:W-:-:S04]  /*2ed30*/  IMAD R0, R0, R9, RZ ;  /* 0x0000000900007224 */ /* 0x000fc800078e02ff */
        /* <DEDUP_REMOVED lines=14> */
[----:B------:R-:W-:-:S04]  /*2ee20*/  @P0 VIADD R2, R2, 0x1 ;  /* 0x0000000102020836 */ /* 0x000fc80000000000 */
[----:B------:R-:W-:-:S04]  /*2ee30*/  IMAD.MOV.U32 R0, RZ, RZ, R2 ;  /* 0x000000ffff007224 */ /* 0x000fc800078e0002 */
[----:B------:R-:W-:Y:S01]  /*2ee40*/  @!P2 IMAD.MOV R0, RZ, RZ, -R0 ;  /* 0x000000ffff00a224 */ /* 0x000fe200078e0a00 */
[----:B------:R-:W-:Y:S01]  /*2ee50*/  @!P1 LOP3.LUT R0, RZ, R8, RZ, 0x33, !PT ;  /* 0x00000008ff009212 */ /* 0x000fe200078e33ff */
[----:B------:R-:W-:-:S04]  /*2ee60*/  IMAD.MOV R8, RZ, RZ, -R8 ;  /* 0x000000ffff087224 */ /* 0x000fc800078e0a08 */
[----:B------:R-:W-:-:S05]  /*2ee70*/  IMAD R2, R0, R8, R6 ;  /* 0x0000000800027224 */ /* 0x000fca00078e0206 */
[----:B------:R0:W-:Y:S02]  /*2ee80*/  STL [R1+0x8], R2 ;  /* 0x0000080201007387 */ /* 0x0001e40000100800 */
.L_x_2007:
[----:B------:R-:W-:-:S05]  /*2ee90*/  LOP3.LUT R0, RZ, R0, RZ, 0x33, !PT ;  /* 0x00000000ff007212 */ /* 0x000fca00078e33ff */
[----:B------:R-:W-:-:S05]  /*2eea0*/  IMAD.IADD R0, R4, 0x1, R0 ;  /* 0x0000000104007824 */ /* 0x000fca00078e0200 */
[----:B------:R3:W-:Y:S01]  /*2eeb0*/  STL [R1+0x4], R0 ;  /* 0x0000040001007387 */ /* 0x0007e20000100800 */
[----:B------:R-:W-:Y:S05]  /*2eec0*/  BRA `(.L_x_2008) ;  /* 0x0000000000287947 */ /* 0x000fea0003800000 */
.L_x_2000:
        /* <DEDUP_REMOVED lines=10> */
.L_x_2008:
[----:B01--4-:R-:W4:Y:S04]  /*2ef70*/  LDL R2, [R1+0xc] ;  /* 0x00000c0001027983 */ /* 0x013f280000100800 */
[----:B------:R-:W5:Y:S04]  /*2ef80*/  LDL R3, [R1+0x8] ;  /* 0x0000080001037983 */ /* 0x000f680000100800 */
[----:B------:R-:W2:Y:S04]  /*2ef90*/  LDL R5, [R1+0x4] ;  /* 0x0000040001057983 */ /* 0x000ea80000100800 */
[----:B------:R-:W2:Y:S01]  /*2efa0*/  LDL R4, [R1] ;  /* 0x0000000001047983 */ /* 0x000ea20000100800 */
[----:B---3--:R-:W0:Y:S01]  /*2efb0*/  S2R R0, SR_TID.X ;  /* 0x0000000000007919 */ /* 0x008e220000002100 */
[----:B------:R-:W-:Y:S05]  /*2efc0*/  WARPSYNC.ALL ;  /* 0x0000000000007948 */ /* 0x000fea0003800000 */
[----:B0-----:R-:W-:Y:S01]  /*2efd0*/  LOP3.LUT R0, R0, 0x1f, RZ, 0xc0, !PT ;  /* 0x0000001f00007812 */ /* 0x001fe200078ec0ff */
[----:B------:R-:W-:Y:S03]  /*2efe0*/  BAR.SYNC.DEFER_BLOCKING 0x4, 0x180 ;  /* 0x0106000000007b1d */ /* 0x000fe60000010000 */
[----:B------:R-:W-:-:S13]  /*2eff0*/  ISETP.NE.AND P0, PT, R0, RZ, PT ;  /* 0x000000ff0000720c */ /* 0x000fda0003f05270 */
[----:B------:R-:W0:Y:S01]  /*2f000*/  @!P0 S2R R0, SR_CgaCtaId ;  /* 0x0000000000008919 */ /* 0x000e220000008800 */
[----:B----4-:R-:W-:Y:S01]  /*2f010*/  IMAD.MOV.U32 R7, RZ, RZ, R2 ;  /* 0x000000ffff077224 */ /* 0x010fe200078e0002 */
[----:B------:R-:W-:Y:S01]  /*2f020*/  @!P0 MOV R2, 0x400 ;  /* 0x0000040000028802 */ /* 0x000fe20000000f00 */
[----:B-----5:R-:W-:-:S03]  /*2f030*/  IMAD.MOV.U32 R6, RZ, RZ, R3 ;  /* 0x000000ffff067224 */ /* 0x020fc600078e0003 */
[----:B0-----:R-:W-:-:S05]  /*2f040*/  @!P0 LEA R18, R0, R2, 0x18 ;  /* 0x0000000200128211 */ /* 0x001fca00078ec0ff */
[----:B--2---:R2:W-:Y:S01]  /*2f050*/  @!P0 STS.128 [R18+0x308d0], R4 ;  /* 0x0308d00412008388 */ /* 0x0045e20000000c00 */
[----:B------:R-:W-:Y:S06]  /*2f060*/  BAR.ARV 0x5, 0x180 ;  /* 0x0146000000007b1d */ /* 0x000fec0000002000 */
.L_x_1997:
[----:B------:R-:W3:Y:S01]  /*2f070*/  LDL R0, [R1+0xc] ;  /* 0x00000c0001007983 */ /* 0x000ee20000100800 */
[----:B------:R-:W-:Y:S02]  /*2f080*/  ULDC UR4, c[0x0][0xc3c] ;  /* 0x00030f0000047ab9 */ /* 0x000fe40000000800 */
[----:B---3--:R-:W-:-:S13]  /*2f090*/  ISETP.GE.AND P0, PT, R0, UR4, PT ;  /* 0x0000000400007c0c */ /* 0x008fda000bf06270 */
[----:B------:R-:W-:Y:S05]  /*2f0a0*/  @!P0 BRA `(.L_x_2009) ;  /* 0xffffff7000e88947 */ /* 0x000fea000383ffff */
[----:B------:R-:W-:Y:S05]  /*2f0b0*/  BSYNC B8 ;  /* 0x0000000000087941 */ /* 0x000fea0003800000 */
.L_x_1832:
[----:B--2---:R-:W2:Y:S01]  /*2f0c0*/  LDL.LU R0, [R1+0x58] ;  /* 0x0000580001007983 */ /* 0x004ea20000300800 */
[----:B------:R-:W-:Y:S01]  /*2f0d0*/  BSSY B0, `(.L_x_2010) ;  /* 0x000000b000007945 */ /* 0x000fe20003800000 */
[----:B-1----:R-:W1:Y:S01]  /*2f0e0*/  S2R R5, SR_CgaCtaId ;  /* 0x0000000000057919 */ /* 0x002e620000008800 */
[----:B--2---:R-:W-:-:S05]  /*2f0f0*/  VIADD R0, R0, 0x1 ;  /* 0x0000000100007836 */ /* 0x004fca0000000000 */
[----:B0-----:R-:W-:-:S04]  /*2f100*/  LEA.HI R2, R0, R0, RZ, 0x1 ;  /* 0x0000000000027211 */ /* 0x001fc800078f08ff */
[----:B------:R-:W-:-:S05]  /*2f110*/  LOP3.LUT R3, R2, 0xfffffffe, RZ, 0xc0, !PT ;  /* 0xfffffffe02037812 */ /* 0x000fca00078ec0ff */
[----:B------:R-:W-:Y:S01]  /*2f120*/  IMAD.IADD R3, R0, 0x1, -R3 ;  /* 0x0000000100037824 */ /* 0x000fe200078e0a03 */
[----:B------:R-:W-:-:S04]  /*2f130*/  MOV R0, 0x400 ;  /* 0x0000040000007802 */ /* 0x000fc80000000f00 */
[----:B-1----:R-:W-:Y:S02]  /*2f140*/  LEA R0, R5, R0, 0x18 ;  /* 0x0000000005007211 */ /* 0x002fe400078ec0ff */
[----:B------:R-:W-:-:S04]  /*2f150*/  SHF.L.U32 R3, R3, 0x1f, RZ ;  /* 0x0000001f03037819 */ /* 0x000fc800000006ff */
[----:B------:R-:W0:Y:S02]  /*2f160*/  SYNCS.PHASECHK.TRANS64.TRYWAIT P0, [R0+URZ+0x30820], R3 ;  /* 0x03082003000075a7 */ /* 0x000e24000800017f */
[----:B0-----:R-:W-:Y:S05]  /*2f170*/  @!P0 BRA `(.L_x_2011) ;  /* 0x0000003400088947 */ /* 0x001fea0003800000 */
.L_x_2142:
[----:B------:R-:W-:Y:S05]  /*2f180*/  BSYNC B0 ;  /* 0x0000000000007941 */ /* 0x000fea0003800000 */
.L_x_2010:
[----:B------:R-:W-:-:S03]  /*2f190*/  UMOV UR4, 0xffffffff ;  /* 0xffffffff00047882 */ /* 0x000fc60000000000 */
[----:B------:R-:W-:Y:S05]  /*2f1a0*/  BRA.DIV UR4, `(.L_x_2012) ;  /* 0x0000003604107947 */ /* 0x000fea000b800000 */
[----:B------:R-:W1:Y:S02]  /*2f1b0*/  S2R R2, SR_TID.X ;  /* 0x0000000000027919 */ /* 0x000e640000002100 */
[----:B-1----:R-:W-:-:S04]  /*2f1c0*/  SHF.R.U32.HI R2, RZ, 0x5, R2 ;  /* 0x00000005ff027819 */ /* 0x002fc80000011602 */
[----:B------:R-:W-:-:S05]  /*2f1d0*/  LOP3.LUT R2, R2, 0x3, RZ, 0xc0, !PT ;  /* 0x0000000302027812 */ /* 0x000fca00078ec0ff */
[----:B------:R1:W2:Y:S02]  /*2f1e0*/  SHFL.IDX PT, R14, R2, RZ, 0x1f ;  /* 0x00001fff020e7589 */ /* 0x0002a400000e0000 */
.L_x_2145:
[----:B--2---:R-:W-:-:S13]  /*2f1f0*/  ISETP.NE.AND P0, PT, R14, RZ, PT ;  /* 0x000000ff0e00720c */ /* 0x004fda0003f05270 */
[----:B------:R-:W-:Y:S05]  /*2f200*/  @P0 BRA `(.L_x_1526) ;  /* 0x0000000000940947 */ /* 0x000fea0003800000 */
[----:B------:R-:W-:-:S03]  /*2f210*/  UMOV UR4, 0xffffffff ;  /* 0xffffffff00047882 */ /* 0x000fc60000000000 */
[----:B------:R-:W-:Y:S05]  /*2f220*/  BRA.DIV UR4, `(.L_x_2013) ;  /* 0x0000003604247947 */ /* 0x000fea000b800000 */
[----:B------:R-:W-:-:S13]  /*2f230*/  ELECT P6, URZ, PT ;  /* 0x00000000003f782f */ /* 0x000fda00038c0000 */
.L_x_2148:
        /* <DEDUP_REMOVED lines=8> */
.L_x_2014:
        /* <DEDUP_REMOVED lines=13> */
.L_x_2149:
[----:B------:R-:W1:Y:S02]  /*2f390*/  SYNCS.PHASECHK.TRANS64.TRYWAIT P0, [R7+URZ], R2 ;  /* 0x00000002070075a7 */ /* 0x000e64000800017f */
[----:B-1----:R-:W-:Y:S05]  /*2f3a0*/  @!P0 BRA `(.L_x_2016) ;  /* 0x0000003000f88947 */ /* 0x002fea0003800000 */
.L_x_2150:
[----:B------:R-:W-:Y:S05]  /*2f3b0*/  @!P2 BRA `(.L_x_2017) ;  /* 0x000000000004a947 */ /* 0x000fea0003800000 */
[----:B------:R-:W-:Y:S01]  /*2f3c0*/  BPT.TRAP 0x1 ;  /* 0x000000040000795c */ /* 0x000fe20000300000 */
.L_x_2017:
[----:B------:R-:W-:-:S04]  /*2f3d0*/  VIADD R0, R0, 0x30860 ;  /* 0x0003086000007836 */ /* 0x000fc80000000000 */
[----:B------:R-:W-:-:S04]  /*2f3e0*/  IMAD R4, R19, 0x8, R0 ;  /* 0x0000000813047824 */ /* 0x000fc800078e0200 */
[----:B------:R-:W2:Y:S02]  /*2f3f0*/  SYNCS.PHASECHK.TRANS64.TRYWAIT P0, [R4+URZ], R5 ;  /* 0x00000005040075a7 */ /* 0x000ea4000800017f */
[----:B--2---:R-:W-:Y:S05]  /*2f400*/  @!P0 BRA `(.L_x_2018) ;  /* 0x0000003000f48947 */ /* 0x004fea0003800000 */
.L_x_2151:
[----:B------:R-:W-:-:S07]  /*2f410*/  IMAD R3, R3, 0x8, R0 ;  /* 0x0000000803037824 */ /* 0x000fce00078e0200 */
.L_x_2019:
[----:B---3--:R3:W4:Y:S02]  /*2f420*/  SYNCS.PHASECHK.TRANS64.TRYWAIT P0, [R3+URZ], R2 ;  /* 0x00000002030075a7 */ /* 0x008724000800017f */
[----:B----4-:R-:W-:Y:S05]  /*2f430*/  @!P0 NANOSLEEP.SYNCS 0x989680 ;  /* 0x009896800000895d */ /* 0x010fea0003900000 */
[----:B------:R-:W4:Y:S02]  /*2f440*/  @!P0 SYNCS.PHASECHK.TRANS64 P0, [R3+URZ], R2 ;  /* 0x00000002030085a7 */ /* 0x000f24000800007f */
[----:B----4-:R-:W-:Y:S05]  /*2f450*/  @!P0 BRA `(.L_x_2019) ;  /* 0xfffffffc00f08947 */ /* 0x010fea000383ffff */
.L_x_1526:
[----:B------:R-:W-:Y:S05]  /*2f460*/  BSYNC B9 ;  /* 0x0000000000097941 */ /* 0x000fea0003800000 */
.L_x_1523:
[----:B------:R-:W-:Y:S05]  /*2f470*/  EXIT ;  /* 0x000000000000794d */ /* 0x000fea0003800000 */
.L_x_1554:
[----:B0-----:R0:W1:Y:S02]  /*2f480*/  SYNCS.PHASECHK.TRANS64.TRYWAIT P5, [R99+URZ+0x30890], R109 ;  /* 0x0308906d630075a7 */ /* 0x00106400080a017f */
[----:B-1----:R-:W-:Y:S05]  /*2f490*/  @!P5 NANOSLEEP.SYNCS 0x989680 ;  /* 0x009896800000d95d */ /* 0x002fea0003900000 */
[----:B------:R-:W1:Y:S02]  /*2f4a0*/  @!P5 SYNCS.PHASECHK.TRANS64 P5, [R99+URZ+0x30890], R109 ;  /* 0x0308906d6300d5a7 */ /* 0x000e6400080a007f */
[----:B-1----:R-:W-:Y:S05]  /*2f4b0*/  @!P5 BRA `(.L_x_1554) ;  /* 0xfffffffc00f0d947 */ /* 0x002fea000383ffff */
[----:B------:R-:W-:Y:S05]  /*2f4c0*/  BRA `(.L_x_2020) ;  /* 0xfffffd4800a47947 */ /* 0x000fea000383ffff */
.L_x_1592:
[----:B-1----:R1:W2:Y:S02]  /*2f4d0*/  SYNCS.PHASECHK.TRANS64.TRYWAIT P5, [R99+URZ+0x30890], R109 ;  /* 0x0308906d630075a7 */ /* 0x0022a400080a017f */
[----:B--2---:R-:W-:Y:S05]  /*2f4e0*/  @!P5 NANOSLEEP.SYNCS 0x989680 ;  /* 0x009896800000d95d */ /* 0x004fea0003900000 */
[----:B------:R-:W2:Y:S02]  /*2f4f0*/  @!P5 SYNCS.PHASECHK.TRANS64 P5, [R99+URZ+0x30890], R109 ;  /* 0x0308906d6300d5a7 */ /* 0x000ea400080a007f */
[----:B--2---:R-:W-:Y:S05]  /*2f500*/  @!P5 BRA `(.L_x_1592) ;  /* 0xfffffffc00f0d947 */ /* 0x004fea000383ffff */
[----:B------:R-:W-:Y:S05]  /*2f510*/  BRA `(.L_x_2021) ;  /* 0xfffffd6c00c07947 */ /* 0x000fea000383ffff */
.L_x_1609:
[----:B0-----:R0:W1:Y:S02]  /*2f520*/  SYNCS.PHASECHK.TRANS64.TRYWAIT P3, [R99+URZ+0x30890], R109 ;  /* 0x0308906d630075a7 */ /* 0x001064000806017f */
[----:B-1----:R-:W-:Y:S05]  /*2f530*/  @!P3 NANOSLEEP.SYNCS 0x989680 ;  /* 0x009896800000b95d */ /* 0x002fea0003900000 */
[----:B------:R-:W1:Y:S02]  /*2f540*/  @!P3 SYNCS.PHASECHK.TRANS64 P3, [R99+URZ+0x30890], R109 ;  /* 0x0308906d6300b5a7 */ /* 0x000e64000806007f */
[----:B-1----:R-:W-:Y:S05]  /*2f550*/  @!P3 BRA `(.L_x_1609) ;  /* 0xfffffffc00f0b947 */ /* 0x002fea000383ffff */
[----:B------:R-:W-:Y:S05]  /*2f560*/  BRA `(.L_x_2022) ;  /* 0xfffffd9000c87947 */ /* 0x000fea000383ffff */
.L_x_1615:
[----:B-1----:R1:W2:Y:S02]  /*2f570*/  SYNCS.PHASECHK.TRANS64.TRYWAIT P2, [R99+URZ+0x308b0], R109 ;  /* 0x0308b06d630075a7 */ /* 0x0022a4000804017f */
[----:B--2---:R-:W-:Y:S05]  /*2f580*/  @!P2 NANOSLEEP.SYNCS 0x989680 ;  /* 0x009896800000a95d */ /* 0x004fea0003900000 */
[----:B------:R-:W2:Y:S02]  /*2f590*/  @!P2 SYNCS.PHASECHK.TRANS64 P2, [R99+URZ+0x308b0], R109 ;  /* 0x0308b06d6300a5a7 */ /* 0x000ea4000804007f */
[----:B--2---:R-:W-:Y:S05]  /*2f5a0*/  @!P2 BRA `(.L_x_1615) ;  /* 0xfffffffc00f0a947 */ /* 0x004fea000383ffff */
[----:B------:R-:W-:Y:S05]  /*2f5b0*/  BRA `(.L_x_2023) ;  /* 0xfffffd9400b07947 */ /* 0x000fea000383ffff */
.L_x_1645:
        /* <DEDUP_REMOVED lines=8> */
.L_x_2025:
[----:B------:R-:W-:Y:S05]  /*2f640*/  BSYNC B1 ;  /* 0x0000000000017941 */ /* 0x000fea0003800000 */
.L_x_2024:
        /* <DEDUP_REMOVED lines=8> */
.L_x_2026:
[----:B------:R-:W-:Y:S02]  /*2f6d0*/  IMAD.MOV.U32 R13, RZ, RZ, R33 ;  /* 0x000000ffff0d7224 */ /* 0x000fe400078e0021 */
[----:B------:R-:W-:-:S07]  /*2f6e0*/  IMAD.MOV.U32 R8, RZ, RZ, R14 ;  /* 0x000000ffff087224 */ /* 0x000fce00078e000e */
[----:B------:R-:W-:Y:S05]  /*2f6f0*/  WARPSYNC.COLLECTIVE R15, `(.L_x_2027) ;  /* 0x000000000f087348 */ /* 0x000fea0003c00000 */
[----:B------:R0:W1:Y:S02]  /*2f700*/  SHFL.IDX P6, R14, R13, R12, R11 ;  /* 0x0000000c0d0e7389 */ /* 0x00006400000c000b */
[----:B01----:R-:W-:Y:S01]  /*2f710*/  ENDCOLLECTIVE ;  /* 0x000000000000791b */ /* 0x003fe20003800000 */
.L_x_2027:
[----:B------:R-:W-:Y:S02]  /*2f720*/  IMAD.MOV.U32 R13, RZ, RZ, R30 ;  /* 0x000000ffff0d7224 */ /* 0x000fe400078e001e */
[----:B------:R-:W-:-:S07]  /*2f730*/  IMAD.MOV.U32 R26, RZ, RZ, R14 ;  /* 0x000000ffff1a7224 */ /* 0x000fce00078e000e */
[----:B------:R-:W-:Y:S05]  /*2f740*/  WARPSYNC.COLLECTIVE R15, `(.L_x_2028) ;  /* 0x000000000f087348 */ /* 0x000fea0003c00000 */
[----:B------:R0:W1:Y:S02]  /*2f750*/  SHFL.IDX P6, R14, R13, R12, R11 ;  /* 0x0000000c0d0e7389 */ /* 0x00006400000c000b */
[----:B01----:R-:W-:Y:S01]  /*2f760*/  ENDCOLLECTIVE ;  /* 0x000000000000791b */ /* 0x003fe20003800000 */
.L_x_2028:
[----:B------:R-:W-:Y:S01]  /*2f770*/  IMAD.MOV.U32 R5, RZ, RZ, R14 ;  /* 0x000000ffff057224 */ /* 0x000fe200078e000e */
[----:B------:R-:W-:Y:S06]  /*2f780*/  BRA `(.L_x_2029) ;  /* 0xfffffdac005c7947 */ /* 0x000fec000383ffff */
.L_x_1648:
[----:B------:R-:W-:Y:S01]  /*2f790*/  BSSY B1, `(.L_x_2030) ;  /* 0x0000008000017945 */ /* 0x000fe20003800000 */
[----:B------:R-:W-:Y:S02]  /*2f7a0*/  IMAD.MOV.U32 R13, RZ, RZ, R32 ;  /* 0x000000ffff0d7224 */ /* 0x000fe400078e0020 */
[----:B------:R-:W-:Y:S02]  /*2f7b0*/  IMAD.MOV.U32 R12, RZ, RZ, 0x1 ;  /* 0x00000001ff0c7424 */ /* 0x000fe400078e00ff */
[----:B------:R-:W-:Y:S02]  /*2f7c0*/  IMAD.MOV.U32 R11, RZ, RZ, 0x181f ;  /* 0x0000181fff0b7424 */ /* 0x000fe400078e00ff */
[----:B------:R-:W-:-:S07]  /*2f7d0*/  IMAD.MOV.U32 R15, RZ, RZ, -0x1 ;  /* 0xffffffffff0f7424 */ /* 0x000fce00078e00ff */
[----:B0-23--:R-:W-:Y:S05]  /*2f7e0*/  WARPSYNC.COLLECTIVE R15, `(.L_x_2031) ;  /* 0x000000000f087348 */ /* 0x00dfea0003c00000 */
[----:B------:R1:W4:Y:S02]  /*2f7f0*/  SHFL.IDX P6, R14, R13, R12, R11 ;  /* 0x0000000c0d0e7389 */ /* 0x00032400000c000b */
[----:B01234-:R-:W-:Y:S01]  /*2f800*/  ENDCOLLECTIVE ;  /* 0x000000000000791b */ /* 0x01ffe20003800000 */
.L_x_2031:
[----:B------:R-:W-:Y:S05]  /*2f810*/  BSYNC B1 ;  /* 0x0000000000017941 */ /* 0x000fea0003800000 */
.L_x_2030:
[----:B------:R-:W-:Y:S02]  /*2f820*/  IMAD.MOV.U32 R13, RZ, RZ, R31 ;  /* 0x000000ffff0d7224 */ /* 0x000fe400078e001f */
[----:B------:R-:W-:Y:S02]  /*2f830*/  IMAD.MOV.U32 R12, RZ, RZ, 0x1 ;  /* 0x00000001ff0c7424 */ /* 0x000fe400078e00ff */
[----:B------:R-:W-:Y:S02]  /*2f840*/  IMAD.MOV.U32 R11, RZ, RZ, 0x181f ;  /* 0x0000181fff0b7424 */ /* 0x000fe400078e00ff */
[----:B------:R-:W-:Y:S02]  /*2f850*/  IMAD.MOV.U32 R15, RZ, RZ, -0x1 ;  /* 0xffffffffff0f7424 */ /* 0x000fe400078e00ff */
[----:B------:R-:W-:-:S07]  /*2f860*/  IMAD.MOV.U32 R9, RZ, RZ, R14 ;  /* 0x000000ffff097224 */ /* 0x000fce00078e000e */
[----:B------:R-:W-:Y:S05]  /*2f870*/  WARPSYNC.COLLECTIVE R15, `(.L_x_2032) ;  /* 0x000000000f087348 */ /* 0x000fea0003c00000 */
[----:B------:R0:W1:Y:S02]  /*2f880*/  SHFL.IDX P6, R14, R13, R12, R11 ;  /* 0x0000000c0d0e7389 */ /* 0x00006400000c000b */
[----:B01----:R-:W-:Y:S01]  /*2f890*/  ENDCOLLECTIVE ;  /* 0x000000000000791b */ /* 0x003fe20003800000 */
.L_x_2032:
[----:B------:R-:W-:Y:S02]  /*2f8a0*/  IMAD.MOV.U32 R13, RZ, RZ, R33 ;  /* 0x000000ffff0d7224 */ /* 0x000fe400078e0021 */
[----:B------:R-:W-:-:S07]  /*2f8b0*/  IMAD.MOV.U32 R8, RZ, RZ, R14 ;  /* 0x000000ffff087224 */ /* 0x000fce00078e000e */
[----:B------:R-:W-:Y:S05]  /*2f8c0*/  WARPSYNC.COLLECTIVE R15, `(.L_x_2033) ;  /* 0x000000000f087348 */ /* 0x000fea0003c00000 */
[----:B------:R0:W1:Y:S02]  /*2f8d0*/  SHFL.IDX P6, R14, R13, R12, R11 ;  /* 0x0000000c0d0e7389 */ /* 0x00006400000c000b */
[----:B01----:R-:W-:Y:S01]  /*2f8e0*/  ENDCOLLECTIVE ;  /* 0x000000000000791b */ /* 0x003fe20003800000 */
.L_x_2033:
[----:B------:R-:W-:Y:S02]  /*2f8f0*/  IMAD.MOV.U32 R13, RZ, RZ, R30 ;  /* 0x000000ffff0d7224 */ /* 0x000fe400078e001e */
[----:B------:R-:W-:-:S07]  /*2f900*/  IMAD.MOV.U32 R26, RZ, RZ, R14 ;  /* 0x000000ffff1a7224 */ /* 0x000fce00078e000e */
[----:B------:R-:W-:Y:S05]  /*2f910*/  WARPSYNC.COLLECTIVE R15, `(.L_x_2034) ;  /* 0x000000000f087348 */ /* 0x000fea0003c00000 */
[----:B------:R0:W1:Y:S02]  /*2f920*/  SHFL.IDX P6, R14, R13, R12, R11 ;  /* 0x0000000c0d0e7389 */ /* 0x00006400000c000b */
[----:B01----:R-:W-:Y:S01]  /*2f930*/  ENDCOLLECTIVE ;  /* 0x000000000000791b */ /* 0x003fe20003800000 */
.L_x_2034:
[----:B------:R-:W-:Y:S01]  /*2f940*/  IMAD.MOV.U32 R5, RZ, RZ, R14 ;  /* 0x000000ffff057224 */ /* 0x000fe200078e000e */
[----:B------:R-:W-:Y:S06]  /*2f950*/  BRA `(.L_x_2035) ;  /* 0xfffffdb000647947 */ /* 0x000fec000383ffff */
.L_x_1651:
[----:B------:R-:W-:Y:S01]  /*2f960*/  BSSY B1, `(.L_x_2036) ;  /* 0x0000008000017945 */ /* 0x000fe20003800000 */
[----:B------:R-:W-:Y:S02]  /*2f970*/  IMAD.MOV.U32 R13, RZ, RZ, R32 ;  /* 0x000000ffff0d7224 */ /* 0x000fe400078e0020 */
[----:B------:R-:W-:Y:S02]  /*2f980*/  IMAD.MOV.U32 R12, RZ, RZ, 0x2 ;  /* 0x00000002ff0c7424 */ /* 0x000fe400078e00ff */
[----:B------:R-:W-:Y:S02]  /*2f990*/  IMAD.MOV.U32 R11, RZ, RZ, 0x181f ;  /* 0x0000181fff0b7424 */ /* 0x000fe400078e00ff */
[----:B------:R-:W-:-:S07]  /*2f9a0*/  IMAD.MOV.U32 R15, RZ, RZ, -0x1 ;  /* 0xffffffffff0f7424 */ /* 0x000fce00078e00ff */
[----:B-1234-:R-:W-:Y:S05]  /*2f9b0*/  WARPSYNC.COLLECTIVE R15, `(.L_x_2037) ;  /* 0x000000000f087348 */ /* 0x01efea0003c00000 */
[----:B------:R0:W0:Y:S02]  /*2f9c0*/  SHFL.IDX P6, R14, R13, R12, R11 ;  /* 0x0000000c0d0e7389 */ /* 0x00002400000c000b */
[----:B01234-:R-:W-:Y:S01]  /*2f9d0*/  ENDCOLLECTIVE ;  /* 0x000000000000791b */ /* 0x01ffe20003800000 */
.L_x_2037:
[----:B------:R-:W-:Y:S05]  /*2f9e0*/  BSYNC B1 ;  /* 0x0000000000017941 */ /* 0x000fea0003800000 */
.L_x_2036:
        /* <DEDUP_REMOVED lines=8> */
.L_x_2038:
[----:B------:R-:W-:Y:S02]  /*2fa70*/  IMAD.MOV.U32 R13, RZ, RZ, R33 ;  /* 0x000000ffff0d7224 */ /* 0x000fe400078e0021 */
[----:B------:R-:W-:-:S07]  /*2fa80*/  IMAD.MOV.U32 R8, RZ, RZ, R14 ;  /* 0x000000ffff087224 */ /* 0x000fce00078e000e */
[----:B------:R-:W-:Y:S05]  /*2fa90*/  WARPSYNC.COLLECTIVE R15, `(.L_x_2039) ;  /* 0x000000000f087348 */ /* 0x000fea0003c00000 */
[----:B------:R0:W1:Y:S02]  /*2faa0*/  SHFL.IDX P6, R14, R13, R12, R11 ;  /* 0x0000000c0d0e7389 */ /* 0x00006400000c000b */
[----:B01----:R-:W-:Y:S01]  /*2fab0*/  ENDCOLLECTIVE ;  /* 0x000000000000791b */ /* 0x003fe20003800000 */
.L_x_2039:
[----:B------:R-:W-:Y:S02]  /*2fac0*/  IMAD.MOV.U32 R13, RZ, RZ, R30 ;  /* 0x000000ffff0d7224 */ /* 0x000fe400078e001e */
[----:B------:R-:W-:-:S07]  /*2fad0*/  IMAD.MOV.U32 R78, RZ, RZ, R14 ;  /* 0x000000ffff4e7224 */ /* 0x000fce00078e000e */
[----:B------:R-:W-:Y:S05]  /*2fae0*/  WARPSYNC.COLLECTIVE R15, `(.L_x_2040) ;  /* 0x000000000f087348 */ /* 0x000fea0003c00000 */
[----:B------:R0:W1:Y:S02]  /*2faf0*/  SHFL.IDX P6, R14, R13, R12, R11 ;  /* 0x0000000c0d0e7389 */ /* 0x00006400000c000b */
[----:B01----:R-:W-:Y:S01]  /*2fb00*/  ENDCOLLECTIVE ;  /* 0x000000000000791b */ /* 0x003fe20003800000 */
.L_x_2040:
[----:B------:R-:W-:Y:S01]  /*2fb10*/  IMAD.MOV.U32 R5, RZ, RZ, R14 ;  /* 0x000000ffff057224 */ /* 0x000fe200078e000e */
[----:B------:R-:W-:Y:S06]  /*2fb20*/  BRA `(.L_x_2041) ;  /* 0xfffffdb4005c7947 */ /* 0x000fec000383ffff */
.L_x_1654:
[----:B------:R-:W-:Y:S01]  /*2fb30*/  BSSY B1, `(.L_x_2042) ;  /* 0x0000008000017945 */ /* 0x000fe20003800000 */
[----:B------:R-:W-:Y:S02]  /*2fb40*/  IMAD.MOV.U32 R13, RZ, RZ, R32 ;  /* 0x000000ffff0d7224 */ /* 0x000fe400078e0020 */
[----:B------:R-:W-:Y:S02]  /*2fb50*/  IMAD.MOV.U32 R12, RZ, RZ, 0x3 ;  /* 0x00000003ff0c7424 */ /* 0x000fe400078e00ff */
[----:B------:R-:W-:Y:S02]  /*2fb60*/  IMAD.MOV.U32 R11, RZ, RZ, 0x181f ;  /* 0x0000181fff0b7424 */ /* 0x000fe400078e00ff */
[----:B------:R-:W-:-:S07]  /*2fb70*/  IMAD.MOV.U32 R15, RZ, RZ, -0x1 ;  /* 0xffffffffff0f7424 */ /* 0x000fce00078e00ff */
[----:B-12-4-:R-:W-:Y:S05]  /*2fb80*/  WARPSYNC.COLLECTIVE R15, `(.L_x_2043) ;  /* 0x000000000f087348 */ /* 0x016fea0003c00000 */
[----:B------:R0:W3:Y:S02]  /*2fb90*/  SHFL.IDX P6, R14, R13, R12, R11 ;  /* 0x0000000c0d0e7389 */ /* 0x0000e400000c000b */
[----:B01234-:R-:W-:Y:S01]  /*2fba0*/  ENDCOLLECTIVE ;  /* 0x000000000000791b */ /* 0x01ffe20003800000 */
.L_x_2043:
[----:B------:R-:W-:Y:S05]  /*2fbb0*/  BSYNC B1 ;  /* 0x0000000000017941 */ /* 0x000fea0003800000 */
.L_x_2042:
        /* <DEDUP_REMOVED lines=8> */
.L_x_2044:
[----:B------:R-:W-:Y:S02]  /*2fc40*/  IMAD.MOV.U32 R13, RZ, RZ, R33 ;  /* 0x000000ffff0d7224 */ /* 0x000fe400078e0021 */
[----:B------:R-:W-:-:S07]  /*2fc50*/  IMAD.MOV.U32 R9, RZ, RZ, R14 ;  /* 0x000000ffff097224 */ /* 0x000fce00078e000e */
[----:B------:R-:W-:Y:S05]  /*2fc60*/  WARPSYNC.COLLECTIVE R15, `(.L_x_2045) ;  /* 0x000000000f087348 */ /* 0x000fea0003c00000 */
[----:B------:R0:W1:Y:S02]  /*2fc70*/  SHFL.IDX P6, R14, R13, R12, R11 ;  /* 0x0000000c0d0e7389 */ /* 0x00006400000c000b */
[----:B01----:R-:W-:Y:S01]  /*2fc80*/  ENDCOLLECTIVE ;  /* 0x000000000000791b */ /* 0x003fe20003800000 */
.L_x_2045:
[----:B------:R-:W-:Y:S02]  /*2fc90*/  IMAD.MOV.U32 R13, RZ, RZ, R30 ;  /* 0x000000ffff0d7224 */ /* 0x000fe400078e001e */
[----:B------:R-:W-:-:S07]  /*2fca0*/  IMAD.MOV.U32 R80, RZ, RZ, R14 ;  /* 0x000000ffff507224 */ /* 0x000fce00078e000e */
[----:B------:R-:W-:Y:S05]  /*2fcb0*/  WARPSYNC.COLLECTIVE R15, `(.L_x_2046) ;  /* 0x000000000f087348 */ /* 0x000fea0003c00000 */
[----:B------:R0:W1:Y:S02]  /*2fcc0*/  SHFL.IDX P6, R14, R13, R12, R11 ;  /* 0x0000000c0d0e7389 */ /* 0x00006400000c000b */
[----:B01----:R-:W-:Y:S01]  /*2fcd0*/  ENDCOLLECTIVE ;  /* 0x000000000000791b */ /* 0x003fe20003800000 */
.L_x_2046:
[----:B------:R-:W-:Y:S01]  /*2fce0*/  IMAD.MOV.U32 R78, RZ, RZ, R14 ;  /* 0x000000ffff4e7224 */ /* 0x000fe200078e000e */
[----:B------:R-:W-:Y:S06]  /*2fcf0*/  BRA `(.L_x_2047) ;  /* 0xfffffdb8005c7947 */ /* 0x000fec000383ffff */
.L_x_1658:
[----:B0-----:R0:W1:Y:S02]  /*2fd00*/  SYNCS.PHASECHK.TRANS64.TRYWAIT P0, [R16+URZ+0x30800], R81 ;  /* 0x03080051100075a7 */ /* 0x001064000800017f */
[----:B-1----:R-:W-:Y:S05]  /*2fd10*/  @!P0 NANOSLEEP.SYNCS 0x989680 ;  /* 0x009896800000895d */ /* 0x002fea0003900000 */
[----:B------:R-:W1:Y:S02]  /*2fd20*/  @!P0 SYNCS.PHASECHK.TRANS64 P0, [R16+URZ+0x30800], R81 ;  /* 0x03080051100085a7 */ /* 0x000e64000800007f */
[----:B-1----:R-:W-:Y:S05]  /*2fd30*/  @!P0 BRA `(.L_x_1658) ;  /* 0xfffffffc00f08947 */ /* 0x002fea000383ffff */
[----:B------:R-:W-:Y:S05]  /*2fd40*/  BRA `(.L_x_2048) ;  /* 0xfffffdbc00b87947 */ /* 0x000fea000383ffff */
.L_x_1690:
        /* <DEDUP_REMOVED lines=8> */
.L_x_2050:
[----:B------:R-:W-:Y:S05]  /*2fdd0*/  BSYNC B1 ;  /* 0x0000000000017941 */ /* 0x000fea0003800000 */
.L_x_2049:
        /* <DEDUP_REMOVED lines=8> */
.L_x_2051:
[----:B------:R-:W-:Y:S02]  /*2fe60*/  IMAD.MOV.U32 R13, RZ, RZ, R73 ;  /* 0x000000ffff0d7224 */ /* 0x000fe400078e0049 */
[----:B------:R-:W-:-:S07]  /*2fe70*/  IMAD.MOV.U32 R8, RZ, RZ, R14 ;  /* 0x000000ffff087224 */ /* 0x000fce00078e000e */
[----:B------:R-:W-:Y:S05]  /*2fe80*/  WARPSYNC.COLLECTIVE R15, `(.L_x_2052) ;  /* 0x000000000f087348 */ /* 0x000fea0003c00000 */
[----:B------:R0:W1:Y:S02]  /*2fe90*/  SHFL.IDX P6, R14, R13, R12, R11 ;  /* 0x0000000c0d0e7389 */ /* 0x00006400000c000b */
[----:B01----:R-:W-:Y:S01]  /*2fea0*/  ENDCOLLECTIVE ;  /* 0x000000000000791b */ /* 0x003fe20003800000 */
.L_x_2052:
[----:B------:R-:W-:Y:S02]  /*2feb0*/  IMAD.MOV.U32 R13, RZ, RZ, R20 ;  /* 0x000000ffff0d7224 */ /* 0x000fe400078e0014 */
[----:B------:R-:W-:-:S07]  /*2fec0*/  IMAD.MOV.U32 R7, RZ, RZ, R14 ;  /* 0x000000ffff077224 */ /* 0x000fce00078e000e */
[----:B------:R-:W-:Y:S05]  /*2fed0*/  WARPSYNC.COLLECTIVE R15, `(.L_x_2053) ;  /* 0x000000000f087348 */ /* 0x000fea0003c00000 */
[----:B------:R0:W1:Y:S02]  /*2fee0*/  SHFL.IDX P6, R14, R13, R12, R11 ;  /* 0x0000000c0d0e7389 */ /* 0x00006400000c000b */
[----:B01----:R-:W-:Y:S01]  /*2fef0*/  ENDCOLLECTIVE ;  /* 0x000000000000791b */ /* 0x003fe20003800000 */
.L_x_2053:
[----:B------:R-:W-:Y:S05]  /*2ff00*/  BRA `(.L_x_2054) ;  /* 0xfffffdf0009c7947 */ /* 0x000fea000383ffff */
.L_x_1693:
[----:B------:R-:W-:Y:S01]  /*2ff10*/  BSSY B1, `(.L_x_2055) ;  /* 0x0000008000017945 */ /* 0x000fe20003800000 */
[----:B------:R-:W-:Y:S02]  /*2ff20*/  IMAD.MOV.U32 R13, RZ, RZ, R72 ;  /* 0x000000ffff0d7224 */ /* 0x000fe400078e0048 */
[----:B------:R-:W-:Y:S02]  /*2ff30*/  IMAD.MOV.U32 R12, RZ, RZ, 0x1 ;  /* 0x00000001ff0c7424 */ /* 0x000fe400078e00ff */
[----:B------:R-:W-:Y:S02]  /*2ff40*/  IMAD.MOV.U32 R11, RZ, RZ, 0x181f ;  /* 0x0000181fff0b7424 */ /* 0x000fe400078e00ff */
[----:B------:R-:W-:-:S07]  /*2ff50*/  IMAD.MOV.U32 R15, RZ, RZ, -0x1 ;  /* 0xffffffffff0f7424 */ /* 0x000fce00078e00ff */
[----:B0-2-4-:R-:W-:Y:S05]  /*2ff60*/  WARPSYNC.COLLECTIVE R15, `(.L_x_2056) ;  /* 0x000000000f087348 */ /* 0x015fea0003c00000 */
[----:B----4-:R1:W3:Y:S02]  /*2ff70*/  SHFL.IDX P6, R14, R13, R12, R11 ;  /* 0x0000000c0d0e7389 */ /* 0x0102e400000c000b */
[----:B0123--:R-:W-:Y:S01]  /*2ff80*/  ENDCOLLECTIVE ;  /* 0x000000000000791b */ /* 0x00ffe20003800000 */
.L_x_2056:
[----:B------:R-:W-:Y:S05]  /*2ff90*/  BSYNC B1 ;  /* 0x0000000000017941 */ /* 0x000fea0003800000 */
.L_x_2055:
        /* <DEDUP_REMOVED lines=8> */
.L_x_2057:
[----:B------:R-:W-:Y:S02]  /*30020*/  IMAD.MOV.U32 R13, RZ, RZ, R73 ;  /* 0x000000ffff0d7224 */ /* 0x000fe400078e0049 */
[----:B------:R-:W-:-:S07]  /*30030*/  IMAD.MOV.U32 R8, RZ, RZ, R14 ;  /* 0x000000ffff087224 */ /* 0x000fce00078e000e */
[----:B------:R-:W-:Y:S05]  /*30040*/  WARPSYNC.COLLECTIVE R15, `(.L_x_2058) ;  /* 0x000000000f087348 */ /* 0x000fea0003c00000 */
[----:B------:R0:W1:Y:S02]  /*30050*/  SHFL.IDX P6, R14, R13, R12, R11 ;  /* 0x0000000c0d0e7389 */ /* 0x00006400000c000b */
[----:B01----:R-:W-:Y:S01]  /*30060*/  ENDCOLLECTIVE ;  /* 0x000000000000791b */ /* 0x003fe20003800000 */
.L_x_2058:
[----:B------:R-:W-:Y:S02]  /*30070*/  IMAD.MOV.U32 R13, RZ, RZ, R20 ;  /* 0x000000ffff0d7224 */ /* 0x000fe400078e0014 */
[----:B------:R-:W-:-:S07]  /*30080*/  IMAD.MOV.U32 R7, RZ, RZ, R14 ;  /* 0x000000ffff077224 */ /* 0x000fce00078e000e */
[----:B------:R-:W-:Y:S05]  /*30090*/  WARPSYNC.COLLECTIVE R15, `(.L_x_2059) ;  /* 0x000000000f087348 */ /* 0x000fea0003c00000 */
[----:B------:R0:W1:Y:S02]  /*300a0*/  SHFL.IDX P6, R14, R13, R12, R11 ;  /* 0x0000000c0d0e7389 */ /* 0x00006400000c000b */
[----:B01----:R-:W-:Y:S01]  /*300b0*/  ENDCOLLECTIVE ;  /* 0x000000000000791b */ /* 0x003fe20003800000 */
.L_x_2059:
[----:B------:R-:W-:Y:S05]  /*300c0*/  BRA `(.L_x_2060) ;  /* 0xfffffdf400647947 */ /* 0x000fea000383ffff */
.L_x_1696:
[----:B------:R-:W-:Y:S01]  /*300d0*/  BSSY B1, `(.L_x_2061) ;  /* 0x0000008000017945 */ /* 0x000fe20003800000 */
[----:B------:R-:W-:Y:S02]  /*300e0*/  IMAD.MOV.U32 R13, RZ, RZ, R72 ;  /* 0x000000ffff0d7224 */ /* 0x000fe400078e0048 */
[----:B------:R-:W-:Y:S02]  /*300f0*/  IMAD.MOV.U32 R12, RZ, RZ, 0x2 ;  /* 0x00000002ff0c7424 */ /* 0x000fe400078e00ff */
[----:B------:R-:W-:Y:S02]  /*30100*/  IMAD.MOV.U32 R11, RZ, RZ, 0x181f ;  /* 0x0000181fff0b7424 */ /* 0x000fe400078e00ff */
[----:B------:R-:W-:-:S07]  /*30110*/  IMAD.MOV.U32 R15, RZ, RZ, -0x1 ;  /* 0xffffffffff0f7424 */ /* 0x000fce00078e00ff */
[----:B-1--4-:R-:W-:Y:S05]  /*30120*/  WARPSYNC.COLLECTIVE R15, `(.L_x_2062) ;  /* 0x000000000f087348 */ /* 0x012fea0003c00000 */
[----:B----4-:R0:W2:Y:S02]  /*30130*/  SHFL.IDX P6, R14, R13, R12, R11 ;  /* 0x0000000c0d0e7389 */ /* 0x0100a400000c000b */
[----:B012---:R-:W-:Y:S01]  /*30140*/  ENDCOLLECTIVE ;  /* 0x000000000000791b */ /* 0x007fe20003800000 */
.L_x_2062:
[----:B------:R-:W-:Y:S05]  /*30150*/  BSYNC B1 ;  /* 0x0000000000017941 */ /* 0x000fea0003800000 */
.L_x_2061:
        /* <DEDUP_REMOVED lines=8> */
.L_x_2063:
[----:B------:R-:W-:Y:S02]  /*301e0*/  IMAD.MOV.U32 R13, RZ, RZ, R73 ;  /* 0x000000ffff0d7224 */ /* 0x000fe400078e0049 */
[----:B------:R-:W-:-:S07]  /*301f0*/  IMAD.MOV.U32 R8, RZ, RZ, R14 ;  /* 0x000000ffff087224 */ /* 0x000fce00078e000e */
[----:B------:R-:W-:Y:S05]  /*30200*/  WARPSYNC.COLLECTIVE R15, `(.L_x_2064) ;  /* 0x000000000f087348 */ /* 0x000fea0003c00000 */
[----:B------:R0:W1:Y:S02]  /*30210*/  SHFL.IDX P6, R14, R13, R12, R11 ;  /* 0x0000000c0d0e7389 */ /* 0x00006400000c000b */
[----:B01----:R-:W-:Y:S01]  /*30220*/  ENDCOLLECTIVE ;  /* 0x000000000000791b */ /* 0x003fe20003800000 */
.L_x_2064:
[----:B------:R-:W-:Y:S02]  /*30230*/  IMAD.MOV.U32 R13, RZ, RZ, R20 ;  /* 0x000000ffff0d7224 */ /* 0x000fe400078e0014 */
[----:B------:R-:W-:-:S07]  /*30240*/  IMAD.MOV.U32 R7, RZ, RZ, R14 ;  /* 0x000000ffff077224 */ /* 0x000fce00078e000e */
[----:B------:R-:W-:Y:S05]  /*30250*/  WARPSYNC.COLLECTIVE R15, `(.L_x_2065) ;  /* 0x000000000f087348 */ /* 0x000fea0003c00000 */
[----:B------:R0:W1:Y:S02]  /*30260*/  SHFL.IDX P6, R14, R13, R12, R11 ;  /* 0x0000000c0d0e7389 */ /* 0x00006400000c000b */
[----:B01----:R-:W-:Y:S01]  /*30270*/  ENDCOLLECTIVE ;  /* 0x000000000000791b */ /* 0x003fe20003800000 */
.L_x_2065:
[----:B------:R-:W-:Y:S05]  /*30280*/  BRA `(.L_x_2066) ;  /* 0xfffffdf800107947 */ /* 0x000fea000383ffff */
.L_x_1699:
[----:B------:R-:W-:Y:S01]  /*30290*/  BSSY B1, `(.L_x_2067) ;  /* 0x0000008000017945 */ /* 0x000fe20003800000 */
[----:B------:R-:W-:Y:S02]  /*302a0*/  IMAD.MOV.U32 R13, RZ, RZ, R72 ;  /* 0x000000ffff0d7224 */ /* 0x000fe400078e0048 */
[----:B------:R-:W-:Y:S02]  /*302b0*/  IMAD.MOV.U32 R12, RZ, RZ, 0x3 ;  /* 0x00000003ff0c7424 */ /* 0x000fe400078e00ff */
[----:B------:R-:W-:Y:S02]  /*302c0*/  IMAD.MOV.U32 R11, RZ, RZ, 0x181f ;  /* 0x0000181fff0b7424 */ /* 0x000fe400078e00ff */
[----:B------:R-:W-:-:S07]  /*302d0*/  IMAD.MOV.U32 R15, RZ, RZ, -0x1 ;  /* 0xffffffffff0f7424 */ /* 0x000fce00078e00ff */
[----:B-1-34-:R-:W-:Y:S05]  /*302e0*/  WARPSYNC.COLLECTIVE R15, `(.L_x_2068) ;  /* 0x000000000f087348 */ /* 0x01afea0003c00000 */
[----:B------:R0:W2:Y:S02]  /*302f0*/  SHFL.IDX P6, R14, R13, R12, R11 ;  /* 0x0000000c0d0e7389 */ /* 0x0000a400000c000b */
[----:B01234-:R-:W-:Y:S01]  /*30300*/  ENDCOLLECTIVE ;  /* 0x000000000000791b */ /* 0x01ffe20003800000 */
.L_x_2068:
[----:B------:R-:W-:Y:S05]  /*30310*/  BSYNC B1 ;  /* 0x0000000000017941 */ /* 0x000fea0003800000 */
.L_x_2067:
        /* <DEDUP_REMOVED lines=8> */
.L_x_2069:
[----:B------:R-:W-:Y:S02]  /*303a0*/  IMAD.MOV.U32 R13, RZ, RZ, R73 ;  /* 0x000000ffff0d7224 */ /* 0x000fe400078e0049 */
[----:B------:R-:W-:-:S07]  /*303b0*/  IMAD.MOV.U32 R21, RZ, RZ, R14 ;  /* 0x000000ffff157224 */ /* 0x000fce00078e000e */
[----:B------:R-:W-:Y:S05]  /*303c0*/  WARPSYNC.COLLECTIVE R15, `(.L_x_2070) ;  /* 0x000000000f087348 */ /* 0x000fea0003c00000 */
[----:B------:R0:W1:Y:S02]  /*303d0*/  SHFL.IDX P6, R14, R13, R12, R11 ;  /* 0x0000000c0d0e7389 */ /* 0x00006400000c000b */
[----:B01----:R-:W-:Y:S01]  /*303e0*/  ENDCOLLECTIVE ;  /* 0x000000000000791b */ /* 0x003fe20003800000 */
.L_x_2070:
[----:B------:R-:W-:Y:S02]  /*303f0*/  IMAD.MOV.U32 R13, RZ, RZ, R20 ;  /* 0x000000ffff0d7224 */ /* 0x000fe400078e0014 */
[----:B------:R-:W-:-:S07]  /*30400*/  IMAD.MOV.U32 R81, RZ, RZ, R14 ;  /* 0x000000ffff517224 */ /* 0x000fce00078e000e */
[----:B------:R-:W-:Y:S05]  /*30410*/  WARPSYNC.COLLECTIVE R15, `(.L_x_2071) ;  /* 0x000000000f087348 */ /* 0x000fea0003c00000 */
[----:B------:R0:W1:Y:S02]  /*30420*/  SHFL.IDX P6, R14, R13, R12, R11 ;  /* 0x0000000c0d0e7389 */ /* 0x00006400000c000b */
[----:B01----:R-:W-:Y:S01]  /*30430*/  ENDCOLLECTIVE ;  /* 0x000000000000791b */ /* 0x003fe20003800000 */
.L_x_2071:
[----:B------:R-:W-:Y:S01]  /*30440*/  IMAD.MOV.U32 R78, RZ, RZ, R14 ;  /* 0x000000ffff4e7224 */ /* 0x000fe200078e000e */
[----:B------:R-:W-:Y:S06]  /*30450*/  BRA `(.L_x_2072) ;  /* 0xfffffdf800c07947 */ /* 0x000fec000383ffff */
.L_x_1703:
[----:B0-----:R0:W1:Y:S02]  /*30460*/  SYNCS.PHASECHK.TRANS64.TRYWAIT P0, [R16+URZ+0x30800], R80 ;  /* 0x03080050100075a7 */ /* 0x001064000800017f */
[----:B-1----:R-:W-:Y:S05]  /*30470*/  @!P0 NANOSLEEP.SYNCS 0x989680 ;  /* 0x009896800000895d */ /* 0x002fea0003900000 */
[----:B------:R-:W1:Y:S02]  /*30480*/  @!P0 SYNCS.PHASECHK.TRANS64 P0, [R16+URZ+0x30800], R80 ;  /* 0x03080050100085a7 */ /* 0x000e64000800007f */
[----:B-1----:R-:W-:Y:S05]  /*30490*/  @!P0 BRA `(.L_x_1703) ;  /* 0xfffffffc00f08947 */ /* 0x002fea000383ffff */
[----:B------:R-:W-:Y:S05]  /*304a0*/  BRA `(.L_x_2073) ;  /* 0xfffffdfc00d07947 */ /* 0x000fea000383ffff */
.L_x_1721:
[----:B-1----:R1:W3:Y:S02]  /*304b0*/  SYNCS.PHASECHK.TRANS64.TRYWAIT P2, [R0+URZ+0x30830], R3 ;  /* 0x03083003000075a7 */ /* 0x0022e4000804017f */
[----:B---3--:R-:W-:Y:S05]  /*304c0*/  @!P2 NANOSLEEP.SYNCS 0x989680 ;  /* 0x009896800000a95d */ /* 0x008fea0003900000 */
[----:B------:R-:W3:Y:S02]  /*304d0*/  @!P2 SYNCS.PHASECHK.TRANS64 P2, [R0+URZ+0x30830], R3 ;  /* 0x030830030000a5a7 */ /* 0x000ee4000804007f */
[----:B---3--:R-:W-:Y:S05]  /*304e0*/  @!P2 BRA `(.L_x_1721) ;  /* 0xfffffffc00f0a947 */ /* 0x008fea000383ffff */
[----:B------:R-:W-:Y:S05]  /*304f0*/  BRA `(.L_x_1720) ;  /* 0xfffffe3800947947 */ /* 0x000fea000383ffff */
.L_x_1741:
[----:B-1----:R1:W2:Y:S02]  /*30500*/  SYNCS.PHASECHK.TRANS64.TRYWAIT P4, [R2+URZ+0x30830], R154 ;  /* 0x0308309a020075a7 */ /* 0x0022a4000808017f */
[----:B--2---:R-:W-:Y:S05]  /*30510*/  @!P4 NANOSLEEP.SYNCS 0x989680 ;  /* 0x009896800000c95d */ /* 0x004fea0003900000 */
[----:B------:R-:W2:Y:S02]  /*30520*/  @!P4 SYNCS.PHASECHK.TRANS64 P4, [R2+URZ+0x30830], R154 ;  /* 0x0308309a0200c5a7 */ /* 0x000ea4000808007f */
[----:B--2---:R-:W-:Y:S05]  /*30530*/  @!P4 BRA `(.L_x_1741) ;  /* 0xfffffffc00f0c947 */ /* 0x004fea000383ffff */
[----:B------:R-:W-:Y:S05]  /*30540*/  BRA `(.L_x_1740) ;  /* 0xfffffe6800107947 */ /* 0x000fea000383ffff */
.L_x_1746:
[----:B-1----:R1:W2:Y:S02]  /*30550*/  SYNCS.PHASECHK.TRANS64.TRYWAIT P4, [R0+URZ+0x30850], R218 ;  /* 0x030850da000075a7 */ /* 0x0022a4000808017f */
[----:B--2---:R-:W-:Y:S05]  /*30560*/  @!P4 NANOSLEEP.SYNCS 0x989680 ;  /* 0x009896800000c95d */ /* 0x004fea0003900000 */
[----:B------:R-:W2:Y:S02]  /*30570*/  @!P4 SYNCS.PHASECHK.TRANS64 P4, [R0+URZ+0x30850], R218 ;  /* 0x030850da0000c5a7 */ /* 0x000ea4000808007f */
[----:B--2---:R-:W-:Y:S05]  /*30580*/  @!P4 BRA `(.L_x_1746) ;  /* 0xfffffffc00f0c947 */ /* 0x004fea000383ffff */
[----:B------:R-:W-:Y:S05]  /*30590*/  BRA `(.L_x_1745) ;  /* 0xfffffe7800587947 */ /* 0x000fea000383ffff */
.L_x_1767:
[----:B-1----:R1:W2:Y:S02]  /*305a0*/  SYNCS.PHASECHK.TRANS64.TRYWAIT P2, [R2+URZ+0x30830], R3 ;  /* 0x03083003020075a7 */ /* 0x0022a4000804017f */
[----:B--2---:R-:W-:Y:S05]  /*305b0*/  @!P2 NANOSLEEP.SYNCS 0x989680 ;  /* 0x009896800000a95d */ /* 0x004fea0003900000 */
[----:B------:R-:W2:Y:S02]  /*305c0*/  @!P2 SYNCS.PHASECHK.TRANS64 P2, [R2+URZ+0x30830], R3 ;  /* 0x030830030200a5a7 */ /* 0x000ea4000804007f */
[----:B--2---:R-:W-:Y:S05]  /*305d0*/  @!P2 BRA `(.L_x_1767) ;  /* 0xfffffffc00f0a947 */ /* 0x004fea000383ffff */
[----:B------:R-:W-:Y:S05]  /*305e0*/  BRA `(.L_x_1766) ;  /* 0xfffffe9800747947 */ /* 0x000fea000383ffff */
.L_x_1772:
[----:B-1----:R1:W2:Y:S02]  /*305f0*/  SYNCS.PHASECHK.TRANS64.TRYWAIT P2, [R231+URZ+0x30850], R0 ;  /* 0x03085000e70075a7 */ /* 0x0022a4000804017f */
[----:B--2---:R-:W-:Y:S05]  /*30600*/  @!P2 NANOSLEEP.SYNCS 0x989680 ;  /* 0x009896800000a95d */ /* 0x004fea0003900000 */
[----:B------:R-:W2:Y:S02]  /*30610*/  @!P2 SYNCS.PHASECHK.TRANS64 P2, [R231+URZ+0x30850], R0 ;  /* 0x03085000e700a5a7 */ /* 0x000ea4000804007f */
[----:B--2---:R-:W-:Y:S05]  /*30620*/  @!P2 BRA `(.L_x_1772) ;  /* 0xfffffffc00f0a947 */ /* 0x004fea000383ffff */
[----:B------:R-:W-:Y:S05]  /*30630*/  BRA `(.L_x_1771) ;  /* 0xfffffea800bc7947 */ /* 0x000fea000383ffff */
.L_x_1780:
[----:B-1----:R1:W2:Y:S02]  /*30640*/  SYNCS.PHASECHK.TRANS64.TRYWAIT P2, [R2+URZ+0x30830], R3 ;  /* 0x03083003020075a7 */ /* 0x0022a4000804017f */
[----:B--2---:R-:W-:Y:S05]  /*30650*/  @!P2 NANOSLEEP.SYNCS 0x989680 ;  /* 0x009896800000a95d */ /* 0x004fea0003900000 */
[----:B------:R-:W2:Y:S02]  /*30660*/  @!P2 SYNCS.PHASECHK.TRANS64 P2, [R2+URZ+0x30830], R3 ;  /* 0x030830030200a5a7 */ /* 0x000ea4000804007f */
[----:B--2---:R-:W-:Y:S05]  /*30670*/  @!P2 BRA `(.L_x_1780) ;  /* 0xfffffffc00f0a947 */ /* 0x004fea000383ffff */
[----:B------:R-:W-:Y:S05]  /*30680*/  BRA `(.L_x_1779) ;  /* 0xfffffebc00787947 */ /* 0x000fea000383ffff */
.L_x_1785:
[----:B-1----:R1:W2:Y:S02]  /*30690*/  SYNCS.PHASECHK.TRANS64.TRYWAIT P2, [R0+URZ+0x30850], R2 ;  /* 0x03085002000075a7 */ /* 0x0022a4000804017f */
[----:B--2---:R-:W-:Y:S05]  /*306a0*/  @!P2 NANOSLEEP.SYNCS 0x989680 ;  /* 0x009896800000a95d */ /* 0x004fea0003900000 */
[----:B------:R-:W2:Y:S02]  /*306b0*/  @!P2 SYNCS.PHASECHK.TRANS64 P2, [R0+URZ+0x30850], R2 ;  /* 0x030850020000a5a7 */ /* 0x000ea4000804007f */
[----:B--2---:R-:W-:Y:S05]  /*306c0*/  @!P2 BRA `(.L_x_1785) ;  /* 0xfffffffc00f0a947 */ /* 0x004fea000383ffff */
[----:B------:R-:W-:Y:S05]  /*306d0*/  BRA `(.L_x_1784) ;  /* 0xfffffecc00c07947 */ /* 0x000fea000383ffff */
.L_x_1799:
[----:B-1----:R1:W2:Y:S02]  /*306e0*/  SYNCS.PHASECHK.TRANS64.TRYWAIT P0, [R5+URZ+0x30850], R0 ;  /* 0x03085000050075a7 */ /* 0x0022a4000800017f */
[----:B--2---:R-:W-:Y:S05]  /*306f0*/  @!P0 NANOSLEEP.SYNCS 0x989680 ;  /* 0x009896800000895d */ /* 0x004fea0003900000 */
[----:B------:R-:W2:Y:S02]  /*30700*/  @!P0 SYNCS.PHASECHK.TRANS64 P0, [R5+URZ+0x30850], R0 ;  /* 0x03085000050085a7 */ /* 0x000ea4000800007f */
[----:B--2---:R-:W-:Y:S05]  /*30710*/  @!P0 BRA `(.L_x_1799) ;  /* 0xfffffffc00f08947 */ /* 0x004fea000383ffff */
[----:B------:R-:W-:Y:S05]  /*30720*/  BRA `(.L_x_1798) ;  /* 0xfffffef000e87947 */ /* 0x000fea000383ffff */
.L_x_1848:
[----:B------:R-:W1:Y:S01]  /*30730*/  S2R R5, SR_TID.X ;  /* 0x0000000000057919 */ /* 0x000e620000002100 */
[----:B------:R-:W-:Y:S01]  /*30740*/  BSSY B1, `(.L_x_2074) ;  /* 0x000000a000017945 */ /* 0x000fe20003800000 */
[----:B------:R-:W-:Y:S02]  /*30750*/  IMAD.MOV.U32 R12, RZ, RZ, RZ ;  /* 0x000000ffff0c7224 */ /* 0x000fe400078e00ff */
[----:B------:R-:W-:Y:S02]  /*30760*/  IMAD.MOV.U32 R11, RZ, RZ, 0x1f ;  /* 0x0000001fff0b7424 */ /* 0x000fe400078e00ff */
[----:B0-----:R-:W-:Y:S01]  /*30770*/  IMAD.MOV.U32 R15, RZ, RZ, -0x1 ;  /* 0xffffffffff0f7424 */ /* 0x001fe200078e00ff */
[----:B-1----:R-:W-:-:S04]  /*30780*/  SHF.R.U32.HI R5, RZ, 0x5, R5 ;  /* 0x00000005ff057819 */ /* 0x002fc80000011605 */
[----:B------:R-:W-:-:S05]  /*30790*/  LOP3.LUT R5, R5, 0x3, RZ, 0xc0, !PT ;  /* 0x0000000305057812 */ /* 0x000fca00078ec0ff */
[----:B------:R-:W-:-:S07]  /*307a0*/  IMAD.MOV.U32 R13, RZ, RZ, R5 ;  /* 0x000000ffff0d7224 */ /* 0x000fce00078e0005 */
[----:B------:R-:W-:Y:S05]  /*307b0*/  WARPSYNC.COLLECTIVE R15, `(.L_x_2075) ;  /* 0x000000000f087348 */ /* 0x000fea0003c00000 */
[----:B------:R0:W1:Y:S02]  /*307c0*/  SHFL.IDX P6, R14, R13, R12, R11 ;  /* 0x0000000c0d0e7389 */ /* 0x00006400000c000b */
[----:B01----:R-:W-:Y:S01]  /*307d0*/  ENDCOLLECTIVE ;  /* 0x000000000000791b */ /* 0x003fe20003800000 */
.L_x_2075:
[----:B------:R-:W-:Y:S05]  /*307e0*/  BSYNC B1 ;  /* 0x0000000000017941 */ /* 0x000fea0003800000 */
.L_x_2074:
[----:B------:R-:W-:Y:S05]  /*307f0*/  BRA `(.L_x_2076) ;  /* 0xffffff6800907947 */ /* 0x000fea000383ffff */
.L_x_1850:
[----:B------:R-:W-:Y:S01]  /*30800*/  BSSY B1, `(.L_x_2077) ;  /* 0x0000006000017945 */ /* 0x000fe20003800000 */
[----:B0-----:R-:W-:-:S07]  /*30810*/  IMAD.MOV.U32 R15, RZ, RZ, -0x1 ;  /* 0xffffffffff0f7424 */ /* 0x001fce00078e00ff */
[----:B-1----:R-:W-:Y:S05]  /*30820*/  WARPSYNC.COLLECTIVE R15, `(.L_x_2078) ;  /* 0x000000000f0c7348 */ /* 0x002fea0003c00000 */
[----:B------:R-:W-:Y:S02]  /*30830*/  ELECT P6, UR62, PT ;  /* 0x00000000003e782f */ /* 0x000fe400038c0000 */
[----:B------:R-:W-:Y:S01]  /*30840*/  MOV R14, UR62 ;  /* 0x0000003e000e7c02 */ /* 0x000fe20008000f00 */
[----:B-1----:R-:W-:Y:S10]  /*30850*/  ENDCOLLECTIVE ;  /* 0x000000000000791b */ /* 0x002ff40003800000 */
.L_x_2078:
[----:B------:R-:W-:Y:S05]  /*30860*/  BSYNC B1 ;  /* 0x0000000000017941 */ /* 0x000fea0003800000 */
.L_x_2077:
[----:B------:R-:W-:Y:S05]  /*30870*/  BRA `(.L_x_1849) ;  /* 0xffffff6800887947 */ /* 0x000fea000383ffff */
.L_x_1852:
[----:B-1----:R1:W2:Y:S02]  /*30880*/  SYNCS.PHASECHK.TRANS64.TRYWAIT P0, [R18+URZ+0x30820], R5 ;  /* 0x03082005120075a7 */ /* 0x0022a4000800017f */
[----:B--2---:R-:W-:Y:S05]  /*30890*/  @!P0 NANOSLEEP.SYNCS 0x989680 ;  /* 0x009896800000895d */ /* 0x004fea0003900000 */
[----:B------:R-:W2:Y:S02]  /*308a0*/  @!P0 SYNCS.PHASECHK.TRANS64 P0, [R18+URZ+0x30820], R5 ;  /* 0x03082005120085a7 */ /* 0x000ea4000800007f */
[----:B--2---:R-:W-:Y:S05]  /*308b0*/  @!P0 BRA `(.L_x_1852) ;  /* 0xfffffffc00f08947 */ /* 0x004fea000383ffff */
[----:B------:R-:W-:Y:S05]  /*308c0*/  BRA `(.L_x_2079) ;  /* 0xffffff6800987947 */ /* 0x000fea000383ffff */
.L_x_1856:
[----:B--2---:R2:W3:Y:S02]  /*308d0*/  SYNCS.PHASECHK.TRANS64.TRYWAIT P0, [R7+URZ+0x308a0], R10 ;  /* 0x0308a00a070075a7 */ /* 0x0044e4000800017f */
[----:B---3--:R-:W-:Y:S05]  /*308e0*/  @!P0 NANOSLEEP.SYNCS 0x989680 ;  /* 0x009896800000895d */ /* 0x008fea0003900000 */
[----:B------:R-:W3:Y:S02]  /*308f0*/  @!P0 SYNCS.PHASECHK.TRANS64 P0, [R7+URZ+0x308a0], R10 ;  /* 0x0308a00a070085a7 */ /* 0x000ee4000800007f */
[----:B---3--:R-:W-:Y:S05]  /*30900*/  @!P0 BRA `(.L_x_1856) ;  /* 0xfffffffc00f08947 */ /* 0x008fea000383ffff */
[----:B------:R-:W-:Y:S05]  /*30910*/  BRA `(.L_x_2080) ;  /* 0xffffff6800b87947 */ /* 0x000fea000383ffff */
.L_x_1864:
[----:B0-----:R0:W1:Y:S02]  /*30920*/  SYNCS.PHASECHK.TRANS64.TRYWAIT P0, [R7+URZ+0x308c0], R10 ;  /* 0x0308c00a070075a7 */ /* 0x001064000800017f */
[----:B-1----:R-:W-:Y:S05]  /*30930*/  @!P0 NANOSLEEP.SYNCS 0x989680 ;  /* 0x009896800000895d */ /* 0x002fea0003900000 */
[----:B------:R-:W1:Y:S02]  /*30940*/  @!P0 SYNCS.PHASECHK.TRANS64 P0, [R7+URZ+0x308c0], R10 ;  /* 0x0308c00a070085a7 */ /* 0x000e64000800007f */
[----:B-1----:R-:W-:Y:S05]  /*30950*/  @!P0 BRA `(.L_x_1864) ;  /* 0xfffffffc00f08947 */ /* 0x002fea000383ffff */
[----:B------:R-:W-:Y:S05]  /*30960*/  BRA `(.L_x_2081) ;  /* 0xffffff6c00fc7947 */ /* 0x000fea000383ffff */
.L_x_1874:
[----:B-1----:R1:W2:Y:S02]  /*30970*/  SYNCS.PHASECHK.TRANS64.TRYWAIT P1, [R8+URZ+0x308a0], R7 ;  /* 0x0308a007080075a7 */ /* 0x0022a4000802017f */
[----:B--2---:R-:W-:Y:S05]  /*30980*/  @!P1 NANOSLEEP.SYNCS 0x989680 ;  /* 0x009896800000995d */ /* 0x004fea0003900000 */
[----:B------:R-:W2:Y:S02]  /*30990*/  @!P1 SYNCS.PHASECHK.TRANS64 P1, [R8+URZ+0x308a0], R7 ;  /* 0x0308a007080095a7 */ /* 0x000ea4000802007f */
[----:B--2---:R-:W-:Y:S05]  /*309a0*/  @!P1 BRA `(.L_x_1874) ;  /* 0xfffffffc00f09947 */ /* 0x004fea000383ffff */
[----:B------:R-:W-:Y:S05]  /*309b0*/  BRA `(.L_x_2082) ;  /* 0xffffff7400907947 */ /* 0x000fea000383ffff */
.L_x_1882:
[----:B0-----:R0:W2:Y:S02]  /*309c0*/  SYNCS.PHASECHK.TRANS64.TRYWAIT P1, [R8+URZ+0x308c0], R7 ;  /* 0x0308c007080075a7 */ /* 0x0010a4000802017f */
[----:B--2---:R-:W-:Y:S05]  /*309d0*/  @!P1 NANOSLEEP.SYNCS 0x989680 ;  /* 0x009896800000995d */ /* 0x004fea0003900000 */
[----:B------:R-:W2:Y:S02]  /*309e0*/  @!P1 SYNCS.PHASECHK.TRANS64 P1, [R8+URZ+0x308c0], R7 ;  /* 0x0308c007080095a7 */ /* 0x000ea4000802007f */
[----:B--2---:R-:W-:Y:S05]  /*309f0*/  @!P1 BRA `(.L_x_1882) ;  /* 0xfffffffc00f09947 */ /* 0x004fea000383ffff */
[----:B------:R-:W-:Y:S05]  /*30a00*/  BRA `(.L_x_2083) ;  /* 0xffffff7800cc7947 */ /* 0x000fea000383ffff */
.L_x_1908:
[----:B------:R-:W2:Y:S01]  /*30a10*/  S2R R4, SR_TID.X ;  /* 0x0000000000047919 */ /* 0x000ea20000002100 */
[----:B------:R-:W-:Y:S01]  /*30a20*/  BSSY B0, `(.L_x_2084) ;  /* 0x000000a000007945 */ /* 0x000fe20003800000 */
[----:B------:R-:W-:Y:S02]  /*30a30*/  IMAD.MOV.U32 R12, RZ, RZ, RZ ;  /* 0x000000ffff0c7224 */ /* 0x000fe400078e00ff */
[----:B------:R-:W-:Y:S02]  /*30a40*/  IMAD.MOV.U32 R11, RZ, RZ, 0x1f ;  /* 0x0000001fff0b7424 */ /* 0x000fe400078e00ff */
[----:B0-----:R-:W-:Y:S01]  /*30a50*/  IMAD.MOV.U32 R15, RZ, RZ, -0x1 ;  /* 0xffffffffff0f7424 */ /* 0x001fe200078e00ff */
[----:B--2---:R-:W-:-:S04]  /*30a60*/  SHF.R.U32.HI R4, RZ, 0x5, R4 ;  /* 0x00000005ff047819 */ /* 0x004fc80000011604 */
[----:B------:R-:W-:-:S05]  /*30a70*/  LOP3.LUT R4, R4, 0x3, RZ, 0xc0, !PT ;  /* 0x0000000304047812 */ /* 0x000fca00078ec0ff */
[----:B------:R-:W-:-:S07]  /*30a80*/  IMAD.MOV.U32 R13, RZ, RZ, R4 ;  /* 0x000000ffff0d7224 */ /* 0x000fce00078e0004 */
[----:B-1----:R-:W-:Y:S05]  /*30a90*/  WARPSYNC.COLLECTIVE R15, `(.L_x_2085) ;  /* 0x000000000f087348 */ /* 0x002fea0003c00000 */
[----:B------:R0:W2:Y:S02]  /*30aa0*/  SHFL.IDX P6, R14, R13, R12, R11 ;  /* 0x0000000c0d0e7389 */ /* 0x0000a400000c000b */
[----:B012---:R-:W-:Y:S01]  /*30ab0*/  ENDCOLLECTIVE ;  /* 0x000000000000791b */ /* 0x007fe20003800000 */
.L_x_2085:
[----:B------:R-:W-:Y:S05]  /*30ac0*/  BSYNC B0 ;  /* 0x0000000000007941 */ /* 0x000fea0003800000 */
.L_x_2084:
[----:B------:R-:W-:Y:S05]  /*30ad0*/  BRA `(.L_x_2086) ;  /* 0xffffff8c00607947 */ /* 0x000fea000383ffff */
.L_x_1910:
[----:B------:R-:W-:Y:S01]  /*30ae0*/  BSSY B0, `(.L_x_2087) ;  /* 0x0000006000007945 */ /* 0x000fe20003800000 */
[----:B0-----:R-:W-:-:S07]  /*30af0*/  IMAD.MOV.U32 R15, RZ, RZ, -0x1 ;  /* 0xffffffffff0f7424 */ /* 0x001fce00078e00ff */
[----:B-1-3--:R-:W-:Y:S05]  /*30b00*/  WARPSYNC.COLLECTIVE R15, `(.L_x_2088) ;  /* 0x000000000f0c7348 */ /* 0x00afea0003c00000 */
[----:B------:R-:W-:Y:S02]  /*30b10*/  ELECT P6, UR62, PT ;  /* 0x00000000003e782f */ /* 0x000fe400038c0000 */
[----:B------:R-:W-:Y:S01]  /*30b20*/  MOV R14, UR62 ;  /* 0x0000003e000e7c02 */ /* 0x000fe20008000f00 */
[----:B-1-3--:R-:W-:Y:S10]  /*30b30*/  ENDCOLLECTIVE ;  /* 0x000000000000791b */ /* 0x00aff40003800000 */
.L_x_2088:
[----:B------:R-:W-:Y:S05]  /*30b40*/  BSYNC B0 ;  /* 0x0000000000007941 */ /* 0x000fea0003800000 */
.L_x_2087:
[----:B------:R-:W-:Y:S05]  /*30b50*/  BRA `(.L_x_2089) ;  /* 0xffffff8c006c7947 */ /* 0x000fea000383ffff */
.L_x_1912:
[----:B--2---:R2:W3:Y:S02]  /*30b60*/  SYNCS.PHASECHK.TRANS64.TRYWAIT P0, [R0+URZ+0x30840], R2 ;  /* 0x03084002000075a7 */ /* 0x0044e4000800017f */
[----:B---3--:R-:W-:Y:S05]  /*30b70*/  @!P0 NANOSLEEP.SYNCS 0x989680 ;  /* 0x009896800000895d */ /* 0x008fea0003900000 */
[----:B------:R-:W3:Y:S02]  /*30b80*/  @!P0 SYNCS.PHASECHK.TRANS64 P0, [R0+URZ+0x30840], R2 ;  /* 0x03084002000085a7 */ /* 0x000ee4000800007f */
[----:B---3--:R-:W-:Y:S05]  /*30b90*/  @!P0 BRA `(.L_x_1912) ;  /* 0xfffffffc00f08947 */ /* 0x008fea000383ffff */
[----:B------:R-:W-:Y:S05]  /*30ba0*/  BRA `(.L_x_2090) ;  /* 0xffffff8c00d07947 */ /* 0x000fea000383ffff */
.L_x_1916:
        /* <DEDUP_REMOVED lines=15> */
.L_x_2091:
[----:B------:R-:W-:Y:S02]  /*30ca0*/  IMAD.MOV.U32 R13, RZ, RZ, R4 ;  /* 0x000000ffff0d7224 */ /* 0x000fe400078e0004 */
[----:B------:R-:W-:-:S07]  /*30cb0*/  IMAD.MOV.U32 R6, RZ, RZ, R14 ;  /* 0x000000ffff067224 */ /* 0x000fce00078e000e */
[----:B------:R-:W-:Y:S05]  /*30cc0*/  WARPSYNC.COLLECTIVE R15, `(.L_x_2092) ;  /* 0x000000000f087348 */ /* 0x000fea0003c00000 */
[----:B------:R0:W1:Y:S02]  /*30cd0*/  SHFL.IDX P6, R14, R13, R12, R11 ;  /* 0x0000000c0d0e7389 */ /* 0x00006400000c000b */
[----:B01----:R-:W-:Y:S01]  /*30ce0*/  ENDCOLLECTIVE ;  /* 0x000000000000791b */ /* 0x003fe20003800000 */
.L_x_2092:
        /* <DEDUP_REMOVED lines=20> */
.L_x_2093:
[----:B------:R-:W-:Y:S02]  /*30e30*/  IMAD.MOV.U32 R13, RZ, RZ, R4 ;  /* 0x000000ffff0d7224 */ /* 0x000fe400078e0004 */
[----:B------:R-:W-:-:S07]  /*30e40*/  IMAD.MOV.U32 R6, RZ, RZ, R14 ;  /* 0x000000ffff067224 */ /* 0x000fce00078e000e */
[----:B------:R-:W-:Y:S05]  /*30e50*/  WARPSYNC.COLLECTIVE R15, `(.L_x_2094) ;  /* 0x000000000f087348 */ /* 0x000fea0003c00000 */
[----:B------:R0:W1:Y:S02]  /*30e60*/  SHFL.IDX P6, R14, R13, R12, R11 ;  /* 0x0000000c0d0e7389 */ /* 0x00006400000c000b */
[----:B01----:R-:W-:Y:S01]  /*30e70*/  ENDCOLLECTIVE ;  /* 0x000000000000791b */ /* 0x003fe20003800000 */
.L_x_2094:
        /* <DEDUP_REMOVED lines=20> */
.L_x_2095:
[----:B------:R-:W-:Y:S02]  /*30fc0*/  IMAD.MOV.U32 R13, RZ, RZ, R4 ;  /* 0x000000ffff0d7224 */ /* 0x000fe400078e0004 */
[----:B------:R-:W-:-:S07]  /*30fd0*/  IMAD.MOV.U32 R6, RZ, RZ, R14 ;  /* 0x000000ffff067224 */ /* 0x000fce00078e000e */
[----:B------:R-:W-:Y:S05]  /*30fe0*/  WARPSYNC.COLLECTIVE R15, `(.L_x_2096) ;  /* 0x000000000f087348 */ /* 0x000fea0003c00000 */
[----:B------:R0:W1:Y:S02]  /*30ff0*/  SHFL.IDX P6, R14, R13, R12, R11 ;  /* 0x0000000c0d0e7389 */ /* 0x00006400000c000b */
[----:B01----:R-:W-:Y:S01]  /*31000*/  ENDCOLLECTIVE ;  /* 0x000000000000791b */ /* 0x003fe20003800000 */
.L_x_2096:
        /* <DEDUP_REMOVED lines=20> */
.L_x_2097:
[----:B------:R-:W-:Y:S02]  /*31150*/  IMAD.MOV.U32 R13, RZ, RZ, R4 ;  /* 0x000000ffff0d7224 */ /* 0x000fe400078e0004 */
[----:B------:R-:W-:-:S07]  /*31160*/  IMAD.MOV.U32 R6, RZ, RZ, R14 ;  /* 0x000000ffff067224 */ /* 0x000fce00078e000e */
[----:B------:R-:W-:Y:S05]  /*31170*/  WARPSYNC.COLLECTIVE R15, `(.L_x_2098) ;  /* 0x000000000f087348 */ /* 0x000fea0003c00000 */
[----:B------:R0:W1:Y:S02]  /*31180*/  SHFL.IDX P6, R14, R13, R12, R11 ;  /* 0x0000000c0d0e7389 */ /* 0x00006400000c000b */
[----:B01----:R-:W-:Y:S01]  /*31190*/  ENDCOLLECTIVE ;  /* 0x000000000000791b */ /* 0x003fe20003800000 */
.L_x_2098:
        /* <DEDUP_REMOVED lines=20> */
.L_x_2099:
[----:B------:R-:W-:Y:S02]  /*312e0*/  IMAD.MOV.U32 R13, RZ, RZ, R4 ;  /* 0x000000ffff0d7224 */ /* 0x000fe400078e0004 */
[----:B------:R-:W-:-:S07]  /*312f0*/  IMAD.MOV.U32 R6, RZ, RZ, R14 ;  /* 0x000000ffff067224 */ /* 0x000fce00078e000e */
[----:B------:R-:W-:Y:S05]  /*31300*/  WARPSYNC.COLLECTIVE R15, `(.L_x_2100) ;  /* 0x000000000f087348 */ /* 0x000fea0003c00000 */
[----:B------:R0:W1:Y:S02]  /*31310*/  SHFL.IDX P6, R14, R13, R12, R11 ;  /* 0x0000000c0d0e7389 */ /* 0x00006400000c000b */
[----:B01----:R-:W-:Y:S01]  /*31320*/  ENDCOLLECTIVE ;  /* 0x000000000000791b */ /* 0x003fe20003800000 */
.L_x_2100:
        /* <DEDUP_REMOVED lines=20> */
.L_x_2101:
[----:B------:R-:W-:Y:S02]  /*31470*/  IMAD.MOV.U32 R13, RZ, RZ, R4 ;  /* 0x000000ffff0d7224 */ /* 0x000fe400078e0004 */
[----:B------:R-:W-:-:S07]  /*31480*/  IMAD.MOV.U32 R6, RZ, RZ, R14 ;  /* 0x000000ffff067224 */ /* 0x000fce00078e000e */
[----:B------:R-:W-:Y:S05]  /*31490*/  WARPSYNC.COLLECTIVE R15, `(.L_x_2102) ;  /* 0x000000000f087348 */ /* 0x000fea0003c00000 */
[----:B------:R0:W1:Y:S02]  /*314a0*/  SHFL.IDX P6, R14, R13, R12, R11 ;  /* 0x0000000c0d0e7389 */ /* 0x00006400000c000b */
[----:B01----:R-:W-:Y:S01]  /*314b0*/  ENDCOLLECTIVE ;  /* 0x000000000000791b */ /* 0x003fe20003800000 */
.L_x_2102:
        /* <DEDUP_REMOVED lines=18> */
.L_x_2103:
[----:B------:R-:W-:-:S05]  /*315e0*/  VIADD R7, R0, 0x60 ;  /* 0x0000006000077836 */ /* 0x000fca0000000000 */
[----:B------:R-:W-:Y:S01]  /*315f0*/  ISETP.GE.AND P5, PT, R7, R2, PT ;  /* 0x000000020700720c */ /* 0x000fe20003fa6270 */
[----:B------:R-:W-:Y:S02]  /*31600*/  IMAD.MOV.U32 R13, RZ, RZ, R4 ;  /* 0x000000ffff0d7224 */ /* 0x000fe400078e0004 */
[----:B------:R-:W-:-:S10]  /*31610*/  IMAD.MOV.U32 R8, RZ, RZ, R14 ;  /* 0x000000ffff087224 */ /* 0x000fd400078e000e */
[----:B------:R-:W-:Y:S05]  /*31620*/  WARPSYNC.COLLECTIVE R15, `(.L_x_2104) ;  /* 0x000000000f087348 */ /* 0x000fea0003c00000 */
[----:B------:R0:W1:Y:S02]  /*31630*/  SHFL.IDX P6, R14, R13, R12, R11 ;  /* 0x0000000c0d0e7389 */ /* 0x00006400000c000b */
[----:B01----:R-:W-:Y:S01]  /*31640*/  ENDCOLLECTIVE ;  /* 0x000000000000791b */ /* 0x003fe20003800000 */
.L_x_2104:
        /* <DEDUP_REMOVED lines=18> */
.L_x_2105:
[----:B------:R-:W-:Y:S02]  /*31770*/  IMAD.MOV.U32 R13, RZ, RZ, R4 ;  /* 0x000000ffff0d7224 */ /* 0x000fe400078e0004 */
[----:B------:R-:W-:-:S07]  /*31780*/  IMAD.MOV.U32 R5, RZ, RZ, R14 ;  /* 0x000000ffff057224 */ /* 0x000fce00078e000e */
[----:B------:R-:W-:Y:S05]  /*31790*/  WARPSYNC.COLLECTIVE R15, `(.L_x_2106) ;  /* 0x000000000f087348 */ /* 0x000fea0003c00000 */
[----:B------:R0:W1:Y:S02]  /*317a0*/  SHFL.IDX P6, R14, R13, R12, R11 ;  /* 0x0000000c0d0e7389 */ /* 0x00006400000c000b */
[----:B01----:R-:W-:Y:S01]  /*317b0*/  ENDCOLLECTIVE ;  /* 0x000000000000791b */ /* 0x003fe20003800000 */
.L_x_2106:
[----:B------:R-:W-:Y:S01]  /*317c0*/  IMAD.MOV.U32 R3, RZ, RZ, R14 ;  /* 0x000000ffff037224 */ /* 0x000fe200078e000e */
[----:B------:R-:W-:Y:S06]  /*317d0*/  BRA `(.L_x_2107) ;  /* 0xffffff9000947947 */ /* 0x000fec000383ffff */
.L_x_1921:
[----:B---3--:R3:W4:Y:S02]  /*317e0*/  SYNCS.PHASECHK.TRANS64.TRYWAIT P0, [R18+URZ+0x30820], R0 ;  /* 0x03082000120075a7 */ /* 0x008724000800017f */
[----:B----4-:R-:W-:Y:S05]  /*317f0*/  @!P0 NANOSLEEP.SYNCS 0x989680 ;  /* 0x009896800000895d */ /* 0x010fea0003900000 */
[----:B------:R-:W4:Y:S02]  /*31800*/  @!P0 SYNCS.PHASECHK.TRANS64 P0, [R18+URZ+0x30820], R0 ;  /* 0x03082000120085a7 */ /* 0x000f24000800007f */
[----:B----4-:R-:W-:Y:S05]  /*31810*/  @!P0 BRA `(.L_x_1921) ;  /* 0xfffffffc00f08947 */ /* 0x010fea000383ffff */
[----:B------:R-:W-:Y:S05]  /*31820*/  BRA `(.L_x_2108) ;  /* 0xffffff9400107947 */ /* 0x000fea000383ffff */
.L_x_1930:
[----:B-1----:R1:W2:Y:S02]  /*31830*/  SYNCS.PHASECHK.TRANS64.TRYWAIT P0, [R3+URZ+0x30840], R2 ;  /* 0x03084002030075a7 */ /* 0x0022a4000800017f */
[----:B--2---:R-:W-:Y:S05]  /*31840*/  @!P0 NANOSLEEP.SYNCS 0x989680 ;  /* 0x009896800000895d */ /* 0x004fea0003900000 */
[----:B------:R-:W2:Y:S02]  /*31850*/  @!P0 SYNCS.PHASECHK.TRANS64 P0, [R3+URZ+0x30840], R2 ;  /* 0x03084002030085a7 */ /* 0x000ea4000800007f */
[----:B--2---:R-:W-:Y:S05]  /*31860*/  @!P0 BRA `(.L_x_1930) ;  /* 0xfffffffc00f08947 */ /* 0x004fea000383ffff */
[----:B------:R-:W-:Y:S05]  /*31870*/  BRA `(.L_x_2109) ;  /* 0xffffff9800087947 */ /* 0x000fea000383ffff */
.L_x_1938:
[----:B0-----:R0:W1:Y:S02]  /*31880*/  SYNCS.PHASECHK.TRANS64.TRYWAIT P0, [R3+URZ+0x60], R2 ;  /* 0x00006002030075a7 */ /* 0x001064000800017f */
[----:B-1----:R-:W-:Y:S05]  /*31890*/  @!P0 NANOSLEEP.SYNCS 0x989680 ;  /* 0x009896800000895d */ /* 0x002fea0003900000 */
[----:B------:R-:W1:Y:S02]  /*318a0*/  @!P0 SYNCS.PHASECHK.TRANS64 P0, [R3+URZ+0x60], R2 ;  /* 0x00006002030085a7 */ /* 0x000e64000800007f */
[----:B-1----:R-:W-:Y:S05]  /*318b0*/  @!P0 BRA `(.L_x_1938) ;  /* 0xfffffffc00f08947 */ /* 0x002fea000383ffff */
[----:B------:R-:W-:Y:S05]  /*318c0*/  BRA `(.L_x_2110) ;  /* 0xffffff9c005c7947 */ /* 0x000fea000383ffff */
.L_x_1949:
[----:B-1----:R1:W2:Y:S02]  /*318d0*/  SYNCS.PHASECHK.TRANS64.TRYWAIT P0, [R3+URZ+0x30840], R2 ;  /* 0x03084002030075a7 */ /* 0x0022a4000800017f */
[----:B--2---:R-:W-:Y:S05]  /*318e0*/  @!P0 NANOSLEEP.SYNCS 0x989680 ;  /* 0x009896800000895d */ /* 0x004fea0003900000 */
[----:B------:R-:W2:Y:S02]  /*318f0*/  @!P0 SYNCS.PHASECHK.TRANS64 P0, [R3+URZ+0x30840], R2 ;  /* 0x03084002030085a7 */ /* 0x000ea4000800007f */
[----:B--2---:R-:W-:Y:S05]  /*31900*/  @!P0 BRA `(.L_x_1949) ;  /* 0xfffffffc00f08947 */ /* 0x004fea000383ffff */
[----:B------:R-:W-:Y:S05]  /*31910*/  BRA `(.L_x_2111) ;  /* 0xffffffa400647947 */ /* 0x000fea000383ffff */
.L_x_1957:
[----:B0-----:R0:W1:Y:S02]  /*31920*/  SYNCS.PHASECHK.TRANS64.TRYWAIT P0, [R2+URZ+0x60], R3 ;  /* 0x00006003020075a7 */ /* 0x001064000800017f */
[----:B-1----:R-:W-:Y:S05]  /*31930*/  @!P0 NANOSLEEP.SYNCS 0x989680 ;  /* 0x009896800000895d */ /* 0x002fea0003900000 */
[----:B------:R-:W1:Y:S02]  /*31940*/  @!P0 SYNCS.PHASECHK.TRANS64 P0, [R2+URZ+0x60], R3 ;  /* 0x00006003020085a7 */ /* 0x000e64000800007f */
[----:B-1----:R-:W-:Y:S05]  /*31950*/  @!P0 BRA `(.L_x_1957) ;  /* 0xfffffffc00f08947 */ /* 0x002fea000383ffff */
[----:B------:R-:W-:Y:S05]  /*31960*/  BRA `(.L_x_2112) ;  /* 0xffffffa800b87947 */ /* 0x000fea000383ffff */
.L_x_1968:
[----:B---3--:R3:W4:Y:S02]  /*31970*/  SYNCS.PHASECHK.TRANS64.TRYWAIT P0, [R2+URZ+0x30840], R3 ;  /* 0x03084003020075a7 */ /* 0x008724000800017f */
[----:B----4-:R-:W-:Y:S05]  /*31980*/  @!P0 NANOSLEEP.SYNCS 0x989680 ;  /* 0x009896800000895d */ /* 0x010fea0003900000 */
[----:B------:R-:W4:Y:S02]  /*31990*/  @!P0 SYNCS.PHASECHK.TRANS64 P0, [R2+URZ+0x30840], R3 ;  /* 0x03084003020085a7 */ /* 0x000f24000800007f */
[----:B----4-:R-:W-:Y:S05]  /*319a0*/  @!P0 BRA `(.L_x_1968) ;  /* 0xfffffffc00f08947 */ /* 0x010fea000383ffff */
[----:B------:R-:W-:Y:S05]  /*319b0*/  BRA `(.L_x_2113) ;  /* 0xffffffb000947947 */ /* 0x000fea000383ffff */
.L_x_1976:
[----:B0-----:R0:W1:Y:S02]  /*319c0*/  SYNCS.PHASECHK.TRANS64.TRYWAIT P0, [R2+URZ+0x60], R5 ;  /* 0x00006005020075a7 */ /* 0x001064000800017f */
[----:B-1----:R-:W-:Y:S05]  /*319d0*/  @!P0 NANOSLEEP.SYNCS 0x989680 ;  /* 0x009896800000895d */ /* 0x002fea0003900000 */
[----:B------:R-:W1:Y:S02]  /*319e0*/  @!P0 SYNCS.PHASECHK.TRANS64 P0, [R2+URZ+0x60], R5 ;  /* 0x00006005020085a7 */ /* 0x000e64000800007f */
[----:B-1----:R-:W-:Y:S05]  /*319f0*/  @!P0 BRA `(.L_x_1976) ;  /* 0xfffffffc00f08947 */ /* 0x002fea000383ffff */
[----:B------:R-:W-:Y:S05]  /*31a00*/  BRA `(.L_x_2114) ;  /* 0xffffffb400e87947 */ /* 0x000fea000383ffff */
.L_x_1989:
[----:B--2---:R2:W3:Y:S02]  /*31a10*/  SYNCS.PHASECHK.TRANS64.TRYWAIT P0, [R0+URZ+0x30860], R2 ;  /* 0x03086002000075a7 */ /* 0x0044e4000800017f */
[----:B---3--:R-:W-:Y:S05]  /*31a20*/  @!P0 NANOSLEEP.SYNCS 0x989680 ;  /* 0x009896800000895d */ /* 0x008fea0003900000 */
[----:B------:R-:W3:Y:S02]  /*31a30*/  @!P0 SYNCS.PHASECHK.TRANS64 P0, [R0+URZ+0x30860], R2 ;  /* 0x03086002000085a7 */ /* 0x000ee4000800007f */
[----:B---3--:R-:W-:Y:S05]  /*31a40*/  @!P0 BRA `(.L_x_1989) ;  /* 0xfffffffc00f08947 */ /* 0x008fea000383ffff */
[----:B------:R-:W-:Y:S05]  /*31a50*/  BRA `(.L_x_2115) ;  /* 0xffffffbc00b07947 */ /* 0x000fea000383ffff */
.L_x_1998:
[----:B------:R-:W3:Y:S01]  /*31a60*/  LDL R0, [R1] ;  /* 0x0000000001007983 */ /* 0x000ee20000100800 */
[----:B------:R-:W-:Y:S01]  /*31a70*/  BSSY B0, `(.L_x_2116) ;  /* 0x0000008000007945 */ /* 0x000fe20003800000 */
[----:B------:R-:W-:Y:S02]  /*31a80*/  IMAD.MOV.U32 R12, RZ, RZ, RZ ;  /* 0x000000ffff0c7224 */ /* 0x000fe400078e00ff */
[----:B------:R-:W-:Y:S02]  /*31a90*/  IMAD.MOV.U32 R11, RZ, RZ, 0x1f ;  /* 0x0000001fff0b7424 */ /* 0x000fe400078e00ff */
[----:B0-----:R-:W-:Y:S02]  /*31aa0*/  IMAD.MOV.U32 R15, RZ, RZ, -0x1 ;  /* 0xffffffffff0f7424 */ /* 0x001fe400078e00ff */
[----:B---3--:R-:W-:-:S07]  /*31ab0*/  IMAD.MOV.U32 R13, RZ, RZ, R0 ;  /* 0x000000ffff0d7224 */ /* 0x008fce00078e0000 */
[----:B-12---:R-:W-:Y:S05]  /*31ac0*/  WARPSYNC.COLLECTIVE R15, `(.L_x_2117) ;  /* 0x000000000f087348 */ /* 0x006fea0003c00000 */
[----:B------:R0:W3:Y:S02]  /*31ad0*/  SHFL.IDX P6, R14, R13, R12, R11 ;  /* 0x0000000c0d0e7389 */ /* 0x0000e400000c000b */
[----:B0123--:R-:W-:Y:S01]  /*31ae0*/  ENDCOLLECTIVE ;  /* 0x000000000000791b */ /* 0x00ffe20003800000 */
.L_x_2117:
[----:B------:R-:W-:Y:S05]  /*31af0*/  BSYNC B0 ;  /* 0x0000000000007941 */ /* 0x000fea0003800000 */
.L_x_2116:
        /* <DEDUP_REMOVED lines=9> */
.L_x_2118:
        /* <DEDUP_REMOVED lines=27> */
.L_x_2119:
        /* <DEDUP_REMOVED lines=8> */
.L_x_2120:
        /* <DEDUP_REMOVED lines=8> */
.L_x_2121:
        /* <DEDUP_REMOVED lines=8> */
.L_x_2122:
        /* <DEDUP_REMOVED lines=8> */
.L_x_2123:
        /* <DEDUP_REMOVED lines=9> */
.L_x_2124:
[----:B------:R-:W-:Y:S01]  /*31fd0*/  IMAD.MOV.U32 R9, RZ, RZ, R14 ;  /* 0x000000ffff097224 */ /* 0x000fe200078e000e */
[----:B------:R-:W-:Y:S06]  /*31fe0*/  BRA `(.L_x_2125) ;  /* 0xffffffc0009c7947 */ /* 0x000fec000383ffff */
.L_x_2001:
        /* <DEDUP_REMOVED lines=8> */
.L_x_2127:
[----:B------:R-:W-:Y:S05]  /*32070*/  BSYNC B0 ;  /* 0x0000000000007941 */ /* 0x000fea0003800000 */
.L_x_2126:
        /* <DEDUP_REMOVED lines=10> */
.L_x_2128:
        /* <DEDUP_REMOVED lines=8> */
.L_x_2129:
        /* <DEDUP_REMOVED lines=8> */
.L_x_2130:
        /* <DEDUP_REMOVED lines=8> */
.L_x_2131:
        /* <DEDUP_REMOVED lines=9> */
.L_x_2132:
[----:B------:R-:W-:Y:S01]  /*32330*/  IMAD.MOV.U32 R9, RZ, RZ, R14 ;  /* 0x000000ffff097224 */ /* 0x000fe200078e000e */
[----:B------:R-:W-:Y:S06]  /*32340*/  BRA `(.L_x_2133) ;  /* 0xffffffc000747947 */ /* 0x000fec000383ffff */
.L_x_2003:
[----:B------:R-:W-:Y:S01]  /*32350*/  BSSY B0, `(.L_x_2134) ;  /* 0x0000006000007945 */ /* 0x000fe20003800000 */
[----:B------:R-:W-:Y:S01]  /*32360*/  PLOP3.LUT P6, PT, P6, PT, PT, 0x8, 0x0 ;  /* 0x000000000000781c */ /* 0x000fe200037ce170 */
[----:B------:R-:W-:-:S12]  /*32370*/  IMAD.MOV.U32 R15, RZ, RZ, -0x1 ;  /* 0xffffffffff0f7424 */ /* 0x000fd800078e00ff */
[----:B0-----:R-:W-:Y:S05]  /*32380*/  WARPSYNC.COLLECTIVE R15, `(.L_x_2135) ;  /* 0x000000000f087348 */ /* 0x001fea0003c00000 */
[----:B------:R-:W-:Y:S01]  /*32390*/  VOTE.ANY R14, PT, P6 ;  /* 0x00000000000e7806 */ /* 0x000fe200030e0100 */
[----:B0-----:R-:W-:Y:S06]  /*323a0*/  ENDCOLLECTIVE ;  /* 0x000000000000791b */ /* 0x001fec0003800000 */
.L_x_2135:
[----:B------:R-:W-:Y:S05]  /*323b0*/  BSYNC B0 ;  /* 0x0000000000007941 */ /* 0x000fea0003800000 */
.L_x_2134:
        /* <DEDUP_REMOVED lines=10> */
.L_x_2136:
[----:B------:R-:W-:Y:S02]  /*32460*/  IMAD.MOV.U32 R13, RZ, RZ, R6 ;  /* 0x000000ffff0d7224 */ /* 0x000fe400078e0006 */
[----:B------:R-:W-:-:S07]  /*32470*/  IMAD.MOV.U32 R4, RZ, RZ, R14 ;  /* 0x000000ffff047224 */ /* 0x000fce00078e000e */
[----:B------:R-:W-:Y:S05]  /*32480*/  WARPSYNC.COLLECTIVE R15, `(.L_x_2137) ;  /* 0x000000000f087348 */ /* 0x000fea0003c00000 */
[----:B------:R0:W1:Y:S02]  /*32490*/  SHFL.IDX P6, R14, R13, R12, R11 ;  /* 0x0000000c0d0e7389 */ /* 0x00006400000c000b */
[----:B01----:R-:W-:Y:S01]  /*324a0*/  ENDCOLLECTIVE ;  /* 0x000000000000791b */ /* 0x003fe20003800000 */
.L_x_2137:
[----:B------:R-:W-:Y:S02]  /*324b0*/  IMAD.MOV.U32 R6, RZ, RZ, R14 ;  /* 0x000000ffff067224 */ /* 0x000fe400078e000e */
[----:B------:R-:W-:-:S05]  /*324c0*/  IMAD.IADD R10, R3, 0x1, R10 ;  /* 0x00000001030a7824 */ /* 0x000fca00078e020a */
[----:B------:R2:W-:Y:S01]  /*324d0*/  STL [R1+0xc], R10 ;  /* 0x00000c0a01007387 */ /* 0x0005e20000100800 */
[----:B------:R-:W-:Y:S05]  /*324e0*/  BRA `(.L_x_2138) ;  /* 0xffffffc000547947 */ /* 0x000fea000383ffff */
.L_x_2005:
[----:B------:R-:W-:Y:S01]  /*324f0*/  BSSY B0, `(.L_x_2139) ;  /* 0x0000008000007945 */ /* 0x000fe20003800000 */
[----:B------:R-:W-:Y:S02]  /*32500*/  IMAD.MOV.U32 R13, RZ, RZ, R7 ;  /* 0x000000ffff0d7224 */ /* 0x000fe400078e0007 */
[----:B------:R-:W-:Y:S02]  /*32510*/  IMAD.MOV.U32 R12, RZ, RZ, R3 ;  /* 0x000000ffff0c7224 */ /* 0x000fe400078e0003 */
[----:B------:R-:W-:Y:S02]  /*32520*/  IMAD.MOV.U32 R11, RZ, RZ, 0x1f ;  /* 0x0000001fff0b7424 */ /* 0x000fe400078e00ff */
[----:B------:R-:W-:-:S07]  /*32530*/  IMAD.MOV.U32 R15, RZ, RZ, -0x1 ;  /* 0xffffffffff0f7424 */ /* 0x000fce00078e00ff */
[----:B0-2---:R-:W-:Y:S05]  /*32540*/  WARPSYNC.COLLECTIVE R15, `(.L_x_2140) ;  /* 0x000000000f087348 */ /* 0x005fea0003c00000 */
[----:B------:R1:W3:Y:S02]  /*32550*/  SHFL.IDX P6, R14, R13, R12, R11 ;  /* 0x0000000c0d0e7389 */ /* 0x0002e400000c000b */
[----:B0123--:R-:W-:Y:S01]  /*32560*/  ENDCOLLECTIVE ;  /* 0x000000000000791b */ /* 0x00ffe20003800000 */
.L_x_2140:
[----:B------:R-:W-:Y:S05]  /*32570*/  BSYNC B0 ;  /* 0x0000000000007941 */ /* 0x000fea0003800000 */
.L_x_2139:
[----:B------:R-:W-:Y:S01]  /*32580*/  IMAD.MOV.U32 R3, RZ, RZ, R14 ;  /* 0x000000ffff037224 */ /* 0x000fe200078e000e */
[----:B------:R-:W-:Y:S06]  /*32590*/  BRA `(.L_x_2141) ;  /* 0xffffffc000407947 */ /* 0x000fec000383ffff */
.L_x_2011:
[----:B0-----:R0:W1:Y:S02]  /*325a0*/  SYNCS.PHASECHK.TRANS64.TRYWAIT P0, [R0+URZ+0x30820], R3 ;  /* 0x03082003000075a7 */ /* 0x001064000800017f */
[----:B-1----:R-:W-:Y:S05]  /*325b0*/  @!P0 NANOSLEEP.SYNCS 0x989680 ;  /* 0x009896800000895d */ /* 0x002fea0003900000 */
[----:B------:R-:W1:Y:S02]  /*325c0*/  @!P0 SYNCS.PHASECHK.TRANS64 P0, [R0+URZ+0x30820], R3 ;  /* 0x03082003000085a7 */ /* 0x000e64000800007f */
[----:B-1----:R-:W-:Y:S05]  /*325d0*/  @!P0 BRA `(.L_x_2011) ;  /* 0xfffffffc00f08947 */ /* 0x002fea000383ffff */
[----:B------:R-:W-:Y:S05]  /*325e0*/  BRA `(.L_x_2142) ;  /* 0xffffffc800e47947 */ /* 0x000fea000383ffff */
.L_x_2012:
        /* <DEDUP_REMOVED lines=11> */
.L_x_2144:
[----:B------:R-:W-:Y:S05]  /*326a0*/  BSYNC B0 ;  /* 0x0000000000007941 */ /* 0x000fea0003800000 */
.L_x_2143:
[----:B------:R-:W-:Y:S05]  /*326b0*/  BRA `(.L_x_2145) ;  /* 0xffffffc800cc7947 */ /* 0x000fea000383ffff */
.L_x_2013:
[----:B------:R-:W-:Y:S01]  /*326c0*/  BSSY B0, `(.L_x_2146) ;  /* 0x0000006000007945 */ /* 0x000fe20003800000 */
[----:B------:R-:W-:-:S07]  /*326d0*/  IMAD.MOV.U32 R15, RZ, RZ, -0x1 ;  /* 0xffffffffff0f7424 */ /* 0x000fce00078e00ff */
[----:B01----:R-:W-:Y:S05]  /*326e0*/  WARPSYNC.COLLECTIVE R15, `(.L_x_2147) ;  /* 0x000000000f0c7348 */ /* 0x003fea0003c00000 */
[----:B------:R-:W-:Y:S02]  /*326f0*/  ELECT P6, UR62, PT ;  /* 0x00000000003e782f */ /* 0x000fe400038c0000 */
[----:B------:R-:W-:Y:S01]  /*32700*/  MOV R14, UR62 ;  /* 0x0000003e000e7c02 */ /* 0x000fe20008000f00 */
[----:B01----:R-:W-:Y:S10]  /*32710*/  ENDCOLLECTIVE ;  /* 0x000000000000791b */ /* 0x003ff40003800000 */
.L_x_2147:
[----:B------:R-:W-:Y:S05]  /*32720*/  BSYNC B0 ;  /* 0x0000000000007941 */ /* 0x000fea0003800000 */
.L_x_2146:
[----:B------:R-:W-:Y:S05]  /*32730*/  BRA `(.L_x_2148) ;  /* 0xffffffc800c07947 */ /* 0x000fea000383ffff */
.L_x_2015:
[----:B0-----:R0:W1:Y:S02]  /*32740*/  SYNCS.PHASECHK.TRANS64.TRYWAIT P0, [R6+URZ], R5 ;  /* 0x00000005060075a7 */ /* 0x001064000800017f */
[----:B-1----:R-:W-:Y:S05]  /*32750*/  @!P0 NANOSLEEP.SYNCS 0x989680 ;  /* 0x009896800000895d */ /* 0x002fea0003900000 */
[----:B------:R-:W1:Y:S02]  /*32760*/  @!P0 SYNCS.PHASECHK.TRANS64 P0, [R6+URZ], R5 ;  /* 0x00000005060085a7 */ /* 0x000e64000800007f */
[----:B-1----:R-:W-:Y:S05]  /*32770*/  @!P0 BRA `(.L_x_2015) ;  /* 0xfffffffc00f08947 */ /* 0x002fea000383ffff */
[----:B------:R-:W-:Y:S05]  /*32780*/  BRA `(.L_x_2149) ;  /* 0xffffffcc00007947 */ /* 0x000fea000383ffff */
.L_x_2016:
[----:B-1----:R1:W2:Y:S02]  /*32790*/  SYNCS.PHASECHK.TRANS64.TRYWAIT P0, [R7+URZ], R2 ;  /* 0x00000002070075a7 */ /* 0x0022a4000800017f */
[----:B--2---:R-:W-:Y:S05]  /*327a0*/  @!P0 NANOSLEEP.SYNCS 0x989680 ;  /* 0x009896800000895d */ /* 0x004fea0003900000 */
[----:B------:R-:W2:Y:S02]  /*327b0*/  @!P0 SYNCS.PHASECHK.TRANS64 P0, [R7+URZ], R2 ;  /* 0x00000002070085a7 */ /* 0x000ea4000800007f */
[----:B--2---:R-:W-:Y:S05]  /*327c0*/  @!P0 BRA `(.L_x_2016) ;  /* 0xfffffffc00f08947 */ /* 0x004fea000383ffff */
[----:B------:R-:W-:Y:S05]  /*327d0*/  BRA `(.L_x_2150) ;  /* 0xffffffc800f47947 */ /* 0x000fea000383ffff */
.L_x_2018:
[----:B--2---:R2:W3:Y:S02]  /*327e0*/  SYNCS.PHASECHK.TRANS64.TRYWAIT P0, [R4+URZ], R5 ;  /* 0x00000005040075a7 */ /* 0x0044e4000800017f */
[----:B---3--:R-:W-:Y:S05]  /*327f0*/  @!P0 NANOSLEEP.SYNCS 0x989680 ;  /* 0x009896800000895d */ /* 0x008fea0003900000 */
[----:B------:R-:W3:Y:S02]  /*32800*/  @!P0 SYNCS.PHASECHK.TRANS64 P0, [R4+URZ], R5 ;  /* 0x00000005040085a7 */ /* 0x000ee4000800007f */
[----:B---3--:R-:W-:Y:S05]  /*32810*/  @!P0 BRA `(.L_x_2018) ;  /* 0xfffffffc00f08947 */ /* 0x008fea000383ffff */
[----:B------:R-:W-:Y:S05]  /*32820*/  BRA `(.L_x_2151) ;  /* 0xffffffc800f87947 */ /* 0x000fea000383ffff */
.L_x_2152:
        /* <DEDUP_REMOVED lines=13> */
.L_x_3205:


//--------------------- .text._ZN7cutlass13device_kernelIN5flash11enable_sm90INS1_16FlashAttnFwdSm90INS1_25CollectiveMainloopFwdSm90ILi2EN4cute5tupleIJNS5_1CILi1EEES8_S8_EEENS6_IJNS7_ILi128EEENS7_ILi80EEENS7_ILi256EEEEEELi256ENS_10bfloat16_tEfNS_4arch4Sm90ELb1ELb0ELb1ELb0ELb0ELb0ELb0ELb1ELb1ELb1ELb1ELb0EEENS1_21CollectiveEpilogueFwdINS6_IJSA_SC_SB_EEES9_SE_SG_Li256ELb0ELb1ELb1ELb0EEENS1_19SingleTileSchedulerILb0ELb1ELb1ELi128EEEEEEEEEvNT_6ParamsE --------------------------
	.section	.text._ZN7cutlass13device_kernelIN5flash11enable_sm90INS1_16FlashAttnFwdSm90INS1_25CollectiveMainloopFwdSm90ILi2EN4cute5tupleIJNS5_1CILi1EEES8_S8_EEENS6_IJNS7_ILi128EEENS7_ILi80EEENS7_ILi256EEEEEELi256ENS_10bfloat16_tEfNS_4arch4Sm90ELb1ELb0ELb1ELb0ELb0ELb0ELb0ELb1ELb1ELb1ELb1ELb0EEENS1_21CollectiveEpilogueFwdINS6_IJSA_SC_SB_EEES9_SE_SG_Li256ELb0ELb1ELb1ELb0EEENS1_19SingleTileSchedulerILb0ELb1ELb1ELi128EEEEEEEEEvNT_6ParamsE,"ax",@progbits
	.align	128
.text._ZN7cutlass13device_kernelIN5flash11enable_sm90INS1_16FlashAttnFwdSm90INS1_25CollectiveMainloopFwdSm90ILi2EN4cute5tupleIJNS5_1CILi1EEES8_S8_EEENS6_IJNS7_ILi128EEENS7_ILi80EEENS7_ILi256EEEEEELi256ENS_10bfloat16_tEfNS_4arch4Sm90ELb1ELb0ELb1ELb0ELb0ELb0ELb0ELb1ELb1ELb1ELb1ELb0EEENS1_21CollectiveEpilogueFwdINS6_IJSA_SC_SB_EEES9_SE_SG_Li256ELb0ELb1ELb1ELb0EEENS1_19SingleTileSchedulerILb0ELb1ELb1ELi128EEEEEEEEEvNT_6ParamsE:
        .type           _ZN7cutlass13device_kernelIN5flash11enable_sm90INS1_16FlashAttnFwdSm90INS1_25CollectiveMainloopFwdSm90ILi2EN4cute5tupleIJNS5_1CILi1EEES8_S8_EEENS6_IJNS7_ILi128EEENS7_ILi80EEENS7_ILi256EEEEEELi256ENS_10bfloat16_tEfNS_4arch4Sm90ELb1ELb0ELb1ELb0ELb0ELb0ELb0ELb1ELb1ELb1ELb1ELb0EEENS1_21CollectiveEpilogueFwdINS6_IJSA_SC_SB_EEES9_SE_SG_Li256ELb0ELb1ELb1ELb0EEENS1_19SingleTileSchedulerILb0ELb1ELb1ELi128EEEEEEEEEvNT_6ParamsE,@function
        .size           _ZN7cutlass13device_kernelIN5flash11enable_sm90INS1_16FlashAttnFwdSm90INS1_25CollectiveMainloopFwdSm90ILi2EN4cute5tupleIJNS5_1CILi1EEES8_S8_EEENS6_IJNS7_ILi128EEENS7_ILi80EEENS7_ILi256EEEEEELi256ENS_10bfloat16_tEfNS_4arch4Sm90ELb1ELb0ELb1ELb0ELb0ELb0ELb0ELb1ELb1ELb1ELb1ELb0EEENS1_21CollectiveEpilogueFwdINS6_IJSA_SC_SB_EEES9_SE_SG_Li256ELb0ELb1ELb1ELb0EEENS1_19SingleTileSchedulerILb0ELb1ELb1ELi128EEEEEEEEEvNT_6ParamsE,(.L_x_3206 - _ZN7cutlass13device_kernelIN5flash11enable_sm90INS1_16FlashAttnFwdSm90INS1_25CollectiveMainloopFwdSm90ILi2EN4cute5tupleIJNS5_1CILi1EEES8_S8_EEENS6_IJNS7_ILi128EEENS7_ILi80EEENS7_ILi256EEEEEELi256ENS_10bfloat16_tEfNS_4arch4Sm90ELb1ELb0ELb1ELb0ELb0ELb0ELb0ELb1ELb1ELb1ELb1ELb0EEENS1_21CollectiveEpilogueFwdINS6_IJSA_SC_SB_EEES9_SE_SG_Li256ELb0ELb1ELb1ELb0EEENS1_19SingleTileSchedulerILb0ELb1ELb1ELi128EEEEEEEEEvNT_6ParamsE)
        .other          _ZN7cutlass13device_kernelIN5flash11enable_sm90INS1_16FlashAttnFwdSm90INS1_25CollectiveMainloopFwdSm90ILi2EN4cute5tupleIJNS5_1CILi1EEES8_S8_EEENS6_IJNS7_ILi128EEENS7_ILi80EEENS7_ILi256EEEEEELi256ENS_10bfloat16_tEfNS_4arch4Sm90ELb1ELb0ELb1ELb0ELb0ELb0ELb0ELb1ELb1ELb1ELb1ELb0EEENS1_21CollectiveEpilogueFwdINS6_IJSA_SC_SB_EEES9_SE_SG_Li256ELb0ELb1ELb1ELb0EEENS1_19SingleTileSchedulerILb0ELb1ELb1ELi128EEEEEEEEEvNT_6ParamsE,@"STO_CUDA_ENTRY STV_DEFAULT"
_ZN7cutlass13device_kernelIN5flash11enable_sm90INS1_16FlashAttnFwdSm90INS1_25CollectiveMainloopFwdSm90ILi2EN4cute5tupleIJNS5_1CILi1EEES8_S8_EEENS6_IJNS7_ILi128EEENS7_ILi80EEENS7_ILi256EEEEEELi256ENS_10bfloat16_tEfNS_4arch4Sm90ELb1ELb0ELb1ELb0ELb0ELb0ELb0ELb1ELb1ELb1ELb1ELb0EEENS1_21CollectiveEpilogueFwdINS6_IJSA_SC_SB_EEES9_SE_SG_Li256ELb0ELb1ELb1ELb0EEENS1_19SingleTileSchedulerILb0ELb1ELb1ELi128EEEEEEEEEvNT_6ParamsE:
        /* <DEDUP_REMOVED lines=17> */
.L_x_2154:
[----:B------:R-:W-:Y:S05]  /*0110*/  BSYNC B0 ;  /* 0x0000000000007941 */ /* 0x000fea0003800000 */
.L_x_2153:
        /* <DEDUP_REMOVED lines=40> */
.L_x_2155:
        /* <DEDUP_REMOVED lines=22> */
.L_x_2156:
        /* <DEDUP_REMOVED lines=18> */
.L_x_2157:
        /* <DEDUP_REMOVED lines=22> */
.L_x_2158:
        /* <DEDUP_REMOVED lines=22> */
.L_x_2159:
        /* <DEDUP_REMOVED lines=8> */
.L_x_2162:
        /* <DEDUP_REMOVED lines=18> */
[----:B------:R-:W0:Y:S01]  /*0a80*/  LDC R0, c[0x0][0x448] ;  /* 0x00011200ff007b82 */ /* 0x000e220000000800 */
[----:B------:R-:W1:Y:S01]  /*0a90*/  S2R R23, SR_CTAID.X ;  /* 0x0000000000177919 */ /* 0x000e620000002500 */
[----:B------:R-:W-:-:S06]  /*0aa0*/  IMAD.MOV.U32 R153, RZ, RZ, RZ ;  /* 0x000000ffff997224 */ /* 0x000fcc00078e00ff */
[----:B------:R-:W2:Y:S08]  /*0ab0*/  LDC.64 R6, c[0x0][0x418] ;  /* 0x00010600ff067b82 */ /* 0x000eb00000000a00 */
[----:B------:R-:W3:Y:S01]  /*0ac0*/  LDC R4, c[0x0][0x288] ;  /* 0x0000a200ff047b82 */ /* 0x000ee20000000800 */
[----:B0-----:R-:W-:-:S07]  /*0ad0*/  ISETP.NE.AND P1, PT, R0, 0x1, PT ;  /* 0x000000010000780c */ /* 0x001fce0003f25270 */
[----:B------:R-:W0:Y:S01]  /*0ae0*/  LDC R17, c[0x0][0x424] ;  /* 0x00010900ff117b82 */ /* 0x000e220000000800 */
[----:B--2---:R-:W-:-:S07]  /*0af0*/  ISETP.NE.U32.AND P0, PT, R6, RZ, PT ;  /* 0x000000ff0600720c */ /* 0x004fce0003f05070 */
[----:B------:R-:W2:Y:S01]  /*0b00*/  LDC R152, c[0x0][0x2f0] ;  /* 0x0000bc00ff987b82 */ /* 0x000ea20000000800 */
[----:B-1----:R-:W-:Y:S02]  /*0b10*/  SHF.L.U32 R23, R23, 0x7, RZ ;  /* 0x0000000717177819 */ /* 0x002fe400000006ff */
[----:B------:R-:W-:-:S03]  /*0b20*/  ISETP.NE.AND.EX P0, PT, R7, RZ, PT, P0 ;  /* 0x000000ff0700720c */ /* 0x000fc60003f05300 */
[----:B------:R-:W-:Y:S01]  /*0b30*/  @P1 VIADD R0, R23, 0x7f ;  /* 0x0000007f17001836 */ /* 0x000fe20000000000 */
[----:B---3--:R-:W-:Y:S01]  /*0b40*/  IADD3 R4, -R4, 0x50, RZ ;  /* 0x0000005004047810 */ /* 0x008fe20007ffe1ff */
[----:B------:R-:W1:Y:S08]  /*0b50*/  @P1 LDC R3, c[0x0][0x44c] ;  /* 0x00011300ff031b82 */ /* 0x000e700000000800 */
[----:B------:R-:W3:Y:S01]  /*0b60*/  @P1 LDC R5, c[0x0][0x450] ;  /* 0x00011400ff051b82 */ /* 0x000ee20000000800 */
[----:B0-----:R-:W-:Y:S01]  /*0b70*/  SEL R17, R17, 0x1, P0 ;  /* 0x0000000111117807 */ /* 0x001fe20000000000 */
[----:B-1----:R-:W-:-:S04]  /*0b80*/  @P1 IMAD.HI.U32 R2, R0, R3, RZ ;  /* 0x0000000300021227 */ /* 0x002fc800078e00ff */
[----:B------:R-:W-:Y:S02]  /*0b90*/  VIADD R0, R23, 0x7f ;  /* 0x0000007f17007836 */ /* 0x000fe40000000000 */
[CC--:B--2---:R-:W-:Y:S01]  /*0ba0*/  IMAD R3, R17.reuse, R152.reuse, R4 ;  /* 0x0000009811037224 */ /* 0x0c4fe200078e0204 */
[----:B------:R-:W-:Y:S02]  /*0bb0*/  SHF.R.U32.HI R4, RZ, 0x10, R18 ;  /* 0x00000010ff047819 */ /* 0x000fe40000011612 */
[----:B---3--:R-:W-:Y:S01]  /*0bc0*/  @P1 SHF.R.U32.HI R0, RZ, R5, R2 ;  /* 0x00000005ff001219 */ /* 0x008fe20000011602 */
[----:B------:R-:W-:Y:S01]  /*0bd0*/  IMAD R2, R17, R152, 0x4f ;  /* 0x0000004f11027424 */ /* 0x000fe200078e0298 */
[----:B------:R-:W-:Y:S02]  /*0be0*/  ISETP.NE.AND P0, PT, R4, RZ, PT ;  /* 0x000000ff0400720c */ /* 0x000fe40003f05270 */
[----:B------:R-:W-:Y:S01]  /*0bf0*/  LOP3.LUT R18, R18, 0xffff, RZ, 0xc0, !PT ;  /* 0x0000ffff12127812 */ /* 0x000fe200078ec0ff */
[----:B------:R-:W-:-:S02]  /*0c00*/  IMAD.IADD R0, R3, 0x1, R0 ;  /* 0x0000000103007824 */ /* 0x000fc400078e0200 */
[----:B------:R-:W-:-:S04]  /*0c10*/  IMAD.HI R2, R2, 0x66666667, RZ ;  /* 0x6666666702027827 */ /* 0x000fc800078e02ff */
[----:B------:R-:W-:Y:S01]  /*0c20*/  IMAD.HI R0, R0, 0x66666667, RZ ;  /* 0x6666666700007827 */ /* 0x000fe200078e02ff */
[----:B------:R-:W-:-:S03]  /*0c30*/  SHF.R.U32.HI R3, RZ, 0x1f, R2 ;  /* 0x0000001fff037819 */ /* 0x000fc60000011602 */
[----:B------:R-:W0:Y:S01]  /*0c40*/  @!P0 LDC R4, c[0x0][0x9f0] ;  /* 0x00027c00ff048b82 */ /* 0x000e220000000800 */
[----:B------:R-:W-:Y:S02]  /*0c50*/  SHF.R.U32.HI R5, RZ, 0x1f, R0 ;  /* 0x0000001fff057819 */ /* 0x000fe40000011600 */
[----:B------:R-:W-:Y:S02]  /*0c60*/  LEA.HI.SX32 R3, R2, R3, 0x1b ;  /* 0x0000000302037211 */ /* 0x000fe400078fdaff */
[----:B------:R-:W-:-:S04]  /*0c70*/  LEA.HI.SX32 R0, R0, R5, 0x1b ;  /* 0x0000000500007211 */ /* 0x000fc800078fdaff */
[----:B------:R-:W-:-:S04]  /*0c80*/  VIMNMX R11, R3, R0, PT ;  /* 0x00000000030b7248 */ /* 0x000fc80003fe0100 */
[----:B------:R-:W-:-:S13]  /*0c90*/  ISETP.GE.AND P1, PT, R11, 0x1, PT ;  /* 0x000000010b00780c */ /* 0x000fda0003f26270 */
[----:B------:R-:W-:Y:S05]  /*0ca0*/  @!P1 BRA `(.L_x_2164) ;  /* 0x00000000006c9947 */ /* 0x000fea0003800000 */
[-C--:B0-----:R-:W-:Y:S02]  /*0cb0*/  IABS R7, R4.reuse ;  /* 0x0000000400077213 */ /* 0x081fe40000000000 */
[----:B------:R-:W-:Y:S02]  /*0cc0*/  IADD3 R5, R4, -0x1, R11 ;  /* 0xffffffff04057810 */ /* 0x000fe40007ffe00b */
[----:B------:R-:W0:Y:S01]  /*0cd0*/  I2F.RP R0, R7 ;  /* 0x0000000700007306 */ /* 0x000e220000209400 */
[----:B------:R-:W-:-:S05]  /*0ce0*/  IABS R8, R4 ;  /* 0x0000000400087213 */ /* 0x000fca0000000000 */
[----:B------:R-:W-:Y:S02]  /*0cf0*/  IMAD.MOV R8, RZ, RZ, -R8 ;  /* 0x000000ffff087224 */ /* 0x000fe400078e0a08 */
[----:B0-----:R-:W0:Y:S02]  /*0d00*/  MUFU.RCP R0, R0 ;  /* 0x0000000000007308 */ /* 0x001e240000001000 */
[----:B0-----:R-:W-:Y:S02]  /*0d10*/  IADD3 R2, R0, 0xffffffe, RZ ;  /* 0x0ffffffe00027810 */ /* 0x001fe40007ffe0ff */
[----:B------:R-:W-:-:S04]  /*0d20*/  IABS R0, R5 ;  /* 0x0000000500007213 */ /* 0x000fc80000000000 */
[----:B------:R0:W1:Y:S01]  /*0d30*/  F2I.FTZ.U32.TRUNC.NTZ R3, R2 ;  /* 0x0000000200037305 */ /* 0x000062000021f000 */
[----:B------:R-:W-:-:S04]  /*0d40*/  LOP3.LUT R5, R5, R4, RZ, 0x3c, !PT ;  /* 0x0000000405057212 */ /* 0x000fc800078e3cff */
        /* <DEDUP_REMOVED lines=9> */
[-C--:B------:R-:W-:Y:S01]  /*0de0*/  @!P1 IADD3 R0, R0, -R7.reuse, RZ ;  /* 0x8000000700009210 */ /* 0x080fe20007ffe0ff */
[----:B------:R-:W-:Y:S01]  /*0df0*/  @!P1 VIADD R3, R3, 0x1 ;  /* 0x0000000103039836 */ /* 0x000fe20000000000 */
[----:B------:R-:W-:Y:S02]  /*0e00*/  ISETP.NE.AND P1, PT, R4, RZ, PT ;  /* 0x000000ff0400720c */ /* 0x000fe40003f25270 */
[----:B------:R-:W-:-:S13]  /*0e10*/  ISETP.GE.U32.AND P0, PT, R0, R7, PT ;  /* 0x000000070000720c */ /* 0x000fda0003f06070 */
[----:B------:R-:W-:-:S04]  /*0e20*/  @P0 VIADD R3, R3, 0x1 ;  /* 0x0000000103030836 */ /* 0x000fc80000000000 */
[----:B------:R-:W-:Y:S01]  /*0e30*/  @!P2 IMAD.MOV R3, RZ, RZ, -R3 ;  /* 0x000000ffff03a224 */ /* 0x000fe200078e0a03 */
[----:B------:R-:W-:-:S05]  /*0e40*/  @!P1 LOP3.LUT R3, RZ, R4, RZ, 0x33, !PT ;  /* 0x00000004ff039212 */ /* 0x000fca00078e33ff */
[----:B------:R-:W-:-:S07]  /*0e50*/  IMAD.MOV.U32 R153, RZ, RZ, R3 ;  /* 0x000000ffff997224 */ /* 0x000fce00078e0003 */
.L_x_2164:
[----:B------:R-:W1:Y:S01]  /*0e60*/  S2R R0, SR_TID.X ;  /* 0x0000000000007919 */ /* 0x000e620000002100 */
[-C--:B------:R-:W-:Y:S01]  /*0e70*/  IMAD R18, R18, R153.reuse, RZ ;  /* 0x0000009912127224 */ /* 0x080fe200078e02ff */
[----:B------:R-:W-:Y:S01]  /*0e80*/  PLOP3.LUT P0, PT, PT, PT, PT, 0x80, 0x0 ;  /* 0x000000000000781c */ /* 0x000fe20003f0f070 */
[----:B------:R-:W-:Y:S01]  /*0e90*/  IMAD.MOV.U32 R2, RZ, RZ, RZ ;  /* 0x000000ffff027224 */ /* 0x000fe200078e00ff */
[----:B------:R-:W-:Y:S02]  /*0ea0*/  CS2R R150, SRZ ;  /* 0x0000000000967805 */ /* 0x000fe4000001ff00 */
[----:B------:R-:W-:Y:S02]  /*0eb0*/  CS2R R148, SRZ ;  /* 0x0000000000947805 */ /* 0x000fe4000001ff00 */
[----:B------:R-:W-:Y:S02]  /*0ec0*/  VIADDMNMX R153, R18, R153, R11, PT ;  /* 0x0000009912997246 */ /* 0x000fe4000380010b */
[----:B------:R-:W-:-:S02]  /*0ed0*/  CS2R R146, SRZ ;  /* 0x0000000000927805 */ /* 0x000fc4000001ff00 */
[----:B------:R-:W-:Y:S02]  /*0ee0*/  CS2R R144, SRZ ;  /* 0x0000000000907805 */ /* 0x000fe4000001ff00 */
[----:B------:R-:W-:Y:S02]  /*0ef0*/  CS2R R142, SRZ ;  /* 0x00000000008e7805 */ /* 0x000fe4000001ff00 */
[----:B------:R-:W-:Y:S02]  /*0f00*/  ISETP.GT.AND P1, PT, R153, R18, PT ;  /* 0x000000129900720c */ /* 0x000fe40003f24270 */
        /* <DEDUP_REMOVED lines=21> */
[----:B-1----:R-:W-:Y:S01]  /*1060*/  IADD3 R19, R0, -0x80, RZ ;  /* 0xffffff8000137810 */ /* 0x002fe20007ffe0ff */
[----:B------:R-:W-:Y:S01]  /*1070*/  IMAD.MOV.U32 R0, RZ, RZ, RZ ;  /* 0x000000ffff007224 */ /* 0x000fe200078e00ff */
        /* <DEDUP_REMOVED lines=37> */
[----:B------:R-:W-:Y:S01]  /*12d0*/  CS2R R24, SRZ ;  /* 0x0000000000187805 */ /* 0x000fe2000001ff00 */
[----:B------:R-:W-:Y:S01]  /*12e0*/  IMAD R152, R17, R152, RZ ;  /* 0x0000009811987224 */ /* 0x000fe200078e02ff */
[----:B------:R-:W-:Y:S06]  /*12f0*/  @!P1 BRA `(.L_x_2165) ;  /* 0x000000dc003c9947 */ /* 0x000fec0003800000 */
[----:B------:R-:W-:Y:S01]  /*1300*/  SHF.R.S32.HI R64, RZ, 0x1f, R19 ;  /* 0x0000001fff407819 */ /* 0x000fe20000011413 */
[----:B------:R-:W1:Y:S01]  /*1310*/  S2UR UR7, SR_CgaCtaId ;  /* 0x00000000000779c3 */ /* 0x000e620000008800 */
[----:B------:R-:W-:Y:S02]  /*1320*/  UMOV UR6, 0x400 ;  /* 0x0000040000067882 */ /* 0x000fe40000000000 */
[----:B------:R-:W-:-:S04]  /*1330*/  LEA.HI R65, R64, R19, RZ, 0x7 ;  /* 0x0000001340417211 */ /* 0x000fc800078f38ff */
[----:B------:R-:W-:-:S05]  /*1340*/  SHF.R.S32.HI R66, RZ, 0x7, R65 ;  /* 0x00000007ff427819 */ /* 0x000fca0000011441 */
[----:B------:R-:W2:Y:S01]  /*1350*/  SHFL.IDX PT, R0, R66, RZ, 0x1f ;  /* 0x00001fff42007589 */ /* 0x000ea200000e0000 */
[----:B-1----:R-:W-:-:S04]  /*1360*/  ULEA UR8, UR7, UR6, 0x18 ;  /* 0x0000000607087291 */ /* 0x002fc8000f8ec03f */
[----:B------:R-:W-:Y:S02]  /*1370*/  UIADD3 UR6, UR8, 0x14400, URZ ;  /* 0x0001440008067890 */ /* 0x000fe4000fffe03f */
[----:B------:R-:W-:Y:S02]  /*1380*/  IMAD.U32 R16, RZ, RZ, UR8 ;  /* 0x00000008ff107e24 */ /* 0x000fe4000f8e00ff */
[----:B------:R-:W-:Y:S01]  /*1390*/  ULOP3.LUT UP0, URZ, UR6, 0x9f, URZ, 0xc0, !UPT ;  /* 0x0000009f063f7892 */ /* 0x000fe2000f80c03f */
[----:B--2---:R-:W-:-:S05]  /*13a0*/  R2UR UR4, R0 ;  /* 0x00000000000472ca */ /* 0x004fca00000e0000 */
        /* <DEDUP_REMOVED lines=11> */
[----:B0-----:R-:W-:Y:S01]  /*1460*/  IMAD.U32 R4, RZ, RZ, UR4 ;  /* 0x00000004ff047e24 */ /* 0x001fe2000f8e00ff */
        /* <DEDUP_REMOVED lines=12> */
.L_x_2166:
[----:B------:R-:W2:Y:S01]  /*1530*/  LDL.LU R20, [R1+0x14] ;  /* 0x0000140001147983 */ /* 0x000ea20000300800 */
[----:B------:R-:W-:Y:S02]  /*1540*/  R2UR UR4, R16 ;  /* 0x00000000100472ca */ /* 0x000fe400000e0000 */
[----:B------:R-:W-:-:S11]  /*1550*/  SHF.L.U32 R2, RZ, 0x1f, RZ ;  /* 0x0000001fff027819 */ /* 0x000fd600000006ff */
[----:B------:R-:W1:Y:S01]  /*1560*/  SYNCS.PHASECHK.TRANS64.TRYWAIT P1, [UR4+0x38800], R2 ;  /* 0x03880002ff0075a7 */ /* 0x000e620008020144 */
[----:B--2---:R-:W-:-:S04]  /*1570*/  LOP3.LUT R0, R20, 0x1, RZ, 0xfc, !PT ;  /* 0x0000000114007812 */ /* 0x004fc800078efcff */
[----:B------:R-:W-:Y:S01]  /*1580*/  ISETP.NE.AND P0, PT, R0, 0x3, PT ;  /* 0x000000030000780c */ /* 0x000fe20003f05270 */
[----:B-1----:R-:W-:-:S12]  /*1590*/  @!P1 BRA `(.L_x_2167) ;  /* 0x0000014800009947 */ /* 0x002fd80003800000 */
.L_x_2295:
[----:B------:R-:W-:Y:S05]  /*15a0*/  @!P0 BRA `(.L_x_2168) ;  /* 0x0000000000048947 */ /* 0x000fea0003800000 */
[----:B------:R-:W-:Y:S01]  /*15b0*/  BPT.TRAP 0x1 ;  /* 0x000000040000795c */ /* 0x000fe20000300000 */
.L_x_2168:
[----:B------:R-:W-:-:S13]  /*15c0*/  R2UR UR4, R16 ;  /* 0x00000000100472ca */ /* 0x000fda00000e0000 */
[----:B------:R2:W3:Y:S01]  /*15d0*/  SYNCS.PHASECHK.TRANS64.TRYWAIT P2, [UR4+0x38830], R2 ;  /* 0x03883002ff0075a7 */ /* 0x0004e20008040144 */
[----:B------:R-:W-:Y:S05]  /*15e0*/  @!P0 BRA `(.L_x_2169) ;  /* 0x0000000000048947 */ /* 0x000fea0003800000 */
[----:B------:R-:W-:Y:S01]  /*15f0*/  BPT.TRAP 0x1 ;  /* 0x000000040000795c */ /* 0x000fe20000300000 */
.L_x_2169:
[----:B------:R-:W4:Y:S01]  /*1600*/  S2R R0, SR_TID.X ;  /* 0x0000000000007919 */ /* 0x000f220000002100 */
[----:B0-----:R-:W-:-:S05]  /*1610*/  IMAD.U32 R4, RZ, RZ, UR36 ;  /* 0x00000024ff047e24 */ /* 0x001fca000f8e00ff */
[----:B------:R-:W-:Y:S02]  /*1620*/  LOP3.LUT R4, R4, 0x10000, RZ, 0xfc, !PT ;  /* 0x0001000004047812 */ /* 0x000fe400078efcff */
[----:B----4-:R-:W-:-:S04]  /*1630*/  LOP3.LUT R0, R0, 0x7f, RZ, 0xc0, !PT ;  /* 0x0000007f00007812 */ /* 0x010fc800078ec0ff */
[----:B------:R-:W-:Y:S01]  /*1640*/  ISETP.NE.AND P1, PT, R0, RZ, PT ;  /* 0x000000ff0000720c */ /* 0x000fe20003f25270 */
[----:B---3--:R-:W-:-:S12]  /*1650*/  @P2 BRA `(.L_x_2170) ;  /* 0x00000000000c2947 */ /* 0x008fd80003800000 */
[----:B------:R-:W-:-:S13]  /*1660*/  R2UR UR4, R16 ;  /* 0x00000000100472ca */ /* 0x000fda00000e0000 */
[----:B------:R-:W0:Y:S02]  /*1670*/  SYNCS.PHASECHK.TRANS64.TRYWAIT P2, [UR4+0x38830], R2 ;  /* 0x03883002ff0075a7 */ /* 0x000e240008040144 */
[----:B0-----:R-:W-:Y:S05]  /*1680*/  @!P2 BRA `(.L_x_2171) ;  /* 0x0000014400e0a947 */ /* 0x001fea0003800000 */
.L_x_2170:
[----:B------:R-:W-:Y:S05]  /*1690*/  WARPSYNC.ALL ;  /* 0x0000000000007948 */ /* 0x000fea0003800000 */
        /* <DEDUP_REMOVED lines=27> */
[----:B012---:R-:W0:Y:S01]  /*1850*/  LDC R2, c[0x0][0x448] ;  /* 0x00011200ff027b82 */ /* 0x007e220000000800 */
[----:B------:R-:W-:Y:S01]  /*1860*/  UMOV UR35, 0x40000040 ;  /* 0x4000004000237882 */ /* 0x000fe20000000000 */
[----:B------:R-:W-:Y:S01]  /*1870*/  UMOV UR37, 0x40000040 ;  /* 0x4000004000257882 */ /* 0x000fe20000000000 */
[----:B------:R-:W-:Y:S01]  /*1880*/  UIADD3 UR4, UR61, 0x80, URZ ;  /* 0x000000803d047890 */ /* 0x000fe2000fffe03f */
[----:B------:R-:W-:Y:S01]  /*1890*/  LOP3.LUT R0, R65, 0xffffff80, RZ, 0xc0, !PT ;  /* 0xffffff8041007812 */ /* 0x000fe200078ec0ff */
[----:B------:R-:W-:Y:S01]  /*18a0*/  UIADD3 UR30, UR61, 0x500, URZ ;  /* 0x000005003d1e7890 */ /* 0x000fe2000fffe03f */
[----:B------:R-:W-:Y:S01]  /*18b0*/  LEA.HI R64, R64, R19, RZ, 0x2 ;  /* 0x0000001340407211 */ /* 0x000fe200078f10ff */
[----:B------:R-:W-:Y:S01]  /*18c0*/  UMOV UR10, UR61 ;  /* 0x0000003d000a7c82 */ /* 0x000fe20008000000 */
[----:B------:R-:W-:Y:S01]  /*18d0*/  UIADD3 UR34, UR61, 0x502, URZ ;  /* 0x000005023d227890 */ /* 0x000fe2000fffe03f */
[----:B------:R-:W-:Y:S01]  /*18e0*/  HGMMA.64x16x16.F32.BF16 R56, gdesc[UR8], RZ, !UPT, gsb0 ;  /* 0x00200000083879f0 */ /* 0x000fe2000c0018ff */
[----:B------:R-:W-:Y:S01]  /*18f0*/  UMOV UR14, UR4 ;  /* 0x00000004000e7c82 */ /* 0x000fe20008000000 */
[----:B------:R-:W-:Y:S01]  /*1900*/  UIADD3 UR8, UR61, 0x100, URZ ;  /* 0x000001003d087890 */ /* 0x000fe2000fffe03f */
[----:B------:R-:W-:Y:S01]  /*1910*/  IADD3 R0, R19, -R0, RZ ;  /* 0x8000000013007210 */ /* 0x000fe20007ffe0ff */
[----:B------:R-:W-:Y:S01]  /*1920*/  UIADD3 UR10, UR61, 0x180, URZ ;  /* 0x000001803d0a7890 */ /* 0x000fe2000fffe03f */
[----:B------:R-:W-:Y:S01]  /*1930*/  LOP3.LUT R64, R64, 0xfffffffc, RZ, 0xc0, !PT ;  /* 0xfffffffc40407812 */ /* 0x000fe200078ec0ff */
[----:B------:R-:W-:Y:S01]  /*1940*/  UIADD3 UR4, UR61, 0x200, URZ ;  /* 0x000002003d047890 */ /* 0x000fe2000fffe03f */
[----:B------:R-:W-:Y:S01]  /*1950*/  SHF.R.S32.HI R3, RZ, 0x1f, R0 ;  /* 0x0000001fff037819 */ /* 0x000fe20000011400 */
[----:B------:R-:W-:Y:S01]  /*1960*/  UIADD3 UR5, UR6, 0x2, URZ ;  /* 0x0000000206057890 */ /* 0x000fe2000fffe03f */
[----:B------:R-:W-:Y:S01]  /*1970*/  LEA.HI R7, R66, R66, RZ, 0x1 ;  /* 0x0000004242077211 */ /* 0x000fe200078f08ff */
[----:B------:R-:W-:Y:S01]  /*1980*/  UMOV UR18, UR8 ;  /* 0x0000000800127c82 */ /* 0x000fe20008000000 */
[----:B------:R-:W-:Y:S01]  /*1990*/  UMOV UR22, UR10 ;  /* 0x0000000a00167c82 */ /* 0x000fe20008000000 */
[----:B------:R-:W-:Y:S01]  /*19a0*/  UIADD3 UR10, UR61, 0x2, URZ ;  /* 0x000000023d0a7890 */ /* 0x000fe2000fffe03f */
[CC--:B------:R-:W-:Y:S01]  /*19b0*/  LEA.HI R6, R3.reuse, R0.reuse, RZ, 0x5 ;  /* 0x0000000003067211 */ /* 0x0c0fe200078f28ff */
[----:B------:R-:W-:Y:S01]  /*19c0*/  UMOV UR26, UR4 ;  /* 0x00000004001a7c82 */ /* 0x000fe20008000000 */
[----:B------:R-:W-:Y:S01]  /*19d0*/  UMOV UR28, UR5 ;  /* 0x00000005001c7c82 */ /* 0x000fe20008000000 */
[----:B------:R-:W-:Y:S01]  /*19e0*/  UMOV UR9, UR29 ;  /* 0x0000001d00097c82 */ /* 0x000fe20008000000 */
[----:B------:R-:W-:Y:S01]  /*19f0*/  UMOV UR8, UR28 ;  /* 0x0000001c00087c82 */ /* 0x000fe20008000000 */
[----:B------:R-:W-:Y:S01]  /*1a00*/  UMOV UR11, 0x40000040 ;  /* 0x40000040000b7882 */ /* 0x000fe20000000000 */
[----:B------:R-:W-:Y:S01]  /*1a10*/  UIADD3 UR4, UR61, 0x102, URZ ;  /* 0x000001023d047890 */ /* 0x000fe2000fffe03f */
[----:B------:R-:W-:Y:S01]  /*1a20*/  IMAD.U32 R12, RZ, RZ, UR28 ;  /* 0x0000001cff0c7e24 */ /* 0x000fe2000f8e00ff */
[----:B------:R-:W-:Y:S01]  /*1a30*/  UIADD3 UR5, UR61, 0x182, URZ ;  /* 0x000001823d057890 */ /* 0x000fe2000fffe03f */
[----:B0-----:R-:W-:Y:S01]  /*1a40*/  ISETP.NE.AND P2, PT, R2, 0x1, PT ;  /* 0x000000010200780c */ /* 0x001fe20003f45270 */
[----:B------:R-:W-:Y:S01]  /*1a50*/  UIADD3 UR7, UR6, 0x4, URZ ;  /* 0x0000000406077890 */ /* 0x000fe2000fffe03f */
[----:B------:R-:W-:Y:S01]  /*1a60*/  LEA.HI R2, R3, R0, RZ, 0x2 ;  /* 0x0000000003027211 */ /* 0x000fe200078f10ff */
[----:B------:R-:W-:Y:S01]  /*1a70*/  UIADD3 UR32, UR6, 0x802, URZ ;  /* 0x0000080206207890 */ /* 0x000fe2000fffe03f */
[----:B------:R-:W-:Y:S01]  /*1a80*/  SHF.R.S32.HI R6, RZ, 0x5, R6 ;  /* 0x00000005ff067819 */ /* 0x000fe20000011406 */
[----:B------:R-:W-:Y:S01]  /*1a90*/  UIADD3 UR36, UR6, 0x804, URZ ;  /* 0x0000080406247890 */ /* 0x000fe2000fffe03f */
[--C-:B------:R-:W-:Y:S01]  /*1aa0*/  SHF.R.S32.HI R3, RZ, 0x2, R2.reuse ;  /* 0x00000002ff037819 */ /* 0x100fe20000011402 */
[----:B------:R-:W-:Y:S01]  /*1ab0*/  UIADD3 UR38, UR61, 0x504, URZ ;  /* 0x000005043d267890 */ /* 0x000fe2000fffe03f */
[----:B------:R-:W-:Y:S01]  /*1ac0*/  SHF.R.S32.HI R8, RZ, 0x1f, R2 ;  /* 0x0000001fff087819 */ /* 0x000fe20000011402 */
[----:B------:R-:W-:Y:S01]  /*1ad0*/  UMOV UR39, 0x40000040 ;  /* 0x4000004000277882 */ /* 0x000fe20000000000 */
[----:B------:R-:W-:Y:S01]  /*1ae0*/  UIADD3 UR40, UR6, 0x806, URZ ;  /* 0x0000080606287890 */ /* 0x000fe2000fffe03f */
[----:B------:R-:W-:Y:S01]  /*1af0*/  IMAD R6, R6, 0x10, R23 ;  /* 0x0000001006067824 */ /* 0x000fe200078e0217 */
[----:B------:R-:W-:Y:S01]  /*1b00*/  UIADD3 UR42, UR61, 0x506, URZ ;  /* 0x000005063d2a7890 */ /* 0x000fe2000fffe03f */
[-C--:B------:R-:W-:Y:S01]  /*1b10*/  LEA.HI R8, R8, R3.reuse, RZ, 0x3 ;  /* 0x0000000308087211 */ /* 0x080fe200078f18ff */
[----:B------:R-:W-:Y:S01]  /*1b20*/  UMOV UR41, 0x40000040 ;  /* 0x4000004000297882 */ /* 0x000fe20000000000 */
[----:B------:R-:W-:Y:S01]  /*1b30*/  UMOV UR43, 0x40000040 ;  /* 0x40000040002b7882 */ /* 0x000fe20000000000 */
[----:B------:R-:W-:Y:S01]  /*1b40*/  UIADD3 UR44, UR6, 0xc00, URZ ;  /* 0x00000c00062c7890 */ /* 0x000fe2000fffe03f */
[----:B------:R-:W-:Y:S01]  /*1b50*/  LOP3.LUT R8, R8, 0xfffffff8, RZ, 0xc0, !PT ;  /* 0xfffffff808087812 */ /* 0x000fe200078ec0ff */
[----:B------:R-:W-:Y:S01]  /*1b60*/  UIADD3 UR46, UR61, 0x780, URZ ;  /* 0x000007803d2e7890 */ /* 0x000fe2000fffe03f */
[----:B------:R-:W-:Y:S01]  /*1b70*/  IMAD.IADD R64, R19, 0x1, -R64 ;  /* 0x0000000113407824 */ /* 0x000fe200078e0a40 */
[----:B------:R-:W-:Y:S01]  /*1b80*/  UMOV UR45, 0x40000040 ;  /* 0x40000040002d7882 */ /* 0x000fe20000000000 */
[----:B------:R-:W-:Y:S01]  /*1b90*/  UMOV UR47, 0x40000040 ;  /* 0x40000040002f7882 */ /* 0x000fe20000000000 */
[----:B------:R-:W-:Y:S01]  /*1ba0*/  UIADD3 UR48, UR6, 0xc02, URZ ;  /* 0x00000c0206307890 */ /* 0x000fe2000fffe03f */
[----:B------:R-:W-:Y:S01]  /*1bb0*/  IADD3 R6, R6, R3, -R8 ;  /* 0x0000000306067210 */ /* 0x000fe20007ffe808 */
[----:B------:R-:W-:Y:S01]  /*1bc0*/  UIADD3 UR50, UR61, 0x782, URZ ;  /* 0x000007823d327890 */ /* 0x000fe2000fffe03f */
[----:B------:R-:W0:Y:S01]  /*1bd0*/  @P2 LDC R8, c[0x0][0x44c] ;  /* 0x00011300ff082b82 */ /* 0x000e220000000800 */
[----:B------:R-:W-:Y:S01]  /*1be0*/  UMOV UR49, 0x40000040 ;  /* 0x4000004000317882 */ /* 0x000fe20000000000 */
[----:B------:R-:W-:Y:S01]  /*1bf0*/  UMOV UR51, 0x40000040 ;  /* 0x4000004000337882 */ /* 0x000fe20000000000 */
[----:B------:R-:W-:Y:S01]  /*1c00*/  UIADD3 UR52, UR6, 0xc04, URZ ;  /* 0x00000c0406347890 */ /* 0x000fe2000fffe03f */
[----:B------:R-:W-:Y:S01]  /*1c10*/  LOP3.LUT R7, R7, 0x3fffffe, RZ, 0xc0, !PT ;  /* 0x03fffffe07077812 */ /* 0x000fe200078ec0ff */
[----:B------:R-:W-:-:S02]  /*1c20*/  WARPGROUP.DEPBAR.LE gsb0, 0x0 ;  /* 0x00008000000079c5 */ /* 0x000fc40000010000 */
[----:B------:R-:W-:Y:S01]  /*1c30*/  WARPGROUP.ARRIVE ;  /* 0x00000000000079c5 */ /* 0x000fe20000000000 */
[----:B------:R-:W-:Y:S01]  /*1c40*/  UIADD3 UR54, UR61, 0x784, URZ ;  /* 0x000007843d367890 */ /* 0x000fe2000fffe03f */
[----:B------:R-:W1:Y:S01]  /*1c50*/  @P2 LDC R20, c[0x0][0x450] ;  /* 0x00011400ff142b82 */ /* 0x000e620000000800 */
[----:B------:R-:W-:Y:S01]  /*1c60*/  UMOV UR53, 0x40000040 ;  /* 0x4000004000357882 */ /* 0x000fe20000000000 */
[----:B------:R-:W-:Y:S01]  /*1c70*/  UMOV UR55, 0x40000040 ;  /* 0x4000004000377882 */ /* 0x000fe20000000000 */
[----:B------:R-:W-:Y:S01]  /*1c80*/  UIADD3 UR58, UR61, 0x786, URZ ;  /* 0x000007863d3a7890 */ /* 0x000fe2000fffe03f */
[----:B------:R-:W-:Y:S01]  /*1c90*/  HGMMA.64x16x16.F32.BF16 R48, gdesc[UR12], RZ, !UPT, gsb0 ;  /* 0x002000000c3079f0 */ /* 0x000fe2000c0018ff */
[----:B------:R-:W-:Y:S01]  /*1ca0*/  UIADD3 UR12, UR61, 0x4, URZ ;  /* 0x000000043d0c7890 */ /* 0x000fe2000fffe03f */
[----:B------:R-:W-:Y:S01]  /*1cb0*/  LEA.HI R3, R64, R64, RZ, 0x1 ;  /* 0x0000004040037211 */ /* 0x000fe200078f08ff */
[----:B------:R-:W-:Y:S01]  /*1cc0*/  UIADD3 UR13, UR6, 0x6, URZ ;  /* 0x00000006060d7890 */ /* 0x000fe2000fffe03f */
[----:B------:R-:W-:Y:S01]  /*1cd0*/  IMAD.IADD R7, R66, 0x1, -R7 ;  /* 0x0000000142077824 */ /* 0x000fe200078e0a07 */
[----:B------:R-:W-:Y:S01]  /*1ce0*/  UIADD3 UR14, UR6, 0x400, URZ ;  /* 0x00000400060e7890 */ /* 0x000fe2000fffe03f */
[----:B------:R-:W-:Y:S01]  /*1cf0*/  LOP3.LUT R3, R3, 0x1ffffffe, RZ, 0xc0, !PT ;  /* 0x1ffffffe03037812 */ /* 0x000fe200078ec0ff */
[----:B------:R-:W-:Y:S01]  /*1d00*/  UMOV UR15, 0x40000040 ;  /* 0x40000040000f7882 */ /* 0x000fe20000000000 */
[----:B------:R-:W-:Y:S01]  /*1d10*/  UMOV UR59, 0x40000040 ;  /* 0x40000040003b7882 */ /* 0x000fe20000000000 */
[----:B------:R-:W-:Y:S01]  /*1d20*/  LEA R6, R7, R6, 0x6 ;  /* 0x0000000607067211 */ /* 0x000fe200078e30ff */
[----:B------:R-:W2:Y:S01]  /*1d30*/  LDC R9, c[0x0][0x288] ;  /* 0x0000a200ff097b82 */ /* 0x000ea20000000800 */
[----:B------:R-:W-:Y:S01]  /*1d40*/  IMAD.IADD R3, R64, 0x1, -R3 ;  /* 0x0000000140037824 */ /* 0x000fe200078e0a03 */
[----:B------:R-:W-:Y:S01]  /*1d50*/  MOV R15, UR61 ;  /* 0x0000003d000f7c02 */ /* 0x000fe20008000f00 */
[----:B------:R-:W-:Y:S01]  /*1d60*/  IMAD R7, R153, -0x50, R152 ;  /* 0xffffffb099077824 */ /* 0x000fe200078e0298 */
[----:B------:R-:W-:Y:S01]  /*1d70*/  CS2R R150, SRZ ;  /* 0x0000000000967805 */ /* 0x000fe2000001ff00 */
[----:B------:R-:W-:Y:S01]  /*1d80*/  IMAD R19, R3, 0x8, R6 ;  /* 0x0000000803137824 */ /* 0x000fe200078e0206 */
[----:B------:R-:W-:-:S02]  /*1d90*/  CS2R R148, SRZ ;  /* 0x0000000000947805 */ /* 0x000fc4000001ff00 */
[----:B------:R-:W-:Y:S02]  /*1da0*/  CS2R R146, SRZ ;  /* 0x0000000000927805 */ /* 0x000fe4000001ff00 */
[----:B------:R-:W-:Y:S01]  /*1db0*/  IADD3 R7, R7, 0x50, RZ ;  /* 0x0000005007077810 */ /* 0x000fe20007ffe0ff */
[----:B0-----:R-:W-:Y:S01]  /*1dc0*/  @P2 IMAD.HI.U32 R3, R19, R8, RZ ;  /* 0x0000000813032227 */ /* 0x001fe200078e00ff */
[----:B------:R-:W-:Y:S02]  /*1dd0*/  CS2R R144, SRZ ;  /* 0x0000000000907805 */ /* 0x000fe4000001ff00 */
[----:B------:R-:W-:Y:S02]  /*1de0*/  CS2R R142, SRZ ;  /* 0x00000000008e7805 */ /* 0x000fe4000001ff00 */
[----:B------:R-:W-:Y:S01]  /*1df0*/  CS2R R140, SRZ ;  /* 0x00000000008c7805 */ /* 0x000fe2000001ff00 */
[----:B------:R-:W-:Y:S01]  /*1e00*/  IMAD.MOV.U32 R6, RZ, RZ, R19 ;  /* 0x000000ffff067224 */ /* 0x000fe200078e0013 */
[----:B-1----:R-:W-:-:S02]  /*1e10*/  @P2 SHF.R.U32.HI R6, RZ, R20, R3 ;  /* 0x00000014ff062219 */ /* 0x002fc40000011603 */
[----:B------:R-:W-:Y:S02]  /*1e20*/  CS2R R138, SRZ ;  /* 0x00000000008a7805 */ /* 0x000fe4000001ff00 */
[----:B------:R-:W-:Y:S02]  /*1e30*/  LOP3.LUT R3, R2, 0x7ffffffc, RZ, 0xc0, !PT ;  /* 0x7ffffffc02037812 */ /* 0x000fe400078ec0ff */
[----:B------:R-:W-:Y:S02]  /*1e40*/  CS2R R136, SRZ ;  /* 0x0000000000887805 */ /* 0x000fe4000001ff00 */
[----:B------:R-:W-:Y:S01]  /*1e50*/  CS2R R134, SRZ ;  /* 0x0000000000867805 */ /* 0x000fe2000001ff00 */
[----:B------:R-:W0:Y:S01]  /*1e60*/  SHFL.IDX PT, R8, R6, 0x1, 0x1c1f ;  /* 0x003c1f0006087f89 */ /* 0x000e2200000e0000 */
[----:B------:R-:W-:Y:S01]  /*1e70*/  CS2R R132, SRZ ;  /* 0x0000000000847805 */ /* 0x000fe2000001ff00 */
[----:B------:R-:W-:Y:S01]  /*1e80*/  IMAD.IADD R20, R0, 0x1, -R3 ;  /* 0x0000000100147824 */ /* 0x000fe200078e0a03 */
[----:B------:R-:W-:-:S02]  /*1e90*/  CS2R R130, SRZ ;  /* 0x0000000000827805 */ /* 0x000fc4000001ff00 */
[----:B------:R-:W-:Y:S02]  /*1ea0*/  CS2R R128, SRZ ;  /* 0x0000000000807805 */ /* 0x000fe4000001ff00 */
[----:B------:R-:W-:Y:S01]  /*1eb0*/  CS2R R126, SRZ ;  /* 0x00000000007e7805 */ /* 0x000fe2000001ff00 */
[----:B------:R-:W-:Y:S01]  /*1ec0*/  IMAD R7, R20, -0x2, R7 ;  /* 0xfffffffe14077824 */ /* 0x000fe200078e0207 */
        /* <DEDUP_REMOVED lines=16> */
[----:B------:R-:W-:-:S02]  /*1fd0*/  WARPGROUP.DEPBAR.LE gsb0, 0x0 ;  /* 0x00008000000079c5 */ /* 0x000fc40000010000 */
[----:B------:R-:W-:Y:S01]  /*1fe0*/  WARPGROUP.ARRIVE ;  /* 0x00000000000079c5 */ /* 0x000fe20000000000 */
[----:B------:R-:W-:-:S05]  /*1ff0*/  CS2R R92, SRZ ;  /* 0x00000000005c7805 */ /* 0x000fca000001ff00 */
        /* <DEDUP_REMOVED lines=435> */
[----:B------:R-:W-:Y:S01]  /*3b30*/  MUFU.TANH R14, R56 ;  /* 0x00000038000e7308 */ /* 0x000fe20000002400 */
[----:B------:R-:W-:Y:S01]  /*3b40*/  HGMMA.64x16x16.F32.BF16 R48, gdesc[UR56], R48, gsb0 ;  /* 0x00200000383079f0 */ /* 0x000fe20008001830 */
[----:B------:R-:W-:Y:S01]  /*3b50*/  UIADD3 UR58, UR61, 0x886, URZ ;  /* 0x000008863d3a7890 */ /* 0x000fe2000fffe03f */
[----:B------:R-:W-:Y:S01]  /*3b60*/  FMUL.FTZ R63, R63, UR6 ;  /* 0x000000063f3f7c20 */ /* 0x000fe20008410000 */
[----:B------:R-:W-:Y:S01]  /*3b70*/  UMOV UR56, UR14 ;  /* 0x0000000e00387c82 */ /* 0x000fe20008000000 */
[----:B------:R-:W-:Y:S01]  /*3b80*/  UMOV UR57, UR15 ;  /* 0x0000000f00397c82 */ /* 0x000fe20008000000 */
[----:B------:R-:W-:Y:S01]  /*3b90*/  UMOV UR59, 0x40000040 ;  /* 0x40000040003b7882 */ /* 0x000fe20000000000 */
[----:B------:R-:W-:Y:S01]  /*3ba0*/  FMUL.FTZ R60, R60, UR6 ;  /* 0x000000063c3c7c20 */ /* 0x000fe20008410000 */
[----:B------:R-:W-:Y:S01]  /*3bb0*/  MUFU.TANH R58, R58 ;  /* 0x0000003a003a7308 */ /* 0x000fe20000002400 */
[----:B------:R-:W-:Y:S01]  /*3bc0*/  FMUL.FTZ R57, R57, UR6 ;  /* 0x0000000639397c20 */ /* 0x000fe20008410000 */
[----:B------:R-:W-:-:S06]  /*3bd0*/  FMUL.FTZ R61, R61, UR6 ;  /* 0x000000063d3d7c20 */ /* 0x000fcc0008410000 */
[----:B------:R-:W1:Y:S08]  /*3be0*/  MUFU.TANH R21, R59 ;  /* 0x0000003b00157308 */ /* 0x000e700000002400 */
        /* <DEDUP_REMOVED lines=8> */
[----:B------:R-:W-:Y:S01]  /*3c70*/  FMUL.FTZ R54, R54, UR6 ;  /* 0x0000000636367c20 */ /* 0x000fe20008410000 */
[----:B------:R-:W-:Y:S01]  /*3c80*/  FMUL.FTZ R55, R55, UR6 ;  /* 0x0000000637377c20 */ /* 0x000fe20008410000 */
[----:B------:R3:W4:Y:S01]  /*3c90*/  MUFU.TANH R56, R50 ;  /* 0x0000003200387308 */ /* 0x0007220000002400 */
[----:B------:R-:W-:Y:S01]  /*3ca0*/  HGMMA.64x16x16.F32.BF16 R40, gdesc[UR56], R40, gsb0 ;  /* 0x00200000382879f0 */ /* 0x000fe20008001828 */
[----:B------:R-:W-:Y:S01]  /*3cb0*/  UIADD3 UR58, UR61, 0x906, URZ ;  /* 0x000009063d3a7890 */ /* 0x000fe2000fffe03f */
[----:B------:R-:W-:Y:S01]  /*3cc0*/  FMUL.FTZ R48, R48, UR6 ;  /* 0x0000000630307c20 */ /* 0x000fe20008410000 */
[----:B------:R-:W-:Y:S01]  /*3cd0*/  UMOV UR56, UR14 ;  /* 0x0000000e00387c82 */ /* 0x000fe20008000000 */
[----:B------:R-:W-:Y:S01]  /*3ce0*/  UMOV UR57, UR15 ;  /* 0x0000000f00397c82 */ /* 0x000fe20008000000 */
[----:B------:R-:W-:Y:S01]  /*3cf0*/  UMOV UR59, 0x40000040 ;  /* 0x40000040003b7882 */ /* 0x000fe20000000000 */
[----:B------:R-:W-:Y:S01]  /*3d00*/  FMUL.FTZ R49, R49, UR6 ;  /* 0x0000000631317c20 */ /* 0x000fe20008410000 */
[----:B------:R-:W5:Y:S01]  /*3d10*/  MUFU.TANH R51, R51 ;  /* 0x0000003300337308 */ /* 0x000f620000002400 */
[----:B---3--:R-:W-:-:S02]  /*3d20*/  IMAD.MOV.U32 R50, RZ, RZ, -0x50 ;  /* 0xffffffb0ff327424 */ /* 0x008fc400078e00ff */
[----:B------:R-:W-:Y:S01]  /*3d30*/  FMUL.FTZ R52, R52, UR6 ;  /* 0x0000000634347c20 */ /* 0x000fe20008410000 */
[----:B------:R-:W-:Y:S01]  /*3d40*/  FMUL.FTZ R53, R53, UR6 ;  /* 0x0000000635357c20 */ /* 0x000fe20008410000 */
[----:B------:R-:W-:-:S03]  /*3d50*/  IMAD R3, R153, R50, 0x51 ;  /* 0x0000005199037424 */ /* 0x000fc600078e0232 */
[----:B------:R4:W3:Y:S01]  /*3d60*/  MUFU.TANH R59, R54 ;  /* 0x00000036003b7308 */ /* 0x0008e20000002400 */
[----:B------:R-:W-:-:S05]  /*3d70*/  IMAD R3, R20, -0x2, R3 ;  /* 0xfffffffe14037824 */ /* 0x000fca00078e0203 */
[----:B--2---:R-:W-:Y:S02]  /*3d80*/  IADD3 R0, R3, -R9, R152 ;  /* 0x8000000903007210 */ /* 0x004fe40007ffe098 */
[----:B------:R-:W2:Y:S02]  /*3d90*/  MUFU.TANH R55, R55 ;  /* 0x0000003700377308 */ /* 0x000ea40000002400 */
[----:B0-----:R-:W-:-:S04]  /*3da0*/  VIADDMNMX R8, R8, R0, R7, PT ;  /* 0x0000000008087246 */ /* 0x001fc80003800107 */
[C---:B------:R-:W-:Y:S02]  /*3db0*/  ISETP.GT.AND P3, PT, R8.reuse, RZ, PT ;  /* 0x000000ff0800720c */ /* 0x040fe40003f64270 */
[C---:B------:R-:W-:Y:S01]  /*3dc0*/  ISETP.GT.AND P4, PT, R8.reuse, 0x1, PT ;  /* 0x000000010800780c */ /* 0x040fe20003f84270 */
[----:B------:R-:W-:Y:S01]  /*3dd0*/  MUFU.TANH R61, R61 ;  /* 0x0000003d003d7308 */ /* 0x000fe20000002400 */
[C---:B------:R-:W-:Y:S02]  /*3de0*/  ISETP.GT.AND P5, PT, R8.reuse, 0x8, PT ;  /* 0x000000080800780c */ /* 0x040fe40003fa4270 */
[----:B-1----:R-:W-:Y:S02]  /*3df0*/  FSEL R21, R21, -INF , P4 ;  /* 0xff80000015157808 */ /* 0x002fe40002000000 */
[----:B------:R-:W-:-:S03]  /*3e00*/  ISETP.GT.AND P4, PT, R8, 0x10, PT ;  /* 0x000000100800780c */ /* 0x000fc60003f84270 */
[----:B------:R-:W-:Y:S01]  /*3e10*/  MUFU.TANH R48, R48 ;  /* 0x0000003000307308 */ /* 0x000fe20000002400 */
[----:B----4-:R-:W-:Y:S02]  /*3e20*/  FSEL R54, R56, -INF , P4 ;  /* 0xff80000038367808 */ /* 0x010fe40002000000 */
[----:B------:R-:W-:-:S05]  /*3e30*/  ISETP.GT.AND P4, PT, R8, 0x18, PT ;  /* 0x000000180800780c */ /* 0x000fca0003f84270 */
[----:B------:R-:W-:Y:S01]  /*3e40*/  MUFU.TANH R52, R52 ;  /* 0x0000003400347308 */ /* 0x000fe20000002400 */
[----:B------:R-:W-:Y:S02]  /*3e50*/  WARPGROUP.DEPBAR.LE gsb0, 0x0 ;  /* 0x00008000000079c5 */ /* 0x000fe40000010000 */
[----:B------:R-:W-:Y:S01]  /*3e60*/  WARPGROUP.ARRIVE ;  /* 0x00000000000079c5 */ /* 0x000fe20000000000 */
[----:B------:R-:W-:Y:S01]  /*3e70*/  FMUL.FTZ R42, R42, UR6 ;  /* 0x000000062a2a7c20 */ /* 0x000fe20008410000 */
[----:B------:R-:W-:Y:S01]  /*3e80*/  FMUL.FTZ R46, R46, UR6 ;  /* 0x000000062e2e7c20 */ /* 0x000fe20008410000 */
[----:B------:R-:W-:Y:S01]  /*3e90*/  FMUL.FTZ R43, R43, UR6 ;  /* 0x000000062b2b7c20 */ /* 0x000fe20008410000 */
[----:B------:R-:W-:Y:S01]  /*3ea0*/  FMUL.FTZ R47, R47, UR6 ;  /* 0x000000062f2f7c20 */ /* 0x000fe20008410000 */
[----:B------:R0:W1:Y:S01]  /*3eb0*/  MUFU.TANH R64, R42 ;  /* 0x0000002a00407308 */ /* 0x0000620000002400 */
[----:B------:R-:W-:Y:S01]  /*3ec0*/  HGMMA.64x16x16.F32.BF16 R32, gdesc[UR56], R32, gsb0 ;  /* 0x00200000382079f0 */ /* 0x000fe20008001820 */
[----:B------:R-:W-:Y:S01]  /*3ed0*/  UIADD3 UR58, UR61, 0x986, URZ ;  /* 0x000009863d3a7890 */ /* 0x000fe2000fffe03f */
[----:B------:R-:W-:Y:S01]  /*3ee0*/  FMUL.FTZ R40, R40, UR6 ;  /* 0x0000000628287c20 */ /* 0x000fe20008410000 */
[----:B------:R-:W-:Y:S01]  /*3ef0*/  UMOV UR56, UR14 ;  /* 0x0000000e00387c82 */ /* 0x000fe20008000000 */
[----:B------:R-:W-:Y:S01]  /*3f00*/  UMOV UR57, UR15 ;  /* 0x0000000f00397c82 */ /* 0x000fe20008000000 */
[----:B------:R-:W-:Y:S01]  /*3f10*/  UMOV UR59, 0x40000040 ;  /* 0x40000040003b7882 */ /* 0x000fe20000000000 */
[----:B------:R-:W-:Y:S01]  /*3f20*/  FMUL.FTZ R41, R41, UR6 ;  /* 0x0000000629297c20 */ /* 0x000fe20008410000 */
[----:B------:R4:W-:Y:S01]  /*3f30*/  MUFU.TANH R66, R46 ;  /* 0x0000002e00427308 */ /* 0x0009e20000002400 */
[----:B0-----:R-:W-:Y:S01]  /*3f40*/  FSEL R42, R58, -INF , P3 ;  /* 0xff8000003a2a7808 */ /* 0x001fe20001800000 */
[----:B------:R-:W-:Y:S01]  /*3f50*/  FMUL.FTZ R44, R44, UR6 ;  /* 0x000000062c2c7c20 */ /* 0x000fe20008410000 */
[----:B------:R-:W-:Y:S01]  /*3f60*/  ISETP.GT.AND P3, PT, R8, 0x9, PT ;  /* 0x000000090800780c */ /* 0x000fe20003f64270 */
[----:B------:R-:W-:Y:S01]  /*3f70*/  FMUL.FTZ R45, R45, UR6 ;  /* 0x000000062d2d7c20 */ /* 0x000fe20008410000 */
[----:B------:R-:W-:Y:S01]  /*3f80*/  FMNMX.FTZ R3, R42, R21, !PT ;  /* 0x000000152a037209 */ /* 0x000fe20007810000 */
[----:B------:R-:W-:Y:S01]  /*3f90*/  UMOV UR61, URZ ;  /* 0x0000003f003d7c82 */ /* 0x000fe20008000000 */
[----:B------:R-:W-:Y:S01]  /*3fa0*/  FSEL R50, R63, -INF , P3 ;  /* 0xff8000003f327808 */ /* 0x000fe20001800000 */
[----:B------:R-:W0:Y:S01]  /*3fb0*/  MUFU.TANH R43, R43 ;  /* 0x0000002b002b7308 */ /* 0x000e220000002400 */
[----:B----4-:R-:W-:-:S02]  /*3fc0*/  FSEL R46, R62, -INF , P5 ;  /* 0xff8000003e2e7808 */ /* 0x010fc40002800000 */
[----:B------:R-:W-:Y:S02]  /*3fd0*/  ISETP.GT.AND P3, PT, R8, 0x11, PT ;  /* 0x000000110800780c */ /* 0x000fe40003f64270 */
[----:B------:R-:W-:Y:S02]  /*3fe0*/  FMNMX.FTZ R3, R46, R3, !PT ;  /* 0x000000032e037209 */ /* 0x000fe40007810000 */
[----:B-----5:R-:W-:Y:S01]  /*3ff0*/  FSEL R56, R51, -INF , P3 ;  /* 0xff80000033387808 */ /* 0x020fe20001800000 */
[----:B------:R-:W4:Y:S01]  /*4000*/  MUFU.TANH R47, R47 ;  /* 0x0000002f002f7308 */ /* 0x000f220000002400 */
[----:B------:R-:W-:Y:S02]  /*4010*/  FMNMX.FTZ R3, R50, R3, !PT ;  /* 0x0000000332037209 */ /* 0x000fe40007810000 */
[----:B------:R-:W-:Y:S02]  /*4020*/  ISETP.GT.AND P3, PT, R8, 0x19, PT ;  /* 0x000000190800780c */ /* 0x000fe40003f64270 */
[----:B------:R-:W-:-:S02]  /*4030*/  FMNMX.FTZ R3, R54, R3, !PT ;  /* 0x0000000336037209 */ /* 0x000fc40007810000 */
[----:B---3--:R-:W-:Y:S01]  /*4040*/  FSEL R58, R59, -INF , P4 ;  /* 0xff8000003b3a7808 */ /* 0x008fe20002000000 */
[----:B------:R-:W-:Y:S01]  /*4050*/  MUFU.TANH R40, R40 ;  /* 0x0000002800287308 */ /* 0x000fe20000002400 */
[----:B------:R-:W-:Y:S02]  /*4060*/  FMNMX.FTZ R3, R56, R3, !PT ;  /* 0x0000000338037209 */ /* 0x000fe40007810000 */
[----:B------:R-:W-:Y:S02]  /*4070*/  ISETP.GT.AND P4, PT, R8, 0x20, PT ;  /* 0x000000200800780c */ /* 0x000fe40003f84270 */
[----:B--2---:R-:W-:Y:S02]  /*4080*/  FSEL R60, R55, -INF , P3 ;  /* 0xff800000373c7808 */ /* 0x004fe40001800000 */
[----:B------:R-:W-:Y:S01]  /*4090*/  FMNMX.FTZ R3, R58, R3, !PT ;  /* 0x000000033a037209 */ /* 0x000fe20007810000 */
[----:B------:R-:W-:Y:S01]  /*40a0*/  MUFU.TANH R41, R41 ;  /* 0x0000002900297308 */ /* 0x000fe20000002400 */
[----:B------:R-:W-:-:S02]  /*40b0*/  ISETP.GT.AND P3, PT, R8, 0x21, PT ;  /* 0x000000210800780c */ /* 0x000fc40003f64270 */
[----:B-1----:R-:W-:Y:S02]  /*40c0*/  FSEL R62, R64, -INF , P4 ;  /* 0xff800000403e7808 */ /* 0x002fe40002000000 */
[----:B------:R-:W-:Y:S02]  /*40d0*/  FMNMX.FTZ R3, R60, R3, !PT ;  /* 0x000000033c037209 */ /* 0x000fe40007810000 */
[----:B------:R-:W-:Y:S01]  /*40e0*/  ISETP.GT.AND P4, PT, R8, 0x28, PT ;  /* 0x000000280800780c */ /* 0x000fe20003f84270 */
[----:B------:R-:W-:Y:S01]  /*40f0*/  MUFU.TANH R45, R45 ;  /* 0x0000002d002d7308 */ /* 0x000fe20000002400 */
[----:B0-----:R-:W-:Y:S02]  /*4100*/  FSEL R64, R43, -INF , P3 ;  /* 0xff8000002b407808 */ /* 0x001fe40001800000 */
[----:B------:R-:W-:Y:S01]  /*4110*/  FMNMX.FTZ R3, R62, R3, !PT ;  /* 0x000000033e037209 */ /* 0x000fe20007810000 */
[----:B------:R-:W-:Y:S02]  /*4120*/  WARPGROUP.DEPBAR.LE gsb0, 0x0 ;  /* 0x00008000000079c5 */ /* 0x000fe40000010000 */
[----:B------:R-:W-:Y:S01]  /*4130*/  WARPGROUP.ARRIVE ;  /* 0x00000000000079c5 */ /* 0x000fe20000000000 */
[----:B------:R-:W-:Y:S01]  /*4140*/  FMUL.FTZ R34, R34, UR6 ;  /* 0x0000000622227c20 */ /* 0x000fe20008410000 */
[----:B------:R-:W-:Y:S01]  /*4150*/  FMUL.FTZ R35, R35, UR6 ;  /* 0x0000000623237c20 */ /* 0x000fe20008410000 */
[----:B------:R-:W-:Y:S01]  /*4160*/  FMUL.FTZ R38, R38, UR6 ;  /* 0x0000000626267c20 */ /* 0x000fe20008410000 */
[----:B------:R-:W-:Y:S01]  /*4170*/  FMUL.FTZ R39, R39, UR6 ;  /* 0x0000000627277c20 */ /* 0x000fe20008410000 */
[----:B------:R-:W-:Y:S01]  /*4180*/  ISETP.GT.AND P3, PT, R8, 0x29, PT ;  /* 0x000000290800780c */ /* 0x000fe20003f64270 */
[----:B------:R-:W-:Y:S01]  /*4190*/  HGMMA.64x16x16.F32.BF16 R24, gdesc[UR56], R24, gsb0 ;  /* 0x00200000381879f0 */ /* 0x000fe20008001818 */
[----:B------:R-:W0:Y:S01]  /*41a0*/  MUFU.TANH R34, R34 ;  /* 0x0000002200227308 */ /* 0x000e220000002400 */
[----:B------:R-:W-:Y:S01]  /*41b0*/  FSEL R66, R66, -INF , P4 ;  /* 0xff80000042427808 */ /* 0x000fe20002000000 */
[----:B------:R-:W-:Y:S01]  /*41c0*/  FMUL.FTZ R32, R32, UR6 ;  /* 0x0000000620207c20 */ /* 0x000fe20008410000 */
[----:B------:R-:W-:Y:S01]  /*41d0*/  FMNMX.FTZ R3, R64, R3, !PT ;  /* 0x0000000340037209 */ /* 0x000fe20007810000 */
[----:B------:R-:W-:Y:S01]  /*41e0*/  FMUL.FTZ R33, R33, UR6 ;  /* 0x0000000621217c20 */ /* 0x000fe20008410000 */
[----:B------:R-:W-:Y:S01]  /*41f0*/  ISETP.GT.AND P4, PT, R8, 0x30, PT ;  /* 0x000000300800780c */ /* 0x000fe20003f84270 */
[----:B------:R-:W-:Y:S01]  /*4200*/  FMUL.FTZ R36, R36, UR6 ;  /* 0x0000000624247c20 */ /* 0x000fe20008410000 */
[----:B----4-:R-:W-:Y:S01]  /*4210*/  FSEL R68, R47, -INF , P3 ;  /* 0xff8000002f447808 */ /* 0x010fe20001800000 */
[----:B------:R-:W1:Y:S01]  /*4220*/  MUFU.TANH R35, R35 ;  /* 0x0000002300237308 */ /* 0x000e620000002400 */
[----:B------:R-:W-:Y:S01]  /*4230*/  FMNMX.FTZ R3, R66, R3, !PT ;  /* 0x0000000342037209 */ /* 0x000fe20007810000 */
[----:B------:R-:W-:Y:S01]  /*4240*/  FMUL.FTZ R37, R37, UR6 ;  /* 0x0000000625257c20 */ /* 0x000fe20008410000 */
[----:B------:R-:W-:-:S02]  /*4250*/  ISETP.GT.AND P3, PT, R8, 0x31, PT ;  /* 0x000000310800780c */ /* 0x000fc40003f64270 */
[----:B------:R-:W-:-:S03]  /*4260*/  FMNMX.FTZ R3, R68, R3, !PT ;  /* 0x0000000344037209 */ /* 0x000fc60007810000 */
[----:B------:R-:W2:Y:S01]  /*4270*/  MUFU.TANH R38, R38 ;  /* 0x0000002600267308 */ /* 0x000ea20000002400 */
[----:B0-----:R-:W-:Y:S02]  /*4280*/  FSEL R70, R34, -INF , P4 ;  /* 0xff80000022467808 */ /* 0x001fe40002000000 */
[----:B------:R-:W-:Y:S02]  /*4290*/  ISETP.GT.AND P4, PT, R8, 0x38, PT ;  /* 0x000000380800780c */ /* 0x000fe40003f84270 */
[----:B------:R-:W-:-:S03]  /*42a0*/  FMNMX.FTZ R3, R70, R3, !PT ;  /* 0x0000000346037209 */ /* 0x000fc60007810000 */
[----:B------:R-:W0:Y:S01]  /*42b0*/  MUFU.TANH R39, R39 ;  /* 0x0000002700277308 */ /* 0x000e220000002400 */
[----:B-1----:R-:W-:Y:S02]  /*42c0*/  FSEL R72, R35, -INF , P3 ;  /* 0xff80000023487808 */ /* 0x002fe40001800000 */
[----:B------:R-:W-:Y:S02]  /*42d0*/  ISETP.GT.AND P3, PT, R8, 0x39, PT ;  /* 0x000000390800780c */ /* 0x000fe40003f64270 */
[----:B------:R-:W-:-:S03]  /*42e0*/  FMNMX.FTZ R3, R72, R3, !PT ;  /* 0x0000000348037209 */ /* 0x000fc60007810000 */
[----:B------:R-:W-:Y:S01]  /*42f0*/  MUFU.TANH R34, R53 ;  /* 0x0000003500227308 */ /* 0x000fe20000002400 */
[----:B--2---:R-:W-:Y:S02]  /*4300*/  FSEL R74, R38, -INF , P4 ;  /* 0xff800000264a7808 */ /* 0x004fe40002000000 */
[----:B------:R-:W-:Y:S02]  /*4310*/  ISETP.GT.AND P4, PT, R8, 0x40, PT ;  /* 0x000000400800780c */ /* 0x000fe40003f84270 */
[----:B------:R-:W-:-:S03]  /*4320*/  FMNMX.FTZ R3, R74, R3, !PT ;  /* 0x000000034a037209 */ /* 0x000fc60007810000 */
[----:B------:R-:W-:Y:S01]  /*4330*/  MUFU.TANH R38, R44 ;  /* 0x0000002c00267308 */ /* 0x000fe20000002400 */
[----:B0-----:R-:W-:Y:S02]  /*4340*/  FSEL R76, R39, -INF , P3 ;  /* 0xff800000274c7808 */ /* 0x001fe40001800000 */
[----:B------:R-:W-:Y:S02]  /*4350*/  ISETP.GT.AND P3, PT, R8, 0x41, PT ;  /* 0x000000410800780c */ /* 0x000fe40003f64270 */
[----:B------:R-:W-:-:S03]  /*4360*/  FMNMX.FTZ R3, R76, R3, !PT ;  /* 0x000000034c037209 */ /* 0x000fc60007810000 */
[----:B------:R-:W-:Y:S01]  /*4370*/  MUFU.TANH R33, R33 ;  /* 0x0000002100217308 */ /* 0x000fe20000002400 */
[----:B------:R-:W-:Y:S02]  /*4380*/  WARPGROUP.DEPBAR.LE gsb0, 0x0 ;  /* 0x00008000000079c5 */ /* 0x000fe40000010000 */
[----:B------:R-:W-:Y:S01]  /*4390*/  FMUL.FTZ R26, R26, UR6 ;  /* 0x000000061a1a7c20 */ /* 0x000fe20008410000 */
[----:B------:R-:W-:Y:S01]  /*43a0*/  FMUL.FTZ R27, R27, UR6 ;  /* 0x000000061b1b7c20 */ /* 0x000fe20008410000 */
[----:B------:R-:W-:Y:S01]  /*43b0*/  FMUL.FTZ R30, R30, UR6 ;  /* 0x000000061e1e7c20 */ /* 0x000fe20008410000 */
[----:B------:R-:W-:Y:S01]  /*43c0*/  FMUL.FTZ R31, R31, UR6 ;  /* 0x000000061f1f7c20 */ /* 0x000fe20008410000 */
[----:B------:R-:W-:Y:S01]  /*43d0*/  FMUL.FTZ R24, R24, UR6 ;  /* 0x0000000618187c20 */ /* 0x000fe20008410000 */
[----:B------:R-:W-:Y:S01]  /*43e0*/  FMUL.FTZ R25, R25, UR6 ;  /* 0x0000000619197c20 */ /* 0x000fe20008410000 */
[----:B------:R-:W0:Y:S01]  /*43f0*/  MUFU.TANH R26, R26 ;  /* 0x0000001a001a7308 */ /* 0x000e220000002400 */
[----:B------:R-:W-:Y:S01]  /*4400*/  FMUL.FTZ R28, R28, UR6 ;  /* 0x000000061c1c7c20 */ /* 0x000fe20008410000 */
[----:B------:R-:W-:Y:S01]  /*4410*/  FMUL.FTZ R29, R29, UR6 ;  /* 0x000000061d1d7c20 */ /* 0x000fe20008410000 */
[----:B------:R-:W-:-:S05]  /*4420*/  ULDC UR6, c[0x0][0x988] ;  /* 0x0002620000067ab9 */ /* 0x000fca0000000800 */
[----:B------:R-:W1:Y:S08]  /*4430*/  MUFU.TANH R27, R27 ;  /* 0x0000001b001b7308 */ /* 0x000e700000002400 */
[----:B------:R-:W2:Y:S01]  /*4440*/  MUFU.TANH R30, R30 ;  /* 0x0000001e001e7308 */ /* 0x000ea20000002400 */
[----:B0-----:R-:W-:Y:S02]  /*4450*/  FSEL R78, R26, -INF , P4 ;  /* 0xff8000001a4e7808 */ /* 0x001fe40002000000 */
[----:B------:R-:W-:-:S02]  /*4460*/  ISETP.GT.AND P4, PT, R8, 0x48, PT ;  /* 0x000000480800780c */ /* 0x000fc40003f84270 */
[----:B------:R-:W-:-:S03]  /*4470*/  FMNMX.FTZ R3, R78, R3, !PT ;  /* 0x000000034e037209 */ /* 0x000fc60007810000 */
[----:B------:R-:W0:Y:S01]  /*4480*/  MUFU.TANH R31, R31 ;  /* 0x0000001f001f7308 */ /* 0x000e220000002400 */
[----:B-1----:R-:W-:Y:S02]  /*4490*/  FSEL R80, R27, -INF , P3 ;  /* 0xff8000001b507808 */ /* 0x002fe40001800000 */
[----:B------:R-:W-:Y:S02]  /*44a0*/  ISETP.GT.AND P3, PT, R8, 0x49, PT ;  /* 0x000000490800780c */ /* 0x000fe40003f64270 */
[----:B------:R-:W-:-:S03]  /*44b0*/  FMNMX.FTZ R3, R80, R3, !PT ;  /* 0x0000000350037209 */ /* 0x000fc60007810000 */
[----:B------:R1:W-:Y:S01]  /*44c0*/  MUFU.TANH R39, R24 ;  /* 0x0000001800277308 */ /* 0x0003e20000002400 */
[----:B--2---:R-:W-:-:S04]  /*44d0*/  FSEL R82, R30, -INF , P4 ;  /* 0xff8000001e527808 */ /* 0x004fc80002000000 */
[----:B------:R-:W-:-:S03]  /*44e0*/  FMNMX.FTZ R3, R82, R3, !PT ;  /* 0x0000000352037209 */ /* 0x000fc60007810000 */
[----:B------:R-:W2:Y:S01]  /*44f0*/  MUFU.TANH R30, R49 ;  /* 0x00000031001e7308 */ /* 0x000ea20000002400 */
[----:B0-----:R-:W-:-:S04]  /*4500*/  FSEL R84, R31, -INF , P3 ;  /* 0xff8000001f547808 */ /* 0x001fc80001800000 */
[----:B------:R-:W-:-:S03]  /*4510*/  FMNMX.FTZ R3, R84, R3, !PT ;  /* 0x0000000354037209 */ /* 0x000fc60007810000 */
[----:B------:R0:W3:Y:S02]  /*4520*/  MUFU.TANH R31, R32 ;  /* 0x00000020001f7308 */ /* 0x0000e40000002400 */
[----:B------:R-:W4:Y:S06]  /*4530*/  SHFL.BFLY PT, R2, R3, 0x2, 0x1f ;  /* 0x0c401f0003027f89 */ /* 0x000f2c00000e0000 */
[----:B------:R5:W-:Y:S08]  /*4540*/  MUFU.TANH R47, R28 ;  /* 0x0000001c002f7308 */ /* 0x000bf00000002400 */
[----:B------:R3:W3:Y:S08]  /*4550*/  MUFU.TANH R35, R36 ;  /* 0x0000002400237308 */ /* 0x0006f00000002400 */
[----:B------:R-:W3:Y:S01]  /*4560*/  MUFU.TANH R37, R37 ;  /* 0x0000002500257308 */ /* 0x000ee20000002400 */
[----:B----4-:R-:W-:-:S02]  /*4570*/  FMNMX.FTZ R8, R3, R2, !PT ;  /* 0x0000000203087209 */ /* 0x010fc40007810000 */
[----:B------:R-:W4:Y:S04]  /*4580*/  SHFL.IDX PT, R2, R6, RZ, 0x1c1f ;  /* 0x001c1fff06027589 */ /* 0x000f2800000e0000 */
[----:B------:R-:W1:Y:S01]  /*4590*/  SHFL.BFLY PT, R3, R8, 0x1, 0x1f ;  /* 0x0c201f0008037f89 */ /* 0x000e6200000e0000 */
[----:B------:R3:W3:Y:S08]  /*45a0*/  MUFU.TANH R43, R25 ;  /* 0x00000019002b7308 */ /* 0x0006f00000002400 */
[----:B------:R-:W3:Y:S01]  /*45b0*/  MUFU.TANH R29, R29 ;  /* 0x0000001d001d7308 */ /* 0x000ee20000002400 */
[----:B----4-:R-:W-:-:S04]  /*45c0*/  VIADDMNMX R2, R2, R0, R7, PT ;  /* 0x0000000002027246 */ /* 0x010fc80003800107 */
[C---:B------:R-:W-:Y:S02]  /*45d0*/  ISETP.GT.AND P3, PT, R2.reuse, RZ, PT ;  /* 0x000000ff0200720c */ /* 0x040fe40003f64270 */
[----:B------:R-:W-:Y:S02]  /*45e0*/  ISETP.GT.AND P5, PT, R2, 0x1, PT ;  /* 0x000000010200780c */ /* 0x000fe40003fa4270 */
[----:B-1----:R-:W-:Y:S01]  /*45f0*/  FMNMX.FTZ R6, R8, R3, !PT ;  /* 0x0000000308067209 */ /* 0x002fe20007810000 */
[----:B------:R-:W-:Y:S01]  /*4600*/  IMAD.U32 R3, RZ, RZ, UR6 ;  /* 0x00000006ff037e24 */ /* 0x000fe2000f8e00ff */
[----:B------:R-:W-:Y:S02]  /*4610*/  ISETP.GT.AND P4, PT, R2, 0x8, PT ;  /* 0x000000080200780c */ /* 0x000fe40003f84270 */
[----:B------:R-:W-:Y:S01]  /*4620*/  FSEL R0, R14, -INF , P3 ;  /* 0xff8000000e007808 */ /* 0x000fe20001800000 */
[----:B------:R-:W-:Y:S01]  /*4630*/  FMUL.FTZ R27, R6, R3 ;  /* 0x00000003061b7220 */ /* 0x000fe20000410000 */
[----:B------:R-:W-:-:S02]  /*4640*/  FSEL R8, R57, -INF , P5 ;  /* 0xff80000039087808 */ /* 0x000fc40002800000 */
[----:B------:R-:W-:Y:S02]  /*4650*/  ISETP.GT.AND P5, PT, R2, 0x9, PT ;  /* 0x000000090200780c */ /* 0x000fe40003fa4270 */
[----:B------:R-:W-:Y:S02]  /*4660*/  FSEL R14, R65, -INF , P4 ;  /* 0xff800000410e7808 */ /* 0x000fe40002000000 */
[----:B------:R-:W-:Y:S02]  /*4670*/  FMNMX.FTZ R7, R0, R8, !PT ;  /* 0x0000000800077209 */ /* 0x000fe40007810000 */
[----:B------:R-:W-:Y:S02]  /*4680*/  ISETP.GT.AND P3, PT, R2, 0x10, PT ;  /* 0x000000100200780c */ /* 0x000fe40003f64270 */
[----:B------:R-:W-:Y:S02]  /*4690*/  FSEL R26, R61, -INF , P5 ;  /* 0xff8000003d1a7808 */ /* 0x000fe40002800000 */
[----:B------:R-:W-:-:S02]  /*46a0*/  FMNMX.FTZ R7, R14, R7, !PT ;  /* 0x000000070e077209 */ /* 0x000fc40007810000 */
[----:B------:R-:W-:Y:S02]  /*46b0*/  ISETP.GT.AND P6, PT, R2, 0x11, PT ;  /* 0x000000110200780c */ /* 0x000fe40003fc4270 */
[----:B------:R-:W-:Y:S02]  /*46c0*/  FSEL R24, R48, -INF , P3 ;  /* 0xff80000030187808 */ /* 0x000fe40001800000 */
[----:B------:R-:W-:Y:S02]  /*46d0*/  FMNMX.FTZ R7, R26, R7, !PT ;  /* 0x000000071a077209 */ /* 0x000fe40007810000 */
[----:B------:R-:W-:Y:S02]  /*46e0*/  ISETP.GT.AND P4, PT, R2, 0x18, PT ;  /* 0x000000180200780c */ /* 0x000fe40003f84270 */
[----:B--2---:R-:W-:Y:S02]  /*46f0*/  FSEL R30, R30, -INF , P6 ;  /* 0xff8000001e1e7808 */ /* 0x004fe40003000000 */
[----:B------:R-:W-:-:S02]  /*4700*/  FMNMX.FTZ R7, R24, R7, !PT ;  /* 0x0000000718077209 */ /* 0x000fc40007810000 */
[----:B------:R-:W-:Y:S02]  /*4710*/  ISETP.GT.AND P5, PT, R2, 0x19, PT ;  /* 0x000000190200780c */ /* 0x000fe40003fa4270 */
[----:B0-----:R-:W-:Y:S02]  /*4720*/  FSEL R32, R52, -INF , P4 ;  /* 0xff80000034207808 */ /* 0x001fe40002000000 */
[----:B------:R-:W-:Y:S02]  /*4730*/  FMNMX.FTZ R7, R30, R7, !PT ;  /* 0x000000071e077209 */ /* 0x000fe40007810000 */
[----:B------:R-:W-:Y:S02]  /*4740*/  ISETP.GT.AND P3, PT, R2, 0x20, PT ;  /* 0x000000200200780c */ /* 0x000fe40003f64270 */
[----:B------:R-:W-:Y:S02]  /*4750*/  FSEL R34, R34, -INF , P5 ;  /* 0xff80000022227808 */ /* 0x000fe40002800000 */
[----:B------:R-:W-:-:S02]  /*4760*/  FMNMX.FTZ R7, R32, R7, !PT ;  /* 0x0000000720077209 */ /* 0x000fc40007810000 */
[----:B------:R-:W-:Y:S02]  /*4770*/  ISETP.GT.AND P4, PT, R2, 0x21, PT ;  /* 0x000000210200780c */ /* 0x000fe40003f84270 */
[----:B-----5:R-:W-:Y:S02]  /*4780*/  FSEL R28, R40, -INF , P3 ;  /* 0xff800000281c7808 */ /* 0x020fe40001800000 */
[----:B------:R-:W-:Y:S02]  /*4790*/  FMNMX.FTZ R7, R34, R7, !PT ;  /* 0x0000000722077209 */ /* 0x000fe40007810000 */
[----:B------:R-:W-:Y:S02]  /*47a0*/  FSETP.NEU.FTZ.AND P6, PT, R6, -INF , PT ;  /* 0xff8000000600780b */ /* 0x000fe40003fdd000 */
[----:B------:R-:W-:Y:S02]  /*47b0*/  ISETP.GT.AND P3, PT, R2, 0x28, PT ;  /* 0x000000280200780c */ /* 0x000fe40003f64270 */
[----:B---3--:R-:W-:-:S02]  /*47c0*/  FSEL R36, R41, -INF , P4 ;  /* 0xff80000029247808 */ /* 0x008fc40002000000 */
[----:B------:R-:W-:Y:S02]  /*47d0*/  FMNMX.FTZ R7, R28, R7, !PT ;  /* 0x000000071c077209 */ /* 0x000fe40007810000 */
[----:B------:R-:W-:Y:S02]  /*47e0*/  FSEL R27, R27, RZ, P6 ;  /* 0x000000ff1b1b7208 */ /* 0x000fe40003000000 */
[----:B------:R-:W-:Y:S02]  /*47f0*/  ISETP.GT.AND P4, PT, R2, 0x29, PT ;  /* 0x000000290200780c */ /* 0x000fe40003f84270 */
[----:B------:R-:W-:Y:S01]  /*4800*/  FSEL R38, R38, -INF , P3 ;  /* 0xff80000026267808 */ /* 0x000fe20001800000 */
[--C-:B------:R-:W-:Y:S01]  /*4810*/  FFMA.FTZ R42, R42, R3, -R27.reuse ;  /* 0x000000032a2a7223 */ /* 0x100fe2000001081b */
[----:B------:R-:W-:Y:S01]  /*4820*/  FMNMX.FTZ R7, R36, R7, !PT ;  /* 0x0000000724077209 */ /* 0x000fe20007810000 */
[-CC-:B------:R-:W-:Y:S01]  /*4830*/  FFMA.FTZ R25, R46, R3.reuse, -R27.reuse ;  /* 0x000000032e197223 */ /* 0x180fe2000001081b */
[----:B------:R-:W-:Y:S01]  /*4840*/  ISETP.GT.AND P3, PT, R2, 0x30, PT ;  /* 0x000000300200780c */ /* 0x000fe20003f64270 */
[----:B------:R0:W-:Y:S01]  /*4850*/  MUFU.EX2 R209, R42 ;  /* 0x0000002a00d17308 */ /* 0x0001e20000000800 */
[----:B------:R-:W-:Y:S01]  /*4860*/  FSEL R40, R45, -INF , P4 ;  /* 0xff8000002d287808 */ /* 0x000fe20002000000 */
[--C-:B------:R-:W-:Y:S01]  /*4870*/  FFMA.FTZ R21, R21, R3, -R27.reuse ;  /* 0x0000000315157223 */ /* 0x100fe2000001081b */
[----:B------:R-:W-:Y:S01]  /*4880*/  FMNMX.FTZ R7, R38, R7, !PT ;  /* 0x0000000726077209 */ /* 0x000fe20007810000 */
[-CC-:B------:R-:W-:Y:S01]  /*4890*/  FFMA.FTZ R58, R58, R3.reuse, -R27.reuse ;  /* 0x000000033a3a7223 */ /* 0x180fe2000001081b */
[----:B------:R-:W-:Y:S01]  /*48a0*/  ISETP.GT.AND P4, PT, R2, 0x31, PT ;  /* 0x000000310200780c */ /* 0x000fe20003f84270 */
[--C-:B------:R-:W-:Y:S01]  /*48b0*/  FFMA.FTZ R60, R60, R3, -R27.reuse ;  /* 0x000000033c3c7223 */ /* 0x100fe2000001081b */
[----:B------:R-:W-:Y:S01]  /*48c0*/  FMNMX.FTZ R7, R40, R7, !PT ;  /* 0x0000000728077209 */ /* 0x000fe20007810000 */
[----:B------:R1:W2:Y:S01]  /*48d0*/  MUFU.EX2 R86, R21 ;  /* 0x0000001500567308 */ /* 0x0002a20000000800 */
[----:B0-----:R-:W-:Y:S01]  /*48e0*/  FSEL R42, R31, -INF , P3 ;  /* 0xff8000001f2a7808 */ /* 0x001fe20001800000 */
[-CC-:B------:R-:W-:Y:S01]  /*48f0*/  FFMA.FTZ R62, R62, R3.reuse, -R27.reuse ;  /* 0x000000033e3e7223 */ /* 0x180fe2000001081b */
[----:B------:R-:W-:Y:S01]  /*4900*/  ISETP.GT.AND P3, PT, R2, 0x38, PT ;  /* 0x000000380200780c */ /* 0x000fe20003f64270 */
[-CC-:B------:R-:W-:Y:S01]  /*4910*/  FFMA.FTZ R64, R64, R3.reuse, -R27.reuse ;  /* 0x0000000340407223 */ /* 0x180fe2000001081b */
[----:B------:R-:W-:Y:S01]  /*4920*/  FSEL R44, R33, -INF , P4 ;  /* 0xff800000212c7808 */ /* 0x000fe20002000000 */
[--C-:B------:R-:W-:Y:S01]  /*4930*/  FFMA.FTZ R66, R66, R3, -R27.reuse ;  /* 0x0000000342427223 */ /* 0x100fe2000001081b */
[----:B------:R-:W-:Y:S01]  /*4940*/  FMNMX.FTZ R7, R42, R7, !PT ;  /* 0x000000072a077209 */ /* 0x000fe20007810000 */
[----:B------:R0:W3:Y:S01]  /*4950*/  MUFU.EX2 R211, R25 ;  /* 0x0000001900d37308 */ /* 0x0000e20000000800 */
[----:B------:R-:W-:Y:S01]  /*4960*/  ISETP.GT.AND P4, PT, R2, 0x39, PT ;  /* 0x000000390200780c */ /* 0x000fe20003f84270 */
[-CC-:B-1----:R-:W-:Y:S01]  /*4970*/  FFMA.FTZ R21, R50, R3.reuse, -R27.reuse ;  /* 0x0000000332157223 */ /* 0x182fe2000001081b */
[----:B------:R-:W-:Y:S01]  /*4980*/  FSEL R46, R35, -INF , P3 ;  /* 0xff800000232e7808 */ /* 0x000fe20001800000 */
[--C-:B------:R-:W-:Y:S01]  /*4990*/  FFMA.FTZ R68, R68, R3, -R27.reuse ;  /* 0x0000000344447223 */ /* 0x100fe2000001081b */
[----:B------:R-:W-:Y:S01]  /*49a0*/  FMNMX.FTZ R7, R44, R7, !PT ;  /* 0x000000072c077209 */ /* 0x000fe20007810000 */
[-CC-:B------:R-:W-:Y:S01]  /*49b0*/  FFMA.FTZ R70, R70, R3.reuse, -R27.reuse ;  /* 0x0000000346467223 */ /* 0x180fe2000001081b */
[----:B------:R-:W-:Y:S01]  /*49c0*/  ISETP.GT.AND P3, PT, R2, 0x40, PT ;  /* 0x000000400200780c */ /* 0x000fe20003f64270 */
[----:B------:R1:W4:Y:S01]  /*49d0*/  MUFU.EX2 R88, R21 ;  /* 0x0000001500587308 */ /* 0x0003220000000800 */
[----:B------:R-:W-:Y:S01]  /*49e0*/  FSEL R48, R37, -INF , P4 ;  /* 0xff80000025307808 */ /* 0x000fe20002000000 */
[--C-:B0-----:R-:W-:Y:S01]  /*49f0*/  FFMA.FTZ R25, R54, R3, -R27.reuse ;  /* 0x0000000336197223 */ /* 0x101fe2000001081b */
[----:B------:R-:W-:Y:S01]  /*4a00*/  FMNMX.FTZ R7, R46, R7, !PT ;  /* 0x000000072e077209 */ /* 0x000fe20007810000 */
[-CC-:B------:R-:W-:Y:S01]  /*4a10*/  FFMA.FTZ R72, R72, R3.reuse, -R27.reuse ;  /* 0x0000000348487223 */ /* 0x180fe2000001081b */
[----:B------:R-:W-:Y:S01]  /*4a20*/  ISETP.GT.AND P4, PT, R2, 0x41, PT ;  /* 0x000000410200780c */ /* 0x000fe20003f84270 */
[--C-:B------:R-:W-:Y:S01]  /*4a30*/  FFMA.FTZ R74, R74, R3, -R27.reuse ;  /* 0x000000034a4a7223 */ /* 0x100fe2000001081b */
[----:B------:R-:W-:Y:S01]  /*4a40*/  FSEL R50, R39, -INF , P3 ;  /* 0xff80000027327808 */ /* 0x000fe20001800000 */
[----:B------:R-:W-:Y:S01]  /*4a50*/  MUFU.EX2 R205, R25 ;  /* 0x0000001900cd7308 */ /* 0x000fe20000000800 */
[----:B------:R-:W-:Y:S01]  /*4a60*/  FMNMX.FTZ R7, R48, R7, !PT ;  /* 0x0000000730077209 */ /* 0x000fe20007810000 */
[-CC-:B-1----:R-:W-:Y:S01]  /*4a70*/  FFMA.FTZ R21, R56, R3.reuse, -R27.reuse ;  /* 0x0000000338157223 */ /* 0x182fe2000001081b */
[----:B------:R-:W-:Y:S01]  /*4a80*/  ISETP.GT.AND P3, PT, R2, 0x48, PT ;  /* 0x000000480200780c */ /* 0x000fe20003f64270 */
[----:B------:R-:W0:Y:S01]  /*4a90*/  @P2 LDC R39, c[0x0][0x450] ;  /* 0x00011400ff272b82 */ /* 0x000e220000000800 */
[----:B------:R-:W-:Y:S01]  /*4aa0*/  FSEL R52, R43, -INF , P4 ;  /* 0xff8000002b347808 */ /* 0x000fe20002000000 */
[--C-:B------:R-:W-:Y:S01]  /*4ab0*/  FFMA.FTZ R76, R76, R3, -R27.reuse ;  /* 0x000000034c4c7223 */ /* 0x100fe2000001081b */
[----:B------:R-:W-:Y:S01]  /*4ac0*/  FMNMX.FTZ R7, R50, R7, !PT ;  /* 0x0000000732077209 */ /* 0x000fe20007810000 */
[----:B------:R-:W-:Y:S01]  /*4ad0*/  MUFU.EX2 R90, R21 ;  /* 0x00000015005a7308 */ /* 0x000fe20000000800 */
[----:B------:R-:W-:Y:S01]  /*4ae0*/  ISETP.GT.AND P4, PT, R2, 0x49, PT ;  /* 0x000000490200780c */ /* 0x000fe20003f84270 */
[-CC-:B------:R-:W-:Y:S01]  /*4af0*/  FFMA.FTZ R78, R78, R3.reuse, -R27.reuse ;  /* 0x000000034e4e7223 */ /* 0x180fe2000001081b */
[----:B------:R-:W-:Y:S01]  /*4b00*/  FSEL R2, R47, -INF , P3 ;  /* 0xff8000002f027808 */ /* 0x000fe20001800000 */
[--C-:B------:R-:W-:Y:S01]  /*4b10*/  FFMA.FTZ R80, R80, R3, -R27.reuse ;  /* 0x0000000350507223 */ /* 0x100fe2000001081b */
[----:B------:R-:W-:Y:S01]  /*4b20*/  FMNMX.FTZ R7, R52, R7, !PT ;  /* 0x0000000734077209 */ /* 0x000fe20007810000 */
[--C-:B------:R-:W-:Y:S01]  /*4b30*/  FFMA.FTZ R82, R82, R3, -R27.reuse ;  /* 0x0000000352527223 */ /* 0x100fe2000001081b */
[----:B------:R-:W-:Y:S01]  /*4b40*/  FSEL R54, R29, -INF , P4 ;  /* 0xff8000001d367808 */ /* 0x000fe20002000000 */
[----:B------:R-:W-:Y:S01]  /*4b50*/  MUFU.EX2 R58, R58 ;  /* 0x0000003a003a7308 */ /* 0x000fe20000000800 */
[----:B------:R-:W-:Y:S01]  /*4b60*/  FMNMX.FTZ R7, R2, R7, !PT ;  /* 0x0000000702077209 */ /* 0x000fe20007810000 */
[----:B------:R-:W-:-:S03]  /*4b70*/  FFMA.FTZ R84, R84, R3, -R27 ;  /* 0x0000000354547223 */ /* 0x000fc6000001081b */
[----:B------:R-:W-:-:S03]  /*4b80*/  FMNMX.FTZ R7, R54, R7, !PT ;  /* 0x0000000736077209 */ /* 0x000fc60007810000 */
[----:B------:R1:W-:Y:S02]  /*4b90*/  MUFU.EX2 R207, R60 ;  /* 0x0000003c00cf7308 */ /* 0x0003e40000000800 */
[----:B------:R-:W5:Y:S06]  /*4ba0*/  SHFL.BFLY PT, R56, R7, 0x2, 0x1f ;  /* 0x0c401f0007387f89 */ /* 0x000f6c00000e0000 */
[----:B------:R-:W-:Y:S01]  /*4bb0*/  MUFU.EX2 R62, R62 ;  /* 0x0000003e003e7308 */ /* 0x000fe20000000800 */
[----:B-1----:R-:W-:-:S07]  /*4bc0*/  CS2R R60, SRZ ;  /* 0x00000000003c7805 */ /* 0x002fce000001ff00 */
[----:B------:R1:W-:Y:S08]  /*4bd0*/  MUFU.EX2 R201, R64 ;  /* 0x0000004000c97308 */ /* 0x0003f00000000800 */
[----:B------:R-:W-:Y:S01]  /*4be0*/  MUFU.EX2 R66, R66 ;  /* 0x0000004200427308 */ /* 0x000fe20000000800 */
[----:B-1----:R-:W-:Y:S02]  /*4bf0*/  CS2R R64, SRZ ;  /* 0x0000000000407805 */ /* 0x002fe4000001ff00 */
[----:B-----5:R-:W-:-:S05]  /*4c00*/  FMNMX.FTZ R56, R7, R56, !PT ;  /* 0x0000003807387209 */ /* 0x020fca0007810000 */
[----:B------:R-:W1:Y:S01]  /*4c10*/  SHFL.BFLY PT, R7, R56, 0x1, 0x1f ;  /* 0x0c201f0038077f89 */ /* 0x000e6200000e0000 */
[----:B------:R5:W-:Y:S08]  /*4c20*/  MUFU.EX2 R203, R68 ;  /* 0x0000004400cb7308 */ /* 0x000bf00000000800 */
[----:B------:R-:W-:Y:S01]  /*4c30*/  MUFU.EX2 R70, R70 ;  /* 0x0000004600467308 */ /* 0x000fe20000000800 */
[----:B-----5:R-:W-:-:S07]  /*4c40*/  CS2R R68, SRZ ;  /* 0x0000000000447805 */ /* 0x020fce000001ff00 */
[----:B------:R5:W-:Y:S01]  /*4c50*/  MUFU.EX2 R197, R72 ;  /* 0x0000004800c57308 */ /* 0x000be20000000800 */
[----:B-1----:R-:W-:-:S07]  /*4c60*/  FMNMX.FTZ R7, R56, R7, !PT ;  /* 0x0000000738077209 */ /* 0x002fce0007810000 */
[----:B------:R-:W-:Y:S01]  /*4c70*/  MUFU.EX2 R74, R74 ;  /* 0x0000004a004a7308 */ /* 0x000fe20000000800 */
[----:B-----5:R-:W-:Y:S02]  /*4c80*/  CS2R R72, SRZ ;  /* 0x0000000000487805 */ /* 0x020fe4000001ff00 */
[----:B------:R-:W-:Y:S02]  /*4c90*/  CS2R R56, SRZ ;  /* 0x0000000000387805 */ /* 0x000fe4000001ff00 */
[C---:B------:R-:W-:Y:S01]  /*4ca0*/  FSETP.NEU.FTZ.AND P3, PT, R7.reuse, -INF , PT ;  /* 0xff8000000700780b */ /* 0x040fe20003f7d000 */
[----:B------:R-:W-:Y:S02]  /*4cb0*/  FMUL.FTZ R21, R7, R3 ;  /* 0x0000000307157220 */ /* 0x000fe40000410000 */
[----:B------:R-:W-:Y:S03]  /*4cc0*/  MUFU.EX2 R199, R76 ;  /* 0x0000004c00c77308 */ /* 0x000fe60000000800 */
[----:B------:R-:W-:-:S05]  /*4cd0*/  FSEL R21, R21, RZ, P3 ;  /* 0x000000ff15157208 */ /* 0x000fca0001800000 */
[-CC-:B------:R-:W-:Y:S01]  /*4ce0*/  FFMA.FTZ R8, R8, R3.reuse, -R21.reuse ;  /* 0x0000000308087223 */ /* 0x180fe20000010815 */
[-CC-:B------:R-:W-:Y:S01]  /*4cf0*/  FFMA.FTZ R0, R0, R3.reuse, -R21.reuse ;  /* 0x0000000300007223 */ /* 0x180fe20000010815 */
[-CC-:B------:R-:W-:Y:S01]  /*4d00*/  FFMA.FTZ R14, R14, R3.reuse, -R21.reuse ;  /* 0x000000030e0e7223 */ /* 0x180fe20000010815 */
[-CC-:B------:R-:W-:Y:S01]  /*4d10*/  FFMA.FTZ R26, R26, R3.reuse, -R21.reuse ;  /* 0x000000031a1a7223 */ /* 0x180fe20000010815 */
[----:B------:R1:W-:Y:S01]  /*4d20*/  MUFU.EX2 R25, R8 ;  /* 0x0000000800197308 */ /* 0x0003e20000000800 */
[-CC-:B------:R-:W-:Y:S01]  /*4d30*/  FFMA.FTZ R24, R24, R3.reuse, -R21.reuse ;  /* 0x0000000318187223 */ /* 0x180fe20000010815 */
[-CC-:B------:R-:W-:Y:S01]  /*4d40*/  FFMA.FTZ R30, R30, R3.reuse, -R21.reuse ;  /* 0x000000031e1e7223 */ /* 0x180fe20000010815 */
[-CC-:B------:R-:W-:Y:S01]  /*4d50*/  FFMA.FTZ R32, R32, R3.reuse, -R21.reuse ;  /* 0x0000000320207223 */ /* 0x180fe20000010815 */
[-CC-:B------:R-:W-:Y:S01]  /*4d60*/  FFMA.FTZ R34, R34, R3.reuse, -R21.reuse ;  /* 0x0000000322227223 */ /* 0x180fe20000010815 */
[-CC-:B------:R-:W-:Y:S01]  /*4d70*/  FFMA.FTZ R28, R28, R3.reuse, -R21.reuse ;  /* 0x000000031c1c7223 */ /* 0x180fe20000010815 */
[-CC-:B------:R-:W-:Y:S01]  /*4d80*/  FFMA.FTZ R36, R36, R3.reuse, -R21.reuse ;  /* 0x0000000324247223 */ /* 0x180fe20000010815 */
[-CC-:B------:R-:W-:Y:S01]  /*4d90*/  FFMA.FTZ R38, R38, R3.reuse, -R21.reuse ;  /* 0x0000000326267223 */ /* 0x180fe20000010815 */
[----:B------:R2:W-:Y:S01]  /*4da0*/  MUFU.EX2 R208, R0 ;  /* 0x0000000000d07308 */ /* 0x0005e20000000800 */
[----:B-1----:R-:W1:Y:S01]  /*4db0*/  @P2 LDC R8, c[0x0][0x44c] ;  /* 0x00011300ff082b82 */ /* 0x002e620000000800 */
[-CC-:B------:R-:W-:Y:S01]  /*4dc0*/  FFMA.FTZ R40, R40, R3.reuse, -R21.reuse ;  /* 0x0000000328287223 */ /* 0x180fe20000010815 */
[-CC-:B------:R-:W-:Y:S01]  /*4dd0*/  FFMA.FTZ R42, R42, R3.reuse, -R21.reuse ;  /* 0x000000032a2a7223 */ /* 0x180fe20000010815 */
[-CC-:B------:R-:W-:Y:S01]  /*4de0*/  FFMA.FTZ R44, R44, R3.reuse, -R21.reuse ;  /* 0x000000032c2c7223 */ /* 0x180fe20000010815 */
[-CC-:B------:R-:W-:Y:S01]  /*4df0*/  FFMA.FTZ R46, R46, R3.reuse, -R21.reuse ;  /* 0x000000032e2e7223 */ /* 0x180fe20000010815 */
[-CC-:B------:R-:W-:Y:S01]  /*4e00*/  FFMA.FTZ R48, R48, R3.reuse, -R21.reuse ;  /* 0x0000000330307223 */ /* 0x180fe20000010815 */
[-CC-:B------:R-:W-:Y:S01]  /*4e10*/  FFMA.FTZ R50, R50, R3.reuse, -R21.reuse ;  /* 0x0000000332327223 */ /* 0x180fe20000010815 */
[----:B------:R-:W-:Y:S01]  /*4e20*/  MUFU.EX2 R14, R14 ;  /* 0x0000000e000e7308 */ /* 0x000fe20000000800 */
[----:B--2---:R-:W-:Y:S01]  /*4e30*/  FADD.FTZ R0, R209, R86 ;  /* 0x00000056d1007221 */ /* 0x004fe20000010000 */
[-CC-:B------:R-:W-:Y:S01]  /*4e40*/  FFMA.FTZ R52, R52, R3.reuse, -R21.reuse ;  /* 0x0000000334347223 */ /* 0x180fe20000010815 */
[-CC-:B------:R-:W-:Y:S01]  /*4e50*/  FFMA.FTZ R2, R2, R3.reuse, -R21.reuse ;  /* 0x0000000302027223 */ /* 0x180fe20000010815 */
[----:B------:R-:W-:Y:S01]  /*4e60*/  FFMA.FTZ R54, R54, R3, -R21 ;  /* 0x0000000336367223 */ /* 0x000fe20000010815 */
[----:B---3--:R-:W-:Y:S01]  /*4e70*/  FADD.FTZ R37, R211, R0 ;  /* 0x00000000d3257221 */ /* 0x008fe20000010000 */
[----:B------:R-:W-:-:S02]  /*4e80*/  F2FP.BF16.F32.PACK_AB R209, R86, R209 ;  /* 0x000000d156d1723e */ /* 0x000fc400000010ff */
[----:B------:R-:W-:Y:S01]  /*4e90*/  CS2R R86, SRZ ;  /* 0x0000000000567805 */ /* 0x000fe2000001ff00 */
[----:B------:R-:W2:Y:S01]  /*4ea0*/  MUFU.EX2 R27, R26 ;  /* 0x0000001a001b7308 */ /* 0x000ea20000000800 */
[C---:B----4-:R-:W-:Y:S01]  /*4eb0*/  FADD.FTZ R0, R88.reuse, R37 ;  /* 0x0000002558007221 */ /* 0x050fe20000010000 */
[----:B------:R-:W-:Y:S02]  /*4ec0*/  F2FP.BF16.F32.PACK_AB R211, R88, R211 ;  /* 0x000000d358d3723e */ /* 0x000fe400000010ff */
[----:B------:R-:W-:Y:S02]  /*4ed0*/  CS2R R88, SRZ ;  /* 0x0000000000587805 */ /* 0x000fe4000001ff00 */
[----:B------:R-:W-:Y:S02]  /*4ee0*/  CS2R R76, SRZ ;  /* 0x00000000004c7805 */ /* 0x000fe4000001ff00 */
[----:B------:R-:W3:Y:S01]  /*4ef0*/  MUFU.EX2 R24, R24 ;  /* 0x0000001800187308 */ /* 0x000ee20000000800 */
[----:B-1----:R-:W-:-:S05]  /*4f00*/  @P2 IMAD.HI.U32 R8, R23, R8, RZ ;  /* 0x0000000817082227 */ /* 0x002fca00078e00ff */
[----:B0-----:R-:W-:Y:S01]  /*4f10*/  @P2 SHF.R.U32.HI R23, RZ, R39, R8 ;  /* 0x00000027ff172219 */ /* 0x001fe20000011608 */
[----:B------:R-:W-:Y:S01]  /*4f20*/  IMAD.U32 R8, RZ, RZ, UR60 ;  /* 0x0000003cff087e24 */ /* 0x000fe2000f8e00ff */
[----:B------:R-:W0:Y:S01]  /*4f30*/  MUFU.EX2 R29, R30 ;  /* 0x0000001e001d7308 */ /* 0x000e220000000800 */
[----:B--2---:R-:W-:Y:S02]  /*4f40*/  F2FP.BF16.F32.PACK_AB R210, R27, R14 ;  /* 0x0000000e1bd2723e */ /* 0x004fe400000010ff */
[----:B------:R-:W-:Y:S01]  /*4f50*/  IADD3 R152, R23, -R9, R152 ;  /* 0x8000000917987210 */ /* 0x000fe20007ffe098 */
[----:B------:R-:W-:Y:S01]  /*4f60*/  FADD.FTZ R23, R205, R0 ;  /* 0x00000000cd177221 */ /* 0x000fe20000010000 */
[----:B------:R-:W-:Y:S01]  /*4f70*/  FADD.FTZ R9, R208, R25 ;  /* 0x00000019d0097221 */ /* 0x000fe20000010000 */
[----:B------:R-:W-:Y:S01]  /*4f80*/  @!P1 VIADD R0, R8, 0x38840 ;  /* 0x0003884008009836 */ /* 0x000fe20000000000 */
[----:B------:R-:W-:Y:S01]  /*4f90*/  F2FP.BF16.F32.PACK_AB R208, R25, R208 ;  /* 0x000000d019d0723e */ /* 0x000fe200000010ff */
[----:B------:R-:W-:Y:S01]  /*4fa0*/  FADD.FTZ R23, R90, R23 ;  /* 0x000000175a177221 */ /* 0x000fe20000010000 */
[----:B------:R-:W1:Y:S01]  /*4fb0*/  MUFU.EX2 R32, R32 ;  /* 0x0000002000207308 */ /* 0x000e620000000800 */
[----:B------:R-:W-:Y:S01]  /*4fc0*/  FADD.FTZ R8, R14, R9 ;  /* 0x000000090e087221 */ /* 0x000fe20000010000 */
[----:B------:R-:W-:Y:S01]  /*4fd0*/  @!P1 PRMT R0, RZ, 0x654, R0 ;  /* 0x00000654ff009816 */ /* 0x000fe20000000000 */
[----:B------:R-:W-:Y:S01]  /*4fe0*/  FADD.FTZ R26, R58, R23 ;  /* 0x000000173a1a7221 */ /* 0x000fe20000010000 */
[----:B------:R-:W-:-:S04]  /*4ff0*/  IMAD.HI R152, R152, 0x66666667, RZ ;  /* 0x6666666798987827 */ /* 0x000fc800078e02ff */
[----:B------:R-:W-:Y:S01]  /*5000*/  FADD.FTZ R9, R27, R8 ;  /* 0x000000081b097221 */ /* 0x000fe20000010000 */
[----:B------:R3:W-:Y:S01]  /*5010*/  @!P1 SYNCS.ARRIVE.TRANS64.RED.A1T0 RZ, [R0+URZ], RZ ;  /* 0x000000ff00ff99a7 */ /* 0x0007e2000810043f */
[----:B------:R-:W-:Y:S01]  /*5020*/  FADD.FTZ R37, R207, R26 ;  /* 0x0000001acf257221 */ /* 0x000fe20000010000 */
[----:B------:R-:W2:Y:S01]  /*5030*/  MUFU.EX2 R31, R34 ;  /* 0x00000022001f7308 */ /* 0x000ea20000000800 */
[----:B------:R-:W-:Y:S02]  /*5040*/  SHF.R.U32.HI R21, RZ, 0x1f, R152 ;  /* 0x0000001fff157819 */ /* 0x000fe40000011698 */
[----:B------:R-:W-:Y:S01]  /*5050*/  CS2R R26, SRZ ;  /* 0x00000000001a7805 */ /* 0x000fe2000001ff00 */
[----:B------:R-:W-:Y:S01]  /*5060*/  FADD.FTZ R8, R62, R37 ;  /* 0x000000253e087221 */ /* 0x000fe20000010000 */
[----:B------:R-:W-:Y:S02]  /*5070*/  F2FP.BF16.F32.PACK_AB R205, R90, R205 ;  /* 0x000000cd5acd723e */ /* 0x000fe400000010ff */
[----:B------:R-:W-:Y:S01]  /*5080*/  CS2R R90, SRZ ;  /* 0x00000000005a7805 */ /* 0x000fe2000001ff00 */
[----:B---3--:R-:W-:Y:S01]  /*5090*/  FADD.FTZ R0, R24, R9 ;  /* 0x0000000918007221 */ /* 0x008fe20000010000 */
[----:B------:R-:W-:Y:S01]  /*50a0*/  FADD.FTZ R37, R201, R8 ;  /* 0x00000008c9257221 */ /* 0x000fe20000010000 */
[----:B------:R-:W3:Y:S01]  /*50b0*/  MUFU.EX2 R28, R28 ;  /* 0x0000001c001c7308 */ /* 0x000ee20000000800 */
[----:B------:R-:W-:Y:S01]  /*50c0*/  LEA.HI.SX32 R155, R152, R21, 0x1b ;  /* 0x00000015989b7211 */ /* 0x000fe200078fdaff */
[----:B0-----:R-:W-:Y:S01]  /*50d0*/  FADD.FTZ R9, R29, R0 ;  /* 0x000000001d097221 */ /* 0x001fe20000010000 */
[----:B------:R-:W-:Y:S01]  /*50e0*/  FADD.FTZ R8, R66, R37 ;  /* 0x0000002542087221 */ /* 0x000fe20000010000 */
[----:B------:R-:W-:-:S02]  /*50f0*/  F2FP.BF16.F32.PACK_AB R207, R207, R58 ;  /* 0x0000003acfcf723e */ /* 0x000fc400000010ff */
[----:B------:R-:W-:Y:S01]  /*5100*/  CS2R R58, SRZ ;  /* 0x00000000003a7805 */ /* 0x000fe2000001ff00 */
[----:B-1----:R-:W-:Y:S01]  /*5110*/  FADD.FTZ R0, R32, R9 ;  /* 0x0000000920007221 */ /* 0x002fe20000010000 */
[----:B------:R-:W-:Y:S01]  /*5120*/  FADD.FTZ R39, R203, R8 ;  /* 0x00000008cb277221 */ /* 0x000fe20000010000 */
[----:B------:R-:W0:Y:S01]  /*5130*/  MUFU.EX2 R33, R36 ;  /* 0x0000002400217308 */ /* 0x000e220000000800 */
[----:B------:R-:W-:Y:S01]  /*5140*/  VIMNMX R214, R18, R155, !PT ;  /* 0x0000009b12d67248 */ /* 0x000fe20007fe0100 */
[----:B--2---:R-:W-:Y:S01]  /*5150*/  FADD.FTZ R9, R31, R0 ;  /* 0x000000001f097221 */ /* 0x004fe20000010000 */
[----:B------:R-:W-:Y:S01]  /*5160*/  FADD.FTZ R8, R70, R39 ;  /* 0x0000002746087221 */ /* 0x000fe20000010000 */
[----:B------:R-:W-:Y:S02]  /*5170*/  F2FP.BF16.F32.PACK_AB R201, R201, R62 ;  /* 0x0000003ec9c9723e */ /* 0x000fe400000010ff */
[----:B------:R-:W-:Y:S02]  /*5180*/  CS2R R62, SRZ ;  /* 0x00000000003e7805 */ /* 0x000fe4000001ff00 */
[----:B------:R-:W-:Y:S01]  /*5190*/  F2FP.BF16.F32.PACK_AB R203, R203, R66 ;  /* 0x00000042cbcb723e */ /* 0x000fe200000010ff */
[C---:B------:R-:W-:Y:S01]  /*51a0*/  FADD.FTZ R21, R197.reuse, R8 ;  /* 0x00000008c5157221 */ /* 0x040fe20000010000 */
[----:B------:R-:W1:Y:S01]  /*51b0*/  MUFU.EX2 R38, R38 ;  /* 0x0000002600267308 */ /* 0x000e620000000800 */
[----:B---3--:R-:W-:Y:S01]  /*51c0*/  FADD.FTZ R0, R28, R9 ;  /* 0x000000091c007221 */ /* 0x008fe20000010000 */
[----:B------:R-:W-:Y:S01]  /*51d0*/  F2FP.BF16.F32.PACK_AB R197, R197, R70 ;  /* 0x00000046c5c5723e */ /* 0x000fe200000010ff */
[----:B------:R-:W-:Y:S01]  /*51e0*/  FADD.FTZ R8, R74, R21 ;  /* 0x000000154a087221 */ /* 0x000fe20000010000 */
[----:B------:R-:W-:-:S02]  /*51f0*/  F2FP.BF16.F32.PACK_AB R204, R29, R24 ;  /* 0x000000181dcc723e */ /* 0x000fc400000010ff */
[----:B------:R-:W-:Y:S02]  /*5200*/  CS2R R70, SRZ ;  /* 0x0000000000467805 */ /* 0x000fe4000001ff00 */
[----:B------:R-:W-:Y:S01]  /*5210*/  F2FP.BF16.F32.PACK_AB R206, R31, R32 ;  /* 0x000000201fce723e */ /* 0x000fe200000010ff */
[----:B------:R-:W-:Y:S01]  /*5220*/  FADD.FTZ R39, R199, R8 ;  /* 0x00000008c7277221 */ /* 0x000fe20000010000 */
[----:B------:R-:W2:Y:S01]  /*5230*/  MUFU.EX2 R35, R40 ;  /* 0x0000002800237308 */ /* 0x000ea20000000800 */
[----:B0-----:R-:W-:Y:S01]  /*5240*/  FADD.FTZ R9, R33, R0 ;  /* 0x0000000021097221 */ /* 0x001fe20000010000 */
[----:B------:R-:W-:Y:S02]  /*5250*/  F2FP.BF16.F32.PACK_AB R199, R199, R74 ;  /* 0x0000004ac7c7723e */ /* 0x000fe400000010ff */
[----:B------:R-:W-:Y:S02]  /*5260*/  CS2R R74, SRZ ;  /* 0x00000000004a7805 */ /* 0x000fe4000001ff00 */
[----:B------:R-:W-:-:S02]  /*5270*/  F2FP.BF16.F32.PACK_AB R200, R33, R28 ;  /* 0x0000001c21c8723e */ /* 0x000fc400000010ff */
[----:B------:R-:W-:Y:S02]  /*5280*/  CS2R R66, SRZ ;  /* 0x0000000000427805 */ /* 0x000fe4000001ff00 */
[----:B------:R-:W-:Y:S02]  /*5290*/  CS2R R32, SRZ ;  /* 0x0000000000207805 */ /* 0x000fe4000001ff00 */
[----:B------:R-:W-:Y:S01]  /*52a0*/  CS2R R30, SRZ ;  /* 0x00000000001e7805 */ /* 0x000fe2000001ff00 */
[----:B------:R-:W0:Y:S01]  /*52b0*/  MUFU.EX2 R42, R42 ;  /* 0x0000002a002a7308 */ /* 0x000e220000000800 */
[----:B-1----:R-:W-:Y:S01]  /*52c0*/  FADD.FTZ R0, R38, R9 ;  /* 0x0000000926007221 */ /* 0x002fe20000010000 */
[----:B------:R-:W-:-:S06]  /*52d0*/  CS2R R28, SRZ ;  /* 0x00000000001c7805 */ /* 0x000fcc000001ff00 */
[----:B------:R-:W1:Y:S01]  /*52e0*/  MUFU.EX2 R78, R78 ;  /* 0x0000004e004e7308 */ /* 0x000e620000000800 */
[C---:B--2---:R-:W-:Y:S01]  /*52f0*/  FADD.FTZ R9, R35.reuse, R0 ;  /* 0x0000000023097221 */ /* 0x044fe20000010000 */
[----:B------:R-:W-:Y:S02]  /*5300*/  F2FP.BF16.F32.PACK_AB R202, R35, R38 ;  /* 0x0000002623ca723e */ /* 0x000fe400000010ff */
[----:B------:R-:W-:-:S04]  /*5310*/  CS2R R34, SRZ ;  /* 0x0000000000227805 */ /* 0x000fc8000001ff00 */
[----:B------:R2:W3:Y:S01]  /*5320*/  MUFU.EX2 R23, R44 ;  /* 0x0000002c00177308 */ /* 0x0004e20000000800 */
[----:B0-----:R-:W-:-:S07]  /*5330*/  FADD.FTZ R0, R42, R9 ;  /* 0x000000092a007221 */ /* 0x001fce0000010000 */
[----:B------:R0:W4:Y:S01]  /*5340*/  MUFU.EX2 R193, R80 ;  /* 0x0000005000c17308 */ /* 0x0001220000000800 */
[----:B-1----:R-:W-:Y:S01]  /*5350*/  FADD.FTZ R8, R78, R39 ;  /* 0x000000274e087221 */ /* 0x002fe20000010000 */
[----:B--2---:R-:W-:-:S06]  /*5360*/  CS2R R44, SRZ ;  /* 0x00000000002c7805 */ /* 0x004fcc000001ff00 */
[----:B------:R-:W1:Y:S01]  /*5370*/  MUFU.EX2 R46, R46 ;  /* 0x0000002e002e7308 */ /* 0x000e620000000800 */
[C---:B---3--:R-:W-:Y:S01]  /*5380*/  FADD.FTZ R9, R23.reuse, R0 ;  /* 0x0000000017097221 */ /* 0x048fe20000010000 */
[----:B------:R-:W-:Y:S01]  /*5390*/  F2FP.BF16.F32.PACK_AB R196, R23, R42 ;  /* 0x0000002a17c4723e */ /* 0x000fe200000010ff */
[----:B------:R-:W-:Y:S01]  /*53a0*/  VIADD R23, R153, 0xfffffffe ;  /* 0xfffffffe99177836 */ /* 0x000fe20000000000 */
[----:B0-----:R-:W-:Y:S02]  /*53b0*/  CS2R R80, SRZ ;  /* 0x0000000000507805 */ /* 0x001fe4000001ff00 */
[----:B------:R-:W-:Y:S02]  /*53c0*/  CS2R R42, SRZ ;  /* 0x00000000002a7805 */ /* 0x000fe4000001ff00 */
[----:B------:R-:W0:Y:S01]  /*53d0*/  MUFU.EX2 R82, R82 ;  /* 0x0000005200527308 */ /* 0x000e220000000800 */
[----:B----4-:R-:W-:Y:S01]  /*53e0*/  FADD.FTZ R39, R193, R8 ;  /* 0x00000008c1277221 */ /* 0x010fe20000010000 */
[----:B------:R-:W-:-:S02]  /*53f0*/  ISETP.GE.AND P3, PT, R23, R214, PT ;  /* 0x000000d61700720c */ /* 0x000fc40003f66270 */
[----:B------:R-:W-:Y:S02]  /*5400*/  F2FP.BF16.F32.PACK_AB R193, R193, R78 ;  /* 0x0000004ec1c1723e */ /* 0x000fe400000010ff */
[----:B------:R-:W-:Y:S02]  /*5410*/  CS2R R78, SRZ ;  /* 0x00000000004e7805 */ /* 0x000fe4000001ff00 */
[----:B------:R2:W3:Y:S01]  /*5420*/  MUFU.EX2 R37, R48 ;  /* 0x0000003000257308 */ /* 0x0004e20000000800 */
[----:B-1----:R-:W-:-:S07]  /*5430*/  FADD.FTZ R0, R46, R9 ;  /* 0x000000092e007221 */ /* 0x002fce0000010000 */
[----:B------:R-:W1:Y:S01]  /*5440*/  MUFU.EX2 R50, R50 ;  /* 0x0000003200327308 */ /* 0x000e620000000800 */
[----:B0-----:R-:W-:Y:S01]  /*5450*/  FADD.FTZ R8, R82, R39 ;  /* 0x0000002752087221 */ /* 0x001fe20000010000 */
[----:B--2---:R-:W-:-:S06]  /*5460*/  CS2R R48, SRZ ;  /* 0x0000000000307805 */ /* 0x004fcc000001ff00 */
[----:B------:R0:W2:Y:S01]  /*5470*/  MUFU.EX2 R21, R52 ;  /* 0x0000003400157308 */ /* 0x0000a20000000800 */
[C---:B---3--:R-:W-:Y:S01]  /*5480*/  FADD.FTZ R41, R37.reuse, R0 ;  /* 0x0000000025297221 */ /* 0x048fe20000010000 */
[----:B------:R-:W-:Y:S02]  /*5490*/  F2FP.BF16.F32.PACK_AB R198, R37, R46 ;  /* 0x0000002e25c6723e */ /* 0x000fe400000010ff */
[----:B------:R-:W-:Y:S02]  /*54a0*/  CS2R R46, SRZ ;  /* 0x00000000002e7805 */ /* 0x000fe4000001ff00 */
[----:B------:R-:W-:Y:S02]  /*54b0*/  CS2R R36, SRZ ;  /* 0x0000000000247805 */ /* 0x000fe4000001ff00 */
[----:B------:R-:W3:Y:S01]  /*54c0*/  MUFU.EX2 R2, R2 ;  /* 0x0000000200027308 */ /* 0x000ee20000000800 */
[----:B-1----:R-:W-:Y:S01]  /*54d0*/  FADD.FTZ R0, R50, R41 ;  /* 0x0000002932007221 */ /* 0x002fe20000010000 */
[----:B0-----:R-:W-:-:S02]  /*54e0*/  CS2R R52, SRZ ;  /* 0x0000000000347805 */ /* 0x001fc4000001ff00 */
[----:B------:R-:W-:-:S04]  /*54f0*/  CS2R R40, SRZ ;  /* 0x0000000000287805 */ /* 0x000fc8000001ff00 */
[----:B------:R0:W1:Y:S01]  /*5500*/  MUFU.EX2 R195, R84 ;  /* 0x0000005400c37308 */ /* 0x0000620000000800 */
[C---:B--2---:R-:W-:Y:S01]  /*5510*/  FADD.FTZ R25, R21.reuse, R0 ;  /* 0x0000000015197221 */ /* 0x044fe20000010000 */
[----:B------:R-:W-:Y:S02]  /*5520*/  F2FP.BF16.F32.PACK_AB R192, R21, R50 ;  /* 0x0000003215c0723e */ /* 0x000fe400000010ff */
[----:B------:R-:W-:Y:S02]  /*5530*/  CS2R R50, SRZ ;  /* 0x0000000000327805 */ /* 0x000fe4000001ff00 */
[----:B------:R-:W-:Y:S02]  /*5540*/  MOV R0, 0x3f800000 ;  /* 0x3f80000000007802 */ /* 0x000fe40000000f00 */
[----:B------:R2:W4:Y:S01]  /*5550*/  MUFU.EX2 R39, R54 ;  /* 0x0000003600277308 */ /* 0x0005220000000800 */
[----:B---3--:R-:W-:Y:S01]  /*5560*/  FADD.FTZ R14, R2, R25 ;  /* 0x00000019020e7221 */ /* 0x008fe20000010000 */
[----:B0-----:R-:W-:-:S02]  /*5570*/  CS2R R84, SRZ ;  /* 0x0000000000547805 */ /* 0x001fc4000001ff00 */
[----:B------:R-:W-:Y:S01]  /*5580*/  CS2R R24, SRZ ;  /* 0x0000000000187805 */ /* 0x000fe2000001ff00 */
[C---:B-1----:R-:W-:Y:S01]  /*5590*/  FADD.FTZ R9, R195.reuse, R8 ;  /* 0x00000008c3097221 */ /* 0x042fe20000010000 */
[----:B------:R-:W-:Y:S01]  /*55a0*/  F2FP.BF16.F32.PACK_AB R195, R195, R82 ;  /* 0x00000052c3c3723e */ /* 0x000fe200000010ff */
[----:B------:R-:W-:Y:S01]  /*55b0*/  IMAD.MOV.U32 R8, RZ, RZ, RZ ;  /* 0x000000ffff087224 */ /* 0x000fe200078e00ff */
[----:B------:R-:W-:Y:S02]  /*55c0*/  CS2R R82, SRZ ;  /* 0x0000000000527805 */ /* 0x000fe4000001ff00 */
[----:B--2---:R-:W-:Y:S01]  /*55d0*/  CS2R R54, SRZ ;  /* 0x0000000000367805 */ /* 0x004fe2000001ff00 */
[C---:B----4-:R-:W-:Y:S01]  /*55e0*/  FADD.FTZ R14, R39.reuse, R14 ;  /* 0x0000000e270e7221 */ /* 0x050fe20000010000 */
[----:B------:R-:W-:Y:S01]  /*55f0*/  F2FP.BF16.F32.PACK_AB R194, R39, R2 ;  /* 0x0000000227c2723e */ /* 0x000fe200000010ff */
[----:B------:R-:W-:Y:S01]  /*5600*/  IMAD.MOV.U32 R2, RZ, RZ, 0x3f800000 ;  /* 0x3f800000ff027424 */ /* 0x000fe200078e00ff */
[----:B------:R-:W-:Y:S01]  /*5610*/  CS2R R38, SRZ ;  /* 0x0000000000267805 */ /* 0x000fe2000001ff00 */
[----:B------:R-:W-:Y:S06]  /*5620*/  @!P3 BRA `(.L_x_2172) ;  /* 0x00000044006cb947 */ /* 0x000fec0003800000 */
[----:B------:R-:W-:Y:S01]  /*5630*/  UMOV UR6, URZ ;  /* 0x0000003f00067c82 */ /* 0x000fe20008000000 */
[----:B------:R-:W-:Y:S01]  /*5640*/  IMAD.MOV.U32 R21, RZ, RZ, R6 ;  /* 0x000000ffff157224 */ /* 0x000fe200078e0006 */
[----:B------:R-:W-:Y:S01]  /*5650*/  MOV R215, RZ ;  /* 0x000000ff00d77202 */ /* 0x000fe20000000f00 */
[----:B------:R-:W-:Y:S02]  /*5660*/  IMAD.MOV.U32 R212, RZ, RZ, R7 ;  /* 0x000000ffffd47224 */ /* 0x000fe400078e0007 */
[----:B------:R-:W-:Y:S02]  /*5670*/  IMAD.MOV.U32 R2, RZ, RZ, 0x3f800000 ;  /* 0x3f800000ff027424 */ /* 0x000fe400078e00ff */
[----:B------:R-:W-:Y:S02]  /*5680*/  IMAD.U32 R218, RZ, RZ, UR6 ;  /* 0x00000006ffda7e24 */ /* 0x000fe4000f8e00ff */
[----:B------:R-:W-:Y:S02]  /*5690*/  IMAD.MOV.U32 R0, RZ, RZ, 0x3f800000 ;  /* 0x3f800000ff007424 */ /* 0x000fe400078e00ff */
[----:B------:R-:W-:-:S07]  /*56a0*/  IMAD.MOV.U32 R151, RZ, RZ, RZ ;  /* 0x000000ffff977224 */ /* 0x000fce00078e00ff */
.L_x_2181:
[----:B------:R-:W-:-:S13]  /*56b0*/  R2UR UR6, R218 ;  /* 0x00000000da0672ca */ /* 0x000fda00000e0000 */
[----:B------:R-:W-:-:S04]  /*56c0*/  UIADD3 UR6, UR6, 0x1, URZ ;  /* 0x0000000106067890 */ /* 0x000fc8000fffe03f */
[----:B------:R-:W-:-:S04]  /*56d0*/  UISETP.NE.AND UP0, UPT, UR6, 0x2, UPT ;  /* 0x000000020600788c */ /* 0x000fc8000bf05270 */
[----:B------:R-:W-:Y:S02]  /*56e0*/  USEL UR7, URZ, 0x1, UP0 ;  /* 0x000000013f077887 */ /* 0x000fe40008000000 */
[----:B------:R-:W-:-:S04]  /*56f0*/  USEL UR61, UR6, URZ, UP0 ;  /* 0x0000003f063d7287 */ /* 0x000fc80008000000 */
[----:B------:R-:W-:Y:S01]  /*5700*/  LOP3.LUT R8, R215, UR7, RZ, 0x3c, !PT ;  /* 0x00000007d7087c12 */ /* 0x000fe2000f8e3cff */
[----:B------:R-:W-:Y:S07]  /*5710*/  @!P0 BRA `(.L_x_2173) ;  /* 0x0000000000048947 */ /* 0x000fee0003800000 */
[----:B------:R-:W-:Y:S01]  /*5720*/  BPT.TRAP 0x1 ;  /* 0x000000040000795c */ /* 0x000fe20000300000 */
.L_x_2173:
[----:B------:R-:W-:Y:S02]  /*5730*/  R2UR UR6, R16 ;  /* 0x00000000100672ca */ /* 0x000fe400000e0000 */
[----:B------:R-:W-:-:S11]  /*5740*/  SHF.L.U32 R3, R8, 0x1f, RZ ;  /* 0x0000001f08037819 */ /* 0x000fd600000006ff */
[----:B------:R-:W-:-:S06]  /*5750*/  ULEA UR6, UR61, UR6, 0x3 ;  /* 0x000000063d067291 */ /* 0x000fcc000f8e183f */
[----:B------:R-:W-:-:S03]  /*5760*/  MOV R213, UR6 ;  /* 0x0000000600d57c02 */ /* 0x000fc60008000f00 */
[----:B------:R0:W1:Y:S01]  /*5770*/  SYNCS.PHASECHK.TRANS64.TRYWAIT P3, [UR6+0x38830], R3 ;  /* 0x03883003ff0075a7 */ /* 0x0000620008060146 */
[----:B------:R-:W-:Y:S05]  /*5780*/  @!P0 BRA `(.L_x_2174) ;  /* 0x0000000000048947 */ /* 0x000fea0003800000 */
[----:B------:R-:W-:Y:S01]  /*5790*/  BPT.TRAP 0x1 ;  /* 0x000000040000795c */ /* 0x000fe20000300000 */
.L_x_2174:
[----:B-1----:R-:W-:Y:S05]  /*57a0*/  @P3 BRA `(.L_x_2175) ;  /* 0x00000000000c3947 */ /* 0x002fea0003800000 */
[----:B------:R-:W-:-:S13]  /*57b0*/  R2UR UR6, R213 ;  /* 0x00000000d50672ca */ /* 0x000fda00000e0000 */
[----:B------:R-:W1:Y:S02]  /*57c0*/  SYNCS.PHASECHK.TRANS64.TRYWAIT P3, [UR6+0x38830], R3 ;  /* 0x03883003ff0075a7 */ /* 0x000e640008060146 */
[----:B-1----:R-:W-:Y:S05]  /*57d0*/  @!P3 BRA `(.L_x_2176) ;  /* 0x0000010400a8b947 */ /* 0x002fea0003800000 */
.L_x_2175:
[----:B------:R-:W-:Y:S01]  /*57e0*/  R2UR UR6, R15 ;  /* 0x000000000f0672ca */ /* 0x000fe200000e0000 */
[----:B------:R-:W-:Y:S01]  /*57f0*/  WARPGROUP.ARRIVE ;  /* 0x00000000000079c5 */ /* 0x000fe20000000000 */
        /* <DEDUP_REMOVED lines=42> */
[----:B------:R-:W-:Y:S01]  /*5aa0*/  UMOV UR19, 0x40000040 ;  /* 0x4000004000137882 */ /* 0x000fe20000000000 */
        /* <DEDUP_REMOVED lines=8> */
[----:B------:R-:W-:Y:S01]  /*5b30*/  UMOV UR10, UR52 ;  /* 0x00000034000a7c82 */ /* 0x000fe20008000000 */
[----:B------:R-:W-:Y:S01]  /*5b40*/  UMOV UR11, UR53 ;  /* 0x00000035000b7c82 */ /* 0x000fe20008000000 */
        /* <DEDUP_REMOVED lines=594> */
.L_x_2177:
[----:B------:R-:W-:Y:S02]  /*8070*/  R2UR UR7, R16 ;  /* 0x00000000100772ca */ /* 0x000fe400000e0000 */
[----:B------:R-:W-:Y:S02]  /*8080*/  R2UR UR6, R218 ;  /* 0x00000000da0672ca */ /* 0x000fe400000e0000 */
[----:B------:R-:W-:-:S11]  /*8090*/  SHF.L.U32 R0, R215, 0x1f, RZ ;  /* 0x0000001fd7007819 */ /* 0x000fd600000006ff */
[----:B------:R-:W-:-:S09]  /*80a0*/  ULEA UR7, UR6, UR7, 0x3 ;  /* 0x0000000706077291 */ /* 0x000fd2000f8e183f */
[----:B------:R0:W1:Y:S01]  /*80b0*/  SYNCS.PHASECHK.TRANS64.TRYWAIT P3, [UR7+0x38850], R0 ;  /* 0x03885000ff0075a7 */ /* 0x0000620008060147 */
[----:B------:R-:W-:Y:S05]  /*80c0*/  @!P0 BRA `(.L_x_2178) ;  /* 0x0000000000048947 */ /* 0x000fea0003800000 */
[----:B------:R-:W-:Y:S01]  /*80d0*/  BPT.TRAP 0x1 ;  /* 0x000000040000795c */ /* 0x000fe20000300000 */
.L_x_2178:
[----:B-1----:R-:W-:Y:S05]  /*80e0*/  @P3 BRA `(.L_x_2179) ;  /* 0x0000000000083947 */ /* 0x002fea0003800000 */
[----:B------:R-:W1:Y:S02]  /*80f0*/  SYNCS.PHASECHK.TRANS64.TRYWAIT P3, [UR7+0x38850], R0 ;  /* 0x03885000ff0075a7 */ /* 0x000e640008060147 */
[----:B-1----:R-:W-:Y:S05]  /*8100*/  @!P3 BRA `(.L_x_2180) ;  /* 0x000000dc0078b947 */ /* 0x002fea0003800000 */
.L_x_2179:
[----:B------:R-:W-:Y:S01]  /*8110*/  R2UR UR6, R16 ;  /* 0x00000000100672ca */ /* 0x000fe200000e0000 */
[----:B------:R-:W-:Y:S01]  /*8120*/  WARPGROUP.ARRIVE ;  /* 0x00000000000079c5 */ /* 0x000fe20000000000 */
[----:B------:R-:W-:Y:S01]  /*8130*/  R2UR UR10, R218 ;  /* 0x00000000da0a72ca */ /* 0x000fe200000e0000 */
[----:B------:R-:W-:Y:S01]  /*8140*/  UMOV UR11, 0x40000040 ;  /* 0x40000040000b7882 */ /* 0x000fe20000000000 */
[----:B------:R-:W-:Y:S01]  /*8150*/  ULDC UR14, c[0x0][0x9d8] ;  /* 0x00027600000e7ab9 */ /* 0x000fe20000000800 */
[----:B-1----:R-:W-:Y:S02]  /*8160*/  IMAD.MOV.U32 R3, RZ, RZ, R19 ;  /* 0x000000ffff037224 */ /* 0x002fe400078e0013 */
[----:B------:R-:W-:Y:S01]  /*8170*/  FMUL.FTZ R182, R182, UR14 ;  /* 0x0000000eb6b67c20 */ /* 0x000fe20008410000 */
[----:B------:R-:W-:Y:S01]  /*8180*/  FMUL.FTZ R2, R185, UR14 ;  /* 0x0000000eb9027c20 */ /* 0x000fe20008410000 */
[----:B------:R-:W-:Y:S01]  /*8190*/  FMUL.FTZ R6, R188, UR14 ;  /* 0x0000000ebc067c20 */ /* 0x000fe20008410000 */
[----:B------:R-:W-:Y:S01]  /*81a0*/  FMUL.FTZ R185, R179, UR14 ;  /* 0x0000000eb3b97c20 */ /* 0x000fe20008410000 */
[----:B------:R1:W-:Y:S01]  /*81b0*/  MUFU.TANH R188, R182 ;  /* 0x000000b600bc7308 */ /* 0x0003e20000002400 */
[----:B------:R-:W-:Y:S01]  /*81c0*/  FMUL.FTZ R179, R180, UR14 ;  /* 0x0000000eb4b37c20 */ /* 0x000fe20008410000 */
[----:B------:R-:W-:Y:S01]  /*81d0*/  FMUL.FTZ R180, R183, UR14 ;  /* 0x0000000eb7b47c20 */ /* 0x000fe20008410000 */
[----:B------:R-:W-:Y:S01]  /*81e0*/  UIADD3 UR6, UR6, 0x400, URZ ;  /* 0x0000040006067890 */ /* 0x000fe2000fffe03f */
[----:B------:R-:W-:Y:S01]  /*81f0*/  FMUL.FTZ R183, R168, UR14 ;  /* 0x0000000ea8b77c20 */ /* 0x000fe20008410000 */
[----:B------:R-:W-:Y:S01]  /*8200*/  FMUL.FTZ R168, R171, UR14 ;  /* 0x0000000eaba87c20 */ /* 0x000fe20008410000 */
[----:B------:R-:W-:Y:S01]  /*8210*/  ULDC UR18, c[0x0][0x2f0] ;  /* 0x0000bc0000127ab9 */ /* 0x000fe20000000800 */
[----:B------:R-:W-:Y:S01]  /*8220*/  USHF.R.U32.HI UR6, URZ, 0x4, UR6 ;  /* 0x000000043f067899 */ /* 0x000fe20008011606 */
[----:B0-----:R-:W-:Y:S01]  /*8230*/  FMUL.FTZ R0, R184, UR14 ;  /* 0x0000000eb8007c20 */ /* 0x001fe20008410000 */
[----:B-1----:R-:W-:-:S02]  /*8240*/  IMAD.MOV.U32 R182, RZ, RZ, -0x50 ;  /* 0xffffffb0ffb67424 */ /* 0x002fc400078e00ff */
[----:B------:R-:W-:Y:S01]  /*8250*/  FMUL.FTZ R184, R191, UR14 ;  /* 0x0000000ebfb87c20 */ /* 0x000fe20008410000 */
[----:B------:R-:W-:Y:S01]  /*8260*/  ULOP3.LUT UR6, UR6, 0x3fff, URZ, 0xc0, !UPT ;  /* 0x00003fff06067892 */ /* 0x000fe2000f8ec03f */
[----:B------:R-:W-:Y:S01]  /*8270*/  FMUL.FTZ R178, R178, UR14 ;  /* 0x0000000eb2b27c20 */ /* 0x000fe20008410000 */
[----:B------:R-:W-:Y:S01]  /*8280*/  IMAD R171, R23, R182, 0x1 ;  /* 0x0000000117ab7424 */ /* 0x000fe200078e02b6 */
[----:B------:R-:W-:Y:S01]  /*8290*/  ULDC UR15, c[0x0][0x288] ;  /* 0x0000a200000f7ab9 */ /* 0x000fe20000000800 */
[----:B------:R-:W-:Y:S01]  /*82a0*/  ULOP3.LUT UR6, UR6, 0x2800000, URZ, 0xfc, !UPT ;  /* 0x0280000006067892 */ /* 0x000fe2000f8efc3f */
[----:B------:R-:W-:Y:S01]  /*82b0*/  MUFU.TANH R184, R184 ;  /* 0x000000b800b87308 */ /* 0x000fe20000002400 */
[----:B------:R-:W-:Y:S02]  /*82c0*/  IMAD R182, R20, -0x2, R171 ;  /* 0xfffffffe14b67824 */ /* 0x000fe400078e02ab */
[----:B------:R-:W-:Y:S01]  /*82d0*/  FMUL.FTZ R170, R170, UR14 ;  /* 0x0000000eaaaa7c20 */ /* 0x000fe20008410000 */
[----:B------:R-:W-:Y:S01]  /*82e0*/  UIMAD UR6, UR10, 0xa00, UR6 ;  /* 0x00000a000a0678a4 */ /* 0x000fe2000f8e0206 */
[----:B------:R-:W-:Y:S01]  /*82f0*/  FMUL.FTZ R7, R189, UR14 ;  /* 0x0000000ebd077c20 */ /* 0x000fe20008410000 */
[----:B------:R-:W-:-:S02]  /*8300*/  IMAD R171, R17, UR18, R182 ;  /* 0x0000001211ab7c24 */ /* 0x000fc4000f8e02b6 */
[----:B------:R-:W-:Y:S01]  /*8310*/  FMUL.FTZ R182, R175, UR14 ;  /* 0x0000000eafb67c20 */ /* 0x000fe20008410000 */
[----:B------:R-:W-:Y:S01]  /*8320*/  FMUL.FTZ R162, R162, UR14 ;  /* 0x0000000ea2a27c20 */ /* 0x000fe20008410000 */
[----:B------:R-:W-:Y:S01]  /*8330*/  MUFU.TANH R178, R178 ;  /* 0x000000b200b27308 */ /* 0x000fe20000002400 */
[----:B------:R-:W-:Y:S01]  /*8340*/  FMUL.FTZ R174, R174, UR14 ;  /* 0x0000000eaeae7c20 */ /* 0x000fe20008410000 */
        /* <DEDUP_REMOVED lines=19> */
[----:B------:R-:W-:-:S03]  /*8480*/  IMAD.MOV.U32 R215, RZ, RZ, R8 ;  /* 0x000000ffffd77224 */ /* 0x000fc600078e0008 */
[----:B------:R0:W-:Y:S08]  /*8490*/  MUFU.TANH R189, R170 ;  /* 0x000000aa00bd7308 */ /* 0x0001f00000002400 */
[----:B------:R-:W-:Y:S01]  /*84a0*/  MUFU.TANH R191, R162 ;  /* 0x000000a200bf7308 */ /* 0x000fe20000002400 */
[----:B0-----:R-:W-:-:S07]  /*84b0*/  FMUL.FTZ R170, R166, UR14 ;  /* 0x0000000ea6aa7c20 */ /* 0x001fce0008410000 */
        /* <DEDUP_REMOVED lines=20> */
[----:B------:R-:W-:Y:S02]  /*8600*/  FMUL.FTZ R208, R186, UR14 ;  /* 0x0000000ebad07c20 */ /* 0x000fe40008410000 */
[----:B------:R-:W0:Y:S03]  /*8610*/  @P2 LDC R186, c[0x0][0x44c] ;  /* 0x00011300ffba2b82 */ /* 0x000e260000000800 */
[----:B------:R-:W-:Y:S01]  /*8620*/  HGMMA.64x256x16.F32.BF16 R24, R204, gdesc[UR8].tnspB, R24, gsb0 ;  /* 0x43e00008cc187df0 */ /* 0x000fe20008001818 */
[----:B------:R-:W-:Y:S01]  /*8630*/  UIADD3 UR10, UR6, 0x100, URZ ;  /* 0x00000100060a7890 */ /* 0x000fe2000fffe03f */
[----:B------:R-:W1:Y:S01]  /*8640*/  MUFU.TANH R208, R208 ;  /* 0x000000d000d07308 */ /* 0x000e620000002400 */
[----:B------:R-:W-:Y:S01]  /*8650*/  UMOV UR11, 0x40000040 ;  /* 0x40000040000b7882 */ /* 0x000fe20000000000 */
[----:B0-----:R-:W-:Y:S01]  /*8660*/  @P2 IMAD.HI.U32 R186, R19, R186, RZ ;  /* 0x000000ba13ba2227 */ /* 0x001fe200078e00ff */
[----:B------:R-:W-:-:S02]  /*8670*/  WARPGROUP.DEPBAR.LE gsb0, 0x0 ;  /* 0x00008000000079c5 */ /* 0x000fc40000010000 */
[----:B------:R-:W-:Y:S01]  /*8680*/  WARPGROUP.ARRIVE ;  /* 0x00000000000079c5 */ /* 0x000fe20000000000 */
[----:B------:R-:W-:Y:S01]  /*8690*/  FMUL.FTZ R206, R187, UR14 ;  /* 0x0000000ebbce7c20 */ /* 0x000fe20008410000 */
[----:B------:R-:W-:Y:S01]  /*86a0*/  FMUL.FTZ R204, R190, UR14 ;  /* 0x0000000ebecc7c20 */ /* 0x000fe20008410000 */
[----:B------:R-:W0:Y:S01]  /*86b0*/  @P2 LDC R187, c[0x0][0x450] ;  /* 0x00011400ffbb2b82 */ /* 0x000e220000000800 */
[----:B------:R-:W-:-:S15]  /*86c0*/  MUFU.TANH R190, R168 ;  /* 0x000000a800be7308 */ /* 0x000fde0000002400 */
[----:B------:R-:W-:-:S02]  /*86d0*/  NOP ;  /* 0x0000000000007918 */ /* 0x000fc40000000000 */
[----:B------:R-:W-:Y:S01]  /*86e0*/  HGMMA.64x256x16.F32.BF16 R24, R200, gdesc[UR8].tnspB, R24, gsb0 ;  /* 0x43e00008c8187df0 */ /* 0x000fe20008001818 */
[----:B------:R-:W-:Y:S01]  /*86f0*/  UIADD3 UR10, UR6, 0x180, URZ ;  /* 0x00000180060a7890 */ /* 0x000fe2000fffe03f */
[----:B------:R-:W-:Y:S01]  /*8700*/  UMOV UR11, 0x40000040 ;  /* 0x40000040000b7882 */ /* 0x000fe20000000000 */
[----:B------:R-:W-:Y:S01]  /*8710*/  UIADD3 UR6, UR6, 0x200, URZ ;  /* 0x0000020006067890 */ /* 0x000fe2000fffe03f */
[----:B------:R-:W2:Y:S08]  /*8720*/  MUFU.TANH R206, R206 ;  /* 0x000000ce00ce7308 */ /* 0x000eb00000002400 */
[----:B------:R-:W3:Y:S01]  /*8730*/  MUFU.TANH R204, R204 ;  /* 0x000000cc00cc7308 */ /* 0x000ee20000002400 */
[----:B0-----:R-:W-:-:S05]  /*8740*/  @P2 SHF.R.U32.HI R3, RZ, R187, R186 ;  /* 0x000000bbff032219 */ /* 0x001fca00000116ba */
[----:B------:R-:W0:Y:S04]  /*8750*/  SHFL.IDX PT, R186, R3, 0x1, 0x1c1f ;  /* 0x003c1f0003ba7f89 */ /* 0x000e2800000e0000 */
[----:B------:R4:W5:Y:S02]  /*8760*/  SHFL.IDX PT, R210, R3, RZ, 0x1c1f ;  /* 0x001c1fff03d27589 */ /* 0x00096400000e0000 */
[----:B----4-:R-:W4:Y:S01]  /*8770*/  LDC R3, c[0x0][0x988] ;  /* 0x00026200ff037b82 */ /* 0x010f220000000800 */
[----:B0-----:R-:W-:-:S04]  /*8780*/  IADD3 R175, R186, -UR15, R171 ;  /* 0x8000000fbaaf7c10 */ /* 0x001fc8000fffe0ab */
[C---:B------:R-:W-:Y:S02]  /*8790*/  ISETP.GT.AND P3, PT, R175.reuse, RZ, PT ;  /* 0x000000ffaf00720c */ /* 0x040fe40003f64270 */
[C---:B------:R-:W-:Y:S02]  /*87a0*/  ISETP.GT.AND P4, PT, R175.reuse, 0x1, PT ;  /* 0x00000001af00780c */ /* 0x040fe40003f84270 */
[----:B-1----:R-:W-:Y:S02]  /*87b0*/  FSEL R208, R208, -INF , P3 ;  /* 0xff800000d0d07808 */ /* 0x002fe40001800000 */
[----:B------:R-:W-:Y:S02]  /*87c0*/  ISETP.GT.AND P3, PT, R175, 0x8, PT ;  /* 0x00000008af00780c */ /* 0x000fe40003f64270 */
[----:B--2---:R-:W-:Y:S02]  /*87d0*/  FSEL R206, R206, -INF , P4 ;  /* 0xff800000cece7808 */ /* 0x004fe40002000000 */
[----:B------:R-:W-:-:S02]  /*87e0*/  FMNMX.FTZ R187, R208, R21, !PT ;  /* 0x00000015d0bb7209 */ /* 0x000fc40007810000 */
[C---:B------:R-:W-:Y:S02]  /*87f0*/  ISETP.GT.AND P4, PT, R175.reuse, 0x9, PT ;  /* 0x00000009af00780c */ /* 0x040fe40003f84270 */
[----:B---3--:R-:W-:Y:S02]  /*8800*/  FSEL R204, R204, -INF , P3 ;  /* 0xff800000cccc7808 */ /* 0x008fe40001800000 */
[----:B------:R-:W-:Y:S02]  /*8810*/  FMNMX.FTZ R187, R206, R187, !PT ;  /* 0x000000bbcebb7209 */ /* 0x000fe40007810000 */
[----:B------:R-:W-:Y:S02]  /*8820*/  ISETP.GT.AND P3, PT, R175, 0x10, PT ;  /* 0x00000010af00780c */ /* 0x000fe40003f64270 */
[----:B------:R-:W-:Y:S02]  /*8830*/  FMNMX.FTZ R187, R204, R187, !PT ;  /* 0x000000bbccbb7209 */ /* 0x000fe40007810000 */
[----:B------:R-:W-:-:S02]  /*8840*/  FSEL R166, R178, -INF , P3 ;  /* 0xff800000b2a67808 */ /* 0x000fc40001800000 */
[C---:B------:R-:W-:Y:S02]  /*8850*/  ISETP.GT.AND P3, PT, R175.reuse, 0x18, PT ;  /* 0x00000018af00780c */ /* 0x040fe40003f64270 */
[----:B-----5:R-:W-:Y:S02]  /*8860*/  IADD3 R171, R210, -UR15, R171 ;  /* 0x8000000fd2ab7c10 */ /* 0x020fe4000fffe0ab */
[----:B------:R-:W-:Y:S02]  /*8870*/  FSEL R186, R188, -INF , P3 ;  /* 0xff800000bcba7808 */ /* 0x000fe40001800000 */
[----:B------:R-:W-:Y:S01]  /*8880*/  ISETP.GT.AND P3, PT, R175, 0x20, PT ;  /* 0x00000020af00780c */ /* 0x000fe20003f64270 */
[----:B------:R0:W-:Y:S01]  /*8890*/  MUFU.TANH R188, R155 ;  /* 0x0000009b00bc7308 */ /* 0x0001e20000002400 */
[C---:B------:R-:W-:Y:S02]  /*88a0*/  ISETP.GT.AND P5, PT, R171.reuse, 0x20, PT ;  /* 0x00000020ab00780c */ /* 0x040fe40003fa4270 */
[----:B------:R-:W-:-:S02]  /*88b0*/  ISETP.GT.AND P6, PT, R171, 0x21, PT ;  /* 0x00000021ab00780c */ /* 0x000fc40003fc4270 */
[----:B------:R-:W-:Y:S02]  /*88c0*/  FSEL R210, R183, -INF , P5 ;  /* 0xff800000b7d27808 */ /* 0x000fe40002800000 */
[----:B------:R-:W-:Y:S01]  /*88d0*/  ISETP.GT.AND P5, PT, R171, 0x29, PT ;  /* 0x00000029ab00780c */ /* 0x000fe20003fa4270 */
[----:B0-----:R-:W-:Y:S01]  /*88e0*/  FMUL.FTZ R155, R169, UR14 ;  /* 0x0000000ea99b7c20 */ /* 0x001fe20008410000 */
[----:B------:R-:W-:-:S05]  /*88f0*/  FMUL.FTZ R169, R164, UR14 ;  /* 0x0000000ea4a97c20 */ /* 0x000fca0008410000 */
[----:B------:R-:W0:Y:S08]  /*8900*/  MUFU.TANH R155, R155 ;  /* 0x0000009b009b7308 */ /* 0x000e300000002400 */
[----:B------:R-:W-:Y:S01]  /*8910*/  MUFU.TANH R169, R169 ;  /* 0x000000a900a97308 */ /* 0x000fe20000002400 */
[----:B0-----:R-:W-:Y:S01]  /*8920*/  FSEL R218, R155, -INF , P6 ;  /* 0xff8000009bda7808 */ /* 0x001fe20003000000 */
[----:B------:R-:W-:-:S02]  /*8930*/  WARPGROUP.DEPBAR.LE gsb0, 0x0 ;  /* 0x00008000000079c5 */ /* 0x000fc40000010000 */
[----:B------:R-:W-:Y:S01]  /*8940*/  WARPGROUP.ARRIVE ;  /* 0x00000000000079c5 */ /* 0x000fe20000000000 */
[----:B------:R-:W-:-:S03]  /*8950*/  FSEL R202, R184, -INF , P4 ;  /* 0xff800000b8ca7808 */ /* 0x000fc60002000000 */
[----:B------:R0:W1:Y:S01]  /*8960*/  MUFU.TANH R200, R163 ;  /* 0x000000a300c87308 */ /* 0x0000620000002400 */
[----:B------:R-:W-:Y:S02]  /*8970*/  ISETP.GT.AND P4, PT, R175, 0x11, PT ;  /* 0x00000011af00780c */ /* 0x000fe40003f84270 */
[----:B------:R-:W-:Y:S01]  /*8980*/  FMNMX.FTZ R187, R202, R187, !PT ;  /* 0x000000bbcabb7209 */ /* 0x000fe20007810000 */
[----:B------:R-:W-:Y:S01]  /*8990*/  HGMMA.64x256x16.F32.BF16 R24, R196, gdesc[UR8].tnspB, R24, gsb0 ;  /* 0x43e00008c4187df0 */ /* 0x000fe20008001818 */
[----:B------:R-:W-:Y:S01]  /*89a0*/  FSEL R162, R185, -INF , P4 ;  /* 0xff800000b9a27808 */ /* 0x000fe20002000000 */
[----:B------:R-:W-:Y:S01]  /*89b0*/  UMOV UR10, UR6 ;  /* 0x00000006000a7c82 */ /* 0x000fe20008000000 */
[----:B------:R-:W-:Y:S01]  /*89c0*/  FMNMX.FTZ R187, R166, R187, !PT ;  /* 0x000000bba6bb7209 */ /* 0x000fe20007810000 */
[----:B------:R-:W2:Y:S01]  /*89d0*/  MUFU.TANH R184, R170 ;  /* 0x000000aa00b87308 */ /* 0x000ea20000002400 */
[----:B------:R-:W-:Y:S01]  /*89e0*/  ISETP.GT.AND P4, PT, R175, 0x19, PT ;  /* 0x00000019af00780c */ /* 0x000fe20003f84270 */
[----:B0-----:R-:W-:Y:S01]  /*89f0*/  FMUL.FTZ R163, R154, UR14 ;  /* 0x0000000e9aa37c20 */ /* 0x001fe20008410000 */
[----:B------:R-:W-:Y:S01]  /*8a00*/  FMNMX.FTZ R187, R162, R187, !PT ;  /* 0x000000bba2bb7209 */ /* 0x000fe20007810000 */
[----:B------:R-:W-:Y:S01]  /*8a10*/  UMOV UR11, 0x40000040 ;  /* 0x40000040000b7882 */ /* 0x000fe20000000000 */
[----:B------:R-:W-:-:S02]  /*8a20*/  FSEL R168, R180, -INF , P4 ;  /* 0xff800000b4a87808 */ /* 0x000fc40002000000 */
[----:B------:R-:W-:Y:S01]  /*8a30*/  FMNMX.FTZ R187, R186, R187, !PT ;  /* 0x000000bbbabb7209 */ /* 0x000fe20007810000 */
[----:B------:R0:W3:Y:S01]  /*8a40*/  MUFU.TANH R185, R163 ;  /* 0x000000a300b97308 */ /* 0x0000e20000002400 */
[----:B------:R-:W-:Y:S02]  /*8a50*/  ISETP.GT.AND P4, PT, R175, 0x21, PT ;  /* 0x00000021af00780c */ /* 0x000fe40003f84270 */
[----:B------:R-:W-:Y:S02]  /*8a60*/  FSEL R180, R189, -INF , P3 ;  /* 0xff800000bdb47808 */ /* 0x000fe40001800000 */
[----:B------:R-:W-:Y:S02]  /*8a70*/  FMNMX.FTZ R187, R168, R187, !PT ;  /* 0x000000bba8bb7209 */ /* 0x000fe40007810000 */
[----:B------:R-:W-:Y:S01]  /*8a80*/  ISETP.GT.AND P3, PT, R175, 0x28, PT ;  /* 0x00000028af00780c */ /* 0x000fe20003f64270 */
[----:B------:R5:W-:Y:S01]  /*8a90*/  MUFU.TANH R189, R159 ;  /* 0x0000009f00bd7308 */ /* 0x000be20000002400 */
[----:B------:R-:W-:Y:S01]  /*8aa0*/  FSEL R154, R190, -INF , P4 ;  /* 0xff800000be9a7808 */ /* 0x000fe20002000000 */
[----:B0-----:R-:W-:Y:S01]  /*8ab0*/  FMUL.FTZ R163, R158, UR14 ;  /* 0x0000000e9ea37c20 */ /* 0x001fe20008410000 */
[----:B------:R-:W-:-:S02]  /*8ac0*/  FMNMX.FTZ R187, R180, R187, !PT ;  /* 0x000000bbb4bb7209 */ /* 0x000fc40007810000 */
[C---:B------:R-:W-:Y:S02]  /*8ad0*/  ISETP.GT.AND P4, PT, R175.reuse, 0x29, PT ;  /* 0x00000029af00780c */ /* 0x040fe40003f84270 */
[----:B------:R-:W-:Y:S01]  /*8ae0*/  FSEL R174, R174, -INF , P3 ;  /* 0xff800000aeae7808 */ /* 0x000fe20001800000 */
[----:B------:R-:W0:Y:S01]  /*8af0*/  MUFU.TANH R163, R163 ;  /* 0x000000a300a37308 */ /* 0x000e220000002400 */
[----:B------:R-:W-:Y:S01]  /*8b00*/  FMNMX.FTZ R187, R154, R187, !PT ;  /* 0x000000bb9abb7209 */ /* 0x000fe20007810000 */
[----:B-----5:R-:W-:Y:S01]  /*8b10*/  FMUL.FTZ R159, R172, UR14 ;  /* 0x0000000eac9f7c20 */ /* 0x020fe20008410000 */
[C---:B------:R-:W-:Y:S02]  /*8b20*/  ISETP.GT.AND P3, PT, R175.reuse, 0x30, PT ;  /* 0x00000030af00780c */ /* 0x040fe40003f64270 */
[----:B------:R-:W-:Y:S02]  /*8b30*/  FSEL R170, R182, -INF , P4 ;  /* 0xff800000b6aa7808 */ /* 0x000fe40002000000 */
[----:B------:R-:W-:Y:S01]  /*8b40*/  FMNMX.FTZ R187, R174, R187, !PT ;  /* 0x000000bbaebb7209 */ /* 0x000fe20007810000 */
[----:B------:R-:W-:Y:S01]  /*8b50*/  MUFU.TANH R159, R159 ;  /* 0x0000009f009f7308 */ /* 0x000fe20000002400 */
[----:B------:R-:W-:-:S02]  /*8b60*/  ISETP.GT.AND P4, PT, R175, 0x31, PT ;  /* 0x00000031af00780c */ /* 0x000fc40003f84270 */
[----:B------:R-:W-:Y:S02]  /*8b70*/  FSEL R158, R191, -INF , P3 ;  /* 0xff800000bf9e7808 */ /* 0x000fe40001800000 */
[----:B------:R-:W-:Y:S02]  /*8b80*/  FMNMX.FTZ R187, R170, R187, !PT ;  /* 0x000000bbaabb7209 */ /* 0x000fe40007810000 */
[C---:B------:R-:W-:Y:S02]  /*8b90*/  ISETP.GT.AND P3, PT, R175.reuse, 0x38, PT ;  /* 0x00000038af00780c */ /* 0x040fe40003f64270 */
[----:B-1----:R-:W-:Y:S02]  /*8ba0*/  FSEL R178, R200, -INF , P4 ;  /* 0xff800000c8b27808 */ /* 0x002fe40002000000 */
[----:B------:R-:W-:Y:S02]  /*8bb0*/  FMNMX.FTZ R187, R158, R187, !PT ;  /* 0x000000bb9ebb7209 */ /* 0x000fe40007810000 */
[----:B------:R-:W-:-:S02]  /*8bc0*/  ISETP.GT.AND P4, PT, R175, 0x39, PT ;  /* 0x00000039af00780c */ /* 0x000fc40003f84270 */
[----:B--2---:R-:W-:Y:S02]  /*8bd0*/  FSEL R184, R184, -INF , P3 ;  /* 0xff800000b8b87808 */ /* 0x004fe40001800000 */
[----:B------:R-:W-:Y:S02]  /*8be0*/  FMNMX.FTZ R187, R178, R187, !PT ;  /* 0x000000bbb2bb7209 */ /* 0x000fe40007810000 */
[----:B------:R-:W-:Y:S02]  /*8bf0*/  ISETP.GT.AND P3, PT, R175, 0x40, PT ;  /* 0x00000040af00780c */ /* 0x000fe40003f64270 */
[----:B------:R-:W-:Y:S01]  /*8c00*/  FSEL R190, R167, -INF , P4 ;  /* 0xff800000a7be7808 */ /* 0x000fe20002000000 */
[----:B------:R-:W-:Y:S01]  /*8c10*/  FMUL.FTZ R167, R160, UR14 ;  /* 0x0000000ea0a77c20 */ /* 0x000fe20008410000 */
[----:B------:R-:W-:Y:S02]  /*8c20*/  FMNMX.FTZ R187, R184, R187, !PT ;  /* 0x000000bbb8bb7209 */ /* 0x000fe40007810000 */
[----:B------:R-:W-:-:S02]  /*8c30*/  ISETP.GT.AND P4, PT, R175, 0x41, PT ;  /* 0x00000041af00780c */ /* 0x000fc40003f84270 */
[----:B---3--:R-:W-:Y:S01]  /*8c40*/  FSEL R182, R185, -INF , P3 ;  /* 0xff800000b9b67808 */ /* 0x008fe20001800000 */
[----:B------:R-:W-:Y:S01]  /*8c50*/  MUFU.TANH R167, R167 ;  /* 0x000000a700a77308 */ /* 0x000fe20000002400 */
[----:B------:R-:W-:Y:S02]  /*8c60*/  FMNMX.FTZ R187, R190, R187, !PT ;  /* 0x000000bbbebb7209 */ /* 0x000fe40007810000 */
[C---:B------:R-:W-:Y:S02]  /*8c70*/  ISETP.GT.AND P3, PT, R175.reuse, 0x48, PT ;  /* 0x00000048af00780c */ /* 0x040fe40003f64270 */
[----:B------:R-:W-:Y:S02]  /*8c80*/  FSEL R188, R188, -INF , P4 ;  /* 0xff800000bcbc7808 */ /* 0x000fe40002000000 */
[----:B------:R-:W-:Y:S02]  /*8c90*/  FMNMX.FTZ R187, R182, R187, !PT ;  /* 0x000000bbb6bb7209 */ /* 0x000fe40007810000 */
[----:B------:R-:W-:-:S02]  /*8ca0*/  ISETP.GT.AND P4, PT, R175, 0x49, PT ;  /* 0x00000049af00780c */ /* 0x000fc40003f84270 */
[----:B0-----:R-:W-:Y:S01]  /*8cb0*/  FSEL R200, R163, -INF , P3 ;  /* 0xff800000a3c87808 */ /* 0x001fe20001800000 */
[----:B------:R-:W-:Y:S01]  /*8cc0*/  FMUL.FTZ R163, R173, UR14 ;  /* 0x0000000eada37c20 */ /* 0x000fe20008410000 */
[----:B------:R-:W-:Y:S02]  /*8cd0*/  FMNMX.FTZ R187, R188, R187, !PT ;  /* 0x000000bbbcbb7209 */ /* 0x000fe40007810000 */
[----:B------:R-:W-:Y:S02]  /*8ce0*/  FSEL R172, R189, -INF , P4 ;  /* 0xff800000bdac7808 */ /* 0x000fe40002000000 */
[----:B------:R-:W-:Y:S01]  /*8cf0*/  FMNMX.FTZ R187, R200, R187, !PT ;  /* 0x000000bbc8bb7209 */ /* 0x000fe20007810000 */
[----:B------:R-:W0:Y:S01]  /*8d00*/  MUFU.TANH R163, R163 ;  /* 0x000000a300a37308 */ /* 0x000e220000002400 */
[----:B------:R-:W-:Y:S02]  /*8d10*/  ISETP.GT.AND P3, PT, R171, RZ, PT ;  /* 0x000000ffab00720c */ /* 0x000fe40003f64270 */
[----:B------:R-:W-:-:S02]  /*8d20*/  FMNMX.FTZ R187, R172, R187, !PT ;  /* 0x000000bbacbb7209 */ /* 0x000fc40007810000 */
[C---:B------:R-:W-:Y:S02]  /*8d30*/  ISETP.GT.AND P4, PT, R171.reuse, 0x1, PT ;  /* 0x00000001ab00780c */ /* 0x040fe40003f84270 */
[----:B------:R-:W-:Y:S01]  /*8d40*/  FSEL R0, R0, -INF , P3 ;  /* 0xff80000000007808 */ /* 0x000fe20001800000 */
[----:B------:R-:W1:Y:S01]  /*8d50*/  SHFL.BFLY PT, R216, R187, 0x2, 0x1f ;  /* 0x0c401f00bbd87f89 */ /* 0x000e6200000e0000 */
[C---:B------:R-:W-:Y:S02]  /*8d60*/  ISETP.GT.AND P3, PT, R171.reuse, 0x8, PT ;  /* 0x00000008ab00780c */ /* 0x040fe40003f64270 */
[----:B------:R-:W-:Y:S02]  /*8d70*/  FSEL R2, R2, -INF , P4 ;  /* 0xff80000002027808 */ /* 0x000fe40002000000 */
[----:B------:R-:W-:Y:S02]  /*8d80*/  FMNMX.FTZ R153, R0, R212, !PT ;  /* 0x000000d400997209 */ /* 0x000fe40007810000 */
[----:B------:R-:W-:-:S02]  /*8d90*/  ISETP.GT.AND P4, PT, R171, 0x9, PT ;  /* 0x00000009ab00780c */ /* 0x000fc40003f84270 */
[----:B------:R-:W-:Y:S02]  /*8da0*/  FSEL R156, R6, -INF , P3 ;  /* 0xff800000069c7808 */ /* 0x000fe40001800000 */
[----:B------:R-:W-:Y:S02]  /*8db0*/  FMNMX.FTZ R153, R2, R153, !PT ;  /* 0x0000009902997209 */ /* 0x000fe40007810000 */
[----:B------:R-:W-:Y:S02]  /*8dc0*/  ISETP.GT.AND P3, PT, R171, 0x10, PT ;  /* 0x00000010ab00780c */ /* 0x000fe40003f64270 */
[----:B------:R-:W-:Y:S02]  /*8dd0*/  FSEL R160, R7, -INF , P4 ;  /* 0xff80000007a07808 */ /* 0x000fe40002000000 */
[----:B------:R-:W-:Y:S02]  /*8de0*/  FMNMX.FTZ R153, R156, R153, !PT ;  /* 0x000000999c997209 */ /* 0x000fe40007810000 */
[----:B------:R-:W-:-:S02]  /*8df0*/  ISETP.GT.AND P4, PT, R171, 0x11, PT ;  /* 0x00000011ab00780c */ /* 0x000fc40003f84270 */
[----:B------:R-:W-:Y:S02]  /*8e00*/  FSEL R176, R176, -INF , P3 ;  /* 0xff800000b0b07808 */ /* 0x000fe40001800000 */
[----:B------:R-:W-:Y:S02]  /*8e10*/  FMNMX.FTZ R153, R160, R153, !PT ;  /* 0x00000099a0997209 */ /* 0x000fe40007810000 */
[----:B-1----:R-:W-:Y:S02]  /*8e20*/  FMNMX.FTZ R216, R187, R216, !PT ;  /* 0x000000d8bbd87209 */ /* 0x002fe40007810000 */
[----:B------:R-:W-:Y:S02]  /*8e30*/  ISETP.GT.AND P3, PT, R171, 0x18, PT ;  /* 0x00000018ab00780c */ /* 0x000fe40003f64270 */
[----:B------:R-:W-:Y:S01]  /*8e40*/  FSEL R164, R177, -INF , P4 ;  /* 0xff800000b1a47808 */ /* 0x000fe20002000000 */
[----:B------:R-:W1:Y:S01]  /*8e50*/  SHFL.BFLY PT, R173, R216, 0x1, 0x1f ;  /* 0x0c201f00d8ad7f89 */ /* 0x000e6200000e0000 */
[----:B------:R-:W-:-:S02]  /*8e60*/  FMNMX.FTZ R153, R176, R153, !PT ;  /* 0x00000099b0997209 */ /* 0x000fc40007810000 */
[----:B------:R-:W-:Y:S02]  /*8e70*/  ISETP.GT.AND P4, PT, R171, 0x19, PT ;  /* 0x00000019ab00780c */ /* 0x000fe40003f84270 */
[----:B------:R-:W-:Y:S02]  /*8e80*/  FMNMX.FTZ R153, R164, R153, !PT ;  /* 0x00000099a4997209 */ /* 0x000fe40007810000 */
[----:B------:R-:W-:Y:S02]  /*8e90*/  R2UR UR14, R213 ;  /* 0x00000000d50e72ca */ /* 0x000fe400000e0000 */
[----:B------:R-:W-:-:S05]  /*8ea0*/  MOV R175, UR7 ;  /* 0x0000000700af7c02 */ /* 0x000fca0008000f00 */
[----:B------:R-:W-:-:S05]  /*8eb0*/  @!P1 VIADD R175, R175, 0x38860 ;  /* 0x00038860afaf9836 */ /* 0x000fca0000000000 */
[----:B------:R-:W-:Y:S02]  /*8ec0*/  @!P1 PRMT R175, RZ, 0x654, R175 ;  /* 0x00000654ffaf9816 */ /* 0x000fe400000000af */
[----:B-1----:R-:W-:Y:S02]  /*8ed0*/  FMNMX.FTZ R6, R216, R173, !PT ;  /* 0x000000add8067209 */ /* 0x002fe40007810000 */
[----:B0-----:R-:W-:Y:S02]  /*8ee0*/  FSEL R216, R163, -INF , P5 ;  /* 0xff800000a3d87808 */ /* 0x001fe40002800000 */
[----:B------:R-:W-:Y:S01]  /*8ef0*/  ISETP.GT.AND P5, PT, R171, 0x31, PT ;  /* 0x00000031ab00780c */ /* 0x000fe20003fa4270 */
[----:B----4-:R-:W-:-:S03]  /*8f00*/  FMUL.FTZ R152, R6, R3 ;  /* 0x0000000306987220 */ /* 0x010fc60000410000 */
[----:B------:R-:W-:Y:S02]  /*8f10*/  FSEL R222, R161, -INF , P5 ;  /* 0xff800000a1de7808 */ /* 0x000fe40002800000 */
[----:B------:R-:W-:-:S04]  /*8f20*/  ISETP.GT.AND P5, PT, R171, 0x39, PT ;  /* 0x00000039ab00780c */ /* 0x000fc80003fa4270 */
[----:B------:R-:W-:Y:S02]  /*8f30*/  FSEL R224, R224, -INF , P5 ;  /* 0xff800000e0e07808 */ /* 0x000fe40002800000 */
[----:B------:R-:W-:-:S04]  /*8f40*/  ISETP.GT.AND P5, PT, R171, 0x41, PT ;  /* 0x00000041ab00780c */ /* 0x000fc80003fa4270 */
[----:B------:R-:W-:Y:S02]  /*8f50*/  FSEL R226, R226, -INF , P5 ;  /* 0xff800000e2e27808 */ /* 0x000fe40002800000 */
[----:B------:R-:W-:-:S04]  /*8f60*/  ISETP.GT.AND P5, PT, R171, 0x49, PT ;  /* 0x00000049ab00780c */ /* 0x000fc80003fa4270 */
[----:B------:R-:W-:Y:S01]  /*8f70*/  FSEL R230, R157, -INF , P5 ;  /* 0xff8000009de67808 */ /* 0x000fe20002800000 */
[----:B------:R-:W-:Y:S02]  /*8f80*/  WARPGROUP.DEPBAR.LE gsb0, 0x0 ;  /* 0x00008000000079c5 */ /* 0x000fe40000010000 */
[----:B------:R-:W-:Y:S01]  /*8f90*/  WARPGROUP.ARRIVE ;  /* 0x00000000000079c5 */ /* 0x000fe20000000000 */
[----:B------:R-:W-:Y:S02]  /*8fa0*/  FSEL R196, R179, -INF , P3 ;  /* 0xff800000b3c47808 */ /* 0x000fe40001800000 */
[----:B------:R-:W-:Y:S02]  /*8fb0*/  FSEL R198, R181, -INF , P4 ;  /* 0xff800000b5c67808 */ /* 0x000fe40002000000 */
[----:B------:R-:W-:Y:S01]  /*8fc0*/  FMNMX.FTZ R153, R196, R153, !PT ;  /* 0x00000099c4997209 */ /* 0x000fe20007810000 */
[----:B------:R-:W-:Y:S01]  /*8fd0*/  HGMMA.64x256x16.F32.BF16 R24, R192, gdesc[UR8].tnspB, R24, gsb0 ;  /* 0x43e00008c0187df0 */ /* 0x000fe20008001818 */
[----:B------:R-:W-:-:S02]  /*8fe0*/  ISETP.GT.AND P3, PT, R171, 0x28, PT ;  /* 0x00000028ab00780c */ /* 0x000fc40003f64270 */
[----:B------:R-:W-:Y:S02]  /*8ff0*/  FMNMX.FTZ R153, R198, R153, !PT ;  /* 0x00000099c6997209 */ /* 0x000fe40007810000 */
[----:B------:R-:W-:Y:S02]  /*9000*/  FSETP.NEU.FTZ.AND P4, PT, R6, -INF , PT ;  /* 0xff8000000600780b */ /* 0x000fe40003f9d000 */
[----:B------:R-:W-:Y:S02]  /*9010*/  FMNMX.FTZ R7, R210, R153, !PT ;  /* 0x00000099d2077209 */ /* 0x000fe40007810000 */
[----:B------:R-:W-:Y:S02]  /*9020*/  FSEL R220, R159, -INF , P3 ;  /* 0xff8000009fdc7808 */ /* 0x000fe40001800000 */
[----:B------:R-:W-:Y:S02]  /*9030*/  FMNMX.FTZ R7, R218, R7, !PT ;  /* 0x00000007da077209 */ /* 0x000fe40007810000 */
[----:B------:R-:W-:-:S02]  /*9040*/  FSEL R153, R152, RZ, P4 ;  /* 0x000000ff98997208 */ /* 0x000fc40002000000 */
[----:B------:R-:W-:Y:S02]  /*9050*/  ISETP.GT.AND P3, PT, R171, 0x30, PT ;  /* 0x00000030ab00780c */ /* 0x000fe40003f64270 */
[----:B------:R-:W-:Y:S01]  /*9060*/  FMNMX.FTZ R7, R220, R7, !PT ;  /* 0x00000007dc077209 */ /* 0x000fe20007810000 */
[-CC-:B------:R-:W-:Y:S01]  /*9070*/  FFMA.FTZ R209, R208, R3.reuse, -R153.reuse ;  /* 0x00000003d0d17223 */ /* 0x180fe20000010899 */
[----:B------:R-:W-:Y:S01]  /*9080*/  FSEL R208, R167, -INF , P3 ;  /* 0xff800000a7d07808 */ /* 0x000fe20001800000 */
[--C-:B------:R-:W-:Y:S01]  /*9090*/  FFMA.FTZ R152, R206, R3, -R153.reuse ;  /* 0x00000003ce987223 */ /* 0x100fe20000010899 */
[----:B------:R-:W-:Y:S01]  /*90a0*/  FMNMX.FTZ R7, R216, R7, !PT ;  /* 0x00000007d8077209 */ /* 0x000fe20007810000 */
[-CC-:B------:R-:W-:Y:S01]  /*90b0*/  FFMA.FTZ R211, R204, R3.reuse, -R153.reuse ;  /* 0x00000003ccd37223 */ /* 0x180fe20000010899 */
[----:B------:R-:W-:Y:S01]  /*90c0*/  ISETP.GT.AND P3, PT, R171, 0x38, PT ;  /* 0x00000038ab00780c */ /* 0x000fe20003f64270 */
[--C-:B------:R-:W-:Y:S01]  /*90d0*/  FFMA.FTZ R205, R166, R3, -R153.reuse ;  /* 0x00000003a6cd7223 */ /* 0x100fe20000010899 */
[----:B------:R-:W-:Y:S01]  /*90e0*/  FMNMX.FTZ R7, R208, R7, !PT ;  /* 0x00000007d0077209 */ /* 0x000fe20007810000 */
[--C-:B------:R-:W-:Y:S01]  /*90f0*/  FFMA.FTZ R203, R174, R3, -R153.reuse ;  /* 0x00000003aecb7223 */ /* 0x100fe20000010899 */
[----:B------:R-:W-:Y:S01]  /*9100*/  FSEL R206, R169, -INF , P3 ;  /* 0xff800000a9ce7808 */ /* 0x000fe20001800000 */
[----:B------:R-:W-:Y:S01]  /*9110*/  MUFU.EX2 R209, R209 ;  /* 0x000000d100d17308 */ /* 0x000fe20000000800 */
        /* <DEDUP_REMOVED lines=18> */
[-CC-:B------:R-:W-:Y:S01]  /*9240*/  FFMA.FTZ R201, R180, R3.reuse, -R153.reuse ;  /* 0x00000003b4c97223 */ /* 0x180fe20000010899 */
[--C-:B------:R-:W-:Y:S01]  /*9250*/  FFMA.FTZ R154, R154, R3, -R153.reuse ;  /* 0x000000039a9a7223 */ /* 0x100fe20000010899 */
[----:B------:R-:W-:Y:S01]  /*9260*/  FMNMX.FTZ R7, R228, R7, !PT ;  /* 0x00000007e4077209 */ /* 0x000fe20007810000 */
[-CC-:B------:R-:W-:Y:S01]  /*9270*/  FFMA.FTZ R199, R184, R3.reuse, -R153.reuse ;  /* 0x00000003b8c77223 */ /* 0x180fe20000010899 */
[--C-:B------:R-:W-:Y:S01]  /*9280*/  FFMA.FTZ R168, R190, R3, -R153.reuse ;  /* 0x00000003bea87223 */ /* 0x100fe20000010899 */
[----:B------:R-:W-:Y:S01]  /*9290*/  MUFU.EX2 R202, R202 ;  /* 0x000000ca00ca7308 */ /* 0x000fe20000000800 */
[----:B------:R-:W-:Y:S01]  /*92a0*/  FMNMX.FTZ R7, R230, R7, !PT ;  /* 0x00000007e6077209 */ /* 0x000fe20007810000 */
[----:B------:R-:W-:-:S04]  /*92b0*/  FFMA.FTZ R172, R172, R3, -R153 ;  /* 0x00000003acac7223 */ /* 0x000fc80000010899 */
[----:B------:R-:W0:Y:S02]  /*92c0*/  SHFL.BFLY PT, R166, R7, 0x2, 0x1f ;  /* 0x0c401f0007a67f89 */ /* 0x000e2400000e0000 */
[----:B------:R-:W-:Y:S08]  /*92d0*/  MUFU.EX2 R205, R205 ;  /* 0x000000cd00cd7308 */ /* 0x000ff00000000800 */
[----:B------:R-:W-:Y:S08]  /*92e0*/  MUFU.EX2 R232, R232 ;  /* 0x000000e800e87308 */ /* 0x000ff00000000800 */
[----:B------:R-:W-:Y:S01]  /*92f0*/  MUFU.EX2 R207, R207 ;  /* 0x000000cf00cf7308 */ /* 0x000fe20000000800 */
[----:B0-----:R-:W-:Y:S01]  /*9300*/  FMNMX.FTZ R155, R7, R166, !PT ;  /* 0x000000a6079b7209 */ /* 0x001fe20007810000 */
[----:B------:R-:W-:-:S06]  /*9310*/  FFMA.FTZ R166, R170, R3, -R153 ;  /* 0x00000003aaa67223 */ /* 0x000fcc0000010899 */
[----:B------:R-:W-:Y:S01]  /*9320*/  MUFU.EX2 R162, R162 ;  /* 0x000000a200a27308 */ /* 0x000fe20000000800 */
[----:B------:R-:W0:Y:S07]  /*9330*/  SHFL.BFLY PT, R170, R155, 0x1, 0x1f ;  /* 0x0c201f009baa7f89 */ /* 0x000e2e00000e0000 */
[----:B------:R-:W-:Y:S08]  /*9340*/  MUFU.EX2 R201, R201 ;  /* 0x000000c900c97308 */ /* 0x000ff00000000800 */
[----:B------:R-:W-:Y:S08]  /*9350*/  MUFU.EX2 R154, R154 ;  /* 0x0000009a009a7308 */ /* 0x000ff00000000800 */
[----:B------:R-:W-:Y:S01]  /*9360*/  MUFU.EX2 R203, R203 ;  /* 0x000000cb00cb7308 */ /* 0x000fe20000000800 */
[----:B0-----:R-:W-:Y:S01]  /*9370*/  FMNMX.FTZ R7, R155, R170, !PT ;  /* 0x000000aa9b077209 */ /* 0x001fe20007810000 */
[-CC-:B------:R-:W-:Y:S01]  /*9380*/  FFMA.FTZ R155, R182, R3.reuse, -R153.reuse ;  /* 0x00000003b69b7223 */ /* 0x180fe20000010899 */
[----:B------:R-:W-:-:S02]  /*9390*/  FFMA.FTZ R170, R188, R3, -R153 ;  /* 0x00000003bcaa7223 */ /* 0x000fc40000010899 */
[C---:B------:R-:W-:Y:S01]  /*93a0*/  FSETP.NEU.FTZ.AND P3, PT, R7.reuse, -INF , PT ;  /* 0xff8000000700780b */ /* 0x040fe20003f7d000 */
[CC--:B------:R-:W-:Y:S02]  /*93b0*/  FMUL.FTZ R159, R7.reuse, R3.reuse ;  /* 0x00000003079f7220 */ /* 0x0c0fe40000410000 */
[----:B------:R-:W-:Y:S01]  /*93c0*/  MUFU.EX2 R166, R166 ;  /* 0x000000a600a67308 */ /* 0x000fe20000000800 */
[----:B------:R-:W-:Y:S02]  /*93d0*/  FSEL R171, R7, RZ, P3 ;  /* 0x000000ff07ab7208 */ /* 0x000fe40001800000 */
[----:B------:R-:W-:Y:S02]  /*93e0*/  FSEL R159, R159, RZ, P3 ;  /* 0x000000ff9f9f7208 */ /* 0x000fe40001800000 */
[C---:B------:R-:W-:Y:S01]  /*93f0*/  ISETP.GT.AND P3, PT, R23.reuse, R214, PT ;  /* 0x000000d61700720c */ /* 0x040fe20003f64270 */
[----:B------:R-:W-:Y:S02]  /*9400*/  VIADD R23, R23, 0xffffffff ;  /* 0xffffffff17177836 */ /* 0x000fe40000000000 */
[----:B------:R-:W-:Y:S01]  /*9410*/  MUFU.EX2 R197, R197 ;  /* 0x000000c500c57308 */ /* 0x000fe20000000800 */
[-CC-:B------:R-:W-:Y:S01]  /*9420*/  FFMA.FTZ R161, R0, R3.reuse, -R159.reuse ;  /* 0x0000000300a17223 */ /* 0x180fe2000001089f */
[----:B------:R-:W-:Y:S01]  /*9430*/  FSEL R0, R6, RZ, P4 ;  /* 0x000000ff06007208 */ /* 0x000fe20002000000 */
[-CC-:B------:R-:W-:Y:S01]  /*9440*/  FFMA.FTZ R174, R2, R3.reuse, -R159.reuse ;  /* 0x0000000302ae7223 */ /* 0x180fe2000001089f */
[-CC-:B------:R-:W-:Y:S01]  /*9450*/  FFMA.FTZ R156, R156, R3.reuse, -R159.reuse ;  /* 0x000000039c9c7223 */ /* 0x180fe2000001089f */
[-CC-:B------:R-:W-:Y:S01]  /*9460*/  FFMA.FTZ R163, R160, R3.reuse, -R159.reuse ;  /* 0x00000003a0a37223 */ /* 0x180fe2000001089f */
[-C--:B------:R-:W-:Y:S01]  /*9470*/  FFMA.FTZ R160, R176, R3.reuse, -R159 ;  /* 0x00000003b0a07223 */ /* 0x080fe2000001089f */
[----:B------:R-:W-:Y:S01]  /*9480*/  FADD.FTZ R0, -R0, R21 ;  /* 0x0000001500007221 */ /* 0x000fe20000010100 */
[----:B------:R-:W-:Y:S01]  /*9490*/  MUFU.EX2 R161, R161 ;  /* 0x000000a100a17308 */ /* 0x000fe20000000800 */
[-CC-:B------:R-:W-:Y:S01]  /*94a0*/  FFMA.FTZ R165, R164, R3.reuse, -R159.reuse ;  /* 0x00000003a4a57223 */ /* 0x180fe2000001089f */
[-C--:B------:R-:W-:Y:S01]  /*94b0*/  FFMA.FTZ R164, R196, R3.reuse, -R159 ;  /* 0x00000003c4a47223 */ /* 0x080fe2000001089f */
[----:B------:R-:W-:Y:S01]  /*94c0*/  FMUL.FTZ R2, R0, R3 ;  /* 0x0000000300027220 */ /* 0x000fe20000410000 */
[----:B------:R-:W-:Y:S01]  /*94d0*/  FADD.FTZ R0, -R171, R212 ;  /* 0x000000d4ab007221 */ /* 0x000fe20000010100 */
[----:B------:R-:W-:-:S02]  /*94e0*/  IMAD.U32 R171, RZ, RZ, UR14 ;  /* 0x0000000effab7e24 */ /* 0x000fc4000f8e00ff */
[-CC-:B------:R-:W-:Y:S01]  /*94f0*/  FFMA.FTZ R167, R198, R3.reuse, -R159.reuse ;  /* 0x00000003c6a77223 */ /* 0x180fe2000001089f */
[-CC-:B------:R-:W-:Y:S01]  /*9500*/  FFMA.FTZ R200, R210, R3.reuse, -R159.reuse ;  /* 0x00000003d2c87223 */ /* 0x180fe2000001089f */
[-C--:B------:R-:W-:Y:S01]  /*9510*/  FMUL.FTZ R0, R0, R3.reuse ;  /* 0x0000000300007220 */ /* 0x080fe20000410000 */
[----:B------:R-:W0:Y:S01]  /*9520*/  MUFU.EX2 R2, R2 ;  /* 0x0000000200027308 */ /* 0x000e220000000800 */
[----:B------:R-:W-:Y:S02]  /*9530*/  @!P1 VIADD R171, R171, 0x38840 ;  /* 0x00038840abab9836 */ /* 0x000fe40000000000 */
[-CC-:B------:R-:W-:Y:S01]  /*9540*/  FFMA.FTZ R169, R218, R3.reuse, -R159.reuse ;  /* 0x00000003daa97223 */ /* 0x180fe2000001089f */
[-CC-:B------:R-:W-:Y:S01]  /*9550*/  FFMA.FTZ R21, R220, R3.reuse, -R159.reuse ;  /* 0x00000003dc157223 */ /* 0x180fe2000001089f */
[-CC-:B------:R-:W-:Y:S01]  /*9560*/  FFMA.FTZ R176, R216, R3.reuse, -R159.reuse ;  /* 0x00000003d8b07223 */ /* 0x180fe2000001089f */
[-C--:B------:R-:W-:Y:S01]  /*9570*/  FFMA.FTZ R196, R208, R3.reuse, -R159 ;  /* 0x00000003d0c47223 */ /* 0x080fe2000001089f */
[----:B------:R-:W-:Y:S01]  /*9580*/  @!P1 PRMT R171, RZ, 0x654, R171 ;  /* 0x00000654ffab9816 */ /* 0x000fe200000000ab */
[-CC-:B------:R-:W-:Y:S01]  /*9590*/  FFMA.FTZ R222, R222, R3.reuse, -R159.reuse ;  /* 0x00000003dede7223 */ /* 0x180fe2000001089f */
[----:B------:R-:W-:Y:S01]  /*95a0*/  MUFU.EX2 R0, R0 ;  /* 0x0000000000007308 */ /* 0x000fe20000000800 */
[-CC-:B------:R-:W-:Y:S01]  /*95b0*/  FFMA.FTZ R198, R206, R3.reuse, -R159.reuse ;  /* 0x00000003cec67223 */ /* 0x180fe2000001089f */
[-CC-:B------:R-:W-:Y:S01]  /*95c0*/  FFMA.FTZ R153, R224, R3.reuse, -R159.reuse ;  /* 0x00000003e0997223 */ /* 0x180fe2000001089f */
[-CC-:B------:R-:W-:Y:S01]  /*95d0*/  FFMA.FTZ R204, R204, R3.reuse, -R159.reuse ;  /* 0x00000003cccc7223 */ /* 0x180fe2000001089f */
[-CC-:B------:R-:W-:Y:S01]  /*95e0*/  FFMA.FTZ R226, R226, R3.reuse, -R159.reuse ;  /* 0x00000003e2e27223 */ /* 0x180fe2000001089f */
[-CC-:B------:R-:W-:Y:S01]  /*95f0*/  FFMA.FTZ R228, R228, R3.reuse, -R159.reuse ;  /* 0x00000003e4e47223 */ /* 0x180fe2000001089f */
[----:B------:R-:W-:Y:S01]  /*9600*/  FFMA.FTZ R159, R230, R3, -R159 ;  /* 0x00000003e69f7223 */ /* 0x000fe2000001089f */
[----:B------:R-:W-:Y:S01]  /*9610*/  MOV R212, R7 ;  /* 0x0000000700d47202 */ /* 0x000fe20000000f00 */
[----:B------:R-:W1:Y:S01]  /*9620*/  MUFU.EX2 R174, R174 ;  /* 0x000000ae00ae7308 */ /* 0x000e620000000800 */
[----:B0-----:R-:W-:Y:S01]  /*9630*/  FFMA.FTZ R173, R2, R9, R209 ;  /* 0x0000000902ad7223 */ /* 0x001fe200000100d1 */
[----:B------:R-:W-:Y:S01]  /*9640*/  F2FP.BF16.F32.PACK_AB R209, R152, R209 ;  /* 0x000000d198d1723e */ /* 0x000fe200000010ff */
[----:B------:R-:W-:-:S05]  /*9650*/  IMAD.U32 R218, RZ, RZ, UR61 ;  /* 0x0000003dffda7e24 */ /* 0x000fca000f8e00ff */
[----:B------:R-:W-:Y:S08]  /*9660*/  MUFU.EX2 R156, R156 ;  /* 0x0000009c009c7308 */ /* 0x000ff00000000800 */
[----:B------:R-:W0:Y:S01]  /*9670*/  MUFU.EX2 R163, R163 ;  /* 0x000000a300a37308 */ /* 0x000e220000000800 */
[----:B-1----:R-:W-:-:S07]  /*9680*/  F2FP.BF16.F32.PACK_AB R208, R174, R161 ;  /* 0x000000a1aed0723e */ /* 0x002fce00000010ff */
[----:B------:R-:W-:Y:S08]  /*9690*/  MUFU.EX2 R160, R160 ;  /* 0x000000a000a07308 */ /* 0x000ff00000000800 */
[----:B------:R-:W-:Y:S01]  /*96a0*/  MUFU.EX2 R165, R165 ;  /* 0x000000a500a57308 */ /* 0x000fe20000000800 */
[----:B0-----:R-:W-:-:S07]  /*96b0*/  F2FP.BF16.F32.PACK_AB R210, R163, R156 ;  /* 0x0000009ca3d2723e */ /* 0x001fce00000010ff */
[----:B------:R-:W-:Y:S08]  /*96c0*/  MUFU.EX2 R164, R164 ;  /* 0x000000a400a47308 */ /* 0x000ff00000000800 */
[----:B------:R-:W0:Y:S08]  /*96d0*/  MUFU.EX2 R167, R167 ;  /* 0x000000a700a77308 */ /* 0x000e300000000800 */
[----:B------:R-:W-:Y:S08]  /*96e0*/  MUFU.EX2 R200, R200 ;  /* 0x000000c800c87308 */ /* 0x000ff00000000800 */
[----:B------:R-:W-:Y:S01]  /*96f0*/  MUFU.EX2 R169, R169 ;  /* 0x000000a900a97308 */ /* 0x000fe20000000800 */
[----:B0-----:R-:W-:-:S07]  /*9700*/  F2FP.BF16.F32.PACK_AB R206, R167, R164 ;  /* 0x000000a4a7ce723e */ /* 0x001fce00000010ff */
[----:B------:R-:W-:Y:S08]  /*9710*/  MUFU.EX2 R21, R21 ;  /* 0x0000001500157308 */ /* 0x000ff00000000800 */
[----:B------:R-:W0:Y:S08]  /*9720*/  MUFU.EX2 R176, R176 ;  /* 0x000000b000b07308 */ /* 0x000e300000000800 */
[----:B------:R-:W1:Y:S08]  /*9730*/  MUFU.EX2 R196, R196 ;  /* 0x000000c400c47308 */ /* 0x000e700000000800 */
[----:B------:R-:W-:Y:S08]  /*9740*/  MUFU.EX2 R158, R158 ;  /* 0x0000009e009e7308 */ /* 0x000ff00000000800 */
[----:B------:R-:W2:Y:S01]  /*9750*/  MUFU.EX2 R9, R222 ;  /* 0x000000de00097308 */ /* 0x000ea20000000800 */
[----:B------:R-:W-:-:S02]  /*9760*/  WARPGROUP.DEPBAR.LE gsb0, 0x0 ;  /* 0x00008000000079c5 */ /* 0x000fc40000010000 */
[----:B------:R3:W-:Y:S05]  /*9770*/  @!P1 SYNCS.ARRIVE.TRANS64.RED.A1T0 RZ, [R171+URZ], RZ ;  /* 0x000000ffabff99a7 */ /* 0x0007ea000810043f */
[----:B------:R-:W-:Y:S01]  /*9780*/  MUFU.EX2 R199, R199 ;  /* 0x000000c700c77308 */ /* 0x000fe20000000800 */
[----:B---3--:R-:W-:Y:S01]  /*9790*/  FFMA.FTZ R171, R0, R14, R161 ;  /* 0x0000000e00ab7223 */ /* 0x008fe200000100a1 */
[----:B------:R-:W-:-:S06]  /*97a0*/  FADD.FTZ R14, R152, R173 ;  /* 0x000000ad980e7221 */ /* 0x000fcc0000010000 */
[----:B------:R-:W3:Y:S01]  /*97b0*/  MUFU.EX2 R198, R198 ;  /* 0x000000c600c67308 */ /* 0x000ee20000000800 */
[----:B------:R4:W-:Y:S01]  /*97c0*/  @!P1 SYNCS.ARRIVE.TRANS64.RED.A1T0 RZ, [R175+URZ], RZ ;  /* 0x000000ffafff99a7 */ /* 0x0009e2000810043f */
[----:B------:R-:W-:-:S04]  /*97d0*/  FADD.FTZ R171, R174, R171 ;  /* 0x000000abaeab7221 */ /* 0x000fc80000010000 */
[----:B------:R-:W-:Y:S01]  /*97e0*/  FADD.FTZ R178, R156, R171 ;  /* 0x000000ab9cb27221 */ /* 0x000fe20000010000 */
[----:B------:R-:W-:Y:S01]  /*97f0*/  FADD.FTZ R171, R211, R14 ;  /* 0x0000000ed3ab7221 */ /* 0x000fe20000010000 */
[----:B------:R-:W-:Y:S01]  /*9800*/  MUFU.EX2 R168, R168 ;  /* 0x000000a800a87308 */ /* 0x000fe20000000800 */
[C---:B------:R-:W-:Y:S01]  /*9810*/  F2FP.BF16.F32.PACK_AB R211, R202.reuse, R211 ;  /* 0x000000d3cad3723e */ /* 0x040fe200000010ff */
[----:B------:R-:W-:Y:S01]  /*9820*/  FADD.FTZ R173, R163, R178 ;  /* 0x000000b2a3ad7221 */ /* 0x000fe20000010000 */
[----:B------:R-:W-:Y:S01]  /*9830*/  FADD.FTZ R14, R202, R171 ;  /* 0x000000abca0e7221 */ /* 0x000fe20000010000 */
[----:B0-----:R-:W-:Y:S02]  /*9840*/  F2FP.BF16.F32.PACK_AB R202, R176, R21 ;  /* 0x00000015b0ca723e */ /* 0x001fe400000010ff */
[----:B------:R-:W-:Y:S01]  /*9850*/  FADD.FTZ R178, R160, R173 ;  /* 0x000000ada0b27221 */ /* 0x000fe20000010000 */
[----:B------:R-:W-:Y:S01]  /*9860*/  FADD.FTZ R171, R205, R14 ;  /* 0x0000000ecdab7221 */ /* 0x000fe20000010000 */
[----:B------:R-:W0:Y:S01]  /*9870*/  MUFU.EX2 R153, R153 ;  /* 0x0000009900997308 */ /* 0x000e220000000800 */
[C---:B------:R-:W-:Y:S01]  /*9880*/  F2FP.BF16.F32.PACK_AB R205, R232.reuse, R205 ;  /* 0x000000cde8cd723e */ /* 0x040fe200000010ff */
[----:B------:R-:W-:Y:S01]  /*9890*/  FADD.FTZ R173, R165, R178 ;  /* 0x000000b2a5ad7221 */ /* 0x000fe20000010000 */
[----:B------:R-:W-:-:S03]  /*98a0*/  FADD.FTZ R14, R232, R171 ;  /* 0x000000abe80e7221 */ /* 0x000fc60000010000 */
[----:B------:R-:W-:Y:S01]  /*98b0*/  FADD.FTZ R178, R164, R173 ;  /* 0x000000ada4b27221 */ /* 0x000fe20000010000 */
[----:B------:R-:W-:Y:S01]  /*98c0*/  FADD.FTZ R171, R207, R14 ;  /* 0x0000000ecfab7221 */ /* 0x000fe20000010000 */
[----:B------:R-:W-:Y:S01]  /*98d0*/  MUFU.EX2 R155, R155 ;  /* 0x0000009b009b7308 */ /* 0x000fe20000000800 */
[C---:B------:R-:W-:Y:S01]  /*98e0*/  F2FP.BF16.F32.PACK_AB R207, R162.reuse, R207 ;  /* 0x000000cfa2cf723e */ /* 0x040fe200000010ff */
[----:B------:R-:W-:Y:S01]  /*98f0*/  FADD.FTZ R173, R167, R178 ;  /* 0x000000b2a7ad7221 */ /* 0x000fe20000010000 */
[----:B------:R-:W-:-:S03]  /*9900*/  FADD.FTZ R14, R162, R171 ;  /* 0x000000aba20e7221 */ /* 0x000fc60000010000 */
[----:B------:R-:W-:Y:S01]  /*9910*/  FADD.FTZ R178, R200, R173 ;  /* 0x000000adc8b27221 */ /* 0x000fe20000010000 */
[----:B------:R-:W-:Y:S01]  /*9920*/  FADD.FTZ R171, R201, R14 ;  /* 0x0000000ec9ab7221 */ /* 0x000fe20000010000 */
[----:B----4-:R4:W5:Y:S01]  /*9930*/  MUFU.EX2 R175, R204 ;  /* 0x000000cc00af7308 */ /* 0x0109620000000800 */
[C---:B------:R-:W-:Y:S01]  /*9940*/  F2FP.BF16.F32.PACK_AB R200, R169.reuse, R200 ;  /* 0x000000c8a9c8723e */ /* 0x040fe200000010ff */
[----:B------:R-:W-:Y:S01]  /*9950*/  FADD.FTZ R178, R169, R178 ;  /* 0x000000b2a9b27221 */ /* 0x000fe20000010000 */
[C---:B------:R-:W-:Y:S01]  /*9960*/  FADD.FTZ R14, R154.reuse, R171 ;  /* 0x000000ab9a0e7221 */ /* 0x040fe20000010000 */
[----:B------:R-:W-:Y:S02]  /*9970*/  F2FP.BF16.F32.PACK_AB R201, R154, R201 ;  /* 0x000000c99ac9723e */ /* 0x000fe400000010ff */
[----:B------:R-:W-:Y:S01]  /*9980*/  FADD.FTZ R171, R21, R178 ;  /* 0x000000b215ab7221 */ /* 0x000fe20000010000 */
[----:B------:R-:W-:Y:S01]  /*9990*/  FADD.FTZ R161, R203, R14 ;  /* 0x0000000ecba17221 */ /* 0x000fe20000010000 */
[----:B------:R-:W5:Y:S01]  /*99a0*/  MUFU.EX2 R170, R170 ;  /* 0x000000aa00aa7308 */ /* 0x000f620000000800 */
[----:B----4-:R-:W-:Y:S01]  /*99b0*/  F2FP.BF16.F32.PACK_AB R204, R165, R160 ;  /* 0x000000a0a5cc723e */ /* 0x010fe200000010ff */
[----:B------:R-:W-:Y:S01]  /*99c0*/  FADD.FTZ R171, R176, R171 ;  /* 0x000000abb0ab7221 */ /* 0x000fe20000010000 */
[C---:B------:R-:W-:Y:S01]  /*99d0*/  FADD.FTZ R14, R166.reuse, R161 ;  /* 0x000000a1a60e7221 */ /* 0x040fe20000010000 */
[----:B------:R-:W-:-:S02]  /*99e0*/  F2FP.BF16.F32.PACK_AB R203, R166, R203 ;  /* 0x000000cba6cb723e */ /* 0x000fc400000010ff */
[----:B-1----:R-:W-:Y:S01]  /*99f0*/  FADD.FTZ R152, R196, R171 ;  /* 0x000000abc4987221 */ /* 0x002fe20000010000 */
[----:B------:R-:W-:Y:S01]  /*9a00*/  FADD.FTZ R161, R197, R14 ;  /* 0x0000000ec5a17221 */ /* 0x000fe20000010000 */
[----:B------:R-:W1:Y:S01]  /*9a10*/  MUFU.EX2 R192, R226 ;  /* 0x000000e200c07308 */ /* 0x000e620000000800 */
[C---:B--2---:R-:W-:Y:S01]  /*9a20*/  F2FP.BF16.F32.PACK_AB R196, R9.reuse, R196 ;  /* 0x000000c409c4723e */ /* 0x044fe200000010ff */
[----:B------:R-:W-:Y:S01]  /*9a30*/  FADD.FTZ R163, R9, R152 ;  /* 0x0000009809a37221 */ /* 0x000fe20000010000 */
[C---:B------:R-:W-:Y:S01]  /*9a40*/  FADD.FTZ R14, R158.reuse, R161 ;  /* 0x000000a19e0e7221 */ /* 0x040fe20000010000 */
[----:B------:R-:W-:Y:S02]  /*9a50*/  F2FP.BF16.F32.PACK_AB R197, R158, R197 ;  /* 0x000000c59ec5723e */ /* 0x000fe400000010ff */
[----:B---3--:R-:W-:Y:S01]  /*9a60*/  FADD.FTZ R152, R198, R163 ;  /* 0x000000a3c6987221 */ /* 0x008fe20000010000 */
[----:B------:R-:W-:Y:S01]  /*9a70*/  FADD.FTZ R21, R199, R14 ;  /* 0x0000000ec7157221 */ /* 0x000fe20000010000 */
[----:B------:R-:W2:Y:S01]  /*9a80*/  MUFU.EX2 R157, R157 ;  /* 0x0000009d009d7308 */ /* 0x000ea20000000800 */
[C---:B0-----:R-:W-:Y:S01]  /*9a90*/  F2FP.BF16.F32.PACK_AB R198, R153.reuse, R198 ;  /* 0x000000c699c6723e */ /* 0x041fe200000010ff */
[----:B------:R-:W-:Y:S01]  /*9aa0*/  FADD.FTZ R152, R153, R152 ;  /* 0x0000009899987221 */ /* 0x000fe20000010000 */
[C---:B------:R-:W-:Y:S01]  /*9ab0*/  FADD.FTZ R14, R168.reuse, R21 ;  /* 0x00000015a80e7221 */ /* 0x040fe20000010000 */
[----:B------:R-:W-:Y:S01]  /*9ac0*/  F2FP.BF16.F32.PACK_AB R199, R168, R199 ;  /* 0x000000c7a8c7723e */ /* 0x000fe200000010ff */
[----:B------:R-:W-:-:S02]  /*9ad0*/  IMAD.MOV.U32 R21, RZ, RZ, R6 ;  /* 0x000000ffff157224 */ /* 0x000fc400078e0006 */
[----:B-----5:R-:W-:Y:S01]  /*9ae0*/  FADD.FTZ R152, R175, R152 ;  /* 0x00000098af987221 */ /* 0x020fe20000010000 */
[----:B------:R-:W-:Y:S01]  /*9af0*/  FADD.FTZ R9, R155, R14 ;  /* 0x0000000e9b097221 */ /* 0x000fe20000010000 */
[----:B------:R-:W0:Y:S01]  /*9b00*/  MUFU.EX2 R165, R228 ;  /* 0x000000e400a57308 */ /* 0x000e220000000800 */
[----:B------:R-:W-:Y:S01]  /*9b10*/  F2FP.BF16.F32.PACK_AB R193, R170, R155 ;  /* 0x0000009baac1723e */ /* 0x000fe200000010ff */
[----:B-1----:R-:W-:Y:S01]  /*9b20*/  FADD.FTZ R152, R192, R152 ;  /* 0x00000098c0987221 */ /* 0x002fe20000010000 */
[----:B------:R-:W-:Y:S01]  /*9b30*/  FADD.FTZ R14, R170, R9 ;  /* 0x00000009aa0e7221 */ /* 0x000fe20000010000 */
[----:B------:R-:W-:-:S04]  /*9b40*/  F2FP.BF16.F32.PACK_AB R192, R192, R175 ;  /* 0x000000afc0c0723e */ /* 0x000fc800000010ff */
[----:B------:R-:W1:Y:S01]  /*9b50*/  MUFU.EX2 R159, R159 ;  /* 0x0000009f009f7308 */ /* 0x000e620000000800 */
[----:B--2---:R-:W-:-:S07]  /*9b60*/  FADD.FTZ R9, R157, R14 ;  /* 0x0000000e9d097221 */ /* 0x004fce0000010000 */
[----:B------:R-:W2:Y:S01]  /*9b70*/  MUFU.EX2 R172, R172 ;  /* 0x000000ac00ac7308 */ /* 0x000ea20000000800 */
[----:B0-----:R-:W-:-:S04]  /*9b80*/  FADD.FTZ R152, R165, R152 ;  /* 0x00000098a5987221 */ /* 0x001fc80000010000 */
[C---:B-1----:R-:W-:Y:S01]  /*9b90*/  FADD.FTZ R14, R159.reuse, R152 ;  /* 0x000000989f0e7221 */ /* 0x042fe20000010000 */
[----:B------:R-:W-:Y:S01]  /*9ba0*/  F2FP.BF16.F32.PACK_AB R194, R159, R165 ;  /* 0x000000a59fc2723e */ /* 0x000fe200000010ff */
[C---:B--2---:R-:W-:Y:S01]  /*9bb0*/  FADD.FTZ R9, R172.reuse, R9 ;  /* 0x00000009ac097221 */ /* 0x044fe20000010000 */
[----:B------:R-:W-:Y:S01]  /*9bc0*/  F2FP.BF16.F32.PACK_AB R195, R172, R157 ;  /* 0x0000009dacc3723e */ /* 0x000fe200000010ff */
[----:B------:R-:W-:Y:S06]  /*9bd0*/  @P3 BRA `(.L_x_2181) ;  /* 0xffffffb800b43947 */ /* 0x000fec000383ffff */
.L_x_2172:
[----:B------:R-:W-:-:S13]  /*9be0*/  ISETP.GE.AND P2, PT, R23, R18, PT ;  /* 0x000000121700720c */ /* 0x000fda0003f46270 */
[----:B------:R-:W-:Y:S05]  /*9bf0*/  @!P2 BRA `(.L_x_2182) ;  /* 0x0000003c00cca947 */ /* 0x000fea0003800000 */
[----:B------:R-:W-:Y:S01]  /*9c00*/  IMAD.MOV.U32 R17, RZ, RZ, R6 ;  /* 0x000000ffff117224 */ /* 0x000fe200078e0006 */
[----:B------:R-:W-:Y:S01]  /*9c10*/  UMOV UR60, UR61 ;  /* 0x0000003d003c7c82 */ /* 0x000fe20008000000 */
[----:B------:R-:W-:Y:S01]  /*9c20*/  IMAD.MOV.U32 R20, RZ, RZ, R7 ;  /* 0x000000ffff147224 */ /* 0x000fe200078e0007 */
[----:B------:R-:W-:Y:S01]  /*9c30*/  ULDC UR7, c[0x0][0x9d8] ;  /* 0x0002760000077ab9 */ /* 0x000fe20000000800 */
[----:B------:R-:W-:-:S07]  /*9c40*/  IMAD.MOV.U32 R19, RZ, RZ, R8 ;  /* 0x000000ffff137224 */ /* 0x000fce00078e0008 */
.L_x_2191:
[----:B------:R-:W-:-:S04]  /*9c50*/  UIADD3 UR61, UR60, 0x1, URZ ;  /* 0x000000013c3d7890 */ /* 0x000fc8000fffe03f */
[----:B------:R-:W-:-:S04]  /*9c60*/  UISETP.NE.AND UP0, UPT, UR61, 0x2, UPT ;  /* 0x000000023d00788c */ /* 0x000fc8000bf05270 */
[----:B------:R-:W-:Y:S02]  /*9c70*/  USEL UR6, URZ, 0x1, UP0 ;  /* 0x000000013f067887 */ /* 0x000fe40008000000 */
[----:B------:R-:W-:-:S04]  /*9c80*/  USEL UR61, UR61, URZ, UP0 ;  /* 0x0000003f3d3d7287 */ /* 0x000fc80008000000 */
[----:B------:R-:W-:Y:S01]  /*9c90*/  LOP3.LUT R8, R19, UR6, RZ, 0x3c, !PT ;  /* 0x0000000613087c12 */ /* 0x000fe2000f8e3cff */
[----:B------:R-:W-:Y:S07]  /*9ca0*/  @!P0 BRA `(.L_x_2183) ;  /* 0x0000000000048947 */ /* 0x000fee0003800000 */
[----:B------:R-:W-:Y:S01]  /*9cb0*/  BPT.TRAP 0x1 ;  /* 0x000000040000795c */ /* 0x000fe20000300000 */
.L_x_2183:
[----:B------:R-:W-:Y:S02]  /*9cc0*/  R2UR UR6, R16 ;  /* 0x00000000100672ca */ /* 0x000fe400000e0000 */
[----:B------:R-:W-:-:S11]  /*9cd0*/  SHF.L.U32 R3, R8, 0x1f, RZ ;  /* 0x0000001f08037819 */ /* 0x000fd600000006ff */
[----:B------:R-:W-:-:S06]  /*9ce0*/  ULEA UR6, UR61, UR6, 0x3 ;  /* 0x000000063d067291 */ /* 0x000fcc000f8e183f */
[----:B------:R-:W-:-:S03]  /*9cf0*/  MOV R212, UR6 ;  /* 0x0000000600d47c02 */ /* 0x000fc60008000f00 */
[----:B------:R0:W1:Y:S01]  /*9d00*/  SYNCS.PHASECHK.TRANS64.TRYWAIT P2, [UR6+0x38830], R3 ;  /* 0x03883003ff0075a7 */ /* 0x0000620008040146 */
[----:B------:R-:W-:Y:S05]  /*9d10*/  @!P0 BRA `(.L_x_2184) ;  /* 0x0000000000048947 */ /* 0x000fea0003800000 */
[----:B------:R-:W-:Y:S01]  /*9d20*/  BPT.TRAP 0x1 ;  /* 0x000000040000795c */ /* 0x000fe20000300000 */
.L_x_2184:
[----:B-1----:R-:W-:Y:S05]  /*9d30*/  @P2 BRA `(.L_x_2185) ;  /* 0x00000000000c2947 */ /* 0x002fea0003800000 */
[----:B------:R-:W-:-:S13]  /*9d40*/  R2UR UR6, R212 ;  /* 0x00000000d40672ca */ /* 0x000fda00000e0000 */
[----:B------:R-:W1:Y:S02]  /*9d50*/  SYNCS.PHASECHK.TRANS64.TRYWAIT P2, [UR6+0x38830], R3 ;  /* 0x03883003ff0075a7 */ /* 0x000e640008040146 */
[----:B-1----:R-:W-:Y:S05]  /*9d60*/  @!P2 BRA `(.L_x_2186) ;  /* 0x000000c00078a947 */ /* 0x002fea0003800000 */
.L_x_2185:
        /* <DEDUP_REMOVED lines=35> */
[----:B------:R-:W-:Y:S01]  /*9fa0*/  R2UR UR14, R12 ;  /* 0x000000000c0e72ca */ /* 0x000fe200000e0000 */
[----:B------:R-:W-:Y:S01]  /*9fb0*/  UMOV UR54, UR10 ;  /* 0x0000000a00367c82 */ /* 0x000fe20008000000 */
[----:B------:R-:W-:Y:S01]  /*9fc0*/  R2UR UR15, R13 ;  /* 0x000000000d0f72ca */ /* 0x000fe200000e0000 */
        /* <DEDUP_REMOVED lines=158> */
[----:B------:R-:W-:Y:S01]  /*a9b0*/  R2UR UR53, R152 ;  /* 0x00000000983572ca */ /* 0x000fe200000e0000 */
[----:B------:R-:W-:Y:S01]  /*a9c0*/  UIADD3 UR54, UR6, 0x784, URZ ;  /* 0x0000078406367890 */ /* 0x000fe2000fffe03f */
[----:B------:R-:W-:Y:S01]  /*a9d0*/  R2UR UR52, R153 ;  /* 0x00000000993472ca */ /* 0x000fe200000e0000 */
[----:B------:R-:W-:Y:S01]  /*a9e0*/  UMOV UR55, 0x40000040 ;  /* 0x4000004000377882 */ /* 0x000fe20000000000 */
        /* <DEDUP_REMOVED lines=141> */
[----:B------:R-:W-:Y:S02]  /*b2c0*/  R2UR UR14, R10 ;  /* 0x000000000a0e72ca */ /* 0x000fe400000e0000 */
[----:B------:R-:W-:-:S11]  /*b2d0*/  R2UR UR15, R11 ;  /* 0x000000000b0f72ca */ /* 0x000fd600000e0000 */
[----:B------:R-:W-:Y:S02]  /*b2e0*/  UMOV UR56, UR14 ;  /* 0x0000000e00387c82 */ /* 0x000fe40008000000 */
[----:B------:R-:W-:Y:S01]  /*b2f0*/  UMOV UR57, UR15 ;  /* 0x0000000f00397c82 */ /* 0x000fe20008000000 */
        /* <DEDUP_REMOVED lines=306> */
.L_x_2187:
[----:B------:R-:W-:Y:S02]  /*c620*/  R2UR UR6, R16 ;  /* 0x00000000100672ca */ /* 0x000fe400000e0000 */
[----:B------:R-:W-:-:S11]  /*c630*/  SHF.L.U32 R0, R19, 0x1f, RZ ;  /* 0x0000001f13007819 */ /* 0x000fd600000006ff */
[----:B------:R-:W-:-:S09]  /*c640*/  ULEA UR11, UR60, UR6, 0x3 ;  /* 0x000000063c0b7291 */ /* 0x000fd2000f8e183f */
[----:B------:R0:W1:Y:S01]  /*c650*/  SYNCS.PHASECHK.TRANS64.TRYWAIT P2, [UR11+0x38850], R0 ;  /* 0x03885000ff0075a7 */ /* 0x000062000804014b */
[----:B------:R-:W-:Y:S05]  /*c660*/  @!P0 BRA `(.L_x_2188) ;  /* 0x0000000000048947 */ /* 0x000fea0003800000 */
[----:B------:R-:W-:Y:S01]  /*c670*/  BPT.TRAP 0x1 ;  /* 0x000000040000795c */ /* 0x000fe20000300000 */
.L_x_2188:
[----:B-1----:R-:W-:Y:S05]  /*c680*/  @P2 BRA `(.L_x_2189) ;  /* 0x0000000000082947 */ /* 0x002fea0003800000 */
[----:B------:R-:W1:Y:S02]  /*c690*/  SYNCS.PHASECHK.TRANS64.TRYWAIT P2, [UR11+0x38850], R0 ;  /* 0x03885000ff0075a7 */ /* 0x000e64000804014b */
[----:B-1----:R-:W-:Y:S05]  /*c6a0*/  @!P2 BRA `(.L_x_2190) ;  /* 0x000000980044a947 */ /* 0x002fea0003800000 */
.L_x_2189:
[----:B------:R-:W-:Y:S01]  /*c6b0*/  R2UR UR6, R16 ;  /* 0x00000000100672ca */ /* 0x000fe200000e0000 */
[----:B------:R-:W-:Y:S01]  /*c6c0*/  WARPGROUP.ARRIVE ;  /* 0x00000000000079c5 */ /* 0x000fe20000000000 */
[----:B------:R-:W-:Y:S01]  /*c6d0*/  UMOV UR15, 0x40000040 ;  /* 0x40000040000f7882 */ /* 0x000fe20000000000 */
[----:B------:R-:W-:Y:S01]  /*c6e0*/  FMUL.FTZ R2, R184, UR7 ;  /* 0x00000007b8027c20 */ /* 0x000fe20008410000 */
[----:B------:R-:W-:Y:S01]  /*c6f0*/  FMUL.FTZ R6, R185, UR7 ;  /* 0x00000007b9067c20 */ /* 0x000fe20008410000 */
[----:B------:R-:W-:Y:S01]  /*c700*/  R2UR UR18, R212 ;  /* 0x00000000d41272ca */ /* 0x000fe200000e0000 */
[----:B------:R-:W-:Y:S01]  /*c710*/  FMUL.FTZ R212, R169, UR7 ;  /* 0x00000007a9d47c20 */ /* 0x000fe20008410000 */
[----:B------:R-:W-:Y:S01]  /*c720*/  FMUL.FTZ R214, R172, UR7 ;  /* 0x00000007acd67c20 */ /* 0x000fe20008410000 */
[----:B------:R-:W-:Y:S01]  /*c730*/  FMUL.FTZ R216, R173, UR7 ;  /* 0x00000007add87c20 */ /* 0x000fe20008410000 */
[----:B------:R-:W1:Y:S01]  /*c740*/  MUFU.TANH R2, R2 ;  /* 0x0000000200027308 */ /* 0x000e620000002400 */
        /* <DEDUP_REMOVED lines=8> */
[----:B------:R-:W2:Y:S01]  /*c7d0*/  MUFU.TANH R6, R6 ;  /* 0x0000000600067308 */ /* 0x000ea20000002400 */
[----:B------:R-:W-:Y:S01]  /*c7e0*/  FMUL.FTZ R184, R186, UR7 ;  /* 0x00000007bab87c20 */ /* 0x000fe20008410000 */
[----:B------:R-:W-:Y:S01]  /*c7f0*/  FMUL.FTZ R230, R156, UR7 ;  /* 0x000000079ce67c20 */ /* 0x000fe20008410000 */
[----:B------:R-:W-:Y:S01]  /*c800*/  ULOP3.LUT UR6, UR6, 0x3fff, URZ, 0xc0, !UPT ;  /* 0x00003fff06067892 */ /* 0x000fe2000f8ec03f */
[----:B------:R-:W-:Y:S01]  /*c810*/  FMUL.FTZ R186, R187, UR7 ;  /* 0x00000007bbba7c20 */ /* 0x000fe20008410000 */
[----:B------:R-:W-:Y:S01]  /*c820*/  FMUL.FTZ R224, R157, UR7 ;  /* 0x000000079de07c20 */ /* 0x000fe20008410000 */
[----:B------:R-:W-:Y:S01]  /*c830*/  FMUL.FTZ R152, R183, UR7 ;  /* 0x00000007b7987c20 */ /* 0x000fe20008410000 */
[----:B------:R-:W-:Y:S01]  /*c840*/  ULOP3.LUT UR6, UR6, 0x2800000, URZ, 0xfc, !UPT ;  /* 0x0280000006067892 */ /* 0x000fe2000f8efc3f */
[----:B-1----:R-:W-:Y:S01]  /*c850*/  FMNMX.FTZ R3, R2, R20, !PT ;  /* 0x0000001402037209 */ /* 0x002fe20007810000 */
[----:B------:R-:W-:Y:S01]  /*c860*/  MUFU.TANH R212, R212 ;  /* 0x000000d400d47308 */ /* 0x000fe20000002400 */
[----:B------:R-:W-:Y:S01]  /*c870*/  FMUL.FTZ R156, R170, UR7 ;  /* 0x00000007aa9c7c20 */ /* 0x000fe20008410000 */
[----:B------:R-:W-:Y:S01]  /*c880*/  UIMAD UR6, UR60, 0xa00, UR6 ;  /* 0x00000a003c0678a4 */ /* 0x000fe2000f8e0206 */
[----:B------:R-:W-:Y:S01]  /*c890*/  FMUL.FTZ R160, R171, UR7 ;  /* 0x00000007aba07c20 */ /* 0x000fe20008410000 */
[----:B------:R-:W-:Y:S01]  /*c8a0*/  FMUL.FTZ R164, R174, UR7 ;  /* 0x00000007aea47c20 */ /* 0x000fe20008410000 */
[----:B------:R-:W-:Y:S01]  /*c8b0*/  FMUL.FTZ R162, R162, UR7 ;  /* 0x00000007a2a27c20 */ /* 0x000fe20008410000 */
[----:B------:R-:W-:Y:S01]  /*c8c0*/  UIADD3 UR10, UR6, 0x80, URZ ;  /* 0x00000080060a7890 */ /* 0x000fe2000fffe03f */
[----:B------:R-:W-:Y:S01]  /*c8d0*/  FMUL.FTZ R170, R163, UR7 ;  /* 0x00000007a3aa7c20 */ /* 0x000fe20008410000 */
[----:B--2---:R-:W-:Y:S01]  /*c8e0*/  FMNMX.FTZ R3, R6, R3, !PT ;  /* 0x0000000306037209 */ /* 0x004fe20007810000 */
[----:B------:R-:W-:Y:S01]  /*c8f0*/  UMOV UR14, UR6 ;  /* 0x00000006000e7c82 */ /* 0x000fe20008000000 */
[----:B------:R-:W-:Y:S01]  /*c900*/  MUFU.TANH R214, R214 ;  /* 0x000000d600d67308 */ /* 0x000fe20000002400 */
[----:B------:R-:W-:Y:S01]  /*c910*/  HGMMA.64x256x16.F32.BF16 R24, R208, gdesc[UR12].tnspB, R24, gsb0 ;  /* 0x43e0000cd0187df0 */ /* 0x000fe20008001818 */
[----:B------:R-:W-:Y:S01]  /*c920*/  UMOV UR15, 0x40000040 ;  /* 0x40000040000f7882 */ /* 0x000fe20000000000 */
[----:B------:R-:W-:Y:S01]  /*c930*/  UMOV UR14, UR10 ;  /* 0x0000000a000e7c82 */ /* 0x000fe20008000000 */
[----:B------:R-:W-:Y:S01]  /*c940*/  UIADD3 UR10, UR6, 0x100, URZ ;  /* 0x00000100060a7890 */ /* 0x000fe2000fffe03f */
[----:B------:R-:W-:Y:S01]  /*c950*/  FMUL.FTZ R174, R155, UR7 ;  /* 0x000000079bae7c20 */ /* 0x000fe20008410000 */
[----:B------:R-:W-:Y:S01]  /*c960*/  FMUL.FTZ R166, R166, UR7 ;  /* 0x00000007a6a67c20 */ /* 0x000fe20008410000 */
[----:B------:R-:W-:Y:S01]  /*c970*/  FMUL.FTZ R172, R167, UR7 ;  /* 0x00000007a7ac7c20 */ /* 0x000fe20008410000 */
[----:B------:R-:W-:Y:S01]  /*c980*/  MUFU.TANH R216, R216 ;  /* 0x000000d800d87308 */ /* 0x000fe20000002400 */
[----:B------:R-:W-:Y:S01]  /*c990*/  FMUL.FTZ R154, R154, UR7 ;  /* 0x000000079a9a7c20 */ /* 0x000fe20008410000 */
[----:B------:R-:W-:Y:S01]  /*c9a0*/  FMUL.FTZ R158, R158, UR7 ;  /* 0x000000079e9e7c20 */ /* 0x000fe20008410000 */
[C---:B------:R-:W-:Y:S01]  /*c9b0*/  ISETP.GT.AND P2, PT, R23.reuse, R18, PT ;  /* 0x000000121700720c */ /* 0x040fe20003f44270 */
[----:B------:R-:W-:Y:S01]  /*c9c0*/  UMOV UR60, UR61 ;  /* 0x0000003d003c7c82 */ /* 0x000fe20008000000 */
[----:B------:R-:W-:-:S03]  /*c9d0*/  IADD3 R23, R23, -0x1, RZ ;  /* 0xffffffff17177810 */ /* 0x000fc60007ffe0ff */
[----:B------:R-:W-:Y:S08]  /*c9e0*/  MUFU.TANH R218, R218 ;  /* 0x000000da00da7308 */ /* 0x000ff00000002400 */
[----:B------:R-:W-:Y:S08]  /*c9f0*/  MUFU.TANH R220, R220 ;  /* 0x000000dc00dc7308 */ /* 0x000ff00000002400 */
[----:B------:R-:W-:Y:S08]  /*ca00*/  MUFU.TANH R222, R222 ;  /* 0x000000de00de7308 */ /* 0x000ff00000002400 */
[----:B------:R-:W-:Y:S08]  /*ca10*/  MUFU.TANH R226, R226 ;  /* 0x000000e200e27308 */ /* 0x000ff00000002400 */
[----:B------:R-:W-:Y:S08]  /*ca20*/  MUFU.TANH R228, R228 ;  /* 0x000000e400e47308 */ /* 0x000ff00000002400 */
[----:B------:R-:W-:Y:S08]  /*ca30*/  MUFU.TANH R232, R232 ;  /* 0x000000e800e87308 */ /* 0x000ff00000002400 */
[----:B------:R-:W1:Y:S08]  /*ca40*/  MUFU.TANH R184, R184 ;  /* 0x000000b800b87308 */ /* 0x000e700000002400 */
[----:B------:R-:W-:Y:S08]  /*ca50*/  MUFU.TANH R230, R230 ;  /* 0x000000e600e67308 */ /* 0x000ff00000002400 */
[----:B------:R-:W2:Y:S01]  /*ca60*/  MUFU.TANH R186, R186 ;  /* 0x000000ba00ba7308 */ /* 0x000ea20000002400 */
[----:B-1----:R-:W-:-:S07]  /*ca70*/  FMNMX.FTZ R19, R184, R17, !PT ;  /* 0x00000011b8137209 */ /* 0x002fce0007810000 */
[----:B------:R-:W-:Y:S08]  /*ca80*/  MUFU.TANH R224, R224 ;  /* 0x000000e000e07308 */ /* 0x000ff00000002400 */
[----:B------:R-:W-:Y:S01]  /*ca90*/  MUFU.TANH R152, R152 ;  /* 0x0000009800987308 */ /* 0x000fe20000002400 */
[----:B--2---:R-:W-:-:S07]  /*caa0*/  FMNMX.FTZ R19, R186, R19, !PT ;  /* 0x00000013ba137209 */ /* 0x004fce0007810000 */
        /* <DEDUP_REMOVED lines=15> */
[----:B------:R-:W-:Y:S02]  /*cba0*/  FMUL.FTZ R178, R179, UR7 ;  /* 0x00000007b3b27c20 */ /* 0x000fe40008410000 */
[----:B------:R-:W-:Y:S01]  /*cbb0*/  HGMMA.64x256x16.F32.BF16 R24, R204, gdesc[UR12].tnspB, R24, gsb0 ;  /* 0x43e0000ccc187df0 */ /* 0x000fe20008001818 */
[----:B------:R-:W-:Y:S01]  /*cbc0*/  UMOV UR14, UR10 ;  /* 0x0000000a000e7c82 */ /* 0x000fe20008000000 */
[----:B------:R-:W-:Y:S01]  /*cbd0*/  UMOV UR15, 0x40000040 ;  /* 0x40000040000f7882 */ /* 0x000fe20000000000 */
[----:B------:R-:W-:Y:S01]  /*cbe0*/  UIADD3 UR10, UR6, 0x180, URZ ;  /* 0x00000180060a7890 */ /* 0x000fe2000fffe03f */
[----:B------:R-:W-:Y:S01]  /*cbf0*/  MUFU.TANH R208, R208 ;  /* 0x000000d000d07308 */ /* 0x000fe20000002400 */
[----:B------:R-:W-:-:S07]  /*cc00*/  UIADD3 UR6, UR6, 0x200, URZ ;  /* 0x0000020006067890 */ /* 0x000fce000fffe03f */
        /* <DEDUP_REMOVED lines=12> */
[----:B------:R-:W1:Y:S08]  /*ccd0*/  MUFU.TANH R204, R204 ;  /* 0x000000cc00cc7308 */ /* 0x000e700000002400 */
[----:B------:R-:W2:Y:S08]  /*cce0*/  MUFU.TANH R206, R206 ;  /* 0x000000ce00ce7308 */ /* 0x000eb00000002400 */
[----:B------:R-:W3:Y:S01]  /*ccf0*/  MUFU.TANH R188, R188 ;  /* 0x000000bc00bc7308 */ /* 0x000ee20000002400 */
[----:B-1----:R-:W-:-:S07]  /*cd00*/  FMNMX.FTZ R3, R204, R3, !PT ;  /* 0x00000003cc037209 */ /* 0x002fce0007810000 */
[----:B------:R-:W1:Y:S01]  /*cd10*/  MUFU.TANH R190, R190 ;  /* 0x000000be00be7308 */ /* 0x000e620000002400 */
[----:B--2---:R-:W-:-:S04]  /*cd20*/  FMNMX.FTZ R3, R206, R3, !PT ;  /* 0x00000003ce037209 */ /* 0x004fc80007810000 */
[----:B------:R-:W-:-:S04]  /*cd30*/  FMNMX.FTZ R3, R208, R3, !PT ;  /* 0x00000003d0037209 */ /* 0x000fc80007810000 */
[----:B------:R-:W-:Y:S02]  /*cd40*/  FMNMX.FTZ R3, R210, R3, !PT ;  /* 0x00000003d2037209 */ /* 0x000fe40007810000 */
[----:B---3--:R-:W-:-:S04]  /*cd50*/  FMNMX.FTZ R19, R188, R19, !PT ;  /* 0x00000013bc137209 */ /* 0x008fc80007810000 */
[----:B-1----:R-:W-:-:S04]  /*cd60*/  FMNMX.FTZ R19, R190, R19, !PT ;  /* 0x00000013be137209 */ /* 0x002fc80007810000 */
[----:B------:R-:W-:-:S04]  /*cd70*/  FMNMX.FTZ R21, R176, R19, !PT ;  /* 0x00000013b0157209 */ /* 0x000fc80007810000 */
[----:B------:R-:W-:Y:S01]  /*cd80*/  FMNMX.FTZ R21, R178, R21, !PT ;  /* 0x00000015b2157209 */ /* 0x000fe20007810000 */
[----:B------:R-:W-:Y:S02]  /*cd90*/  WARPGROUP.DEPBAR.LE gsb0, 0x0 ;  /* 0x00008000000079c5 */ /* 0x000fe40000010000 */
[----:B------:R-:W-:Y:S01]  /*cda0*/  WARPGROUP.ARRIVE ;  /* 0x00000000000079c5 */ /* 0x000fe20000000000 */
[----:B------:R-:W-:Y:S01]  /*cdb0*/  FMUL.FTZ R200, R180, UR7 ;  /* 0x00000007b4c87c20 */ /* 0x000fe20008410000 */
[----:B------:R-:W-:Y:S01]  /*cdc0*/  FMUL.FTZ R202, R181, UR7 ;  /* 0x00000007b5ca7c20 */ /* 0x000fe20008410000 */
[----:B------:R-:W-:Y:S01]  /*cdd0*/  FMUL.FTZ R180, R182, UR7 ;  /* 0x00000007b6b47c20 */ /* 0x000fe20008410000 */
[----:B------:R-:W-:Y:S01]  /*cde0*/  FMUL.FTZ R182, R168, UR7 ;  /* 0x00000007a8b67c20 */ /* 0x000fe20008410000 */
[----:B------:R-:W-:Y:S01]  /*cdf0*/  FMUL.FTZ R168, R175, UR7 ;  /* 0x00000007afa87c20 */ /* 0x000fe20008410000 */
[----:B------:R-:W-:Y:S01]  /*ce00*/  HGMMA.64x256x16.F32.BF16 R24, R196, gdesc[UR12].tnspB, R24, gsb0 ;  /* 0x43e0000cc4187df0 */ /* 0x000fe20008001818 */
[----:B------:R-:W1:Y:S01]  /*ce10*/  MUFU.TANH R200, R200 ;  /* 0x000000c800c87308 */ /* 0x000e620000002400 */
[----:B------:R-:W-:Y:S01]  /*ce20*/  UMOV UR14, UR6 ;  /* 0x00000006000e7c82 */ /* 0x000fe20008000000 */
[----:B------:R-:W-:-:S06]  /*ce30*/  UMOV UR15, 0x40000040 ;  /* 0x40000040000f7882 */ /* 0x000fcc0000000000 */
[----:B------:R-:W2:Y:S08]  /*ce40*/  MUFU.TANH R202, R202 ;  /* 0x000000ca00ca7308 */ /* 0x000eb00000002400 */
[----:B------:R-:W3:Y:S01]  /*ce50*/  MUFU.TANH R182, R182 ;  /* 0x000000b600b67308 */ /* 0x000ee20000002400 */
[----:B-1----:R-:W-:-:S07]  /*ce60*/  FMNMX.FTZ R3, R200, R3, !PT ;  /* 0x00000003c8037209 */ /* 0x002fce0007810000 */
[----:B------:R-:W1:Y:S01]  /*ce70*/  MUFU.TANH R180, R180 ;  /* 0x000000b400b47308 */ /* 0x000e620000002400 */
[----:B--2---:R-:W-:-:S07]  /*ce80*/  FMNMX.FTZ R3, R202, R3, !PT ;  /* 0x00000003ca037209 */ /* 0x004fce0007810000 */
[----:B------:R-:W2:Y:S01]  /*ce90*/  MUFU.TANH R168, R168 ;  /* 0x000000a800a87308 */ /* 0x000ea20000002400 */
[----:B---3--:R-:W-:-:S04]  /*cea0*/  FMNMX.FTZ R3, R182, R3, !PT ;  /* 0x00000003b6037209 */ /* 0x008fc80007810000 */
[----:B------:R-:W-:-:S04]  /*ceb0*/  FMNMX.FTZ R3, R212, R3, !PT ;  /* 0x00000003d4037209 */ /* 0x000fc80007810000 */
[----:B------:R-:W-:Y:S02]  /*cec0*/  FMNMX.FTZ R3, R214, R3, !PT ;  /* 0x00000003d6037209 */ /* 0x000fe40007810000 */
[----:B-1----:R-:W-:Y:S02]  /*ced0*/  FMNMX.FTZ R21, R180, R21, !PT ;  /* 0x00000015b4157209 */ /* 0x002fe40007810000 */
        /* <DEDUP_REMOVED lines=9> */
[----:B--2---:R-:W-:-:S02]  /*cf70*/  FMNMX.FTZ R155, R168, R155, !PT ;  /* 0x0000009ba89b7209 */ /* 0x004fc40007810000 */
[----:B------:R-:W-:Y:S02]  /*cf80*/  FMNMX.FTZ R3, R228, R3, !PT ;  /* 0x00000003e4037209 */ /* 0x000fe40007810000 */
[----:B------:R-:W-:Y:S02]  /*cf90*/  FMNMX.FTZ R155, R162, R155, !PT ;  /* 0x0000009ba29b7209 */ /* 0x000fe40007810000 */
[----:B------:R-:W-:Y:S02]  /*cfa0*/  FMNMX.FTZ R3, R232, R3, !PT ;  /* 0x00000003e8037209 */ /* 0x000fe40007810000 */
[----:B------:R-:W-:Y:S02]  /*cfb0*/  FMNMX.FTZ R155, R170, R155, !PT ;  /* 0x0000009baa9b7209 */ /* 0x000fe40007810000 */
[----:B------:R-:W-:Y:S02]  /*cfc0*/  FMNMX.FTZ R3, R230, R3, !PT ;  /* 0x00000003e6037209 */ /* 0x000fe40007810000 */
[----:B------:R-:W-:-:S02]  /*cfd0*/  FMNMX.FTZ R157, R166, R155, !PT ;  /* 0x0000009ba69d7209 */ /* 0x000fc40007810000 */
[----:B------:R-:W-:Y:S02]  /*cfe0*/  FMNMX.FTZ R3, R224, R3, !PT ;  /* 0x00000003e0037209 */ /* 0x000fe40007810000 */
[----:B------:R-:W-:-:S03]  /*cff0*/  FMNMX.FTZ R157, R172, R157, !PT ;  /* 0x0000009dac9d7209 */ /* 0x000fc60007810000 */
[----:B0-----:R-:W0:Y:S01]  /*d000*/  SHFL.BFLY PT, R0, R3, 0x2, 0x1f ;  /* 0x0c401f0003007f89 */ /* 0x001e2200000e0000 */
        /* <DEDUP_REMOVED lines=10> */
[-CC-:B------:R-:W-:Y:S01]  /*d0b0*/  FFMA.FTZ R6, R204, R3.reuse, -R153.reuse ;  /* 0x00000003cc067223 */ /* 0x180fe20000010899 */
[-C--:B------:R-:W-:Y:S01]  /*d0c0*/  FMUL.FTZ R0, R0, R3.reuse ;  /* 0x0000000300007220 */ /* 0x080fe20000410000 */
        /* <DEDUP_REMOVED lines=8> */
[----:B------:R0:W-:Y:S08]  /*d150*/  MUFU.EX2 R21, R6 ;  /* 0x0000000600157308 */ /* 0x0001f00000000800 */
[----:B------:R-:W-:Y:S01]  /*d160*/  MUFU.EX2 R0, R0 ;  /* 0x0000000000007308 */ /* 0x000fe20000000800 */
[-CC-:B0-----:R-:W-:Y:S01]  /*d170*/  FFMA.FTZ R6, R202, R3.reuse, -R153.reuse ;  /* 0x00000003ca067223 */ /* 0x181fe20000010899 */
[-CC-:B------:R-:W-:Y:S01]  /*d180*/  FFMA.FTZ R202, R214, R3.reuse, -R153.reuse ;  /* 0x00000003d6ca7223 */ /* 0x180fe20000010899 */
[----:B------:R-:W-:-:S05]  /*d190*/  FFMA.FTZ R214, R232, R3, -R153 ;  /* 0x00000003e8d67223 */ /* 0x000fca0000010899 */
[----:B------:R-:W0:Y:S08]  /*d1a0*/  MUFU.EX2 R20, R20 ;  /* 0x0000001400147308 */ /* 0x000e300000000800 */
[----:B------:R-:W-:Y:S08]  /*d1b0*/  MUFU.EX2 R204, R204 ;  /* 0x000000cc00cc7308 */ /* 0x000ff00000000800 */
[----:B------:R-:W-:Y:S01]  /*d1c0*/  MUFU.EX2 R155, R210 ;  /* 0x000000d2009b7308 */ /* 0x000fe20000000800 */
[----:B0-----:R-:W-:-:S07]  /*d1d0*/  F2FP.BF16.F32.PACK_AB R208, R20, R19 ;  /* 0x0000001314d0723e */ /* 0x001fce00000010ff */
        /* <DEDUP_REMOVED lines=9> */
[----:B------:R-:W-:Y:S01]  /*d270*/  FMUL.FTZ R196, R159, UR7 ;  /* 0x000000079fc47c20 */ /* 0x000fe20008410000 */
[----:B------:R-:W-:Y:S01]  /*d280*/  FMNMX.FTZ R159, R158, R157, !PT ;  /* 0x0000009d9e9f7209 */ /* 0x000fe20007810000 */
[-CC-:B------:R-:W-:Y:S02]  /*d290*/  FFMA.FTZ R198, R206, R3.reuse, -R153.reuse ;  /* 0x00000003cec67223 */ /* 0x180fe40000010899 */
[----:B------:R-:W-:Y:S01]  /*d2a0*/  MUFU.EX2 R157, R6 ;  /* 0x00000006009d7308 */ /* 0x000fe20000000800 */
[-CC-:B------:R-:W-:Y:S01]  /*d2b0*/  FFMA.FTZ R206, R200, R3.reuse, -R153.reuse ;  /* 0x00000003c8ce7223 */ /* 0x180fe20000010899 */
[----:B------:R-:W-:Y:S01]  /*d2c0*/  HGMMA.64x256x16.F32.BF16 R24, R192, gdesc[UR12].tnspB, R24, gsb0 ;  /* 0x43e0000cc0187df0 */ /* 0x000fe20008001818 */
[-CC-:B------:R-:W-:Y:S01]  /*d2d0*/  FFMA.FTZ R200, R182, R3.reuse, -R153.reuse ;  /* 0x00000003b6c87223 */ /* 0x180fe20000010899 */
[----:B------:R-:W-:-:S04]  /*d2e0*/  FFMA.FTZ R182, R220, R3, -R153 ;  /* 0x00000003dcb67223 */ /* 0x000fc80000010899 */
[----:B------:R-:W0:Y:S08]  /*d2f0*/  MUFU.TANH R196, R196 ;  /* 0x000000c400c47308 */ /* 0x000e300000002400 */
[----:B------:R-:W1:Y:S08]  /*d300*/  MUFU.EX2 R198, R198 ;  /* 0x000000c600c67308 */ /* 0x000e700000000800 */
[----:B------:R-:W-:Y:S01]  /*d310*/  MUFU.EX2 R206, R206 ;  /* 0x000000ce00ce7308 */ /* 0x000fe20000000800 */
[----:B0-----:R-:W-:Y:S01]  /*d320*/  FMNMX.FTZ R2, R196, R159, !PT ;  /* 0x0000009fc4027209 */ /* 0x001fe20007810000 */
[-CC-:B------:R-:W-:Y:S01]  /*d330*/  FFMA.FTZ R159, R212, R3.reuse, -R153.reuse ;  /* 0x00000003d49f7223 */ /* 0x180fe20000010899 */
[----:B------:R-:W-:-:S03]  /*d340*/  FFMA.FTZ R212, R226, R3, -R153 ;  /* 0x00000003e2d47223 */ /* 0x000fc60000010899 */
[----:B------:R-:W0:Y:S02]  /*d350*/  SHFL.BFLY PT, R165, R2, 0x2, 0x1f ;  /* 0x0c401f0002a57f89 */ /* 0x000e2400000e0000 */
[----:B------:R-:W-:Y:S01]  /*d360*/  MUFU.EX2 R200, R200 ;  /* 0x000000c800c87308 */ /* 0x000fe20000000800 */
[----:B-1----:R-:W-:-:S07]  /*d370*/  F2FP.BF16.F32.PACK_AB R210, R198, R21 ;  /* 0x00000015c6d2723e */ /* 0x002fce00000010ff */
[----:B------:R-:W-:Y:S08]  /*d380*/  MUFU.EX2 R159, R159 ;  /* 0x0000009f009f7308 */ /* 0x000ff00000000800 */
[----:B------:R-:W-:Y:S01]  /*d390*/  MUFU.EX2 R182, R182 ;  /* 0x000000b600b67308 */ /* 0x000fe20000000800 */
[----:B0-----:R-:W-:Y:S01]  /*d3a0*/  FMNMX.FTZ R171, R2, R165, !PT ;  /* 0x000000a502ab7209 */ /* 0x001fe20007810000 */
[----:B------:R-:W-:Y:S01]  /*d3b0*/  FFMA.FTZ R165, R222, R3, -R153 ;  /* 0x00000003dea57223 */ /* 0x000fe20000010899 */
[----:B------:R-:W-:-:S05]  /*d3c0*/  IMAD.U32 R153, RZ, RZ, UR18 ;  /* 0x00000012ff997e24 */ /* 0x000fca000f8e00ff */
[----:B------:R-:W-:Y:S01]  /*d3d0*/  MUFU.EX2 R212, R212 ;  /* 0x000000d400d47308 */ /* 0x000fe20000000800 */
[----:B------:R-:W0:Y:S01]  /*d3e0*/  SHFL.BFLY PT, R6, R171, 0x1, 0x1f ;  /* 0x0c201f00ab067f89 */ /* 0x000e2200000e0000 */
[----:B------:R-:W-:-:S05]  /*d3f0*/  @!P1 VIADD R153, R153, 0x38840 ;  /* 0x0003884099999836 */ /* 0x000fca0000000000 */
[----:B------:R-:W-:Y:S01]  /*d400*/  @!P1 PRMT R153, RZ, 0x654, R153 ;  /* 0x00000654ff999816 */ /* 0x000fe20000000099 */
[----:B------:R-:W-:Y:S01]  /*d410*/  MUFU.EX2 R165, R165 ;  /* 0x000000a500a57308 */ /* 0x000fe20000000800 */
[----:B0-----:R-:W-:-:S05]  /*d420*/  FMNMX.FTZ R6, R171, R6, !PT ;  /* 0x00000006ab067209 */ /* 0x001fca0007810000 */
[C---:B------:R-:W-:Y:S01]  /*d430*/  FADD.FTZ R2, -R6.reuse, R17 ;  /* 0x0000001106027221 */ /* 0x040fe20000010100 */
[----:B------:R-:W-:-:S03]  /*d440*/  FMUL.FTZ R17, R6, R3 ;  /* 0x0000000306117220 */ /* 0x000fc60000410000 */
[-C--:B------:R-:W-:Y:S01]  /*d450*/  FMUL.FTZ R2, R2, R3.reuse ;  /* 0x0000000302027220 */ /* 0x080fe20000410000 */
        /* <DEDUP_REMOVED lines=8> */
[----:B------:R-:W-:Y:S02]  /*d4e0*/  IMAD.U32 R164, RZ, RZ, UR11 ;  /* 0x0000000bffa47e24 */ /* 0x000fe4000f8e00ff */
[-CC-:B------:R-:W-:Y:S01]  /*d4f0*/  FFMA.FTZ R207, R180, R3.reuse, -R17.reuse ;  /* 0x00000003b4cf7223 */ /* 0x180fe20000010811 */
[-CC-:B------:R-:W-:Y:S01]  /*d500*/  FFMA.FTZ R197, R162, R3.reuse, -R17.reuse ;  /* 0x00000003a2c57223 */ /* 0x180fe20000010811 */
[-CC-:B------:R-:W-:Y:S01]  /*d510*/  FFMA.FTZ R152, R152, R3.reuse, -R17.reuse ;  /* 0x0000000398987223 */ /* 0x180fe20000010811 */
[-CC-:B------:R-:W-:Y:S01]  /*d520*/  FFMA.FTZ R201, R156, R3.reuse, -R17.reuse ;  /* 0x000000039cc97223 */ /* 0x180fe20000010811 */
[----:B------:R-:W0:Y:S01]  /*d530*/  MUFU.EX2 R209, R209 ;  /* 0x000000d100d17308 */ /* 0x000e220000000800 */
[-CC-:B------:R-:W-:Y:S01]  /*d540*/  FFMA.FTZ R156, R160, R3.reuse, -R17.reuse ;  /* 0x00000003a09c7223 */ /* 0x180fe20000010811 */
[-CC-:B------:R-:W-:Y:S01]  /*d550*/  FFMA.FTZ R160, R168, R3.reuse, -R17.reuse ;  /* 0x00000003a8a07223 */ /* 0x180fe20000010811 */
[-CC-:B------:R-:W-:Y:S01]  /*d560*/  FFMA.FTZ R166, R166, R3.reuse, -R17.reuse ;  /* 0x00000003a6a67223 */ /* 0x180fe20000010811 */
[-CC-:B------:R-:W-:Y:S01]  /*d570*/  FFMA.FTZ R172, R172, R3.reuse, -R17.reuse ;  /* 0x00000003acac7223 */ /* 0x180fe20000010811 */
[-CC-:B------:R-:W-:Y:S01]  /*d580*/  FFMA.FTZ R154, R154, R3.reuse, -R17.reuse ;  /* 0x000000039a9a7223 */ /* 0x180fe20000010811 */
[-CC-:B------:R-:W-:Y:S01]  /*d590*/  FFMA.FTZ R174, R174, R3.reuse, -R17.reuse ;  /* 0x00000003aeae7223 */ /* 0x180fe20000010811 */
[----:B------:R-:W-:Y:S01]  /*d5a0*/  FFMA.FTZ R158, R158, R3, -R17 ;  /* 0x000000039e9e7223 */ /* 0x000fe20000010811 */
[----:B------:R-:W1:Y:S08]  /*d5b0*/  MUFU.EX2 R184, R184 ;  /* 0x000000b800b87308 */ /* 0x000e700000000800 */
[----:B------:R-:W-:Y:S01]  /*d5c0*/  MUFU.EX2 R211, R211 ;  /* 0x000000d300d37308 */ /* 0x000fe20000000800 */
[----:B0-----:R-:W-:-:S07]  /*d5d0*/  FFMA.FTZ R9, R2, R9, R209 ;  /* 0x0000000902097223 */ /* 0x001fce00000100d1 */
[----:B------:R-:W-:Y:S01]  /*d5e0*/  MUFU.EX2 R186, R186 ;  /* 0x000000ba00ba7308 */ /* 0x000fe20000000800 */
[C---:B-1----:R-:W-:Y:S01]  /*d5f0*/  FADD.FTZ R162, R184.reuse, R9 ;  /* 0x00000009b8a27221 */ /* 0x042fe20000010000 */
[----:B------:R-:W-:-:S06]  /*d600*/  F2FP.BF16.F32.PACK_AB R209, R184, R209 ;  /* 0x000000d1b8d1723e */ /* 0x000fcc00000010ff */
        /* <DEDUP_REMOVED lines=11> */
[----:B------:R-:W-:Y:S08]  /*d6c0*/  MUFU.EX2 R154, R154 ;  /* 0x0000009a009a7308 */ /* 0x000ff00000000800 */
[----:B------:R-:W1:Y:S01]  /*d6d0*/  MUFU.EX2 R174, R174 ;  /* 0x000000ae00ae7308 */ /* 0x000e620000000800 */
[----:B0-----:R-:W-:-:S07]  /*d6e0*/  F2FP.BF16.F32.PACK_AB R199, R172, R166 ;  /* 0x000000a6acc7723e */ /* 0x001fce00000010ff */
[----:B------:R-:W-:Y:S01]  /*d6f0*/  MUFU.EX2 R158, R158 ;  /* 0x0000009e009e7308 */ /* 0x000fe20000000800 */
[----:B------:R-:W-:Y:S02]  /*d700*/  WARPGROUP.DEPBAR.LE gsb0, 0x0 ;  /* 0x00008000000079c5 */ /* 0x000fe40000010000 */
[----:B------:R0:W-:Y:S01]  /*d710*/  @!P1 SYNCS.ARRIVE.TRANS64.RED.A1T0 RZ, [R153+URZ], RZ ;  /* 0x000000ff99ff99a7 */ /* 0x0001e2000810043f */
[----:B------:R-:W-:Y:S02]  /*d720*/  F2FP.BF16.F32.PACK_AB R192, R214, R167 ;  /* 0x000000a7d6c0723e */ /* 0x000fe400000010ff */
[----:B-1----:R-:W-:Y:S02]  /*d730*/  F2FP.BF16.F32.PACK_AB R193, R174, R154 ;  /* 0x0000009aaec1723e */ /* 0x002fe400000010ff */
[----:B------:R-:W-:Y:S01]  /*d740*/  F2FP.BF16.F32.PACK_AB R194, R216, R169 ;  /* 0x000000a9d8c2723e */ /* 0x000fe200000010ff */
[----:B0-----:R-:W-:-:S04]  /*d750*/  FFMA.FTZ R153, R0, R14, R19 ;  /* 0x0000000e00997223 */ /* 0x001fc80000010013 */
[----:B------:R-:W-:Y:S01]  /*d760*/  FADD.FTZ R14, R20, R153 ;  /* 0x00000099140e7221 */ /* 0x000fe20000010000 */
[----:B------:R-:W-:-:S03]  /*d770*/  @!P1 VIADD R153, R164, 0x38860 ;  /* 0x00038860a4999836 */ /* 0x000fc60000000000 */
[----:B------:R-:W-:Y:S01]  /*d780*/  FADD.FTZ R9, R21, R14 ;  /* 0x0000000e15097221 */ /* 0x000fe20000010000 */
[-C--:B------:R-:W-:Y:S01]  /*d790*/  FFMA.FTZ R14, R170, R3.reuse, -R17 ;  /* 0x00000003aa0e7223 */ /* 0x080fe20000010811 */
[----:B------:R-:W-:Y:S01]  /*d7a0*/  @!P1 PRMT R164, RZ, 0x654, R153 ;  /* 0x00000654ffa49816 */ /* 0x000fe20000000099 */
[----:B------:R-:W-:Y:S01]  /*d7b0*/  FADD.FTZ R153, R211, R162 ;  /* 0x000000a2d3997221 */ /* 0x000fe20000010000 */
[----:B------:R-:W-:Y:S01]  /*d7c0*/  FADD.FTZ R9, R198, R9 ;  /* 0x00000009c6097221 */ /* 0x000fe20000010000 */
[----:B------:R-:W-:Y:S01]  /*d7d0*/  FFMA.FTZ R17, R196, R3, -R17 ;  /* 0x00000003c4117223 */ /* 0x000fe20000010811 */
[----:B------:R0:W-:Y:S01]  /*d7e0*/  @!P1 SYNCS.ARRIVE.TRANS64.RED.A1T0 RZ, [R164+URZ], RZ ;  /* 0x000000ffa4ff99a7 */ /* 0x0001e2000810043f */
[C---:B------:R-:W-:Y:S01]  /*d7f0*/  FADD.FTZ R162, R186.reuse, R153 ;  /* 0x00000099baa27221 */ /* 0x040fe20000010000 */
[----:B------:R-:W-:Y:S01]  /*d800*/  MUFU.EX2 R14, R14 ;  /* 0x0000000e000e7308 */ /* 0x000fe20000000800 */
[----:B------:R-:W-:Y:S02]  /*d810*/  F2FP.BF16.F32.PACK_AB R211, R186, R211 ;  /* 0x000000d3bad3723e */ /* 0x000fe400000010ff */
[----:B------:R-:W-:-:S02]  /*d820*/  F2FP.BF16.F32.PACK_AB R196, R182, R163 ;  /* 0x000000a3b6c4723e */ /* 0x000fc400000010ff */
[----:B------:R-:W-:Y:S01]  /*d830*/  F2FP.BF16.F32.PACK_AB R198, R212, R165 ;  /* 0x000000a5d4c6723e */ /* 0x000fe200000010ff */
[----:B0-----:R-:W-:Y:S01]  /*d840*/  FADD.FTZ R164, R204, R9 ;  /* 0x00000009cca47221 */ /* 0x001fe20000010000 */
[----:B------:R-:W-:Y:S01]  /*d850*/  FADD.FTZ R9, R205, R162 ;  /* 0x000000a2cd097221 */ /* 0x000fe20000010000 */
[----:B------:R-:W0:Y:S01]  /*d860*/  MUFU.EX2 R17, R17 ;  /* 0x0000001100117308 */ /* 0x000e220000000800 */
[C---:B------:R-:W-:Y:S01]  /*d870*/  F2FP.BF16.F32.PACK_AB R204, R155.reuse, R204 ;  /* 0x000000cc9bcc723e */ /* 0x040fe200000010ff */
[----:B------:R-:W-:Y:S01]  /*d880*/  FADD.FTZ R153, R155, R164 ;  /* 0x000000a49b997221 */ /* 0x000fe20000010000 */
[C---:B------:R-:W-:Y:S01]  /*d890*/  FADD.FTZ R162, R176.reuse, R9 ;  /* 0x00000009b0a27221 */ /* 0x040fe20000010000 */
[----:B------:R-:W-:Y:S02]  /*d8a0*/  F2FP.BF16.F32.PACK_AB R205, R176, R205 ;  /* 0x000000cdb0cd723e */ /* 0x000fe400000010ff */
[----:B------:R-:W-:Y:S01]  /*d8b0*/  FADD.FTZ R164, R206, R153 ;  /* 0x00000099cea47221 */ /* 0x000fe20000010000 */
[----:B------:R-:W-:Y:S01]  /*d8c0*/  FADD.FTZ R9, R207, R162 ;  /* 0x000000a2cf097221 */ /* 0x000fe20000010000 */
[----:B------:R-:W-:-:S02]  /*d8d0*/  F2FP.BF16.F32.PACK_AB R206, R157, R206 ;  /* 0x000000ce9dce723e */ /* 0x000fc400000010ff */
[----:B------:R-:W-:Y:S01]  /*d8e0*/  FADD.FTZ R153, R157, R164 ;  /* 0x000000a49d997221 */ /* 0x000fe20000010000 */
[C---:B------:R-:W-:Y:S01]  /*d8f0*/  FADD.FTZ R162, R152.reuse, R9 ;  /* 0x0000000998a27221 */ /* 0x040fe20000010000 */
[----:B------:R-:W-:Y:S02]  /*d900*/  F2FP.BF16.F32.PACK_AB R207, R152, R207 ;  /* 0x000000cf98cf723e */ /* 0x000fe400000010ff */
[----:B------:R-:W-:Y:S01]  /*d910*/  FADD.FTZ R164, R200, R153 ;  /* 0x00000099c8a47221 */ /* 0x000fe20000010000 */
[----:B------:R-:W-:Y:S01]  /*d920*/  FADD.FTZ R9, R201, R162 ;  /* 0x000000a2c9097221 */ /* 0x000fe20000010000 */
[C---:B------:R-:W-:Y:S02]  /*d930*/  F2FP.BF16.F32.PACK_AB R200, R159.reuse, R200 ;  /* 0x000000c89fc8723e */ /* 0x040fe400000010ff */
[----:B------:R-:W-:Y:S01]  /*d940*/  FADD.FTZ R19, R159, R164 ;  /* 0x000000a49f137221 */ /* 0x000fe20000010000 */
[----:B------:R-:W-:Y:S01]  /*d950*/  FADD.FTZ R20, R156, R9 ;  /* 0x000000099c147221 */ /* 0x000fe20000010000 */
[----:B0-----:R-:W-:-:S02]  /*d960*/  F2FP.BF16.F32.PACK_AB R195, R17, R158 ;  /* 0x0000009e11c3723e */ /* 0x001fc400000010ff */
[----:B------:R-:W-:Y:S01]  /*d970*/  FADD.FTZ R162, R202, R19 ;  /* 0x00000013caa27221 */ /* 0x000fe20000010000 */
[----:B------:R-:W-:Y:S01]  /*d980*/  FADD.FTZ R9, R203, R20 ;  /* 0x00000014cb097221 */ /* 0x000fe20000010000 */
[----:B------:R-:W-:Y:S02]  /*d990*/  F2FP.BF16.F32.PACK_AB R201, R156, R201 ;  /* 0x000000c99cc9723e */ /* 0x000fe400000010ff */
[C---:B------:R-:W-:Y:S01]  /*d9a0*/  FADD.FTZ R162, R161.reuse, R162 ;  /* 0x000000a2a1a27221 */ /* 0x040fe20000010000 */
[----:B------:R-:W-:Y:S01]  /*d9b0*/  FADD.FTZ R20, R160, R9 ;  /* 0x00000009a0147221 */ /* 0x000fe20000010000 */
[----:B------:R-:W-:Y:S02]  /*d9c0*/  F2FP.BF16.F32.PACK_AB R202, R161, R202 ;  /* 0x000000caa1ca723e */ /* 0x000fe400000010ff */
[----:B------:R-:W-:Y:S01]  /*d9d0*/  FADD.FTZ R9, R163, R162 ;  /* 0x000000a2a3097221 */ /* 0x000fe20000010000 */
[----:B------:R-:W-:Y:S01]  /*d9e0*/  FADD.FTZ R19, R197, R20 ;  /* 0x00000014c5137221 */ /* 0x000fe20000010000 */
[----:B------:R-:W-:-:S02]  /*d9f0*/  F2FP.BF16.F32.PACK_AB R197, R14, R197 ;  /* 0x000000c50ec5723e */ /* 0x000fc400000010ff */
[----:B------:R-:W-:Y:S01]  /*da00*/  FADD.FTZ R20, R182, R9 ;  /* 0x00000009b6147221 */ /* 0x000fe20000010000 */
[----:B------:R-:W-:Y:S01]  /*da10*/  FADD.FTZ R19, R14, R19 ;  /* 0x000000130e137221 */ /* 0x000fe20000010000 */
[----:B------:R-:W-:Y:S02]  /*da20*/  F2FP.BF16.F32.PACK_AB R203, R160, R203 ;  /* 0x000000cba0cb723e */ /* 0x000fe400000010ff */
[----:B------:R-:W-:Y:S01]  /*da30*/  FADD.FTZ R9, R165, R20 ;  /* 0x00000014a5097221 */ /* 0x000fe20000010000 */
[----:B------:R-:W-:-:S03]  /*da40*/  FADD.FTZ R19, R166, R19 ;  /* 0x00000013a6137221 */ /* 0x000fc60000010000 */
        /* <DEDUP_REMOVED lines=10> */
[----:B------:R-:W-:Y:S01]  /*daf0*/  FADD.FTZ R9, R17, R19 ;  /* 0x0000001311097221 */ /* 0x000fe20000010000 */
[----:B------:R-:W-:Y:S02]  /*db00*/  IMAD.MOV.U32 R19, RZ, RZ, R8 ;  /* 0x000000ffff137224 */ /* 0x000fe400078e0008 */
[----:B------:R-:W-:Y:S01]  /*db10*/  IMAD.MOV.U32 R17, RZ, RZ, R6 ;  /* 0x000000ffff117224 */ /* 0x000fe200078e0006 */
[----:B------:R-:W-:Y:S06]  /*db20*/  @P2 BRA `(.L_x_2191) ;  /* 0xffffffc000482947 */ /* 0x000fec000383ffff */
.L_x_2182:
        /* <DEDUP_REMOVED lines=131> */
.L_x_2192:
[----:B------:R-:W-:Y:S02]  /*e360*/  R2UR UR4, R16 ;  /* 0x00000000100472ca */ /* 0x000fe400000e0000 */
[----:B------:R-:W-:-:S11]  /*e370*/  SHF.L.U32 R8, R8, 0x1f, RZ ;  /* 0x0000001f08087819 */ /* 0x000fd600000006ff */
[----:B------:R-:W-:-:S09]  /*e380*/  ULEA UR5, UR61, UR4, 0x3 ;  /* 0x000000043d057291 */ /* 0x000fd2000f8e183f */
[----:B------:R0:W1:Y:S01]  /*e390*/  SYNCS.PHASECHK.TRANS64.TRYWAIT P2, [UR5+0x38850], R8 ;  /* 0x03885008ff0075a7 */ /* 0x0000620008040145 */
[----:B------:R-:W-:Y:S05]  /*e3a0*/  @!P0 BRA `(.L_x_2193) ;  /* 0x0000000000048947 */ /* 0x000fea0003800000 */
[----:B------:R-:W-:Y:S01]  /*e3b0*/  BPT.TRAP 0x1 ;  /* 0x000000040000795c */ /* 0x000fe20000300000 */
.L_x_2193:
[----:B-1----:R-:W-:Y:S05]  /*e3c0*/  @P2 BRA `(.L_x_2194) ;  /* 0x0000000000082947 */ /* 0x002fea0003800000 */
[----:B------:R-:W1:Y:S02]  /*e3d0*/  SYNCS.PHASECHK.TRANS64.TRYWAIT P0, [UR5+0x38850], R8 ;  /* 0x03885008ff0075a7 */ /* 0x000e640008000145 */
[----:B-1----:R-:W-:Y:S05]  /*e3e0*/  @!P0 BRA `(.L_x_2195) ;  /* 0x0000007c000c8947 */ /* 0x002fea0003800000 */
.L_x_2194:
[----:B------:R-:W-:Y:S01]  /*e3f0*/  R2UR UR4, R16 ;  /* 0x00000000100472ca */ /* 0x000fe200000e0000 */
[----:B------:R-:W-:Y:S01]  /*e400*/  WARPGROUP.ARRIVE ;  /* 0x00000000000079c5 */ /* 0x000fe20000000000 */
[----:B------:R-:W-:Y:S01]  /*e410*/  UMOV UR7, 0x40000040 ;  /* 0x4000004000077882 */ /* 0x000fe20000000000 */
[----:B-1----:R-:W1:Y:S01]  /*e420*/  SHFL.BFLY PT, R5, R14, 0x2, 0x1f ;  /* 0x0c401f000e057f89 */ /* 0x002e6200000e0000 */
[----:B0-----:R-:W-:Y:S02]  /*e430*/  IMAD.MOV.U32 R8, RZ, RZ, RZ ;  /* 0x000000ffff087224 */ /* 0x001fe400078e00ff */
[----:B------:R-:W-:Y:S01]  /*e440*/  IMAD.MOV.U32 R4, RZ, RZ, RZ ;  /* 0x000000ffff047224 */ /* 0x000fe200078e00ff */
[----:B------:R-:W0:Y:S06]  /*e450*/  SHFL.BFLY PT, R0, R9, 0x2, 0x1f ;  /* 0x0c401f0009007f89 */ /* 0x000e2c00000e0000 */
[----:B------:R-:W-:-:S04]  /*e460*/  UIADD3 UR4, UR4, 0x400, URZ ;  /* 0x0000040004047890 */ /* 0x000fc8000fffe03f */
[----:B------:R-:W-:-:S04]  /*e470*/  USHF.R.U32.HI UR4, URZ, 0x4, UR4 ;  /* 0x000000043f047899 */ /* 0x000fc80008011604 */
[----:B------:R-:W-:-:S04]  /*e480*/  ULOP3.LUT UR4, UR4, 0x3fff, URZ, 0xc0, !UPT ;  /* 0x00003fff04047892 */ /* 0x000fc8000f8ec03f */
[----:B------:R-:W-:Y:S01]  /*e490*/  ULOP3.LUT UR4, UR4, 0x2800000, URZ, 0xfc, !UPT ;  /* 0x0280000004047892 */ /* 0x000fe2000f8efc3f */
[----:B-1----:R-:W-:-:S03]  /*e4a0*/  FADD.FTZ R5, R5, R14 ;  /* 0x0000000e05057221 */ /* 0x002fc60000010000 */
[----:B------:R-:W-:Y:S01]  /*e4b0*/  UIMAD UR4, UR61, 0xa00, UR4 ;  /* 0x00000a003d0478a4 */ /* 0x000fe2000f8e0204 */
[----:B0-----:R-:W-:Y:S01]  /*e4c0*/  FADD.FTZ R2, R0, R9 ;  /* 0x0000000900027221 */ /* 0x001fe20000010000 */
[----:B------:R-:W-:Y:S01]  /*e4d0*/  MOV R9, UR5 ;  /* 0x0000000500097c02 */ /* 0x000fe20008000f00 */
[----:B------:R-:W0:Y:S04]  /*e4e0*/  SHFL.BFLY PT, R0, R5, 0x1, 0x1f ;  /* 0x0c201f0005007f89 */ /* 0x000e2800000e0000 */
[----:B------:R-:W-:Y:S01]  /*e4f0*/  UMOV UR6, UR4 ;  /* 0x0000000400067c82 */ /* 0x000fe20008000000 */
[----:B------:R-:W1:Y:S01]  /*e500*/  SHFL.BFLY PT, R11, R2, 0x1, 0x1f ;  /* 0x0c201f00020b7f89 */ /* 0x000e6200000e0000 */
[----:B------:R-:W-:Y:S01]  /*e510*/  HGMMA.64x256x16.F32.BF16 R24, R208, gdesc[UR4].tnspB, R24, gsb0 ;  /* 0x43e00004d0187df0 */ /* 0x000fe20008001818 */
[----:B------:R-:W-:Y:S01]  /*e520*/  UIADD3 UR6, UR4, 0x80, URZ ;  /* 0x0000008004067890 */ /* 0x000fe2000fffe03f */
[----:B------:R-:W-:Y:S01]  /*e530*/  UMOV UR7, 0x40000040 ;  /* 0x4000004000077882 */ /* 0x000fe20000000000 */
[----:B0-----:R-:W-:Y:S01]  /*e540*/  FADD.FTZ R13, R5, R0 ;  /* 0x00000000050d7221 */ /* 0x001fe20000010000 */
[----:B------:R-:W-:-:S02]  /*e550*/  @!P1 VIADD R5, R9, 0x38860 ;  /* 0x0003886009059836 */ /* 0x000fc40000000000 */
[----:B------:R-:W-:Y:S02]  /*e560*/  IMAD.MOV.U32 R0, RZ, RZ, -0x800000 ;  /* 0xff800000ff007424 */ /* 0x000fe400078e00ff */
[----:B-1----:R-:W-:Y:S01]  /*e570*/  FADD.FTZ R15, R2, R11 ;  /* 0x0000000b020f7221 */ /* 0x002fe20000010000 */
[----:B------:R-:W-:Y:S01]  /*e580*/  FSETP.NE.FTZ.AND P0, PT, R13, RZ, PT ;  /* 0x000000ff0d00720b */ /* 0x000fe20003f15000 */
[----:B------:R-:W-:Y:S01]  /*e590*/  IMAD.MOV.U32 R2, RZ, RZ, -0x800000 ;  /* 0xff800000ff027424 */ /* 0x000fe200078e00ff */
[----:B------:R-:W-:Y:S02]  /*e5a0*/  @!P1 PRMT R5, RZ, 0x654, R5 ;  /* 0x00000654ff059816 */ /* 0x000fe40000000005 */
        /* <DEDUP_REMOVED lines=164> */
.L_x_2165:
[----:B------:R-:W-:Y:S05]  /*eff0*/  @P0 BRA `(.L_x_2196) ;  /* 0x0000002000440947 */ /* 0x000fea0003800000 */
[----:B------:R-:W0:Y:S01]  /*f000*/  S2R R3, SR_TID.X ;  /* 0x0000000000037919 */ /* 0x000e220000002100 */
[----:B------:R-:W1:Y:S01]  /*f010*/  LDC R8, c[0x0][0xbe8] ;  /* 0x0002fa00ff087b82 */ /* 0x000e620000000800 */
[----:B------:R-:W-:Y:S01]  /*f020*/  SHF.R.S32.HI R13, RZ, 0x1f, R22 ;  /* 0x0000001fff0d7819 */ /* 0x000fe20000011416 */
[----:B------:R-:W-:Y:S01]  /*f030*/  ULDC.64 UR4, c[0x0][0xbd0] ;  /* 0x0002f40000047ab9 */ /* 0x000fe20000000a00 */
[----:B------:R-:W-:Y:S01]  /*f040*/  ULDC.64 UR6, c[0x0][0xb38] ;  /* 0x0002ce0000067ab9 */ /* 0x000fe20000000a00 */
[----:B------:R-:W-:Y:S01]  /*f050*/  ULDC.64 UR10, c[0x0][0x208] ;  /* 0x00008200000a7ab9 */ /* 0x000fe20000000a00 */
[----:B------:R-:W-:Y:S03]  /*f060*/  BSSY B0, `(.L_x_2197) ;  /* 0x0000144000007945 */ /* 0x000fe60003800000 */
[----:B------:R-:W2:Y:S08]  /*f070*/  S2UR UR9, SR_CTAID.Z ;  /* 0x00000000000979c3 */ /* 0x000eb00000002700 */
[----:B------:R-:W3:Y:S08]  /*f080*/  LDC.64 R20, c[0x0][0xbd8] ;  /* 0x0002f600ff147b82 */ /* 0x000ef00000000a00 */
[----:B------:R-:W-:Y:S01]  /*f090*/  BAR.SYNC.DEFER_BLOCKING 0x1, 0x100 ;  /* 0x0044000000007b1d */ /* 0x000fe20000010000 */
[----:B-1----:R-:W-:-:S07]  /*f0a0*/  ISETP.NE.AND P0, PT, R8, 0x1, PT ;  /* 0x000000010800780c */ /* 0x002fce0003f05270 */
[----:B------:R-:W1:Y:S01]  /*f0b0*/  S2UR UR8, SR_CTAID.Y ;  /* 0x00000000000879c3 */ /* 0x000e620000002600 */
[----:B0-----:R-:W-:-:S07]  /*f0c0*/  IADD3 R4, R3, -0x80, RZ ;  /* 0xffffff8003047810 */ /* 0x001fce0007ffe0ff */
[----:B------:R-:W1:Y:S01]  /*f0d0*/  LDC R19, c[0x0][0xc50] ;  /* 0x00031400ff137b82 */ /* 0x000e620000000800 */
[----:B------:R-:W-:-:S04]  /*f0e0*/  SHF.R.S32.HI R5, RZ, 0x1f, R4 ;  /* 0x0000001fff057819 */ /* 0x000fc80000011404 */
[CC--:B------:R-:W-:Y:S02]  /*f0f0*/  LEA.HI R6, R5.reuse, R4.reuse, RZ, 0x7 ;  /* 0x0000000405067211 */ /* 0x0c0fe400078f38ff */
[----:B------:R-:W-:Y:S01]  /*f100*/  LEA.HI R5, R5, R4, RZ, 0x2 ;  /* 0x0000000405057211 */ /* 0x000fe200078f10ff */
[----:B------:R-:W0:Y:S01]  /*f110*/  @P0 LDC R18, c[0x0][0xbec] ;  /* 0x0002fb00ff120b82 */ /* 0x000e220000000800 */
[----:B------:R-:W-:Y:S02]  /*f120*/  LOP3.LUT R3, R6, 0xffffff80, RZ, 0xc0, !PT ;  /* 0xffffff8006037812 */ /* 0x000fe400078ec0ff */
[----:B------:R-:W-:Y:S02]  /*f130*/  LOP3.LUT R5, R5, 0xfffffffc, RZ, 0xc0, !PT ;  /* 0xfffffffc05057812 */ /* 0x000fe400078ec0ff */
[----:B------:R-:W-:Y:S01]  /*f140*/  SHF.R.S32.HI R7, RZ, 0x7, R6 ;  /* 0x00000007ff077819 */ /* 0x000fe20000011406 */
[C---:B------:R-:W-:Y:S02]  /*f150*/  IMAD.IADD R3, R4.reuse, 0x1, -R3 ;  /* 0x0000000104037824 */ /* 0x040fe400078e0a03 */
[----:B------:R-:W-:Y:S01]  /*f160*/  IMAD.IADD R11, R4, 0x1, -R5 ;  /* 0x00000001040b7824 */ /* 0x000fe200078e0a05 */
[----:B------:R-:W-:Y:S01]  /*f170*/  LEA.HI R4, R6, R7, RZ, 0x1 ;  /* 0x0000000706047211 */ /* 0x000fe200078f08ff */
[----:B------:R-:W4:Y:S01]  /*f180*/  LDC.64 R152, c[0x0][0xb40] ;  /* 0x0002d000ff987b82 */ /* 0x000f220000000a00 */
[----:B------:R-:W-:-:S02]  /*f190*/  SHF.R.S32.HI R12, RZ, 0x1f, R3 ;  /* 0x0000001fff0c7819 */ /* 0x000fc40000011403 */
[----:B------:R-:W-:Y:S02]  /*f1a0*/  LOP3.LUT R4, R4, 0x3fffffe, RZ, 0xc0, !PT ;  /* 0x03fffffe04047812 */ /* 0x000fe400078ec0ff */
[CC--:B------:R-:W-:Y:S02]  /*f1b0*/  LEA.HI R10, R12.reuse, R3.reuse, RZ, 0x2 ;  /* 0x000000030c0a7211 */ /* 0x0c0fe400078f10ff */
[----:B------:R-:W-:Y:S01]  /*f1c0*/  LEA.HI R12, R12, R3, RZ, 0x5 ;  /* 0x000000030c0c7211 */ /* 0x000fe200078f28ff */
[----:B------:R-:W5:Y:S01]  /*f1d0*/  @P0 LDC R17, c[0x0][0xbf0] ;  /* 0x0002fc00ff110b82 */ /* 0x000f620000000800 */
[----:B------:R-:W-:Y:S01]  /*f1e0*/  SHF.R.S32.HI R9, RZ, 0x2, R10 ;  /* 0x00000002ff097819 */ /* 0x000fe2000001140a */
[----:B------:R-:W-:Y:S01]  /*f1f0*/  IMAD.IADD R4, R7, 0x1, -R4 ;  /* 0x0000000107047824 */ /* 0x000fe200078e0a04 */
[----:B------:R-:W-:Y:S01]  /*f200*/  SHF.R.S32.HI R14, RZ, 0x1f, R10 ;  /* 0x0000001fff0e7819 */ /* 0x000fe2000001140a */
[----:B------:R-:W-:Y:S01]  /*f210*/  IMAD R7, R13, UR4, RZ ;  /* 0x000000040d077c24 */ /* 0x000fe2000f8e02ff */
[----:B------:R-:W-:Y:S01]  /*f220*/  LEA.HI R6, R11, R11, RZ, 0x1 ;  /* 0x0000000b0b067211 */ /* 0x000fe200078f08ff */
[----:B------:R-:W-:Y:S01]  /*f230*/  IMAD R13, R13, UR6, RZ ;  /* 0x000000060d0d7c24 */ /* 0x000fe2000f8e02ff */
[----:B------:R-:W-:Y:S01]  /*f240*/  LEA.HI R14, R14, R9, RZ, 0x3 ;  /* 0x000000090e0e7211 */ /* 0x000fe200078f18ff */
[----:B------:R-:W5:Y:S01]  /*f250*/  @P0 LDC R154, c[0x0][0xbec] ;  /* 0x0002fb00ff9a0b82 */ /* 0x000f620000000800 */
[----:B------:R-:W-:Y:S01]  /*f260*/  SHF.R.S32.HI R12, RZ, 0x5, R12 ;  /* 0x00000005ff0c7819 */ /* 0x000fe2000001140c */
[----:B------:R-:W-:Y:S01]  /*f270*/  IMAD R13, R22, UR7, R13 ;  /* 0x00000007160d7c24 */ /* 0x000fe2000f8e020d */
[----:B------:R-:W-:-:S02]  /*f280*/  LOP3.LUT R14, R14, 0xfffffff8, RZ, 0xc0, !PT ;  /* 0xfffffff80e0e7812 */ /* 0x000fc400078ec0ff */
[----:B------:R-:W-:Y:S02]  /*f290*/  LOP3.LUT R6, R6, 0x1ffffffe, RZ, 0xc0, !PT ;  /* 0x1ffffffe06067812 */ /* 0x000fe400078ec0ff */
[----:B------:R-:W-:Y:S01]  /*f2a0*/  LOP3.LUT R10, R10, 0x7ffffffc, RZ, 0xc0, !PT ;  /* 0x7ffffffc0a0a7812 */ /* 0x000fe200078ec0ff */
[----:B------:R-:W-:Y:S01]  /*f2b0*/  IMAD.IADD R5, R9, 0x1, -R14 ;  /* 0x0000000109057824 */ /* 0x000fe200078e0a0e */
[----:B------:R-:W5:Y:S01]  /*f2c0*/  @P0 LDC R23, c[0x0][0xbf0] ;  /* 0x0002fc00ff170b82 */ /* 0x000f620000000800 */
[----:B------:R-:W0:Y:S01]  /*f2d0*/  S2R R9, SR_CTAID.X ;  /* 0x0000000000097919 */ /* 0x000e220000002500 */
[----:B------:R-:W-:Y:S02]  /*f2e0*/  IMAD.IADD R15, R11, 0x1, -R6 ;  /* 0x000000010b0f7824 */ /* 0x000fe400078e0a06 */
[----:B------:R-:W-:Y:S01]  /*f2f0*/  LEA R5, R12, R5, 0x4 ;  /* 0x000000050c057211 */ /* 0x000fe200078e20ff */
[C---:B------:R-:W-:Y:S02]  /*f300*/  IMAD R11, R22.reuse, UR5, R7 ;  /* 0x00000005160b7c24 */ /* 0x040fe4000f8e0207 */
[----:B------:R-:W-:Y:S01]  /*f310*/  IMAD.WIDE.U32 R6, R22, UR6, RZ ;  /* 0x0000000616067c25 */ /* 0x000fe2000f8e00ff */
[----:B------:R-:W-:-:S03]  /*f320*/  ULDC.64 UR6, c[0x0][0xb48] ;  /* 0x0002d20000067ab9 */ /* 0x000fc60000000a00 */
[----:B------:R-:W-:Y:S02]  /*f330*/  IMAD R16, R4, 0x40, R5 ;  /* 0x0000004004107824 */ /* 0x000fe400078e0205 */
[----:B------:R-:W-:Y:S01]  /*f340*/  IMAD.WIDE.U32 R4, R22, UR4, RZ ;  /* 0x0000000416047c25 */ /* 0x000fe2000f8e00ff */
[----:B--2---:R-:W-:-:S03]  /*f350*/  USHF.R.S32.HI UR4, URZ, 0x1f, UR9 ;  /* 0x0000001f3f047899 */ /* 0x004fc60008011409 */
[----:B------:R-:W-:Y:S02]  /*f360*/  IMAD R12, R15, 0x8, R16 ;  /* 0x000000080f0c7824 */ /* 0x000fe400078e0210 */
[----:B------:R-:W-:Y:S02]  /*f370*/  IMAD.IADD R5, R5, 0x1, R11 ;  /* 0x0000000105057824 */ /* 0x000fe400078e020b */
[----:B---3--:R-:W-:Y:S02]  /*f380*/  IMAD R14, R20, UR4, RZ ;  /* 0x00000004140e7c24 */ /* 0x008fe4000f8e02ff */
[----:B------:R-:W-:Y:S02]  /*f390*/  IMAD.MOV R22, RZ, RZ, -R22 ;  /* 0x000000ffff167224 */ /* 0x000fe400078e0a16 */
[----:B------:R-:W-:Y:S02]  /*f3a0*/  IMAD R15, R21, UR9, R14 ;  /* 0x00000009150f7c24 */ /* 0x000fe4000f8e020e */
[----:B----4-:R-:W-:Y:S01]  /*f3b0*/  IMAD R14, R152, UR4, RZ ;  /* 0x00000004980e7c24 */ /* 0x010fe2000f8e02ff */
[----:B------:R-:W-:Y:S01]  /*f3c0*/  ULDC.64 UR4, c[0x0][0xbe0] ;  /* 0x0002f80000047ab9 */ /* 0x000fe20000000a00 */
[----:B-1----:R-:W-:-:S02]  /*f3d0*/  IMAD R21, R19, R22, UR8 ;  /* 0x0000000813157e24 */ /* 0x002fc4000f8e0216 */
[----:B------:R-:W-:Y:S01]  /*f3e0*/  IMAD.IADD R7, R7, 0x1, R13 ;  /* 0x0000000107077824 */ /* 0x000fe200078e020d */
[----:B0-----:R-:W-:Y:S01]  /*f3f0*/  LEA R11, R9, R12, 0x7 ;  /* 0x0000000c090b7211 */ /* 0x001fe200078e38ff */
[----:B------:R-:W-:-:S04]  /*f400*/  IMAD.WIDE.U32 R4, R20, UR9, R4 ;  /* 0x0000000914047c25 */ /* 0x000fc8000f8e0004 */
[----:B------:R-:W-:-:S04]  /*f410*/  @P0 IMAD.HI.U32 R12, R11, R18, RZ ;  /* 0x000000120b0c0227 */ /* 0x000fc800078e00ff */
        /* <DEDUP_REMOVED lines=24> */
[----:B------:R-:W-:-:S02]  /*f5a0*/  IMAD.MOV R18, RZ, RZ, -R15 ;  /* 0x000000ffff127224 */ /* 0x000fc400078e0a0f */
[----:B------:R-:W-:Y:S02]  /*f5b0*/  IMAD R12, R12, UR4, RZ ;  /* 0x000000040c0c7c24 */ /* 0x000fe4000f8e02ff */
[C---:B------:R-:W-:Y:S02]  /*f5c0*/  IMAD R13, R8.reuse, R13, R11 ;  /* 0x0000000d080d7224 */ /* 0x040fe400078e020b */
[----:B------:R-:W-:Y:S02]  /*f5d0*/  IMAD.IADD R7, R7, 0x1, R19 ;  /* 0x0000000107077824 */ /* 0x000fe400078e0213 */
[----:B------:R-:W-:Y:S02]  /*f5e0*/  IMAD R11, R8, R18, R11 ;  /* 0x00000012080b7224 */ /* 0x000fe400078e020b */
[C---:B------:R-:W-:Y:S01]  /*f5f0*/  IMAD R17, R15.reuse, UR5, R12 ;  /* 0x000000050f117c24 */ /* 0x040fe2000f8e020c */
[----:B------:R-:W-:Y:S01]  /*f600*/  SHF.R.S32.HI R12, RZ, 0x1f, R13 ;  /* 0x0000001fff0c7819 */ /* 0x000fe2000001140d */
[----:B------:R-:W-:Y:S01]  /*f610*/  IMAD.WIDE.U32 R6, R15, UR4, R6 ;  /* 0x000000040f067c25 */ /* 0x000fe2000f8e0006 */
[----:B------:R-:W-:Y:S01]  /*f620*/  SHF.R.S32.HI R14, RZ, 0x1f, R11 ;  /* 0x0000001fff0e7819 */ /* 0x000fe2000001140b */
[----:B------:R-:W0:Y:S01]  /*f630*/  S2UR UR5, SR_CgaCtaId ;  /* 0x00000000000579c3 */ /* 0x000e220000008800 */
[----:B------:R-:W-:Y:S01]  /*f640*/  UMOV UR4, 0x400 ;  /* 0x0000040000047882 */ /* 0x000fe20000000000 */
[----:B------:R-:W-:Y:S01]  /*f650*/  IMAD R12, R12, UR6, RZ ;  /* 0x000000060c0c7c24 */ /* 0x000fe2000f8e02ff */
[----:B------:R-:W-:Y:S01]  /*f660*/  IADD3 R7, R7, R17, RZ ;  /* 0x0000001107077210 */ /* 0x000fe20007ffe0ff */
[----:B------:R-:W-:-:S02]  /*f670*/  IMAD R14, R14, UR8, RZ ;  /* 0x000000080e0e7c24 */ /* 0x000fc4000f8e02ff */
        /* <DEDUP_REMOVED lines=47> */
[----:B------:R-:W-:Y:S01]  /*f970*/  VIADD R22, R3, 0x50 ;  /* 0x0000005003167836 */ /* 0x000fe20000000000 */
[----:B------:R-:W-:-:S02]  /*f980*/  ISETP.GE.AND P1, PT, R19, UR4, PT ;  /* 0x0000000413007c0c */ /* 0x000fc4000bf26270 */
[----:B------:R-:W-:Y:S02]  /*f990*/  ISETP.GE.AND P0, PT, R18, UR4, PT ;  /* 0x0000000412007c0c */ /* 0x000fe4000bf06270 */
[C---:B------:R-:W-:Y:S02]  /*f9a0*/  IADD3 R21, R3.reuse, 0x48, RZ ;  /* 0x0000004803157810 */ /* 0x040fe40007ffe0ff */
        /* <DEDUP_REMOVED lines=23> */
[C---:B0-----:R-:W-:Y:S01]  /*fb20*/  VIADD R24, R3.reuse, 0x58 ;  /* 0x0000005803187836 */ /* 0x041fe20000000000 */
[----:B------:R-:W-:Y:S01]  /*fb30*/  @!P0 LOP3.LUT R11, R18, 0xfffffffe, RZ, 0xc0, !PT ;  /* 0xfffffffe120b8812 */ /* 0x000fe200078ec0ff */
[----:B------:R-:W-:Y:S01]  /*fb40*/  VIADD R25, R3, 0x60 ;  /* 0x0000006003197836 */ /* 0x000fe20000000000 */
        /* <DEDUP_REMOVED lines=15> */
[----:B------:R-:W-:-:S02]  /*fc40*/  @!P5 LOP3.LUT R21, R21, 0xfffffffe, RZ, 0xc0, !PT ;  /* 0xfffffffe1515d812 */ /* 0x000fc400078ec0ff */
[----:B------:R-:W-:Y:S01]  /*fc50*/  @!P6 LOP3.LUT R23, R22, 0xfffffffe, RZ, 0xc0, !PT ;  /* 0xfffffffe1617e812 */ /* 0x000fe200078ec0ff */
[----:B------:R-:W-:Y:S01]  /*fc60*/  VIADD R22, R3, 0x88 ;  /* 0x0000008803167836 */ /* 0x000fe20000000000 */
[----:B------:R-:W-:Y:S01]  /*fc70*/  ISETP.GE.AND P1, PT, R24, UR4, PT ;  /* 0x0000000418007c0c */ /* 0x000fe2000bf26270 */
[--C-:B0-----:R-:W-:Y:S01]  /*fc80*/  @!P2 IMAD.WIDE R10, R15, 0x4, R4.reuse ;  /* 0x000000040f0aa825 */ /* 0x101fe200078e0204 */
[----:B------:R-:W-:Y:S02]  /*fc90*/  ISETP.GE.AND P0, PT, R25, UR4, PT ;  /* 0x0000000419007c0c */ /* 0x000fe4000bf06270 */
[----:B------:R-:W-:Y:S01]  /*fca0*/  IADD3 R2, R3, 0x70, RZ ;  /* 0x0000007003027810 */ /* 0x000fe20007ffe0ff */
[--C-:B-1----:R-:W-:Y:S01]  /*fcb0*/  @!P3 IMAD.WIDE R12, R17, 0x4, R4.reuse ;  /* 0x00000004110cb825 */ /* 0x102fe200078e0204 */
[----:B------:R0:W-:Y:S01]  /*fcc0*/  @!P2 ST.E.64 desc[UR6][R10.64], R48 ;  /* 0x000000300a00a985 */ /* 0x0001e2000c101b06 */
[----:B------:R-:W-:Y:S02]  /*fcd0*/  ISETP.GE.AND P2, PT, R0, UR4, PT ;  /* 0x0000000400007c0c */ /* 0x000fe4000bf46270 */
[----:B------:R-:W-:Y:S01]  /*fce0*/  @!P4 IMAD.WIDE R14, R19, 0x4, R4 ;  /* 0x00000004130ec825 */ /* 0x000fe200078e0204 */
[----:B------:R1:W-:Y:S01]  /*fcf0*/  @!P3 ST.E.64 desc[UR6][R12.64], R52 ;  /* 0x000000340c00b985 */ /* 0x0003e2000c101b06 */
[----:B------:R-:W-:-:S02]  /*fd00*/  ISETP.GE.AND P3, PT, R22, UR4, PT ;  /* 0x0000000416007c0c */ /* 0x000fc4000bf66270 */
[--C-:B------:R-:W-:Y:S01]  /*fd10*/  @!P5 IMAD.WIDE R16, R21, 0x4, R4.reuse ;  /* 0x000000041510d825 */ /* 0x100fe200078e0204 */
[----:B------:R2:W-:Y:S01]  /*fd20*/  @!P4 ST.E.64 desc[UR6][R14.64], R56 ;  /* 0x000000380e00c985 */ /* 0x0005e2000c101b06 */
[----:B------:R-:W-:Y:S02]  /*fd30*/  @!P1 LEA.HI R24, R24, R24, RZ, 0x1 ;  /* 0x0000001818189211 */ /* 0x000fe400078f08ff */
        /* <DEDUP_REMOVED lines=8> */
[----:B0-----:R-:W-:Y:S01]  /*fdc0*/  @!P1 LOP3.LUT R11, R24, 0xfffffffe, RZ, 0xc0, !PT ;  /* 0xfffffffe180b9812 */ /* 0x001fe200078ec0ff */
[----:B------:R-:W-:Y:S01]  /*fdd0*/  VIADD R24, R3, 0x90 ;  /* 0x0000009003187836 */ /* 0x000fe20000000000 */
[----:B-1----:R-:W-:Y:S02]  /*fde0*/  @!P0 LOP3.LUT R13, R25, 0xfffffffe, RZ, 0xc0, !PT ;  /* 0xfffffffe190d8812 */ /* 0x002fe400078ec0ff */
[----:B------:R-:W-:Y:S01]  /*fdf0*/  @!P2 LEA.HI R0, R0, R0, RZ, 0x1 ;  /* 0x000000000000a211 */ /* 0x000fe200078f08ff */
        /* <DEDUP_REMOVED lines=14> */
[----:B------:R-:W-:Y:S01]  /*fee0*/  VIADD R20, R3, 0xb0 ;  /* 0x000000b003147836 */ /* 0x000fe20000000000 */
[----:B------:R-:W-:-:S02]  /*fef0*/  @!P3 LOP3.LUT R23, R22, 0xfffffffe, RZ, 0xc0, !PT ;  /* 0xfffffffe1617b812 */ /* 0x000fc400078ec0ff */
[----:B------:R-:W-:Y:S01]  /*ff00*/  IADD3 R25, R3, 0x98, RZ ;  /* 0x0000009803197810 */ /* 0x000fe20007ffe0ff */
[--C-:B0-----:R-:W-:Y:S01]  /*ff10*/  @!P2 IMAD.WIDE R10, R15, 0x4, R4.reuse ;  /* 0x000000040f0aa825 */ /* 0x101fe200078e0204 */
[----:B------:R-:W-:Y:S02]  /*ff20*/  ISETP.GE.AND P0, PT, R24, UR4, PT ;  /* 0x0000000418007c0c */ /* 0x000fe4000bf06270 */
        /* <DEDUP_REMOVED lines=19> */
[----:B0-----:R-:W-:Y:S02]  /*10060*/  @!P0 LOP3.LUT R11, R24, 0xfffffffe, RZ, 0xc0, !PT ;  /* 0xfffffffe180b8812 */ /* 0x001fe400078ec0ff */
[----:B------:R-:W-:Y:S02]  /*10070*/  @!P2 LEA.HI R0, R0, R0, RZ, 0x1 ;  /* 0x000000000000a211 */ /* 0x000fe400078f08ff */
[----:B-1----:R-:W-:Y:S01]  /*10080*/  @!P1 LOP3.LUT R13, R25, 0xfffffffe, RZ, 0xc0, !PT ;  /* 0xfffffffe190d9812 */ /* 0x002fe200078ec0ff */
[----:B------:R-:W-:Y:S01]  /*10090*/  @!P0 IMAD.WIDE R10, R11, 0x4, R4 ;  /* 0x000000040b0a8825 */ /* 0x000fe200078e0204 */
[----:B------:R-:W-:-:S02]  /*100a0*/  @!P3 LEA.HI R2, R2, R2, RZ, 0x1 ;  /* 0x000000020202b211 */ /* 0x000fc400078f08ff */
        /* <DEDUP_REMOVED lines=63> */
.L_x_2198:
[----:B------:R-:W-:Y:S05]  /*104a0*/  BSYNC B0 ;  /* 0x0000000000007941 */ /* 0x000fea0003800000 */
.L_x_2197:
[----:B------:R-:W-:Y:S01]  /*104b0*/  ISETP.GE.AND P0, PT, R9, R8, PT ;  /* 0x000000080900720c */ /* 0x000fe20003f06270 */
[----:B0---4-:R4:W0:Y:S04]  /*104c0*/  SHFL.IDX PT, R5, R7, 0x1, 0x1c1f ;  /* 0x003c1f0007057f89 */ /* 0x01182800000e0000 */
[----:B---3--:R4:W3:Y:S08]  /*104d0*/  SHFL.IDX PT, R4, R6, 0x1, 0x1c1f ;  /* 0x003c1f0006047f89 */ /* 0x0088f000000e0000 */
[----:B----4-:R-:W-:Y:S05]  /*104e0*/  @P0 BRA `(.L_x_2163) ;  /* 0x0000005800240947 */ /* 0x010fea0003800000 */
        /* <DEDUP_REMOVED lines=10> */
[----:B------:R-:W-:Y:S01]  /*10590*/  VIADD R16, R3, 0x48 ;  /* 0x0000004803107836 */ /* 0x000fe20000000000 */
[----:B------:R-:W-:Y:S01]  /*105a0*/  ISETP.GE.AND P6, PT, R13, UR4, PT ;  /* 0x000000040d007c0c */ /* 0x000fe2000bfc6270 */
[C---:B------:R-:W-:Y:S01]  /*105b0*/  VIADD R18, R3.reuse, 0x50 ;  /* 0x0000005003127836 */ /* 0x040fe20000000000 */
[----:B------:R-:W-:Y:S01]  /*105c0*/  ISETP.GE.AND P5, PT, R12, UR4, PT ;  /* 0x000000040c007c0c */ /* 0x000fe2000bfa6270 */
[C---:B------:R-:W-:Y:S01]  /*105d0*/  VIADD R20, R3.reuse, 0x58 ;  /* 0x0000005803147836 */ /* 0x040fe20000000000 */
[C---:B------:R-:W-:Y:S01]  /*105e0*/  IADD3 R15, R3.reuse, 0x40, RZ ;  /* 0x00000040030f7810 */ /* 0x040fe20007ffe0ff */
[----:B0--3--:R-:W-:Y:S01]  /*105f0*/  @!P0 IMAD.WIDE R6, R3, 0x4, R4 ;  /* 0x0000000403068825 */ /* 0x009fe200078e0204 */
        /* <DEDUP_REMOVED lines=8> */
[----:B------:R-:W-:Y:S01]  /*10680*/  ISETP.GE.AND P3, PT, R15, UR4, PT ;  /* 0x000000040f007c0c */ /* 0x000fe2000bf66270 */
[----:B------:R-:W-:Y:S01]  /*10690*/  @!P1 IMAD.WIDE R8, R9, 0x4, R4 ;  /* 0x0000000409089825 */ /* 0x000fe200078e0204 */
[----:B------:R-:W-:-:S02]  /*106a0*/  ISETP.GE.AND P0, PT, R0, UR4, PT ;  /* 0x0000000400007c0c */ /* 0x000fc4000bf06270 */
[----:B------:R-:W-:Y:S01]  /*106b0*/  @!P5 LEA.HI R12, R12, R12, RZ, 0x1 ;  /* 0x0000000c0c0cd211 */ /* 0x000fe200078f08ff */
[----:B------:R-:W-:Y:S01]  /*106c0*/  @!P2 IMAD.WIDE R10, R11, 0x4, R4 ;  /* 0x000000040b0aa825 */ /* 0x000fe200078e0204 */
[----:B------:R1:W-:Y:S01]  /*106d0*/  @!P1 ST.E.64 desc[UR6][R8.64], R30 ;  /* 0x0000001e08009985 */ /* 0x0003e2000c101b06 */
[----:B------:R-:W-:Y:S02]  /*106e0*/  ISETP.GE.AND P1, PT, R2, UR4, PT ;  /* 0x0000000402007c0c */ /* 0x000fe4000bf26270 */
[----:B------:R-:W-:Y:S01]  /*106f0*/  @!P6 LEA.HI R13, R13, R13, RZ, 0x1 ;  /* 0x0000000d0d0de211 */ /* 0x000fe200078f08ff */
[----:B------:R2:W-:Y:S01]  /*10700*/  @!P2 ST.E.64 desc[UR6][R10.64], R34 ;  /* 0x000000220a00a985 */ /* 0x0005e2000c101b06 */
[----:B------:R-:W-:Y:S02]  /*10710*/  ISETP.GE.AND P2, PT, R14, UR4, PT ;  /* 0x000000040e007c0c */ /* 0x000fe4000bf46270 */
[----:B0-----:R-:W-:Y:S02]  /*10720*/  @!P5 LOP3.LUT R7, R12, 0xfffffffe, RZ, 0xc0, !PT ;  /* 0xfffffffe0c07d812 */ /* 0x001fe400078ec0ff */
[----:B------:R-:W-:-:S02]  /*10730*/  @!P0 LEA.HI R0, R0, R0, RZ, 0x1 ;  /* 0x0000000000008211 */ /* 0x000fc400078f08ff */
[----:B------:R-:W-:Y:S01]  /*10740*/  @!P4 LEA.HI R16, R16, R16, RZ, 0x1 ;  /* 0x000000101010c211 */ /* 0x000fe200078f08ff */
[--C-:B------:R-:W-:Y:S01]  /*10750*/  @!P5 IMAD.WIDE R6, R7, 0x4, R4.reuse ;  /* 0x000000040706d825 */ /* 0x100fe200078e0204 */
[----:B-1----:R-:W-:Y:S02]  /*10760*/  @!P6 LOP3.LUT R9, R13, 0xfffffffe, RZ, 0xc0, !PT ;  /* 0xfffffffe0d09e812 */ /* 0x002fe400078ec0ff */
[----:B------:R-:W-:Y:S02]  /*10770*/  @!P1 LEA.HI R2, R2, R2, RZ, 0x1 ;  /* 0x0000000202029211 */ /* 0x000fe400078f08ff */
[----:B------:R0:W-:Y:S01]  /*10780*/  @!P5 ST.E.64 desc[UR6][R6.64], R38 ;  /* 0x000000260600d985 */ /* 0x0001e2000c101b06 */
[----:B------:R-:W-:Y:S01]  /*10790*/  @!P2 LEA.HI R14, R14, R14, RZ, 0x1 ;  /* 0x0000000e0e0ea211 */ /* 0x000fe200078f08ff */
[----:B------:R-:W-:Y:S01]  /*107a0*/  @!P6 IMAD.WIDE R8, R9, 0x4, R4 ;  /* 0x000000040908e825 */ /* 0x000fe200078e0204 */
[----:B--2---:R-:W-:Y:S02]  /*107b0*/  @!P3 LEA.HI R10, R15, R15, RZ, 0x1 ;  /* 0x0000000f0f0ab211 */ /* 0x004fe400078f08ff */
[----:B------:R-:W-:Y:S01]  /*107c0*/  @!P0 LOP3.LUT R11, R0, 0xfffffffe, RZ, 0xc0, !PT ;  /* 0xfffffffe000b8812 */ /* 0x000fe200078ec0ff */
[----:B------:R-:W-:Y:S01]  /*107d0*/  VIADD R0, R3, 0x60 ;  /* 0x0000006003007836 */ /* 0x000fe20000000000 */
[----:B------:R-:W-:Y:S01]  /*107e0*/  @!P1 LOP3.LUT R13, R2, 0xfffffffe, RZ, 0xc0, !PT ;  /* 0xfffffffe020d9812 */ /* 0x000fe200078ec0ff */
[----:B------:R1:W-:Y:S01]  /*107f0*/  @!P6 ST.E.64 desc[UR6][R8.64], R42 ;  /* 0x0000002a0800e985 */ /* 0x0003e2000c101b06 */
[----:B------:R-:W-:-:S02]  /*10800*/  @!P2 LOP3.LUT R15, R14, 0xfffffffe, RZ, 0xc0, !PT ;  /* 0xfffffffe0e0fa812 */ /* 0x000fc400078ec0ff */
[----:B------:R-:W-:Y:S02]  /*10810*/  @!P3 LOP3.LUT R17, R10, 0xfffffffe, RZ, 0xc0, !PT ;  /* 0xfffffffe0a11b812 */ /* 0x000fe400078ec0ff */
[----:B------:R-:W-:Y:S01]  /*10820*/  @!P4 LOP3.LUT R19, R16, 0xfffffffe, RZ, 0xc0, !PT ;  /* 0xfffffffe1013c812 */ /* 0x000fe200078ec0ff */
[--C-:B0-----:R-:W-:Y:S01]  /*10830*/  @!P0 IMAD.WIDE R6, R11, 0x4, R4.reuse ;  /* 0x000000040b068825 */ /* 0x101fe200078e0204 */
[----:B------:R-:W-:Y:S02]  /*10840*/  ISETP.GE.AND P5, PT, R18, UR4, PT ;  /* 0x0000000412007c0c */ /* 0x000fe4000bfa6270 */
[----:B------:R-:W-:Y:S01]  /*10850*/  ISETP.GE.AND P6, PT, R20, UR4, PT ;  /* 0x0000000414007c0c */ /* 0x000fe2000bfc6270 */
[--C-:B------:R-:W-:Y:S01]  /*10860*/  @!P2 IMAD.WIDE R10, R15, 0x4, R4.reuse ;  /* 0x000000040f0aa825 */ /* 0x100fe200078e0204 */
[----:B------:R0:W-:Y:S01]  /*10870*/  @!P0 ST.E.64 desc[UR6][R6.64], R46 ;  /* 0x0000002e06008985 */ /* 0x0001e2000c101b06 */
[----:B------:R-:W-:Y:S02]  /*10880*/  IADD3 R2, R3, 0x68, RZ ;  /* 0x0000006803027810 */ /* 0x000fe40007ffe0ff */
[----:B-1----:R-:W-:-:S04]  /*10890*/  @!P1 IMAD.WIDE R8, R13, 0x4, R4 ;  /* 0x000000040d089825 */ /* 0x002fc800078e0204 */
[--C-:B------:R-:W-:Y:S01]  /*108a0*/  @!P3 IMAD.WIDE R12, R17, 0x4, R4.reuse ;  /* 0x00000004110cb825 */ /* 0x100fe200078e0204 */
[----:B------:R1:W-:Y:S01]  /*108b0*/  @!P1 ST.E.64 desc[UR6][R8.64], R50 ;  /* 0x0000003208009985 */ /* 0x0003e2000c101b06 */
[----:B------:R-:W-:Y:S02]  /*108c0*/  @!P5 LEA.HI R18, R18, R18, RZ, 0x1 ;  /* 0x000000121212d211 */ /* 0x000fe400078f08ff */
[----:B------:R-:W-:Y:S01]  /*108d0*/  @!P4 IMAD.WIDE R14, R19, 0x4, R4 ;  /* 0x00000004130ec825 */ /* 0x000fe200078e0204 */
[----:B------:R2:W-:Y:S01]  /*108e0*/  @!P2 ST.E.64 desc[UR6][R10.64], R54 ;  /* 0x000000360a00a985 */ /* 0x0005e2000c101b06 */
[----:B------:R-:W-:Y:S02]  /*108f0*/  @!P6 LEA.HI R20, R20, R20, RZ, 0x1 ;  /* 0x000000141414e211 */ /* 0x000fe400078f08ff */
[C---:B------:R-:W-:Y:S01]  /*10900*/  VIADD R16, R3.reuse, 0x70 ;  /* 0x0000007003107836 */ /* 0x040fe20000000000 */
[----:B------:R3:W-:Y:S01]  /*10910*/  @!P3 ST.E.64 desc[UR6][R12.64], R58 ;  /* 0x0000003a0c00b985 */ /* 0x0007e2000c101b06 */
[C---:B------:R-:W-:Y:S01]  /*10920*/  VIADD R17, R3.reuse, 0x78 ;  /* 0x0000007803117836 */ /* 0x040fe20000000000 */
[----:B------:R-:W-:Y:S01]  /*10930*/  ISETP.GE.AND P3, PT, R2, UR4, PT ;  /* 0x0000000402007c0c */ /* 0x000fe2000bf66270 */
[----:B------:R-:W-:Y:S01]  /*10940*/  VIADD R19, R3, 0x80 ;  /* 0x0000008003137836 */ /* 0x000fe20000000000 */
[----:B------:R4:W-:Y:S01]  /*10950*/  @!P4 ST.E.64 desc[UR6][R14.64], R62 ;  /* 0x0000003e0e00c985 */ /* 0x0009e2000c101b06 */
[----:B------:R-:W-:-:S02]  /*10960*/  ISETP.GE.AND P4, PT, R0, UR4, PT ;  /* 0x0000000400007c0c */ /* 0x000fc4000bf86270 */
[----:B------:R-:W-:Y:S02]  /*10970*/  ISETP.GE.AND P2, PT, R16, UR4, PT ;  /* 0x0000000410007c0c */ /* 0x000fe4000bf46270 */
[----:B------:R-:W-:Y:S02]  /*10980*/  ISETP.GE.AND P1, PT, R17, UR4, PT ;  /* 0x0000000411007c0c */ /* 0x000fe4000bf26270 */
        /* <DEDUP_REMOVED lines=36> */
[C---:B------:R-:W-:Y:S02]  /*10bd0*/  IADD3 R19, R3.reuse, 0xb8, RZ ;  /* 0x000000b803137810 */ /* 0x040fe40007ffe0ff */
[----:B------:R-:W-:Y:S01]  /*10be0*/  VIADD R17, R3, 0xb0 ;  /* 0x000000b003117836 */ /* 0x000fe20000000000 */
[----:B------:R4:W-:Y:S01]  /*10bf0*/  @!P0 ST.E.64 desc[UR6][R14.64], R90 ;  /* 0x0000005a0e008985 */ /* 0x0009e2000c101b06 */
[----:B------:R-:W-:-:S02]  /*10c00*/  ISETP.GE.AND P0, PT, R0, UR4, PT ;  /* 0x0000000400007c0c */ /* 0x000fc4000bf06270 */
[----:B------:R-:W-:Y:S02]  /*10c10*/  @!P5 LEA.HI R20, R20, R20, RZ, 0x1 ;  /* 0x000000141414d211 */ /* 0x000fe400078f08ff */
[----:B------:R-:W-:Y:S02]  /*10c20*/  ISETP.GE.AND P2, PT, R17, UR4, PT ;  /* 0x0000000411007c0c */ /* 0x000fe4000bf46270 */
[----:B0-----:R-:W-:Y:S01]  /*10c30*/  @!P6 LOP3.LUT R7, R18, 0xfffffffe, RZ, 0xc0, !PT ;  /* 0xfffffffe1207e812 */ /* 0x001fe200078ec0ff */
[----:B------:R-:W-:Y:S01]  /*10c40*/  VIADD R18, R3, 0xc0 ;  /* 0x000000c003127836 */ /* 0x000fe20000000000 */
[----:B------:R-:W-:Y:S02]  /*10c50*/  ISETP.GE.AND P1, PT, R19, UR4, PT ;  /* 0x0000000413007c0c */ /* 0x000fe4000bf26270 */
[----:B-1----:R-:W-:Y:S01]  /*10c60*/  @!P5 LOP3.LUT R9, R20, 0xfffffffe, RZ, 0xc0, !PT ;  /* 0xfffffffe1409d812 */ /* 0x002fe200078ec0ff */
[----:B------:R-:W-:Y:S01]  /*10c70*/  @!P6 IMAD.WIDE R6, R7, 0x4, R4 ;  /* 0x000000040706e825 */ /* 0x000fe200078e0204 */
[----:B------:R-:W-:-:S02]  /*10c80*/  @!P4 LEA.HI R2, R2, R2, RZ, 0x1 ;  /* 0x000000020202c211 */ /* 0x000fc400078f08ff */
[----:B------:R-:W-:Y:S01]  /*10c90*/  @!P0 LEA.HI R0, R0, R0, RZ, 0x1 ;  /* 0x0000000000008211 */ /* 0x000fe200078f08ff */
[----:B------:R-:W-:Y:S01]  /*10ca0*/  @!P5 IMAD.WIDE R8, R9, 0x4, R4 ;  /* 0x000000040908d825 */ /* 0x000fe200078e0204 */
[----:B------:R0:W-:Y:S01]  /*10cb0*/  @!P6 ST.E.64 desc[UR6][R6.64], R94 ;  /* 0x0000005e0600e985 */ /* 0x0001e2000c101b06 */
[----:B------:R-:W-:Y:S02]  /*10cc0*/  @!P3 LEA.HI R16, R16, R16, RZ, 0x1 ;  /* 0x000000101010b211 */ /* 0x000fe400078f08ff */
[----:B--2---:R-:W-:Y:S01]  /*10cd0*/  @!P0 LOP3.LUT R11, R0, 0xfffffffe, RZ, 0xc0, !PT ;  /* 0xfffffffe000b8812 */ /* 0x004fe200078ec0ff */
[----:B------:R1:W-:Y:S01]  /*10ce0*/  @!P5 ST.E.64 desc[UR6][R8.64], R98 ;  /* 0x000000620800d985 */ /* 0x0003e2000c101b06 */
[C---:B------:R-:W-:Y:S01]  /*10cf0*/  VIADD R20, R3.reuse, 0xc8 ;  /* 0x000000c803147836 */ /* 0x040fe20000000000 */
[----:B------:R-:W-:Y:S01]  /*10d00*/  ISETP.GE.AND P5, PT, R18, UR4, PT ;  /* 0x0000000412007c0c */ /* 0x000fe2000bfa6270 */
[----:B------:R-:W-:Y:S01]  /*10d10*/  VIADD R0, R3, 0xd0 ;  /* 0x000000d003007836 */ /* 0x000fe20000000000 */
[----:B------:R-:W-:-:S02]  /*10d20*/  @!P2 LEA.HI R17, R17, R17, RZ, 0x1 ;  /* 0x000000111111a211 */ /* 0x000fc400078f08ff */
[----:B------:R-:W-:Y:S02]  /*10d30*/  @!P1 LEA.HI R19, R19, R19, RZ, 0x1 ;  /* 0x0000001313139211 */ /* 0x000fe400078f08ff */
[----:B---3--:R-:W-:Y:S01]  /*10d40*/  @!P4 LOP3.LUT R13, R2, 0xfffffffe, RZ, 0xc0, !PT ;  /* 0xfffffffe020dc812 */ /* 0x008fe200078ec0ff */
[----:B------:R-:W-:Y:S01]  /*10d50*/  VIADD R2, R3, 0xd8 ;  /* 0x000000d803027836 */ /* 0x000fe20000000000 */
[----:B----4-:R-:W-:Y:S01]  /*10d60*/  @!P3 LOP3.LUT R15, R16, 0xfffffffe, RZ, 0xc0, !PT ;  /* 0xfffffffe100fb812 */ /* 0x010fe200078ec0ff */
[--C-:B0-----:R-:W-:Y:S01]  /*10d70*/  @!P0 IMAD.WIDE R6, R11, 0x4, R4.reuse ;  /* 0x000000040b068825 */ /* 0x101fe200078e0204 */
[----:B------:R-:W-:Y:S02]  /*10d80*/  @!P2 LOP3.LUT R17, R17, 0xfffffffe, RZ, 0xc0, !PT ;  /* 0xfffffffe1111a812 */ /* 0x000fe400078ec0ff */
        /* <DEDUP_REMOVED lines=9> */
[----:B------:R-:W-:-:S02]  /*10e20*/  @!P2 IMAD.WIDE R12, R17, 0x4, R4 ;  /* 0x00000004110ca825 */ /* 0x000fc400078e0204 */
        /* <DEDUP_REMOVED lines=46> */
.L_x_2196:
[----:B------:R-:W1:Y:S02]  /*11110*/  S2R R0, SR_TID.X ;  /* 0x0000000000007919 */ /* 0x000e640000002100 */
[----:B-1----:R-:W-:-:S05]  /*11120*/  VIADD R2, R0, 0xffffff80 ;  /* 0xffffff8000027836 */ /* 0x002fca0000000000 */
[----:B------:R-:W-:-:S13]  /*11130*/  ISETP.GT.AND P0, PT, R2, 0x7f, PT ;  /* 0x0000007f0200780c */ /* 0x000fda0003f04270 */
[----:B------:R-:W-:Y:S05]  /*11140*/  @P0 BRA `(.L_x_2163) ;  /* 0x0000004c000c0947 */ /* 0x000fea0003800000 */
[----:B------:R-:W1:Y:S01]  /*11150*/  S2R R3, SR_CTAID.X ;  /* 0x0000000000037919 */ /* 0x000e620000002500 */
[----:B------:R-:W2:Y:S01]  /*11160*/  LDC R6, c[0x0][0xbe8] ;  /* 0x0002fa00ff067b82 */ /* 0x000ea20000000800 */
[----:B------:R-:W-:Y:S01]  /*11170*/  ULDC UR4, c[0x0][0xa88] ;  /* 0x0002a20000047ab9 */ /* 0x000fe20000000800 */
[----:B-1----:R-:W-:Y:S01]  /*11180*/  LEA R0, R3, R0, 0x7 ;  /* 0x0000000003007211 */ /* 0x002fe200078e38ff */
[----:B--2---:R-:W-:-:S04]  /*11190*/  IMAD R3, R6, UR4, RZ ;  /* 0x0000000406037c24 */ /* 0x004fc8000f8e02ff */
[----:B------:R-:W-:-:S05]  /*111a0*/  VIADD R0, R0, 0xffffff80 ;  /* 0xffffff8000007836 */ /* 0x000fca0000000000 */
[----:B------:R-:W-:-:S13]  /*111b0*/  ISETP.GE.AND P0, PT, R0, R3, PT ;  /* 0x000000030000720c */ /* 0x000fda0003f06270 */
[----:B------:R-:W-:Y:S05]  /*111c0*/  @P0 BRA `(.L_x_2163) ;  /* 0x0000004800ec0947 */ /* 0x000fea0003800000 */
[----:B------:R-:W-:Y:S01]  /*111d0*/  ISETP.NE.AND P0, PT, R6, 0x1, PT ;  /* 0x000000010600780c */ /* 0x000fe20003f05270 */
[----:B------:R-:W1:Y:S01]  /*111e0*/  S2UR UR4, SR_CTAID.Z ;  /* 0x00000000000479c3 */ /* 0x000e620000002700 */
[----:B------:R-:W-:Y:S01]  /*111f0*/  SHF.R.S32.HI R5, RZ, 0x1f, R22 ;  /* 0x0000001fff057819 */ /* 0x000fe20000011416 */
[----:B------:R-:W-:Y:S01]  /*11200*/  ULDC.64 UR6, c[0x0][0xbd0] ;  /* 0x0002f40000067ab9 */ /* 0x000fe20000000a00 */
[----:B------:R-:W-:Y:S01]  /*11210*/  ULDC.64 UR10, c[0x0][0x208] ;  /* 0x00008200000a7ab9 */ /* 0x000fe20000000a00 */
[----:B------:R-:W-:-:S04]  /*11220*/  IMAD.WIDE.U32 R2, R22, UR6, RZ ;  /* 0x0000000616027c25 */ /* 0x000fc8000f8e00ff */
[----:B------:R-:W2:Y:S01]  /*11230*/  LDC.64 R12, c[0x0][0xbd8] ;  /* 0x0002f600ff0c7b82 */ /* 0x000ea20000000a00 */
[----:B------:R-:W-:-:S04]  /*11240*/  IMAD R5, R5, UR6, RZ ;  /* 0x0000000605057c24 */ /* 0x000fc8000f8e02ff */
[----:B------:R-:W-:Y:S02]  /*11250*/  IMAD R5, R22, UR7, R5 ;  /* 0x0000000716057c24 */ /* 0x000fe4000f8e0205 */
[----:B------:R-:W-:Y:S01]  /*11260*/  IMAD.MOV R22, RZ, RZ, -R22 ;  /* 0x000000ffff167224 */ /* 0x000fe200078e0a16 */
[----:B------:R-:W0:Y:S01]  /*11270*/  @P0 LDC R9, c[0x0][0xbec] ;  /* 0x0002fb00ff090b82 */ /* 0x000e220000000800 */
[----:B------:R-:W-:Y:S02]  /*11280*/  IMAD.IADD R3, R3, 0x1, R5 ;  /* 0x0000000103037824 */ /* 0x000fe400078e0205 */
[----:B------:R-:W-:-:S05]  /*11290*/  IMAD.MOV.U32 R5, RZ, RZ, R0 ;  /* 0x000000ffff057224 */ /* 0x000fca00078e0000 */
[----:B------:R-:W3:Y:S01]  /*112a0*/  S2UR UR8, SR_CTAID.Y ;  /* 0x00000000000879c3 */ /* 0x000ee20000002600 */
[----:B-1----:R-:W-:-:S07]  /*112b0*/  USHF.R.S32.HI UR5, URZ, 0x1f, UR4 ;  /* 0x0000001f3f057899 */ /* 0x002fce0008011404 */
[----:B------:R-:W3:Y:S01]  /*112c0*/  LDC R7, c[0x0][0xc50] ;  /* 0x00031400ff077b82 */ /* 0x000ee20000000800 */
[C---:B--2---:R-:W-:Y:S02]  /*112d0*/  IMAD R8, R12.reuse, UR5, RZ ;  /* 0x000000050c087c24 */ /* 0x044fe4000f8e02ff */
[----:B------:R-:W-:-:S04]  /*112e0*/  IMAD.WIDE.U32 R2, R12, UR4, R2 ;  /* 0x000000040c027c25 */ /* 0x000fc8000f8e0002 */
[----:B------:R-:W-:Y:S01]  /*112f0*/  IMAD R13, R13, UR4, R8 ;  /* 0x000000040d0d7c24 */ /* 0x000fe2000f8e0208 */
[----:B------:R-:W1:Y:S01]  /*11300*/  @P0 LDC R11, c[0x0][0xbf0] ;  /* 0x0002fc00ff0b0b82 */ /* 0x000e620000000800 */
[----:B0-----:R-:W-:Y:S01]  /*11310*/  @P0 IMAD.HI.U32 R4, R0, R9, RZ ;  /* 0x0000000900040227 */ /* 0x001fe200078e00ff */
[----:B------:R-:W-:-:S03]  /*11320*/  ULDC.64 UR4, c[0x0][0xbe0] ;  /* 0x0002f80000047ab9 */ /* 0x000fc60000000a00 */
[----:B------:R-:W-:Y:S02]  /*11330*/  IMAD.IADD R3, R13, 0x1, R3 ;  /* 0x000000010d037824 */ /* 0x000fe400078e0203 */
[----:B---3--:R-:W-:-:S04]  /*11340*/  IMAD R9, R7, R22, UR8 ;  /* 0x0000000807097e24 */ /* 0x008fc8000f8e0216 */
[----:B------:R-:W-:Y:S01]  /*11350*/  IMAD.WIDE.U32 R2, R9, UR4, R2 ;  /* 0x0000000409027c25 */ /* 0x000fe2000f8e0002 */
[----:B-1----:R-:W-:Y:S02]  /*11360*/  @P0 SHF.R.U32.HI R5, RZ, R11, R4 ;  /* 0x0000000bff050219 */ /* 0x002fe40000011604 */
[----:B------:R-:W-:Y:S02]  /*11370*/  SHF.R.S32.HI R4, RZ, 0x1f, R9 ;  /* 0x0000001fff047819 */ /* 0x000fe40000011409 */
[C---:B------:R-:W-:Y:S02]  /*11380*/  IADD3 R7, -R5.reuse, RZ, RZ ;  /* 0x000000ff05077210 */ /* 0x040fe40007ffe1ff */
[----:B------:R-:W-:Y:S01]  /*11390*/  IADD3 R2, P0, R5, R2, RZ ;  /* 0x0000000205027210 */ /* 0x000fe20007f1e0ff */
[----:B------:R-:W-:Y:S02]  /*113a0*/  IMAD R4, R4, UR4, RZ ;  /* 0x0000000404047c24 */ /* 0x000fe4000f8e02ff */
[----:B------:R-:W-:-:S02]  /*113b0*/  IMAD R7, R6, R7, R0 ;  /* 0x0000000706077224 */ /* 0x000fc400078e0200 */
[----:B------:R-:W-:Y:S01]  /*113c0*/  IMAD R4, R9, UR5, R4 ;  /* 0x0000000509047c24 */ /* 0x000fe2000f8e0204 */
[----:B------:R-:W-:Y:S01]  /*113d0*/  SHF.R.S32.HI R9, RZ, 0x1f, R5 ;  /* 0x0000001fff097819 */ /* 0x000fe20000011405 */
[----:B------:R-:W-:Y:S01]  /*113e0*/  ULDC.64 UR4, c[0x0][0xbc8] ;  /* 0x0002f20000047ab9 */ /* 0x000fe20000000a00 */
        /* <DEDUP_REMOVED lines=12> */
.L_x_2161:
        /* <DEDUP_REMOVED lines=18> */
.L_x_2199:
[----:B------:R-:W-:Y:S01]  /*115d0*/  ULDC UR40, c[0x0][0xc50] ;  /* 0x0003140000287ab9 */ /* 0x000fe20000000800 */
[----:B------:R-:W-:Y:S01]  /*115e0*/  UMOV UR36, UR6 ;  /* 0x0000000600247c82 */ /* 0x000fe20008000000 */
[----:B------:R-:W-:-:S11]  /*115f0*/  UISETP.NE.AND UP0, UPT, UR40, 0x1, UPT ;  /* 0x000000012800788c */ /* 0x000fd6000bf05270 */
[----:B------:R-:W-:Y:S01]  /*11600*/  @UP0 ULDC UR4, c[0x0][0xc54] ;  /* 0x0003150000040ab9 */ /* 0x000fe20000000800 */
[----:B------:R-:W-:Y:S01]  /*11610*/  @UP0 ULDC UR7, c[0x0][0xc58] ;  /* 0x0003160000070ab9 */ /* 0x000fe20000000800 */
[----:B------:R-:W-:-:S04]  /*11620*/  UIMAD.WIDE.U32 UR4, UR6, UR4, URZ ;  /* 0x00000004060472a5 */ /* 0x000fc8000f8e003f */
[----:B------:R-:W-:-:S12]  /*11630*/  @UP0 USHF.R.U32.HI UR36, URZ, UR7, UR5 ;  /* 0x000000073f240299 */ /* 0x000fd80008011605 */
.L_x_2200:
[----:B------:R-:W-:Y:S01]  /*11640*/  ISETP.GE.AND P0, PT, R18, RZ, PT ;  /* 0x000000ff1200720c */ /* 0x000fe20003f06270 */
[----:B------:R-:W-:Y:S01]  /*11650*/  UIADD3 UR4, -UR36, URZ, URZ ;  /* 0x0000003f24047290 */ /* 0x000fe2000fffe13f */
[----:B------:R-:W-:Y:S01]  /*11660*/  IMAD.MOV.U32 R9, RZ, RZ, 0x1 ;  /* 0x00000001ff097424 */ /* 0x000fe200078e00ff */
[----:B------:R-:W-:Y:S01]  /*11670*/  MOV R0, RZ ;  /* 0x000000ff00007202 */ /* 0x000fe20000000f00 */
[----:B------:R-:W-:Y:S01]  /*11680*/  IMAD.MOV.U32 R3, RZ, RZ, 0x1 ;  /* 0x00000001ff037424 */ /* 0x000fe200078e00ff */
[----:B------:R-:W-:-:S08]  /*11690*/  UIMAD UR40, UR40, UR4, UR6 ;  /* 0x00000004282872a4 */ /* 0x000fd0000f8e0206 */
[----:B------:R-:W-:Y:S05]  /*116a0*/  @!P0 BRA `(.L_x_2201) ;  /* 0x0000004000f48947 */ /* 0x000fea0003800000 */
[----:B------:R-:W0:Y:S01]  /*116b0*/  S2UR UR4, SR_CTAID.X ;  /* 0x00000000000479c3 */ /* 0x000e220000002500 */
[----:B------:R-:W-:Y:S01]  /*116c0*/  ULDC UR5, c[0x0][0x448] ;  /* 0x0001120000057ab9 */ /* 0x000fe20000000800 */
[----:B------:R-:W-:Y:S01]  /*116d0*/  ULDC.64 UR6, c[0x0][0x418] ;  /* 0x0001060000067ab9 */ /* 0x000fe20000000a00 */
[----:B------:R-:W-:Y:S01]  /*116e0*/  UISETP.NE.AND UP1, UPT, UR5, 0x1, UPT ;  /* 0x000000010500788c */ /* 0x000fe2000bf25270 */
[----:B------:R1:W-:Y:S01]  /*116f0*/  STL [R1+0xc], RZ ;  /* 0x00000cff01007387 */ /* 0x0003e20000100800 */
[----:B------:R-:W-:Y:S01]  /*11700*/  UISETP.NE.U32.AND UP0, UPT, UR6, URZ, UPT ;  /* 0x0000003f0600728c */ /* 0x000fe2000bf05070 */
[----:B------:R-:W-:Y:S02]  /*11710*/  ULDC UR5, c[0x0][0x288] ;  /* 0x0000a20000057ab9 */ /* 0x000fe40000000800 */
[----:B------:R-:W-:Y:S01]  /*11720*/  ULDC UR6, c[0x0][0x424] ;  /* 0x0001090000067ab9 */ /* 0x000fe20000000800 */
[----:B------:R-:W-:Y:S02]  /*11730*/  UISETP.NE.AND.EX UP0, UPT, UR7, URZ, UPT, UP0 ;  /* 0x0000003f0700728c */ /* 0x000fe4000bf05300 */
[----:B------:R-:W-:-:S02]  /*11740*/  UIADD3 UR10, -UR5, 0x50, URZ ;  /* 0x00000050050a7890 */ /* 0x000fc4000fffe13f */
[----:B------:R-:W-:Y:S01]  /*11750*/  USEL UR7, UR6, 0x1, UP0 ;  /* 0x0000000106077887 */ /* 0x000fe20008000000 */
[----:B------:R-:W-:-:S03]  /*11760*/  ULDC UR9, c[0x0][0x2f0] ;  /* 0x0000bc0000097ab9 */ /* 0x000fc60000000800 */
[----:B------:R-:W-:Y:S02]  /*11770*/  UIMAD UR10, UR7, UR9, UR10 ;  /* 0x00000009070a72a4 */ /* 0x000fe4000f8e020a */
[----:B0-----:R-:W-:-:S03]  /*11780*/  ULEA UR8, UR4, 0x7f, 0x7 ;  /* 0x0000007f04087891 */ /* 0x001fc6000f8e383f */
[----:B------:R-:W-:Y:S02]  /*11790*/  @UP1 ULDC UR4, c[0x0][0x44c] ;  /* 0x0001130000041ab9 */ /* 0x000fe40000000800 */
[----:B------:R-:W-:Y:S02]  /*117a0*/  UIMAD.WIDE.U32 UR4, UR8, UR4, URZ ;  /* 0x00000004080472a5 */ /* 0x000fe4000f8e003f */
[----:B------:R-:W-:Y:S01]  /*117b0*/  UMOV UR6, UR8 ;  /* 0x0000000800067c82 */ /* 0x000fe20008000000 */
[----:B------:R-:W-:Y:S01]  /*117c0*/  @UP1 ULDC UR8, c[0x0][0x450] ;  /* 0x0001140000081ab9 */ /* 0x000fe20000000800 */
[----:B------:R-:W-:Y:S02]  /*117d0*/  UIMAD UR4, UR7, UR9, 0x4f ;  /* 0x0000004f070474a4 */ /* 0x000fe4000f8e0209 */
[----:B------:R-:W-:Y:S02]  /*117e0*/  @UP1 USHF.R.U32.HI UR6, URZ, UR8, UR5 ;  /* 0x000000083f061299 */ /* 0x000fe40008011605 */
[----:B------:R-:W-:-:S02]  /*117f0*/  UIMAD.WIDE UR4, UR4, 0x66666667, URZ ;  /* 0x66666667040478a5 */ /* 0x000fc4000f8e023f */
[----:B------:R-:W-:Y:S02]  /*11800*/  UIADD3 UR6, UR10, UR6, URZ ;  /* 0x000000060a067290 */ /* 0x000fe4000fffe03f */
[----:B------:R-:W-:Y:S02]  /*11810*/  USHF.R.U32.HI UR8, URZ, 0x1f, UR5 ;  /* 0x0000001f3f087899 */ /* 0x000fe40008011605 */
[----:B------:R-:W-:Y:S02]  /*11820*/  UIMAD.WIDE UR6, UR6, 0x66666667, URZ ;  /* 0x66666667060678a5 */ /* 0x000fe4000f8e023f */
[----:B------:R-:W-:Y:S02]  /*11830*/  ULEA.HI.SX32 UR8, UR5, UR8, 0x1b ;  /* 0x0000000805087291 */ /* 0x000fe4000f8fda3f */
[----:B------:R-:W-:Y:S02]  /*11840*/  USHF.R.U32.HI UR4, URZ, 0x1f, UR7 ;  /* 0x0000001f3f047899 */ /* 0x000fe40008011607 */
[----:B------:R-:W-:-:S02]  /*11850*/  USHF.R.U32.HI UR5, URZ, 0x10, UR40 ;  /* 0x000000103f057899 */ /* 0x000fc40008011628 */
[----:B------:R-:W-:Y:S02]  /*11860*/  ULEA.HI.SX32 UR4, UR7, UR4, 0x1b ;  /* 0x0000000407047291 */ /* 0x000fe4000f8fda3f */
[----:B------:R-:W-:Y:S02]  /*11870*/  ULOP3.LUT UR40, UR40, 0xffff, URZ, 0xc0, !UPT ;  /* 0x0000ffff28287892 */ /* 0x000fe4000f8ec03f */
[----:B------:R-:W-:-:S04]  /*11880*/  UISETP.LT.AND UP0, UPT, UR8, UR4, UPT ;  /* 0x000000040800728c */ /* 0x000fc8000bf01270 */
[----:B------:R-:W-:Y:S02]  /*11890*/  USEL UR39, UR8, UR4, UP0 ;  /* 0x0000000408277287 */ /* 0x000fe40008000000 */
[----:B------:R-:W-:Y:S02]  /*118a0*/  UISETP.NE.AND UP0, UPT, UR5, URZ, UPT ;  /* 0x0000003f0500728c */ /* 0x000fe4000bf05270 */
[----:B------:R-:W-:-:S06]  /*118b0*/  UISETP.GE.AND UP1, UPT, UR39, 0x1, UPT ;  /* 0x000000012700788c */ /* 0x000fcc000bf26270 */
[----:B------:R-:W-:-:S03]  /*118c0*/  PLOP3.LUT P0, PT, PT, PT, UP1, 0x80, 0x0 ;  /* 0x000000000000781c */ /* 0x000fc60003f0f018 */
[----:B------:R-:W-:-:S10]  /*118d0*/  @!UP0 ULDC UR5, c[0x0][0x9f0] ;  /* 0x00027c0000058ab9 */ /* 0x000fd40000000800 */
[----:B-1----:R-:W-:Y:S05]  /*118e0*/  @!P0 BRA `(.L_x_2202) ;  /* 0x0000000000708947 */ /* 0x002fea0003800000 */
[----:B------:R-:W-:Y:S01]  /*118f0*/  IMAD.U32 R6, RZ, RZ, UR5 ;  /* 0x00000005ff067e24 */ /* 0x000fe2000f8e00ff */
[----:B------:R-:W-:-:S04]  /*11900*/  UIADD3 UR4, UR5, -0x1, UR39 ;  /* 0xffffffff05047890 */ /* 0x000fc8000fffe027 */
[-C--:B------:R-:W-:Y:S02]  /*11910*/  IABS R0, R6.reuse ;  /* 0x0000000600007213 */ /* 0x080fe40000000000 */
[----:B------:R-:W-:Y:S02]  /*11920*/  IABS R6, R6 ;  /* 0x0000000600067213 */ /* 0x000fe40000000000 */
[----:B------:R-:W0:Y:S08]  /*11930*/  I2F.RP R4, R0 ;  /* 0x0000000000047306 */ /* 0x000e300000209400 */
[----:B0-----:R-:W0:Y:S02]  /*11940*/  MUFU.RCP R4, R4 ;  /* 0x0000000400047308 */ /* 0x001e240000001000 */
[----:B0-----:R-:W-:-:S06]  /*11950*/  VIADD R2, R4, 0xffffffe ;  /* 0x0ffffffe04027836 */ /* 0x001fcc0000000000 */
[----:B------:R0:W1:Y:S02]  /*11960*/  F2I.FTZ.U32.TRUNC.NTZ R3, R2 ;  /* 0x0000000200037305 */ /* 0x000064000021f000 */
[----:B0-----:R-:W-:Y:S01]  /*11970*/  MOV R2, RZ ;  /* 0x000000ff00027202 */ /* 0x001fe20000000f00 */
[----:B-1----:R-:W-:-:S04]  /*11980*/  IMAD.MOV R5, RZ, RZ, -R3 ;  /* 0x000000ffff057224 */ /* 0x002fc800078e0a03 */
[----:B------:R-:W-:-:S04]  /*11990*/  IMAD R5, R5, R0, RZ ;  /* 0x0000000005057224 */ /* 0x000fc800078e02ff */
[----:B------:R-:W-:-:S04]  /*119a0*/  IMAD.HI.U32 R3, R3, R5, R2 ;  /* 0x0000000503037227 */ /* 0x000fc800078e0002 */
[----:B------:R-:W-:Y:S01]  /*119b0*/  IMAD.U32 R5, RZ, RZ, UR4 ;  /* 0x00000004ff057e24 */ /* 0x000fe2000f8e00ff */
[----:B------:R-:W-:-:S04]  /*119c0*/  ULOP3.LUT UR4, UR4, UR5, URZ, 0x3c, !UPT ;  /* 0x0000000504047292 */ /* 0x000fc8000f8e3c3f */
[----:B------:R-:W-:Y:S01]  /*119d0*/  IABS R2, R5 ;  /* 0x0000000500027213 */ /* 0x000fe20000000000 */
[----:B------:R-:W-:Y:S01]  /*119e0*/  IMAD.MOV R5, RZ, RZ, -R6 ;  /* 0x000000ffff057224 */ /* 0x000fe200078e0a06 */
[----:B------:R-:W-:-:S03]  /*119f0*/  ISETP.LE.AND P2, PT, RZ, UR4, PT ;  /* 0x00000004ff007c0c */ /* 0x000fc6000bf43270 */
[----:B------:R-:W-:-:S04]  /*11a00*/  IMAD.HI.U32 R3, R3, R2, RZ ;  /* 0x0000000203037227 */ /* 0x000fc800078e00ff */
[----:B------:R-:W-:-:S05]  /*11a10*/  IMAD R5, R3, R5, R2 ;  /* 0x0000000503057224 */ /* 0x000fca00078e0202 */
[----:B------:R-:W-:-:S13]  /*11a20*/  ISETP.GT.U32.AND P1, PT, R0, R5, PT ;  /* 0x000000050000720c */ /* 0x000fda0003f24070 */
[----:B------:R-:W-:Y:S02]  /*11a30*/  @!P1 IMAD.IADD R5, R5, 0x1, -R0 ;  /* 0x0000000105059824 */ /* 0x000fe400078e0a00 */
[----:B------:R-:W-:Y:S01]  /*11a40*/  @!P1 VIADD R3, R3, 0x1 ;  /* 0x0000000103039836 */ /* 0x000fe20000000000 */
[----:B------:R-:W-:Y:S02]  /*11a50*/  ISETP.NE.AND P1, PT, RZ, UR5, PT ;  /* 0x00000005ff007c0c */ /* 0x000fe4000bf25270 */
[----:B------:R-:W-:-:S13]  /*11a60*/  ISETP.GE.U32.AND P0, PT, R5, R0, PT ;  /* 0x000000000500720c */ /* 0x000fda0003f06070 */
[----:B------:R-:W-:-:S05]  /*11a70*/  @P0 IADD3 R3, R3, 0x1, RZ ;  /* 0x0000000103030810 */ /* 0x000fca0007ffe0ff */
[----:B------:R-:W-:Y:S01]  /*11a80*/  @!P2 IMAD.MOV R3, RZ, RZ, -R3 ;  /* 0x000000ffff03a224 */ /* 0x000fe200078e0a03 */
[----:B------:R-:W-:-:S05]  /*11a90*/  @!P1 LOP3.LUT R3, RZ, UR5, RZ, 0x33, !PT ;  /* 0x00000005ff039c12 */ /* 0x000fca000f8e33ff */
[----:B------:R0:W-:Y:S02]  /*11aa0*/  STL [R1+0xc], R3 ;  /* 0x00000c0301007387 */ /* 0x0001e40000100800 */
.L_x_2202:
        /* <DEDUP_REMOVED lines=31> */
[----:B0-----:R-:W-:Y:S05]  /*11ca0*/  CALL.ABS.NOINC R2 ;  /* 0x0000000002007343 */ /* 0x001fea0003c00000 */
.L_x_2203:
        /* <DEDUP_REMOVED lines=20> */
.L_x_2205:
[----:B------:R0:W1:Y:S01]  /*11df0*/  LDC.64 R2, c[0x4][R16] ;  /* 0x0100000010027b82 */ /* 0x0000620000000a00 */
[----:B------:R-:W-:Y:S01]  /*11e00*/  ULDC.64 UR6, c[0x4][0xa8] ;  /* 0x01002a0000067ab9 */ /* 0x000fe20000000a00 */
[----:B------:R-:W-:Y:S01]  /*11e10*/  ULDC.64 UR8, c[0x4][0xb0] ;  /* 0x01002c0000087ab9 */ /* 0x000fe20000000a00 */
[----:B------:R-:W-:Y:S01]  /*11e20*/  ULDC.64 UR4, c[0x4][0x18] ;  /* 0x0100060000047ab9 */ /* 0x000fe20000000a00 */
[----:B------:R-:W-:Y:S01]  /*11e30*/  IMAD.U32 R4, RZ, RZ, UR6 ;  /* 0x00000006ff047e24 */ /* 0x000fe2000f8e00ff */
[----:B------:R-:W-:Y:S01]  /*11e40*/  MOV R7, UR9 ;  /* 0x0000000900077c02 */ /* 0x000fe20008000f00 */
[----:B------:R-:W-:Y:S01]  /*11e50*/  IMAD.U32 R5, RZ, RZ, UR7 ;  /* 0x00000007ff057e24 */ /* 0x000fe2000f8e00ff */
[----:B------:R-:W-:Y:S01]  /*11e60*/  MOV R13, RZ ;  /* 0x000000ff000d7202 */ /* 0x000fe20000000f00 */
[----:B------:R-:W-:Y:S02]  /*11e70*/  IMAD.U32 R6, RZ, RZ, UR8 ;  /* 0x00000008ff067e24 */ /* 0x000fe4000f8e00ff */
[----:B------:R-:W-:-:S02]  /*11e80*/  IMAD.U32 R10, RZ, RZ, UR4 ;  /* 0x00000004ff0a7e24 */ /* 0x000fc4000f8e00ff */
[----:B------:R-:W-:Y:S02]  /*11e90*/  IMAD.U32 R11, RZ, RZ, UR5 ;  /* 0x00000005ff0b7e24 */ /* 0x000fe4000f8e00ff */
[----:B------:R-:W-:Y:S02]  /*11ea0*/  IMAD.MOV.U32 R8, RZ, RZ, 0x70 ;  /* 0x00000070ff087424 */ /* 0x000fe400078e00ff */
[----:B0-----:R-:W-:-:S07]  /*11eb0*/  IMAD.MOV.U32 R12, RZ, RZ, 0x1 ;  /* 0x00000001ff0c7424 */ /* 0x001fce00078e00ff */
[----:B------:R-:W-:-:S07]  /*11ec0*/  LEPC R20, `(.L_x_2204) ;  /* 0x000000001014794e */ /* 0x000fce0000000000 */
[----:B-1----:R-:W-:Y:S05]  /*11ed0*/  CALL.ABS.NOINC R2 ;  /* 0x0000000002007343 */ /* 0x002fea0003c00000 */
.L_x_2204:
        /* <DEDUP_REMOVED lines=21> */
.L_x_2297:
        /* <DEDUP_REMOVED lines=8> */
.L_x_2300:
        /* <DEDUP_REMOVED lines=15> */
[----:B------:R-:W-:-:S03]  /*121a0*/  IMAD.WIDE.U32 R4, R18, UR4, R4 ;  /* 0x0000000412047c25 */ /* 0x000fc6000f8e0004 */
[----:B------:R-:W-:Y:S02]  /*121b0*/  LEA R2, P0, R4, R2, 0x2 ;  /* 0x0000000204027211 */ /* 0x000fe400078010ff */
[----:B------:R-:W-:-:S04]  /*121c0*/  IADD3 R5, R5, R7, RZ ;  /* 0x0000000705057210 */ /* 0x000fc80007ffe0ff */
[----:B------:R-:W-:-:S05]  /*121d0*/  LEA.HI.X R3, R4, R3, R5, 0x2, P0 ;  /* 0x0000000304037211 */ /* 0x000fca00000f1405 */
[----:B------:R1:W5:Y:S01]  /*121e0*/  LDG.E R16, desc[UR6][R2.64] ;  /* 0x0000000602107981 */ /* 0x000362000c1e1900 */
[----:B------:R-:W-:-:S04]  /*121f0*/  IMAD.MOV R0, RZ, RZ, -R0 ;  /* 0x000000ffff007224 */ /* 0x000fc800078e0a00 */
[----:B------:R-:W-:-:S07]  /*12200*/  IMAD R17, R6, R0, R17 ;  /* 0x0000000006117224 */ /* 0x000fce00078e0211 */
.L_x_2209:
[----:B0-----:R-:W-:Y:S01]  /*12210*/  IMAD.MOV.U32 R0, RZ, RZ, 0x1 ;  /* 0x00000001ff007424 */ /* 0x001fe200078e00ff */
[----:B------:R-:W1:Y:S04]  /*12220*/  S2R R8, SR_TID.X ;  /* 0x0000000000087919 */ /* 0x000e680000002100 */
[----:B------:R-:W-:-:S04]  /*12230*/  SHF.L.U32 R0, R0, 0x1f, RZ ;  /* 0x0000001f00007819 */ /* 0x000fc800000006ff */
[----:B------:R-:W0:Y:S01]  /*12240*/  SYNCS.PHASECHK.TRANS64.TRYWAIT P0, [UR38+0x38840], R0 ;  /* 0x03884000ff0075a7 */ /* 0x000e220008000166 */
[----:B-1----:R-:W-:-:S04]  /*12250*/  LOP3.LUT R2, R8, 0x7f, RZ, 0xc0, !PT ;  /* 0x0000007f08027812 */ /* 0x002fc800078ec0ff */
[----:B------:R-:W-:Y:S01]  /*12260*/  ISETP.NE.AND P1, PT, R2, RZ, PT ;  /* 0x000000ff0200720c */ /* 0x000fe20003f25270 */
[----:B0-----:R-:W-:-:S12]  /*12270*/  @!P0 BRA `(.L_x_2210) ;  /* 0x0000003c00c08947 */ /* 0x001fd80003800000 */
.L_x_2301:
[----:B------:R-:W-:Y:S05]  /*12280*/  @P1 BRA `(.L_x_2211) ;  /* 0x0000000000181947 */ /* 0x000fea0003800000 */
[----:B------:R-:W1:Y:S01]  /*12290*/  S2R R2, SR_TID.X ;  /* 0x0000000000027919 */ /* 0x000e620000002100 */
[----:B0-----:R-:W-:-:S04]  /*122a0*/  IMAD.MOV.U32 R0, RZ, RZ, 0xa000 ;  /* 0x0000a000ff007424 */ /* 0x001fc800078e00ff */
[----:B------:R2:W-:Y:S01]  /*122b0*/  SYNCS.ARRIVE.TRANS64 RZ, [UR38+0x38830], R0 ;  /* 0x03883000ffff79a7 */ /* 0x0005e20008000026 */
[----:B-1----:R-:W-:-:S13]  /*122c0*/  LOP3.LUT P0, RZ, R2, 0x1f, RZ, 0xc0, !PT ;  /* 0x0000001f02ff7812 */ /* 0x002fda000780c0ff */
[----:B--2---:R-:W-:Y:S05]  /*122d0*/  @!P0 BRA `(.L_x_2211) ;  /* 0x0000000000048947 */ /* 0x004fea0003800000 */
[----:B------:R-:W-:Y:S01]  /*122e0*/  BPT.TRAP 0x1 ;  /* 0x000000040000795c */ /* 0x000fe20000300000 */
.L_x_2211:
        /* <DEDUP_REMOVED lines=37> */
.L_x_2207:
        /* <DEDUP_REMOVED lines=22> */
.L_x_2212:
        /* <DEDUP_REMOVED lines=41> */
[----:B------:R-:W-:Y:S01]  /*12930*/  SHF.L.U32 R0, R12, 0x3, RZ ;  /* 0x000000030c007819 */ /* 0x000fe200000006ff */
[----:B------:R-:W-:Y:S02]  /*12940*/  ULDC.64 UR4, c[0x0][0x280] ;  /* 0x0000a00000047ab9 */ /* 0x000fe40000000a00 */
[----:B------:R-:W-:Y:S01]  /*12950*/  IMAD.IADD R3, R3, 0x1, R4 ;  /* 0x0000000103037824 */ /* 0x000fe200078e0204 */
[----:B------:R-:W-:Y:S01]  /*12960*/  LEA R7, P0, R2, UR4, 0x1 ;  /* 0x0000000402077c11 */ /* 0x000fe2000f8008ff */
[----:B------:R-:W-:Y:S01]  /*12970*/  ULDC UR4, c[0x0][0x2b8] ;  /* 0x0000ae0000047ab9 */ /* 0x000fe20000000800 */
        /* <DEDUP_REMOVED lines=15> */
[----:B------:R-:W-:Y:S01]  /*12a70*/  SHFL.IDX PT, R2, R6, RZ, 0x181f ;  /* 0x00181fff06027589 */ /* 0x000fe200000e0000 */
[----:B------:R-:W-:Y:S01]  /*12a80*/  ULDC UR4, c[0x0][0x288] ;  /* 0x0000a20000047ab9 */ /* 0x000fe20000000800 */
[----:B------:R-:W-:Y:S01]  /*12a90*/  IMAD R8, R11, 0x80, R8 ;  /* 0x000000800b087824 */ /* 0x000fe200078e0208 */
[----:B------:R-:W-:Y:S01]  /*12aa0*/  ULDC.64 UR6, c[0x0][0x208] ;  /* 0x0000820000067ab9 */ /* 0x000fe20000000a00 */
[----:B------:R-:W0:Y:S01]  /*12ab0*/  SHFL.IDX PT, R3, R7, RZ, 0x181f ;  /* 0x00181fff07037589 */ /* 0x000e2200000e0000 */
[----:B------:R-:W-:Y:S02]  /*12ac0*/  IMAD R0, R20, UR4, RZ ;  /* 0x0000000414007c24 */ /* 0x000fe4000f8e02ff */
[C---:B------:R-:W-:Y:S01]  /*12ad0*/  VIADD R5, R8.reuse, 0x10 ;  /* 0x0000001008057836 */ /* 0x040fe20000000000 */
[----:B------:R-:W-:Y:S02]  /*12ae0*/  SHFL.IDX PT, R4, R7, 0x1, 0x181f ;  /* 0x00381f0007047f89 */ /* 0x000fe400000e0000 */
[----:B------:R-:W-:-:S02]  /*12af0*/  ISETP.GE.AND P3, PT, R8, R0, PT ;  /* 0x000000000800720c */ /* 0x000fc40003f66270 */
[----:B------:R-:W-:Y:S11]  /*12b00*/  SHFL.IDX PT, R14, R7, 0x7, 0x181f ;  /* 0x00f81f00070e7f89 */ /* 0x000ff600000e0000 */
[----:B------:R-:W-:-:S02]  /*12b10*/  @!P3 LEA R21, R9, UR38, 0x1 ;  /* 0x000000260915bc11 */ /* 0x000fc4000f8e08ff */
        /* <DEDUP_REMOVED lines=67> */
.L_x_2318:
[----:B0-----:R-:W-:Y:S01]  /*12f50*/  VIADD R3, R8, 0x70 ;  /* 0x0000007008037836 */ /* 0x001fe20000000000 */
[----:B------:R-:W-:Y:S01]  /*12f60*/  BSSY B0, `(.L_x_2214) ;  /* 0x000000f000007945 */ /* 0x000fe20003800000 */
[----:B------:R-:W-:-:S03]  /*12f70*/  MOV R2, R14 ;  /* 0x0000000e00027202 */ /* 0x000fc60000000f00 */
[----:B------:R-:W-:Y:S01]  /*12f80*/  ISETP.GE.AND P3, PT, R3, R0, PT ;  /* 0x000000000300720c */ /* 0x000fe20003f66270 */
[----:B------:R-:W-:-:S12]  /*12f90*/  IMAD.MOV.U32 R3, RZ, RZ, R4 ;  /* 0x000000ffff037224 */ /* 0x000fd800078e0004 */
        /* <DEDUP_REMOVED lines=11> */
.L_x_2215:
[----:B------:R-:W-:Y:S05]  /*13050*/  BSYNC B0 ;  /* 0x0000000000007941 */ /* 0x000fea0003800000 */
.L_x_2214:
        /* <DEDUP_REMOVED lines=13> */
.L_x_2319:
[----:B0-----:R-:W-:Y:S01]  /*13130*/  IMAD.MOV.U32 R9, RZ, RZ, 0x1 ;  /* 0x00000001ff097424 */ /* 0x001fe200078e00ff */
[----:B------:R-:W-:Y:S01]  /*13140*/  MOV R8, RZ ;  /* 0x000000ff00087202 */ /* 0x000fe20000000f00 */
[----:B------:R-:W-:Y:S06]  /*13150*/  @!P1 BRA `(.L_x_2217) ;  /* 0x0000002000e49947 */ /* 0x000fec0003800000 */
[----:B------:R-:W2:Y:S04]  /*13160*/  LDL.LU R4, [R1+0xc] ;  /* 0x00000c0001047983 */ /* 0x000ea80000300800 */
[----:B-1----:R-:W3:Y:S01]  /*13170*/  LDL.LU R3, [R1+0x8] ;  /* 0x0000080001037983 */ /* 0x002ee20000300800 */
[----:B------:R-:W-:Y:S01]  /*13180*/  UIADD3 UR4, UR40, 0x1, URZ ;  /* 0x0000000128047890 */ /* 0x000fe2000fffe03f */
[----:B------:R-:W-:Y:S01]  /*13190*/  IMAD.MOV.U32 R9, RZ, RZ, 0x1 ;  /* 0x00000001ff097424 */ /* 0x000fe200078e00ff */
        /* <DEDUP_REMOVED lines=10> */
[----:B------:R-:W-:Y:S02]  /*13240*/  ISETP.NE.AND P0, PT, R4, R3, PT ;  /* 0x000000030400720c */ /* 0x000fe40003f05270 */
[----:B------:R-:W-:Y:S02]  /*13250*/  MOV R4, R16 ;  /* 0x0000001000047202 */ /* 0x000fe40000000f00 */
[----:B------:R-:W-:-:S09]  /*13260*/  LOP3.LUT R12, R5, 0x1, RZ, 0xc0, !PT ;  /* 0x00000001050c7812 */ /* 0x000fd200078ec0ff */
[----:B------:R-:W-:Y:S05]  /*13270*/  @!P0 BRA `(.L_x_2218) ;  /* 0x0000001400c88947 */ /* 0x000fea0003800000 */
[----:B------:R-:W-:Y:S01]  /*13280*/  BSSY B0, `(.L_x_2218) ;  /* 0x0000171000007945 */ /* 0x000fe20003800000 */
[----:B------:R-:W-:Y:S02]  /*13290*/  IMAD.IADD R6, R5, 0x1, -R12 ;  /* 0x0000000105067824 */ /* 0x000fe400078e0a0c */
[----:B------:R-:W-:Y:S02]  /*132a0*/  IMAD.MOV.U32 R7, RZ, RZ, 0x1 ;  /* 0x00000001ff077424 */ /* 0x000fe400078e00ff */
[----:B------:R-:W-:-:S07]  /*132b0*/  IMAD.MOV.U32 R4, RZ, RZ, R16 ;  /* 0x000000ffff047224 */ /* 0x000fce00078e0010 */
.L_x_2257:
        /* <DEDUP_REMOVED lines=19> */
[----:B------:R-:W-:-:S04]  /*133f0*/  IMAD R4, R18, UR5, R5 ;  /* 0x0000000512047c24 */ /* 0x000fc8000f8e0205 */
[----:B------:R-:W-:-:S04]  /*13400*/  IMAD.MOV R3, RZ, RZ, -R2 ;  /* 0x000000ffff037224 */ /* 0x000fc800078e0a02 */
        /* <DEDUP_REMOVED lines=8> */
.L_x_2221:
[----:B------:R-:W1:Y:S01]  /*13490*/  S2R R2, SR_TID.X ;  /* 0x0000000000027919 */ /* 0x000e620000002100 */
[----:B------:R-:W-:Y:S01]  /*134a0*/  BSSY B2, `(.L_x_2222) ;  /* 0x0000006000027945 */ /* 0x000fe20003800000 */
[----:B-1----:R-:W-:Y:S02]  /*134b0*/  LOP3.LUT R3, R2, 0x7f, RZ, 0xc0, !PT ;  /* 0x0000007f02037812 */ /* 0x002fe400078ec0ff */
[----:B------:R-:W-:Y:S02]  /*134c0*/  SHF.L.U32 R2, R7, 0x1f, RZ ;  /* 0x0000001f07027819 */ /* 0x000fe400000006ff */
[----:B------:R-:W-:Y:S02]  /*134d0*/  ISETP.NE.AND P1, PT, R3, RZ, PT ;  /* 0x000000ff0300720c */ /* 0x000fe40003f25270 */
[----:B------:R-:W1:Y:S02]  /*134e0*/  SYNCS.PHASECHK.TRANS64.TRYWAIT P0, [UR38+0x38848], R2 ;  /* 0x03884802ff0075a7 */ /* 0x000e640008000166 */
[----:B-1----:R-:W-:Y:S09]  /*134f0*/  @!P0 BRA `(.L_x_2223) ;  /* 0x00000038001c8947 */ /* 0x002ff20003800000 */
.L_x_2320:
[----:B------:R-:W-:Y:S05]  /*13500*/  BSYNC B2 ;  /* 0x0000000000027941 */ /* 0x000fea0003800000 */
.L_x_2222:
[----:B------:R-:W-:Y:S04]  /*13510*/  BSSY B2, `(.L_x_2224) ;  /* 0x0000007000027945 */ /* 0x000fe80003800000 */
[----:B------:R-:W-:Y:S05]  /*13520*/  @P1 BRA `(.L_x_2225) ;  /* 0x0000000000141947 */ /* 0x000fea0003800000 */
[----:B------:R-:W-:Y:S01]  /*13530*/  ISETP.NE.AND P0, PT, R10, RZ, PT ;  /* 0x000000ff0a00720c */ /* 0x000fe20003f05270 */
[----:B-1----:R-:W-:-:S04]  /*13540*/  IMAD.MOV.U32 R3, RZ, RZ, 0xa000 ;  /* 0x0000a000ff037424 */ /* 0x002fc800078e00ff */
[----:B------:R2:W-:Y:S08]  /*13550*/  SYNCS.ARRIVE.TRANS64 RZ, [UR38+0x38838], R3 ;  /* 0x03883803ffff79a7 */ /* 0x0005f00008000026 */
[----:B--2---:R-:W-:Y:S05]  /*13560*/  @!P0 BRA `(.L_x_2225) ;  /* 0x0000000000048947 */ /* 0x004fea0003800000 */
[----:B------:R-:W-:Y:S01]  /*13570*/  BPT.TRAP 0x1 ;  /* 0x000000040000795c */ /* 0x000fe20000300000 */
.L_x_2225:
[----:B------:R-:W-:Y:S05]  /*13580*/  BSYNC B2 ;  /* 0x0000000000027941 */ /* 0x000fea0003800000 */
.L_x_2224:
[----:B------:R-:W-:Y:S01]  /*13590*/  MOV R14, RZ ;  /* 0x000000ff000e7202 */ /* 0x000fe20000000f00 */
[----:B------:R-:W-:Y:S01]  /*135a0*/  ULDC.64 UR4, c[0x0][0x198] ;  /* 0x0000660000047ab9 */ /* 0x000fe20000000a00 */
[----:B------:R-:W-:Y:S01]  /*135b0*/  PLOP3.LUT P0, PT, PT, PT, PT, 0x80, 0x0 ;  /* 0x000000000000781c */ /* 0x000fe20003f0f070 */
[----:B------:R-:W-:Y:S01]  /*135c0*/  UIADD3 UR4, UP0, UR4, 0x370, URZ ;  /* 0x0000037004047890 */ /* 0x000fe2000ff1e03f */
[----:B------:R-:W-:Y:S01]  /*135d0*/  R2UR UR34, R14 ;  /* 0x000000000e2272ca */ /* 0x000fe200000e0000 */
[----:B-1----:R-:W-:Y:S01]  /*135e0*/  IMAD R3, R9, 0x50, RZ ;  /* 0x0000005009037824 */ /* 0x002fe200078e02ff */
[----:B------:R-:W-:Y:S02]  /*135f0*/  UIADD3 UR32, UR38, 0x2e400, URZ ;  /* 0x0002e40026207890 */ /* 0x000fe4000fffe03f */
[----:B------:R-:W-:Y:S02]  /*13600*/  UIADD3 UR33, UR38, 0x38838, URZ ;  /* 0x0003883826217890 */ /* 0x000fe4000fffe03f */
[----:B------:R-:W-:Y:S01]  /*13610*/  UIADD3.X UR5, URZ, UR5, URZ, UP0, !UPT ;  /* 0x000000053f057290 */ /* 0x000fe200087fe43f */
[----:B------:R-:W-:Y:S01]  /*13620*/  UMOV UR6, 0x0 ;  /* 0x0000000000067882 */ /* 0x000fe20000000000 */
[----:B------:R-:W-:-:S10]  /*13630*/  UMOV UR7, 0x14f00000 ;  /* 0x14f0000000077882 */ /* 0x000fd40000000000 */
.L_x_2226:
        /* <DEDUP_REMOVED lines=13> */
.L_x_2227:
        /* <DEDUP_REMOVED lines=15> */
.L_x_2228:
        /* <DEDUP_REMOVED lines=15> */
.L_x_2229:
        /* <DEDUP_REMOVED lines=12> */
.L_x_2321:
[----:B------:R-:W-:Y:S05]  /*139b0*/  BSYNC B2 ;  /* 0x0000000000027941 */ /* 0x000fea0003800000 */
.L_x_2230:
        /* <DEDUP_REMOVED lines=9> */
.L_x_2233:
[----:B------:R-:W-:Y:S05]  /*13a50*/  BSYNC B2 ;  /* 0x0000000000027941 */ /* 0x000fea0003800000 */
.L_x_2232:
        /* <DEDUP_REMOVED lines=10> */
.L_x_2234:
        /* <DEDUP_REMOVED lines=13> */
.L_x_2235:
        /* <DEDUP_REMOVED lines=13> */
.L_x_2236:
        /* <DEDUP_REMOVED lines=13> */
.L_x_2237:
        /* <DEDUP_REMOVED lines=10> */
.L_x_2220:
[----:B------:R-:W-:Y:S05]  /*13e10*/  BSYNC B1 ;  /* 0x0000000000017941 */ /* 0x000fea0003800000 */
.L_x_2219:
        /* <DEDUP_REMOVED lines=14> */
[----:B0-----:R-:W-:Y:S01]  /*13f00*/  @P0 IMAD.HI.U32 R5, R11, R2, RZ ;  /* 0x000000020b050227 */ /* 0x001fe200078e00ff */
[----:B------:R-:W-:-:S04]  /*13f10*/  MOV R2, R11 ;  /* 0x0000000b00027202 */ /* 0x000fc80000000f00 */
        /* <DEDUP_REMOVED lines=12> */
.L_x_2240:
[----:B------:R-:W1:Y:S01]  /*13fe0*/  S2R R2, SR_TID.X ;  /* 0x0000000000027919 */ /* 0x000e620000002100 */
[----:B------:R-:W-:Y:S01]  /*13ff0*/  BSSY B2, `(.L_x_2241) ;  /* 0x0000006000027945 */ /* 0x000fe20003800000 */
[----:B-1----:R-:W-:Y:S02]  /*14000*/  LOP3.LUT R3, R2, 0x7f, RZ, 0xc0, !PT ;  /* 0x0000007f02037812 */ /* 0x002fe400078ec0ff */
[----:B------:R-:W-:Y:S02]  /*14010*/  SHF.L.U32 R2, R9, 0x1f, RZ ;  /* 0x0000001f09027819 */ /* 0x000fe400000006ff */
[----:B------:R-:W-:Y:S02]  /*14020*/  ISETP.NE.AND P1, PT, R3, RZ, PT ;  /* 0x000000ff0300720c */ /* 0x000fe40003f25270 */
[----:B------:R-:W1:Y:S02]  /*14030*/  SYNCS.PHASECHK.TRANS64.TRYWAIT P0, [UR38+0x38840], R2 ;  /* 0x03884002ff0075a7 */ /* 0x000e640008000166 */
[----:B-1----:R-:W-:Y:S09]  /*14040*/  @!P0 BRA `(.L_x_2242) ;  /* 0x0000002c00788947 */ /* 0x002ff20003800000 */
.L_x_2322:
[----:B------:R-:W-:Y:S05]  /*14050*/  BSYNC B2 ;  /* 0x0000000000027941 */ /* 0x000fea0003800000 */
.L_x_2241:
[----:B------:R-:W-:Y:S04]  /*14060*/  BSSY B2, `(.L_x_2243) ;  /* 0x0000007000027945 */ /* 0x000fe80003800000 */
[----:B------:R-:W-:Y:S05]  /*14070*/  @P1 BRA `(.L_x_2244) ;  /* 0x0000000000141947 */ /* 0x000fea0003800000 */
[----:B------:R-:W-:Y:S01]  /*14080*/  ISETP.NE.AND P0, PT, R10, RZ, PT ;  /* 0x000000ff0a00720c */ /* 0x000fe20003f05270 */
[----:B-1----:R-:W-:-:S04]  /*14090*/  IMAD.MOV.U32 R2, RZ, RZ, 0xa000 ;  /* 0x0000a000ff027424 */ /* 0x002fc800078e00ff */
[----:B------:R2:W-:Y:S08]  /*140a0*/  SYNCS.ARRIVE.TRANS64 RZ, [UR38+0x38830], R2 ;  /* 0x03883002ffff79a7 */ /* 0x0005f00008000026 */
[----:B--2---:R-:W-:Y:S05]  /*140b0*/  @!P0 BRA `(.L_x_2244) ;  /* 0x0000000000048947 */ /* 0x004fea0003800000 */
[----:B------:R-:W-:Y:S01]  /*140c0*/  BPT.TRAP 0x1 ;  /* 0x000000040000795c */ /* 0x000fe20000300000 */
.L_x_2244:
[----:B------:R-:W-:Y:S05]  /*140d0*/  BSYNC B2 ;  /* 0x0000000000027941 */ /* 0x000fea0003800000 */
.L_x_2243:
        /* <DEDUP_REMOVED lines=11> */
.L_x_2245:
        /* <DEDUP_REMOVED lines=8> */
[----:B------:R-:W-:Y:S01]  /*14210*/  MOV R14, 0x40 ;  /* 0x00000040000e7802 */ /* 0x000fe20000000f00 */
[----:B------:R-:W-:Y:S01]  /*14220*/  UIADD3 UR8, UR38, 0x26c00, URZ ;  /* 0x00026c0026087890 */ /* 0x000fe2000fffe03f */
[----:B------:R-:W-:Y:S01]  /*14230*/  PLOP3.LUT P0, PT, PT, PT, PT, 0x80, 0x0 ;  /* 0x000000000000781c */ /* 0x000fe20003f0f070 */
[----:B------:R-:W-:Y:S01]  /*14240*/  UMOV UR6, 0x0 ;  /* 0x0000000000067882 */ /* 0x000fe20000000000 */
[----:B------:R-:W-:Y:S01]  /*14250*/  R2UR UR10, R14 ;  /* 0x000000000e0a72ca */ /* 0x000fe200000e0000 */
[----:B------:R-:W-:-:S14]  /*14260*/  UMOV UR7, 0x14f00000 ;  /* 0x14f0000000077882 */ /* 0x000fdc0000000000 */
.L_x_2246:
        /* <DEDUP_REMOVED lines=14> */
.L_x_2247:
        /* <DEDUP_REMOVED lines=14> */
.L_x_2248:
        /* <DEDUP_REMOVED lines=12> */
.L_x_2323:
[----:B------:R-:W-:Y:S05]  /*144f0*/  BSYNC B2 ;  /* 0x0000000000027941 */ /* 0x000fea0003800000 */
.L_x_2249:
        /* <DEDUP_REMOVED lines=9> */
.L_x_2252:
[----:B------:R-:W-:Y:S05]  /*14590*/  BSYNC B2 ;  /* 0x0000000000027941 */ /* 0x000fea0003800000 */
.L_x_2251:
[----:B------:R-:W-:Y:S01]  /*145a0*/  R2UR UR10, R15 ;  /* 0x000000000f0a72ca */ /* 0x000fe200000e0000 */
[----:B------:R-:W-:Y:S01]  /*145b0*/  ULDC.64 UR4, c[0x0][0x198] ;  /* 0x0000660000047ab9 */ /* 0x000fe20000000a00 */
[----:B------:R-:W-:Y:S01]  /*145c0*/  R2UR UR6, R2 ;  /* 0x00000000020672ca */ /* 0x000fe200000e0000 */
[----:B------:R-:W-:Y:S01]  /*145d0*/  UIADD3 UR4, UP0, UR4, 0x470, URZ ;  /* 0x0000047004047890 */ /* 0x000fe2000ff1e03f */
[----:B------:R-:W-:Y:S01]  /*145e0*/  R2UR UR7, R3 ;  /* 0x00000000030772ca */ /* 0x000fe200000e0000 */
[----:B0-----:R-:W-:Y:S01]  /*145f0*/  IMAD R7, R17, 0x50, RZ ;  /* 0x0000005011077824 */ /* 0x001fe200078e02ff */
[----:B------:R-:W-:Y:S01]  /*14600*/  PLOP3.LUT P0, PT, PT, PT, PT, 0x80, 0x0 ;  /* 0x000000000000781c */ /* 0x000fe20003f0f070 */
[----:B------:R-:W-:Y:S02]  /*14610*/  UIADD3 UR8, UR38, 0xa400, URZ ;  /* 0x0000a40026087890 */ /* 0x000fe4000fffe03f */
[----:B------:R-:W-:Y:S02]  /*14620*/  UIADD3 UR9, UR38, 0x38858, URZ ;  /* 0x0003885826097890 */ /* 0x000fe4000fffe03f */
[----:B------:R-:W-:-:S12]  /*14630*/  UIADD3.X UR5, URZ, UR5, URZ, UP0, !UPT ;  /* 0x000000053f057290 */ /* 0x000fd800087fe43f */
.L_x_2253:
        /* <DEDUP_REMOVED lines=13> */
.L_x_2254:
        /* <DEDUP_REMOVED lines=13> */
.L_x_2255:
        /* <DEDUP_REMOVED lines=13> */
.L_x_2256:
        /* <DEDUP_REMOVED lines=10> */
.L_x_2239:
[----:B------:R-:W-:Y:S05]  /*14950*/  BSYNC B1 ;  /* 0x0000000000017941 */ /* 0x000fea0003800000 */
.L_x_2238:
[----:B------:R-:W-:Y:S02]  /*14960*/  VIADD R0, R0, 0xfffffffe ;  /* 0xfffffffe00007836 */ /* 0x000fe40000000000 */
[----:B------:R-:W-:Y:S01]  /*14970*/  IMAD.MOV.U32 R7, RZ, RZ, R9 ;  /* 0x000000ffff077224 */ /* 0x000fe200078e0009 */
[----:B------:R-:W-:Y:S06]  /*14980*/  @P2 BRA `(.L_x_2257) ;  /* 0xffffffe8004c2947 */ /* 0x000fec000383ffff */
[----:B------:R-:W-:Y:S05]  /*14990*/  BSYNC B0 ;  /* 0x0000000000007941 */ /* 0x000fea0003800000 */
.L_x_2218:
        /* <DEDUP_REMOVED lines=30> */
.L_x_2259:
[----:B------:R-:W1:Y:S01]  /*14b80*/  S2R R2, SR_TID.X ;  /* 0x0000000000027919 */ /* 0x000e620000002100 */
[----:B------:R-:W-:Y:S01]  /*14b90*/  BSSY B1, `(.L_x_2260) ;  /* 0x0000006000017945 */ /* 0x000fe20003800000 */
[----:B-1----:R-:W-:Y:S02]  /*14ba0*/  LOP3.LUT R3, R2, 0x7f, RZ, 0xc0, !PT ;  /* 0x0000007f02037812 */ /* 0x002fe400078ec0ff */
[----:B------:R-:W-:Y:S02]  /*14bb0*/  SHF.L.U32 R2, R9, 0x1f, RZ ;  /* 0x0000001f09027819 */ /* 0x000fe400000006ff */
[----:B------:R-:W-:Y:S02]  /*14bc0*/  ISETP.NE.AND P1, PT, R3, RZ, PT ;  /* 0x000000ff0300720c */ /* 0x000fe40003f25270 */
[----:B------:R-:W1:Y:S02]  /*14bd0*/  SYNCS.PHASECHK.TRANS64.TRYWAIT P0, [UR38+0x38848], R2 ;  /* 0x03884802ff0075a7 */ /* 0x000e640008000166 */
[----:B-1----:R-:W-:Y:S09]  /*14be0*/  @!P0 BRA `(.L_x_2261) ;  /* 0x0000002000c08947 */ /* 0x002ff20003800000 */
.L_x_2324:
[----:B------:R-:W-:Y:S05]  /*14bf0*/  BSYNC B1 ;  /* 0x0000000000017941 */ /* 0x000fea0003800000 */
.L_x_2260:
[----:B------:R-:W-:Y:S04]  /*14c00*/  BSSY B1, `(.L_x_2262) ;  /* 0x0000007000017945 */ /* 0x000fe80003800000 */
[----:B------:R-:W-:Y:S05]  /*14c10*/  @P1 BRA `(.L_x_2263) ;  /* 0x0000000000141947 */ /* 0x000fea0003800000 */
[----:B------:R-:W-:Y:S02]  /*14c20*/  ISETP.NE.AND P0, PT, R10, RZ, PT ;  /* 0x000000ff0a00720c */ /* 0x000fe40003f05270 */
[----:B-1----:R-:W-:-:S04]  /*14c30*/  MOV R3, 0xa000 ;  /* 0x0000a00000037802 */ /* 0x002fc80000000f00 */
[----:B------:R2:W-:Y:S07]  /*14c40*/  SYNCS.ARRIVE.TRANS64 RZ, [UR38+0x38838], R3 ;  /* 0x03883803ffff79a7 */ /* 0x0005ee0008000026 */
[----:B------:R-:W-:Y:S05]  /*14c50*/  @!P0 BRA `(.L_x_2263) ;  /* 0x0000000000048947 */ /* 0x000fea0003800000 */
[----:B------:R-:W-:Y:S01]  /*14c60*/  BPT.TRAP 0x1 ;  /* 0x000000040000795c */ /* 0x000fe20000300000 */
.L_x_2263:
[----:B------:R-:W-:Y:S05]  /*14c70*/  BSYNC B1 ;  /* 0x0000000000017941 */ /* 0x000fea0003800000 */
.L_x_2262:
[----:B0-----:R-:W-:Y:S01]  /*14c80*/  IMAD.MOV.U32 R5, RZ, RZ, RZ ;  /* 0x000000ffff057224 */ /* 0x001fe200078e00ff */
        /* <DEDUP_REMOVED lines=10> */
.L_x_2264:
        /* <DEDUP_REMOVED lines=14> */
.L_x_2265:
        /* <DEDUP_REMOVED lines=14> */
.L_x_2266:
        /* <DEDUP_REMOVED lines=14> */
.L_x_2267:
        /* <DEDUP_REMOVED lines=11> */
.L_x_2325:
[----:B------:R-:W-:Y:S05]  /*15080*/  BSYNC B1 ;  /* 0x0000000000017941 */ /* 0x000fea0003800000 */
.L_x_2268:
        /* <DEDUP_REMOVED lines=9> */
.L_x_2271:
[----:B------:R-:W-:Y:S05]  /*15120*/  BSYNC B1 ;  /* 0x0000000000017941 */ /* 0x000fea0003800000 */
.L_x_2270:
        /* <DEDUP_REMOVED lines=10> */
.L_x_2272:
        /* <DEDUP_REMOVED lines=13> */
.L_x_2273:
        /* <DEDUP_REMOVED lines=13> */
.L_x_2274:
        /* <DEDUP_REMOVED lines=13> */
.L_x_2275:
        /* <DEDUP_REMOVED lines=10> */
.L_x_2258:
[----:B------:R-:W-:Y:S05]  /*154e0*/  BSYNC B0 ;  /* 0x0000000000007941 */ /* 0x000fea0003800000 */
.L_x_2217:
        /* <DEDUP_REMOVED lines=12> */
.L_x_2326:
[----:B------:R-:W-:Y:S05]  /*155b0*/  BSYNC B1 ;  /* 0x0000000000017941 */ /* 0x000fea0003800000 */
.L_x_2278:
[----:B------:R-:W-:Y:S04]  /*155c0*/  BSSY B1, `(.L_x_2280) ;  /* 0x0000008000017945 */ /* 0x000fe80003800000 */
[----:B------:R-:W-:Y:S05]  /*155d0*/  @P1 BRA `(.L_x_2281) ;  /* 0x0000000000181947 */ /* 0x000fea0003800000 */
[----:B------:R-:W1:Y:S01]  /*155e0*/  S2R R2, SR_TID.X ;  /* 0x0000000000027919 */ /* 0x000e620000002100 */
[----:B0-----:R-:W-:-:S04]  /*155f0*/  MOV R0, 0xa000 ;  /* 0x0000a00000007802 */ /* 0x001fc80000000f00 */
[----:B------:R2:W-:Y:S01]  /*15600*/  SYNCS.ARRIVE.TRANS64 RZ, [R3+URZ+0x38850], R0 ;  /* 0x0388500003ff79a7 */ /* 0x0005e2000800003f */
[----:B-1----:R-:W-:-:S13]  /*15610*/  LOP3.LUT P0, RZ, R2, 0x1f, RZ, 0xc0, !PT ;  /* 0x0000001f02ff7812 */ /* 0x002fda000780c0ff */
[----:B--2---:R-:W-:Y:S05]  /*15620*/  @!P0 BRA `(.L_x_2281) ;  /* 0x0000000000048947 */ /* 0x004fea0003800000 */
[----:B------:R-:W-:Y:S01]  /*15630*/  BPT.TRAP 0x1 ;  /* 0x000000040000795c */ /* 0x000fe20000300000 */
.L_x_2281:
[----:B------:R-:W-:Y:S05]  /*15640*/  BSYNC B1 ;  /* 0x0000000000017941 */ /* 0x000fea0003800000 */
.L_x_2280:
        /* <DEDUP_REMOVED lines=13> */
.L_x_2282:
        /* <DEDUP_REMOVED lines=13> */
.L_x_2283:
        /* <DEDUP_REMOVED lines=13> */
.L_x_2284:
        /* <DEDUP_REMOVED lines=13> */
.L_x_2285:
        /* <DEDUP_REMOVED lines=8> */
.L_x_2277:
[----:B------:R-:W-:Y:S05]  /*15a10*/  BSYNC B0 ;  /* 0x0000000000007941 */ /* 0x000fea0003800000 */
.L_x_2276:
[----:B0-----:R-:W-:Y:S02]  /*15a20*/  VIADD R0, R8, 0x1 ;  /* 0x0000000108007836 */ /* 0x001fe40000000000 */
[----:B-1----:R-:W-:-:S03]  /*15a30*/  IMAD.MOV.U32 R3, RZ, RZ, RZ ;  /* 0x000000ffff037224 */ /* 0x002fc600078e00ff */
[----:B------:R-:W-:-:S04]  /*15a40*/  ISETP.NE.AND P0, PT, R0, 0x2, PT ;  /* 0x000000020000780c */ /* 0x000fc80003f05270 */
[----:B------:R-:W-:Y:S02]  /*15a50*/  SEL R2, RZ, 0x1, P0 ;  /* 0x00000001ff027807 */ /* 0x000fe40000000000 */
[----:B------:R-:W-:Y:S02]  /*15a60*/  SEL R0, R0, RZ, P0 ;  /* 0x000000ff00007207 */ /* 0x000fe40000000000 */
[----:B------:R-:W-:-:S07]  /*15a70*/  LOP3.LUT R9, R9, R2, RZ, 0x3c, !PT ;  /* 0x0000000209097212 */ /* 0x000fce00078e3cff */
.L_x_2201:
[----:B------:R-:W0:Y:S01]  /*15a80*/  S2R R5, SR_CgaCtaId ;  /* 0x0000000000057919 */ /* 0x000e220000008800 */
[----:B------:R-:W-:Y:S02]  /*15a90*/  MOV R2, 0x400 ;  /* 0x0000040000027802 */ /* 0x000fe40000000f00 */
[----:B------:R-:W-:Y:S02]  /*15aa0*/  SHF.L.U32 R3, R3, 0x1f, RZ ;  /* 0x0000001f03037819 */ /* 0x000fe400000006ff */
[----:B0-----:R-:W-:-:S04]  /*15ab0*/  LEA R2, R5, R2, 0x18 ;  /* 0x0000000205027211 */ /* 0x001fc800078ec0ff */
[----:B------:R-:W0:Y:S02]  /*15ac0*/  SYNCS.PHASECHK.TRANS64.TRYWAIT P0, [R2+URZ+0x38820], R3 ;  /* 0x03882003020075a7 */ /* 0x000e24000800017f */
[----:B0-----:R-:W-:Y:S05]  /*15ad0*/  @!P0 BRA `(.L_x_2286) ;  /* 0x0000001400488947 */ /* 0x001fea0003800000 */
.L_x_2327:
[----:B------:R-:W-:-:S03]  /*15ae0*/  UMOV UR4, 0xffffffff ;  /* 0xffffffff00047882 */ /* 0x000fc60000000000 */
[----:B------:R-:W-:Y:S05]  /*15af0*/  BRA.DIV UR4, `(.L_x_2287) ;  /* 0x0000001604547947 */ /* 0x000fea000b800000 */
[----:B0-----:R-:W0:Y:S02]  /*15b00*/  S2R R3, SR_TID.X ;  /* 0x0000000000037919 */ /* 0x001e240000002100 */
[----:B0-----:R-:W-:-:S04]  /*15b10*/  SHF.R.U32.HI R3, RZ, 0x5, R3 ;  /* 0x00000005ff037819 */ /* 0x001fc80000011603 */
[----:B------:R-:W-:-:S05]  /*15b20*/  LOP3.LUT R3, R3, 0x3, RZ, 0xc0, !PT ;  /* 0x0000000303037812 */ /* 0x000fca00078ec0ff */
[----:B------:R0:W1:Y:S02]  /*15b30*/  SHFL.IDX PT, R14, R3, RZ, 0x1f ;  /* 0x00001fff030e7589 */ /* 0x00006400000e0000 */
.L_x_2330:
[----:B-1----:R-:W-:-:S13]  /*15b40*/  ISETP.NE.AND P0, PT, R14, RZ, PT ;  /* 0x000000ff0e00720c */ /* 0x002fda0003f05270 */
[----:B------:R-:W-:Y:S05]  /*15b50*/  @P0 BRA `(.L_x_2163) ;  /* 0x0000000000880947 */ /* 0x000fea0003800000 */
[----:B------:R-:W-:-:S03]  /*15b60*/  UMOV UR4, 0xffffffff ;  /* 0xffffffff00047882 */ /* 0x000fc60000000000 */
[----:B------:R-:W-:Y:S05]  /*15b70*/  BRA.DIV UR4, `(.L_x_2288) ;  /* 0x0000001604687947 */ /* 0x000fea000b800000 */
[----:B------:R-:W-:-:S13]  /*15b80*/  ELECT P6, URZ, PT ;  /* 0x00000000003f782f */ /* 0x000fda00038c0000 */
.L_x_2333:
[----:B------:R-:W-:Y:S05]  /*15b90*/  @!P6 BRA `(.L_x_2163) ;  /* 0x000000000078e947 */ /* 0x000fea0003800000 */
[----:B0-----:R-:W2:Y:S02]  /*15ba0*/  LDL.LU R3, [R1+0x14] ;  /* 0x0000140001037983 */ /* 0x001ea40000300800 */
[----:B--2---:R-:W-:-:S04]  /*15bb0*/  LOP3.LUT R3, R3, 0x2, RZ, 0xfc, !PT ;  /* 0x0000000203037812 */ /* 0x004fc800078efcff */
[----:B------:R-:W-:-:S13]  /*15bc0*/  ISETP.NE.AND P2, PT, R3, 0x3, PT ;  /* 0x000000030300780c */ /* 0x000fda0003f45270 */
[----:B------:R-:W-:Y:S05]  /*15bd0*/  @!P2 BRA `(.L_x_2289) ;  /* 0x000000000004a947 */ /* 0x000fea0003800000 */
[----:B------:R-:W-:Y:S01]  /*15be0*/  BPT.TRAP 0x1 ;  /* 0x000000040000795c */ /* 0x000fe20000300000 */
.L_x_2289:
[----:B------:R-:W-:Y:S01]  /*15bf0*/  VIADD R7, R2, 0x38840 ;  /* 0x0003884002077836 */ /* 0x000fe20000000000 */
[----:B------:R-:W-:Y:S02]  /*15c00*/  SHF.L.U32 R5, R9, 0x1f, RZ ;  /* 0x0000001f09057819 */ /* 0x000fe400000006ff */
[C---:B------:R-:W-:Y:S01]  /*15c10*/  IADD3 R3, R0.reuse, 0x1, RZ ;  /* 0x0000000100037810 */ /* 0x040fe20007ffe0ff */
        /* <DEDUP_REMOVED lines=9> */
.L_x_2334:
[----:B------:R-:W1:Y:S02]  /*15cb0*/  SYNCS.PHASECHK.TRANS64.TRYWAIT P0, [R3+URZ], R4 ;  /* 0x00000004030075a7 */ /* 0x000e64000800017f */
[----:B-1----:R-:W-:Y:S05]  /*15cc0*/  @!P0 BRA `(.L_x_2291) ;  /* 0x0000001400488947 */ /* 0x002fea0003800000 */
.L_x_2335:
[----:B------:R-:W-:Y:S05]  /*15cd0*/  @!P2 BRA `(.L_x_2292) ;  /* 0x000000000004a947 */ /* 0x000fea0003800000 */
[----:B------:R-:W-:Y:S01]  /*15ce0*/  BPT.TRAP 0x1 ;  /* 0x000000040000795c */ /* 0x000fe20000300000 */
.L_x_2292:
[----:B-1----:R-:W-:-:S04]  /*15cf0*/  VIADD R3, R2, 0x38860 ;  /* 0x0003886002037836 */ /* 0x002fc80000000000 */
[----:B------:R-:W-:-:S04]  /*15d00*/  IMAD R0, R0, 0x8, R3 ;  /* 0x0000000800007824 */ /* 0x000fc800078e0203 */
[----:B------:R-:W1:Y:S02]  /*15d10*/  SYNCS.PHASECHK.TRANS64.TRYWAIT P0, [R0+URZ], R5 ;  /* 0x00000005000075a7 */ /* 0x000e64000800017f */
[----:B-1----:R-:W-:Y:S05]  /*15d20*/  @!P0 BRA `(.L_x_2293) ;  /* 0x0000001400448947 */ /* 0x002fea0003800000 */
.L_x_2336:
[----:B------:R-:W-:-:S07]  /*15d30*/  IMAD R3, R8, 0x8, R3 ;  /* 0x0000000808037824 */ /* 0x000fce00078e0203 */
.L_x_2294:
[----:B--2---:R2:W3:Y:S02]  /*15d40*/  SYNCS.PHASECHK.TRANS64.TRYWAIT P0, [R3+URZ], R4 ;  /* 0x00000004030075a7 */ /* 0x0044e4000800017f */
[----:B---3--:R-:W-:Y:S05]  /*15d50*/  @!P0 NANOSLEEP.SYNCS 0x989680 ;  /* 0x009896800000895d */ /* 0x008fea0003900000 */
[----:B------:R-:W3:Y:S02]  /*15d60*/  @!P0 SYNCS.PHASECHK.TRANS64 P0, [R3+URZ], R4 ;  /* 0x00000004030085a7 */ /* 0x000ee4000800007f */
[----:B---3--:R-:W-:Y:S05]  /*15d70*/  @!P0 BRA `(.L_x_2294) ;  /* 0xfffffffc00f08947 */ /* 0x008fea000383ffff */
.L_x_2163:
[----:B------:R-:W-:Y:S05]  /*15d80*/  BSYNC B6 ;  /* 0x0000000000067941 */ /* 0x000fea0003800000 */
.L_x_2160:
[----:B------:R-:W-:Y:S05]  /*15d90*/  EXIT ;  /* 0x000000000000794d */ /* 0x000fea0003800000 */
.L_x_2167:
[----:B------:R-:W-:-:S13]  /*15da0*/  R2UR UR4, R16 ;  /* 0x00000000100472ca */ /* 0x000fda00000e0000 */
[----:B-1----:R-:W-:-:S04]  /*15db0*/  MOV R3, UR4 ;  /* 0x0000000400037c02 */ /* 0x002fc80008000f00 */
[----:B------:R1:W2:Y:S03]  /*15dc0*/  SYNCS.PHASECHK.TRANS64.TRYWAIT P1, [R3+URZ+0x38800], R2 ;  /* 0x03880002030075a7 */ /* 0x0002a6000802017f */
[----:B--2---:R-:W-:Y:S05]  /*15dd0*/  @!P1 NANOSLEEP.SYNCS 0x989680 ;  /* 0x009896800000995d */ /* 0x004fea0003900000 */
[----:B------:R-:W2:Y:S02]  /*15de0*/  @!P1 SYNCS.PHASECHK.TRANS64 P1, [R3+URZ+0x38800], R2 ;  /* 0x03880002030095a7 */ /* 0x000ea4000802007f */
[----:B--2---:R-:W-:Y:S05]  /*15df0*/  @!P1 BRA `(.L_x_2167) ;  /* 0xfffffffc00e89947 */ /* 0x004fea000383ffff */
[----:B------:R-:W-:Y:S05]  /*15e00*/  BRA `(.L_x_2295) ;  /* 0xfffffeb400e47947 */ /* 0x000fea000383ffff */
.L_x_2171:
[----:B------:R-:W-:-:S13]  /*15e10*/  R2UR UR4, R16 ;  /* 0x00000000100472ca */ /* 0x000fda00000e0000 */
[----:B01----:R-:W-:-:S04]  /*15e20*/  IMAD.U32 R3, RZ, RZ, UR4 ;  /* 0x00000004ff037e24 */ /* 0x003fc8000f8e00ff */
[----:B------:R0:W1:Y:S03]  /*15e30*/  SYNCS.PHASECHK.TRANS64.TRYWAIT P2, [R3+URZ+0x38830], R2 ;  /* 0x03883002030075a7 */ /* 0x000066000804017f */
[----:B-1----:R-:W-:Y:S05]  /*15e40*/  @!P2 NANOSLEEP.SYNCS 0x989680 ;  /* 0x009896800000a95d */ /* 0x002fea0003900000 */
[----:B------:R-:W1:Y:S02]  /*15e50*/  @!P2 SYNCS.PHASECHK.TRANS64 P2, [R3+URZ+0x38830], R2 ;  /* 0x038830020300a5a7 */ /* 0x000e64000804007f */
[----:B-1----:R-:W-:Y:S05]  /*15e60*/  @!P2 BRA `(.L_x_2171) ;  /* 0xfffffffc00e8a947 */ /* 0x002fea000383ffff */
[----:B------:R-:W-:Y:S05]  /*15e70*/  BRA `(.L_x_2170) ;  /* 0xfffffeb800047947 */ /* 0x000fea000383ffff */
.L_x_2176:
[----:B------:R-:W-:-:S13]  /*15e80*/  R2UR UR6, R213 ;  /* 0x00000000d50672ca */ /* 0x000fda00000e0000 */
[----:B-1----:R-:W-:-:S04]  /*15e90*/  IMAD.U32 R6, RZ, RZ, UR6 ;  /* 0x00000006ff067e24 */ /* 0x002fc8000f8e00ff */
[----:B------:R1:W2:Y:S03]  /*15ea0*/  SYNCS.PHASECHK.TRANS64.TRYWAIT P3, [R6+URZ+0x38830], R3 ;  /* 0x03883003060075a7 */ /* 0x0002a6000806017f */
[----:B--2---:R-:W-:Y:S05]  /*15eb0*/  @!P3 NANOSLEEP.SYNCS 0x989680 ;  /* 0x009896800000b95d */ /* 0x004fea0003900000 */
[----:B------:R-:W2:Y:S02]  /*15ec0*/  @!P3 SYNCS.PHASECHK.TRANS64 P3, [R6+URZ+0x38830], R3 ;  /* 0x038830030600b5a7 */ /* 0x000ea4000806007f */
[----:B--2---:R-:W-:Y:S05]  /*15ed0*/  @!P3 BRA `(.L_x_2176) ;  /* 0xfffffffc00e8b947 */ /* 0x004fea000383ffff */
[----:B------:R-:W-:Y:S05]  /*15ee0*/  BRA `(.L_x_2175) ;  /* 0xfffffef8003c7947 */ /* 0x000fea000383ffff */
.L_x_2180:
[----:B-1----:R-:W-:-:S04]  /*15ef0*/  IMAD.U32 R3, RZ, RZ, UR7 ;  /* 0x00000007ff037e24 */ /* 0x002fc8000f8e00ff */
[----:B------:R1:W2:Y:S03]  /*15f00*/  SYNCS.PHASECHK.TRANS64.TRYWAIT P3, [R3+URZ+0x38850], R0 ;  /* 0x03885000030075a7 */ /* 0x0002a6000806017f */
[----:B--2---:R-:W-:Y:S05]  /*15f10*/  @!P3 NANOSLEEP.SYNCS 0x989680 ;  /* 0x009896800000b95d */ /* 0x004fea0003900000 */
[----:B------:R-:W2:Y:S02]  /*15f20*/  @!P3 SYNCS.PHASECHK.TRANS64 P3, [R3+URZ+0x38850], R0 ;  /* 0x038850000300b5a7 */ /* 0x000ea4000806007f */
[----:B--2---:R-:W-:Y:S05]  /*15f30*/  @!P3 BRA `(.L_x_2180) ;  /* 0xfffffffc00ecb947 */ /* 0x004fea000383ffff */
[----:B------:R-:W-:Y:S05]  /*15f40*/  BRA `(.L_x_2179) ;  /* 0xffffff2000707947 */ /* 0x000fea000383ffff */
.L_x_2186:
[----:B------:R-:W-:-:S13]  /*15f50*/  R2UR UR6, R212 ;  /* 0x00000000d40672ca */ /* 0x000fda00000e0000 */
[----:B-1----:R-:W-:-:S04]  /*15f60*/  IMAD.U32 R6, RZ, RZ, UR6 ;  /* 0x00000006ff067e24 */ /* 0x002fc8000f8e00ff */
[----:B------:R1:W2:Y:S03]  /*15f70*/  SYNCS.PHASECHK.TRANS64.TRYWAIT P2, [R6+URZ+0x38830], R3 ;  /* 0x03883003060075a7 */ /* 0x0002a6000804017f */
[----:B--2---:R-:W-:Y:S05]  /*15f80*/  @!P2 NANOSLEEP.SYNCS 0x989680 ;  /* 0x009896800000a95d */ /* 0x004fea0003900000 */
[----:B------:R-:W2:Y:S02]  /*15f90*/  @!P2 SYNCS.PHASECHK.TRANS64 P2, [R6+URZ+0x38830], R3 ;  /* 0x038830030600a5a7 */ /* 0x000ea4000804007f */
[----:B--2---:R-:W-:Y:S05]  /*15fa0*/  @!P2 BRA `(.L_x_2186) ;  /* 0xfffffffc00e8a947 */ /* 0x004fea000383ffff */
[----:B------:R-:W-:Y:S05]  /*15fb0*/  BRA `(.L_x_2185) ;  /* 0xffffff3c006c7947 */ /* 0x000fea000383ffff */
.L_x_2190:
[----:B-1----:R-:W-:-:S04]  /*15fc0*/  MOV R3, UR11 ;  /* 0x0000000b00037c02 */ /* 0x002fc80008000f00 */
[----:B------:R1:W2:Y:S03]  /*15fd0*/  SYNCS.PHASECHK.TRANS64.TRYWAIT P2, [R3+URZ+0x38850], R0 ;  /* 0x03885000030075a7 */ /* 0x0002a6000804017f */
[----:B--2---:R-:W-:Y:S05]  /*15fe0*/  @!P2 NANOSLEEP.SYNCS 0x989680 ;  /* 0x009896800000a95d */ /* 0x004fea0003900000 */
[----:B------:R-:W2:Y:S02]  /*15ff0*/  @!P2 SYNCS.PHASECHK.TRANS64 P2, [R3+URZ+0x38850], R0 ;  /* 0x038850000300a5a7 */ /* 0x000ea4000804007f */
[----:B--2---:R-:W-:Y:S05]  /*16000*/  @!P2 BRA `(.L_x_2190) ;  /* 0xfffffffc00eca947 */ /* 0x004fea000383ffff */
[----:B------:R-:W-:Y:S05]  /*16010*/  BRA `(.L_x_2189) ;  /* 0xffffff6400a47947 */ /* 0x000fea000383ffff */
.L_x_2195:
[----:B-1----:R-:W-:-:S04]  /*16020*/  IMAD.U32 R5, RZ, RZ, UR5 ;  /* 0x00000005ff057e24 */ /* 0x002fc8000f8e00ff */
[----:B------:R1:W2:Y:S03]  /*16030*/  SYNCS.PHASECHK.TRANS64.TRYWAIT P0, [R5+URZ+0x38850], R8 ;  /* 0x03885008050075a7 */ /* 0x0002a6000800017f */
[----:B--2---:R-:W-:Y:S05]  /*16040*/  @!P0 NANOSLEEP.SYNCS 0x989680 ;  /* 0x009896800000895d */ /* 0x004fea0003900000 */
[----:B------:R-:W2:Y:S02]  /*16050*/  @!P0 SYNCS.PHASECHK.TRANS64 P0, [R5+URZ+0x38850], R8 ;  /* 0x03885008050085a7 */ /* 0x000ea4000800007f */
[----:B--2---:R-:W-:Y:S05]  /*16060*/  @!P0 BRA `(.L_x_2195) ;  /* 0xfffffffc00ec8947 */ /* 0x004fea000383ffff */
[----:B------:R-:W-:Y:S05]  /*16070*/  BRA `(.L_x_2194) ;  /* 0xffffff8000dc7947 */ /* 0x000fea000383ffff */
.L_x_2206:
[----:B------:R-:W-:Y:S01]  /*16080*/  IMAD.MOV.U32 R13, RZ, RZ, R0 ;  /* 0x000000ffff0d7224 */ /* 0x000fe200078e0000 */
[----:B------:R-:W-:Y:S01]  /*16090*/  MOV R15, 0xffffffff ;  /* 0xffffffff000f7802 */ /* 0x000fe20000000f00 */
[----:B------:R-:W-:Y:S02]  /*160a0*/  IMAD.MOV.U32 R12, RZ, RZ, RZ ;  /* 0x000000ffff0c7224 */ /* 0x000fe400078e00ff */
[----:B------:R-:W-:-:S07]  /*160b0*/  IMAD.MOV.U32 R11, RZ, RZ, 0x1f ;  /* 0x0000001fff0b7424 */ /* 0x000fce00078e00ff */
[----:B------:R-:W-:Y:S05]  /*160c0*/  WARPSYNC.COLLECTIVE R15, `(.L_x_2296) ;  /* 0x000000000f087348 */ /* 0x000fea0003c00000 */
[----:B------:R0:W1:Y:S02]  /*160d0*/  SHFL.IDX P6, R14, R13, R12, R11 ;  /* 0x0000000c0d0e7389 */ /* 0x00006400000c000b */
[----:B01----:R-:W-:Y:S01]  /*160e0*/  ENDCOLLECTIVE ;  /* 0x000000000000791b */ /* 0x003fe20003800000 */
.L_x_2296:
[----:B------:R-:W-:Y:S05]  /*160f0*/  BRA `(.L_x_2297) ;  /* 0xffffffbc00cc7947 */ /* 0x000fea000383ffff */
.L_x_2208:
[----:B------:R-:W-:Y:S01]  /*16100*/  BSSY B0, `(.L_x_2298) ;  /* 0x0000006000007945 */ /* 0x000fe20003800000 */
[----:B------:R-:W-:-:S07]  /*16110*/  IMAD.MOV.U32 R15, RZ, RZ, -0x1 ;  /* 0xffffffffff0f7424 */ /* 0x000fce00078e00ff */
[----:B0-----:R-:W-:Y:S05]  /*16120*/  WARPSYNC.COLLECTIVE R15, `(.L_x_2299) ;  /* 0x000000000f0c7348 */ /* 0x001fea0003c00000 */
[----:B------:R-:W-:Y:S02]  /*16130*/  ELECT P6, UR62, PT ;  /* 0x00000000003e782f */ /* 0x000fe400038c0000 */
[----:B------:R-:W-:Y:S01]  /*16140*/  MOV R14, UR62 ;  /* 0x0000003e000e7c02 */ /* 0x000fe20008000f00 */
[----:B0-----:R-:W-:Y:S10]  /*16150*/  ENDCOLLECTIVE ;  /* 0x000000000000791b */ /* 0x001ff40003800000 */
.L_x_2299:
[----:B------:R-:W-:Y:S05]  /*16160*/  BSYNC B0 ;  /* 0x0000000000007941 */ /* 0x000fea0003800000 */
.L_x_2298:
[----:B------:R-:W-:Y:S05]  /*16170*/  BRA `(.L_x_2300) ;  /* 0xffffffbc00cc7947 */ /* 0x000fea000383ffff */
.L_x_2210:
[----:B0-----:R-:W-:-:S04]  /*16180*/  IMAD.U32 R3, RZ, RZ, UR38 ;  /* 0x00000026ff037e24 */ /* 0x001fc8000f8e00ff */
[----:B------:R0:W1:Y:S03]  /*16190*/  SYNCS.PHASECHK.TRANS64.TRYWAIT P0, [R3+URZ+0x38840], R0 ;  /* 0x03884000030075a7 */ /* 0x000066000800017f */
[----:B-1----:R-:W-:Y:S05]  /*161a0*/  @!P0 NANOSLEEP.SYNCS 0x989680 ;  /* 0x009896800000895d */ /* 0x002fea0003900000 */
[----:B------:R-:W1:Y:S02]  /*161b0*/  @!P0 SYNCS.PHASECHK.TRANS64 P0, [R3+URZ+0x38840], R0 ;  /* 0x03884000030085a7 */ /* 0x000e64000800007f */
[----:B-1----:R-:W-:Y:S05]  /*161c0*/  @!P0 BRA `(.L_x_2210) ;  /* 0xfffffffc00ec8947 */ /* 0x002fea000383ffff */
[----:B------:R-:W-:Y:S05]  /*161d0*/  BRA `(.L_x_2301) ;  /* 0xffffffc000287947 */ /* 0x000fea000383ffff */
.L_x_2213:
[----:B------:R-:W-:Y:S01]  /*161e0*/  IMAD R8, R11, 0x80, R8 ;  /* 0x000000800b087824 */ /* 0x000fe200078e0208 */
[----:B------:R-:W-:Y:S01]  /*161f0*/  MOV R12, RZ ;  /* 0x000000ff000c7202 */ /* 0x000fe20000000f00 */
[----:B------:R-:W-:Y:S02]  /*16200*/  IMAD.MOV.U32 R13, RZ, RZ, R6 ;  /* 0x000000ffff0d7224 */ /* 0x000fe400078e0006 */
[----:B------:R-:W-:Y:S02]  /*16210*/  IMAD.MOV.U32 R11, RZ, RZ, 0x181f ;  /* 0x0000181fff0b7424 */ /* 0x000fe400078e00ff */
[----:B------:R-:W-:Y:S02]  /*16220*/  IMAD.MOV.U32 R15, RZ, RZ, -0x1 ;  /* 0xffffffffff0f7424 */ /* 0x000fe400078e00ff */
[----:B------:R-:W-:-:S07]  /*16230*/  VIADD R5, R8, 0x10 ;  /* 0x0000001008057836 */ /* 0x000fce0000000000 */
[----:B------:R-:W-:Y:S05]  /*16240*/  WARPSYNC.COLLECTIVE R15, `(.L_x_2302) ;  /* 0x000000000f087348 */ /* 0x000fea0003c00000 */
[----:B------:R0:W1:Y:S02]  /*16250*/  SHFL.IDX P6, R14, R13, R12, R11 ;  /* 0x0000000c0d0e7389 */ /* 0x00006400000c000b */
[----:B01----:R-:W-:Y:S01]  /*16260*/  ENDCOLLECTIVE ;  /* 0x000000000000791b */ /* 0x003fe20003800000 */
.L_x_2302:
[----:B------:R-:W-:Y:S02]  /*16270*/  IMAD.MOV.U32 R13, RZ, RZ, R7 ;  /* 0x000000ffff0d7224 */ /* 0x000fe400078e0007 */
[----:B------:R-:W-:-:S07]  /*16280*/  IMAD.MOV.U32 R2, RZ, RZ, R14 ;  /* 0x000000ffff027224 */ /* 0x000fce00078e000e */
[----:B------:R-:W-:Y:S05]  /*16290*/  WARPSYNC.COLLECTIVE R15, `(.L_x_2303) ;  /* 0x000000000f087348 */ /* 0x000fea0003c00000 */
[----:B------:R0:W1:Y:S02]  /*162a0*/  SHFL.IDX P6, R14, R13, R12, R11 ;  /* 0x0000000c0d0e7389 */ /* 0x00006400000c000b */
[----:B01----:R-:W-:Y:S01]  /*162b0*/  ENDCOLLECTIVE ;  /* 0x000000000000791b */ /* 0x003fe20003800000 */
.L_x_2303:
[----:B------:R-:W-:Y:S01]  /*162c0*/  ULDC UR4, c[0x0][0x288] ;  /* 0x0000a20000047ab9 */ /* 0x000fe20000000800 */
[----:B------:R-:W-:Y:S01]  /*162d0*/  ULDC.64 UR6, c[0x0][0x208] ;  /* 0x0000820000067ab9 */ /* 0x000fe20000000a00 */
[----:B------:R-:W-:-:S05]  /*162e0*/  IMAD R0, R20, UR4, RZ ;  /* 0x0000000414007c24 */ /* 0x000fca000f8e02ff */
[----:B------:R-:W-:Y:S01]  /*162f0*/  ISETP.GE.AND P3, PT, R8, R0, PT ;  /* 0x000000000800720c */ /* 0x000fe20003f66270 */
[----:B------:R-:W-:Y:S02]  /*16300*/  IMAD.MOV.U32 R13, RZ, RZ, R6 ;  /* 0x000000ffff0d7224 */ /* 0x000fe400078e0006 */
[----:B------:R-:W-:-:S10]  /*16310*/  IMAD.MOV.U32 R12, RZ, RZ, 0x1 ;  /* 0x00000001ff0c7424 */ /* 0x000fd400078e00ff */
[----:B------:R-:W-:Y:S02]  /*16320*/  @!P3 LEA R21, R9, UR38, 0x1 ;  /* 0x000000260915bc11 */ /* 0x000fe4000f8e08ff */
[----:B------:R-:W-:-:S04]  /*16330*/  MOV R3, R14 ;  /* 0x0000000e00037202 */ /* 0x000fc80000000f00 */
        /* <DEDUP_REMOVED lines=15> */
.L_x_2304:
[----:B------:R-:W-:Y:S01]  /*16430*/  VIADD R3, R8, 0x20 ;  /* 0x0000002008037836 */ /* 0x000fe20000000000 */
[----:B------:R-:W-:Y:S02]  /*16440*/  @!P3 LEA R20, R9, UR38, 0x1 ;  /* 0x000000260914bc11 */ /* 0x000fe4000f8e08ff */
[----:B------:R-:W-:Y:S01]  /*16450*/  MOV R13, R7 ;  /* 0x00000007000d7202 */ /* 0x000fe20000000f00 */
[----:B------:R-:W-:-:S07]  /*16460*/  IMAD.MOV.U32 R5, RZ, RZ, R14 ;  /* 0x000000ffff057224 */ /* 0x000fce00078e000e */
[----:B------:R-:W-:Y:S05]  /*16470*/  WARPSYNC.COLLECTIVE R15, `(.L_x_2305) ;  /* 0x000000000f087348 */ /* 0x000fea0003c00000 */
[----:B------:R0:W1:Y:S02]  /*16480*/  SHFL.IDX P6, R14, R13, R12, R11 ;  /* 0x0000000c0d0e7389 */ /* 0x00006400000c000b */
[----:B01----:R-:W-:Y:S01]  /*16490*/  ENDCOLLECTIVE ;  /* 0x000000000000791b */ /* 0x003fe20003800000 */
.L_x_2305:
        /* <DEDUP_REMOVED lines=16> */
.L_x_2306:
[----:B------:R-:W-:Y:S01]  /*165a0*/  VIADD R5, R8, 0x30 ;  /* 0x0000003008057836 */ /* 0x000fe20000000000 */
[----:B------:R-:W-:Y:S01]  /*165b0*/  @!P3 LEA R21, R9, UR38, 0x1 ;  /* 0x000000260915bc11 */ /* 0x000fe2000f8e08ff */
[----:B------:R-:W-:Y:S01]  /*165c0*/  IMAD.MOV.U32 R13, RZ, RZ, R7 ;  /* 0x000000ffff0d7224 */ /* 0x000fe200078e0007 */
[----:B------:R-:W-:-:S07]  /*165d0*/  MOV R3, R14 ;  /* 0x0000000e00037202 */ /* 0x000fce0000000f00 */
[----:B------:R-:W-:Y:S05]  /*165e0*/  WARPSYNC.COLLECTIVE R15, `(.L_x_2307) ;  /* 0x000000000f087348 */ /* 0x000fea0003c00000 */
[----:B------:R0:W1:Y:S02]  /*165f0*/  SHFL.IDX P6, R14, R13, R12, R11 ;  /* 0x0000000c0d0e7389 */ /* 0x00006400000c000b */
[----:B01----:R-:W-:Y:S01]  /*16600*/  ENDCOLLECTIVE ;  /* 0x000000000000791b */ /* 0x003fe20003800000 */
.L_x_2307:
        /* <DEDUP_REMOVED lines=16> */
.L_x_2308:
[----:B------:R-:W-:Y:S01]  /*16710*/  VIADD R3, R8, 0x40 ;  /* 0x0000004008037836 */ /* 0x000fe20000000000 */
[----:B------:R-:W-:Y:S01]  /*16720*/  @!P3 LEA R20, R9, UR38, 0x1 ;  /* 0x000000260914bc11 */ /* 0x000fe2000f8e08ff */
[----:B------:R-:W-:Y:S02]  /*16730*/  IMAD.MOV.U32 R13, RZ, RZ, R7 ;  /* 0x000000ffff0d7224 */ /* 0x000fe400078e0007 */
[----:B------:R-:W-:-:S07]  /*16740*/  IMAD.MOV.U32 R5, RZ, RZ, R14 ;  /* 0x000000ffff057224 */ /* 0x000fce00078e000e */
[----:B------:R-:W-:Y:S05]  /*16750*/  WARPSYNC.COLLECTIVE R15, `(.L_x_2309) ;  /* 0x000000000f087348 */ /* 0x000fea0003c00000 */
[----:B------:R0:W1:Y:S02]  /*16760*/  SHFL.IDX P6, R14, R13, R12, R11 ;  /* 0x0000000c0d0e7389 */ /* 0x00006400000c000b */
[----:B01----:R-:W-:Y:S01]  /*16770*/  ENDCOLLECTIVE ;  /* 0x000000000000791b */ /* 0x003fe20003800000 */
.L_x_2309:
        /* <DEDUP_REMOVED lines=16> */
.L_x_2310:
[----:B------:R-:W-:Y:S01]  /*16880*/  VIADD R5, R8, 0x50 ;  /* 0x0000005008057836 */ /* 0x000fe20000000000 */
[----:B------:R-:W-:Y:S01]  /*16890*/  @!P3 LEA R21, R9, UR38, 0x1 ;  /* 0x000000260915bc11 */ /* 0x000fe2000f8e08ff */
[----:B------:R-:W-:Y:S01]  /*168a0*/  IMAD.MOV.U32 R13, RZ, RZ, R7 ;  /* 0x000000ffff0d7224 */ /* 0x000fe200078e0007 */
[----:B------:R-:W-:-:S07]  /*168b0*/  MOV R3, R14 ;  /* 0x0000000e00037202 */ /* 0x000fce0000000f00 */
[----:B------:R-:W-:Y:S05]  /*168c0*/  WARPSYNC.COLLECTIVE R15, `(.L_x_2311) ;  /* 0x000000000f087348 */ /* 0x000fea0003c00000 */
[----:B------:R0:W1:Y:S02]  /*168d0*/  SHFL.IDX P6, R14, R13, R12, R11 ;  /* 0x0000000c0d0e7389 */ /* 0x00006400000c000b */
[----:B01----:R-:W-:Y:S01]  /*168e0*/  ENDCOLLECTIVE ;  /* 0x000000000000791b */ /* 0x003fe20003800000 */
.L_x_2311:
        /* <DEDUP_REMOVED lines=16> */
.L_x_2312:
[----:B------:R-:W-:Y:S01]  /*169f0*/  VIADD R3, R8, 0x60 ;  /* 0x0000006008037836 */ /* 0x000fe20000000000 */
[----:B------:R-:W-:Y:S01]  /*16a00*/  @!P3 LEA R20, R9, UR38, 0x1 ;  /* 0x000000260914bc11 */ /* 0x000fe2000f8e08ff */
[----:B------:R-:W-:Y:S02]  /*16a10*/  IMAD.MOV.U32 R13, RZ, RZ, R7 ;  /* 0x000000ffff0d7224 */ /* 0x000fe400078e0007 */
[----:B------:R-:W-:-:S07]  /*16a20*/  IMAD.MOV.U32 R5, RZ, RZ, R14 ;  /* 0x000000ffff057224 */ /* 0x000fce00078e000e */
[----:B------:R-:W-:Y:S05]  /*16a30*/  WARPSYNC.COLLECTIVE R15, `(.L_x_2313) ;  /* 0x000000000f087348 */ /* 0x000fea0003c00000 */
[----:B------:R0:W1:Y:S02]  /*16a40*/  SHFL.IDX P6, R14, R13, R12, R11 ;  /* 0x0000000c0d0e7389 */ /* 0x00006400000c000b */
[----:B01----:R-:W-:Y:S01]  /*16a50*/  ENDCOLLECTIVE ;  /* 0x000000000000791b */ /* 0x003fe20003800000 */
.L_x_2313:
        /* <DEDUP_REMOVED lines=16> */
.L_x_2314:
[----:B------:R-:W-:Y:S01]  /*16b60*/  @!P3 LEA R21, R9, UR38, 0x1 ;  /* 0x000000260915bc11 */ /* 0x000fe2000f8e08ff */
[----:B------:R-:W-:Y:S01]  /*16b70*/  IMAD.MOV.U32 R13, RZ, RZ, R7 ;  /* 0x000000ffff0d7224 */ /* 0x000fe200078e0007 */
[----:B------:R-:W-:-:S07]  /*16b80*/  MOV R3, R14 ;  /* 0x0000000e00037202 */ /* 0x000fce0000000f00 */
[----:B------:R-:W-:Y:S05]  /*16b90*/  WARPSYNC.COLLECTIVE R15, `(.L_x_2315) ;  /* 0x000000000f087348 */ /* 0x000fea0003c00000 */
[----:B------:R0:W1:Y:S02]  /*16ba0*/  SHFL.IDX P6, R14, R13, R12, R11 ;  /* 0x0000000c0d0e7389 */ /* 0x00006400000c000b */
[----:B01----:R-:W-:Y:S01]  /*16bb0*/  ENDCOLLECTIVE ;  /* 0x000000000000791b */ /* 0x003fe20003800000 */
.L_x_2315:
        /* <DEDUP_REMOVED lines=15> */
.L_x_2316:
[----:B------:R-:W-:Y:S02]  /*16cb0*/  IMAD.MOV.U32 R13, RZ, RZ, R7 ;  /* 0x000000ffff0d7224 */ /* 0x000fe400078e0007 */
[----:B------:R-:W-:-:S07]  /*16cc0*/  IMAD.MOV.U32 R4, RZ, RZ, R14 ;  /* 0x000000ffff047224 */ /* 0x000fce00078e000e */
[----:B------:R-:W-:Y:S05]  /*16cd0*/  WARPSYNC.COLLECTIVE R15, `(.L_x_2317) ;  /* 0x000000000f087348 */ /* 0x000fea0003c00000 */
[----:B------:R0:W1:Y:S02]  /*16ce0*/  SHFL.IDX P6, R14, R13, R12, R11 ;  /* 0x0000000c0d0e7389 */ /* 0x00006400000c000b */
[----:B01----:R-:W-:Y:S01]  /*16cf0*/  ENDCOLLECTIVE ;  /* 0x000000000000791b */ /* 0x003fe20003800000 */
.L_x_2317:
[----:B------:R-:W-:Y:S05]  /*16d00*/  BRA `(.L_x_2318) ;  /* 0xffffffc000907947 */ /* 0x000fea000383ffff */
.L_x_2216:
[----:B-1----:R-:W-:-:S04]  /*16d10*/  IMAD.U32 R3, RZ, RZ, UR38 ;  /* 0x00000026ff037e24 */ /* 0x002fc8000f8e00ff */
[----:B------:R1:W2:Y:S03]  /*16d20*/  SYNCS.PHASECHK.TRANS64.TRYWAIT P0, [R3+URZ+0x38820], R2 ;  /* 0x03882002030075a7 */ /* 0x0002a6000800017f */
[----:B--2---:R-:W-:Y:S05]  /*16d30*/  @!P0 NANOSLEEP.SYNCS 0x989680 ;  /* 0x009896800000895d */ /* 0x004fea0003900000 */
[----:B------:R-:W2:Y:S02]  /*16d40*/  @!P0 SYNCS.PHASECHK.TRANS64 P0, [R3+URZ+0x38820], R2 ;  /* 0x03882002030085a7 */ /* 0x000ea4000800007f */
[----:B--2---:R-:W-:Y:S05]  /*16d50*/  @!P0 BRA `(.L_x_2216) ;  /* 0xfffffffc00ec8947 */ /* 0x004fea000383ffff */
[----:B------:R-:W-:Y:S05]  /*16d60*/  BRA `(.L_x_2319) ;  /* 0xffffffc000f07947 */ /* 0x000fea000383ffff */
.L_x_2223:
[----:B-1----:R-:W-:-:S04]  /*16d70*/  MOV R3, UR38 ;  /* 0x0000002600037c02 */ /* 0x002fc80008000f00 */
[----:B------:R1:W2:Y:S03]  /*16d80*/  SYNCS.PHASECHK.TRANS64.TRYWAIT P0, [R3+URZ+0x38848], R2 ;  /* 0x03884802030075a7 */ /* 0x0002a6000800017f */
[----:B--2---:R-:W-:Y:S05]  /*16d90*/  @!P0 NANOSLEEP.SYNCS 0x989680 ;  /* 0x009896800000895d */ /* 0x004fea0003900000 */
[----:B------:R-:W2:Y:S02]  /*16da0*/  @!P0 SYNCS.PHASECHK.TRANS64 P0, [R3+URZ+0x38848], R2 ;  /* 0x03884802030085a7 */ /* 0x000ea4000800007f */
[----:B--2---:R-:W-:Y:S05]  /*16db0*/  @!P0 BRA `(.L_x_2223) ;  /* 0xfffffffc00ec8947 */ /* 0x004fea000383ffff */
[----:B------:R-:W-:Y:S05]  /*16dc0*/  BRA `(.L_x_2320) ;  /* 0xffffffc400cc7947 */ /* 0x000fea000383ffff */
.L_x_2231:
[----:B0-----:R-:W-:-:S04]  /*16dd0*/  IMAD.U32 R3, RZ, RZ, UR38 ;  /* 0x00000026ff037e24 */ /* 0x001fc8000f8e00ff */
[----:B------:R0:W1:Y:S03]  /*16de0*/  SYNCS.PHASECHK.TRANS64.TRYWAIT P0, [R3+URZ+0x38860], R2 ;  /* 0x03886002030075a7 */ /* 0x000066000800017f */
[----:B-1----:R-:W-:Y:S05]  /*16df0*/  @!P0 NANOSLEEP.SYNCS 0x989680 ;  /* 0x009896800000895d */ /* 0x002fea0003900000 */
[----:B------:R-:W1:Y:S02]  /*16e00*/  @!P0 SYNCS.PHASECHK.TRANS64 P0, [R3+URZ+0x38860], R2 ;  /* 0x03886002030085a7 */ /* 0x000e64000800007f */
[----:B-1----:R-:W-:Y:S05]  /*16e10*/  @!P0 BRA `(.L_x_2231) ;  /* 0xfffffffc00ec8947 */ /* 0x002fea000383ffff */
[----:B------:R-:W-:Y:S05]  /*16e20*/  BRA `(.L_x_2321) ;  /* 0xffffffc800e07947 */ /* 0x000fea000383ffff */
.L_x_2242:
[----:B-1----:R-:W-:-:S04]  /*16e30*/  IMAD.U32 R3, RZ, RZ, UR38 ;  /* 0x00000026ff037e24 */ /* 0x002fc8000f8e00ff */
[----:B------:R1:W2:Y:S03]  /*16e40*/  SYNCS.PHASECHK.TRANS64.TRYWAIT P0, [R3+URZ+0x38840], R2 ;  /* 0x03884002030075a7 */ /* 0x0002a6000800017f */
[----:B--2---:R-:W-:Y:S05]  /*16e50*/  @!P0 NANOSLEEP.SYNCS 0x989680 ;  /* 0x009896800000895d */ /* 0x004fea0003900000 */
[----:B------:R-:W2:Y:S02]  /*16e60*/  @!P0 SYNCS.PHASECHK.TRANS64 P0, [R3+URZ+0x38840], R2 ;  /* 0x03884002030085a7 */ /* 0x000ea4000800007f */
[----:B--2---:R-:W-:Y:S05]  /*16e70*/  @!P0 BRA `(.L_x_2242) ;  /* 0xfffffffc00ec8947 */ /* 0x004fea000383ffff */
[----:B------:R-:W-:Y:S05]  /*16e80*/  BRA `(.L_x_2322) ;  /* 0xffffffd000707947 */ /* 0x000fea000383ffff */
.L_x_2250:
[----:B0-----:R-:W-:-:S04]  /*16e90*/  IMAD.U32 R3, RZ, RZ, UR38 ;  /* 0x00000026ff037e24 */ /* 0x001fc8000f8e00ff */
[----:B------:R0:W1:Y:S03]  /*16ea0*/  SYNCS.PHASECHK.TRANS64.TRYWAIT P0, [R3+URZ+0x38868], R2 ;  /* 0x03886802030075a7 */ /* 0x000066000800017f */
[----:B-1----:R-:W-:Y:S05]  /*16eb0*/  @!P0 NANOSLEEP.SYNCS 0x989680 ;  /* 0x009896800000895d */ /* 0x002fea0003900000 */
[----:B------:R-:W1:Y:S02]  /*16ec0*/  @!P0 SYNCS.PHASECHK.TRANS64 P0, [R3+URZ+0x38868], R2 ;  /* 0x03886802030085a7 */ /* 0x000e64000800007f */
[----:B-1----:R-:W-:Y:S05]  /*16ed0*/  @!P0 BRA `(.L_x_2250) ;  /* 0xfffffffc00ec8947 */ /* 0x002fea000383ffff */
[----:B------:R-:W-:Y:S05]  /*16ee0*/  BRA `(.L_x_2323) ;  /* 0xffffffd400807947 */ /* 0x000fea000383ffff */
.L_x_2261:
[----:B-1----:R-:W-:-:S04]  /*16ef0*/  MOV R3, UR38 ;  /* 0x0000002600037c02 */ /* 0x002fc80008000f00 */
[----:B------:R1:W2:Y:S03]  /*16f00*/  SYNCS.PHASECHK.TRANS64.TRYWAIT P0, [R3+URZ+0x38848], R2 ;  /* 0x03884802030075a7 */ /* 0x0002a6000800017f */
[----:B--2---:R-:W-:Y:S05]  /*16f10*/  @!P0 NANOSLEEP.SYNCS 0x989680 ;  /* 0x009896800000895d */ /* 0x004fea0003900000 */
[----:B------:R-:W2:Y:S02]  /*16f20*/  @!P0 SYNCS.PHASECHK.TRANS64 P0, [R3+URZ+0x38848], R2 ;  /* 0x03884802030085a7 */ /* 0x000ea4000800007f */
[----:B--2---:R-:W-:Y:S05]  /*16f30*/  @!P0 BRA `(.L_x_2261) ;  /* 0xfffffffc00ec8947 */ /* 0x004fea000383ffff */
[----:B------:R-:W-:Y:S05]  /*16f40*/  BRA `(.L_x_2324) ;  /* 0xffffffdc00287947 */ /* 0x000fea000383ffff */
.L_x_2269:
[----:B0-----:R-:W-:-:S04]  /*16f50*/  IMAD.U32 R3, RZ, RZ, UR38 ;  /* 0x00000026ff037e24 */ /* 0x001fc8000f8e00ff */
[----:B------:R0:W1:Y:S03]  /*16f60*/  SYNCS.PHASECHK.TRANS64.TRYWAIT P0, [R3+URZ+0x38860], R2 ;  /* 0x03886002030075a7 */ /* 0x000066000800017f */
[----:B-1----:R-:W-:Y:S05]  /*16f70*/  @!P0 NANOSLEEP.SYNCS 0x989680 ;  /* 0x009896800000895d */ /* 0x002fea0003900000 */
[----:B------:R-:W1:Y:S02]  /*16f80*/  @!P0 SYNCS.PHASECHK.TRANS64 P0, [R3+URZ+0x38860], R2 ;  /* 0x03886002030085a7 */ /* 0x000e64000800007f */
[----:B-1----:R-:W-:Y:S05]  /*16f90*/  @!P0 BRA `(.L_x_2269) ;  /* 0xfffffffc00ec8947 */ /* 0x002fea000383ffff */
[----:B------:R-:W-:Y:S05]  /*16fa0*/  BRA `(.L_x_2325) ;  /* 0xffffffe000347947 */ /* 0x000fea000383ffff */
.L_x_2279:
[----:B0-----:R0:W1:Y:S02]  /*16fb0*/  SYNCS.PHASECHK.TRANS64.TRYWAIT P0, [R3+URZ+0x38860], R0 ;  /* 0x03886000030075a7 */ /* 0x001064000800017f */
[----:B-1----:R-:W-:Y:S05]  /*16fc0*/  @!P0 NANOSLEEP.SYNCS 0x989680 ;  /* 0x009896800000895d */ /* 0x002fea0003900000 */
[----:B------:R-:W1:Y:S02]  /*16fd0*/  @!P0 SYNCS.PHASECHK.TRANS64 P0, [R3+URZ+0x38860], R0 ;  /* 0x03886000030085a7 */ /* 0x000e64000800007f */
[----:B-1----:R-:W-:Y:S05]  /*16fe0*/  @!P0 BRA `(.L_x_2279) ;  /* 0xfffffffc00f08947 */ /* 0x002fea000383ffff */
[----:B------:R-:W-:Y:S05]  /*16ff0*/  BRA `(.L_x_2326) ;  /* 0xffffffe4006c7947 */ /* 0x000fea000383ffff */
.L_x_2286:
[----:B0-----:R0:W1:Y:S02]  /*17000*/  SYNCS.PHASECHK.TRANS64.TRYWAIT P0, [R2+URZ+0x38820], R3 ;  /* 0x03882003020075a7 */ /* 0x001064000800017f */
[----:B-1----:R-:W-:Y:S05]  /*17010*/  @!P0 NANOSLEEP.SYNCS 0x989680 ;  /* 0x009896800000895d */ /* 0x002fea0003900000 */
[----:B------:R-:W1:Y:S02]  /*17020*/  @!P0 SYNCS.PHASECHK.TRANS64 P0, [R2+URZ+0x38820], R3 ;  /* 0x03882003020085a7 */ /* 0x000e64000800007f */
[----:B-1----:R-:W-:Y:S05]  /*17030*/  @!P0 BRA `(.L_x_2286) ;  /* 0xfffffffc00f08947 */ /* 0x002fea000383ffff */
[----:B------:R-:W-:Y:S05]  /*17040*/  BRA `(.L_x_2327) ;  /* 0xffffffe800a47947 */ /* 0x000fea000383ffff */
.L_x_2287:
[----:B------:R-:W1:Y:S01]  /*17050*/  S2R R4, SR_TID.X ;  /* 0x0000000000047919 */ /* 0x000e620000002100 */
[----:B------:R-:W-:Y:S01]  /*17060*/  BSSY B0, `(.L_x_2328) ;  /* 0x000000a000007945 */ /* 0x000fe20003800000 */
[----:B------:R-:W-:Y:S01]  /*17070*/  IMAD.MOV.U32 R12, RZ, RZ, RZ ;  /* 0x000000ffff0c7224 */ /* 0x000fe200078e00ff */
[----:B------:R-:W-:Y:S01]  /*17080*/  MOV R11, 0x1f ;  /* 0x0000001f000b7802 */ /* 0x000fe20000000f00 */
[----:B------:R-:W-:Y:S01]  /*17090*/  IMAD.MOV.U32 R15, RZ, RZ, -0x1 ;  /* 0xffffffffff0f7424 */ /* 0x000fe200078e00ff */
[----:B-1----:R-:W-:-:S04]  /*170a0*/  SHF.R.U32.HI R4, RZ, 0x5, R4 ;  /* 0x00000005ff047819 */ /* 0x002fc80000011604 */
[----:B------:R-:W-:-:S05]  /*170b0*/  LOP3.LUT R4, R4, 0x3, RZ, 0xc0, !PT ;  /* 0x0000000304047812 */ /* 0x000fca00078ec0ff */
[----:B------:R-:W-:-:S07]  /*170c0*/  IMAD.MOV.U32 R13, RZ, RZ, R4 ;  /* 0x000000ffff0d7224 */ /* 0x000fce00078e0004 */
[----:B0-----:R-:W-:Y:S05]  /*170d0*/  WARPSYNC.COLLECTIVE R15, `(.L_x_2329) ;  /* 0x000000000f087348 */ /* 0x001fea0003c00000 */
[----:B------:R1:W2:Y:S02]  /*170e0*/  SHFL.IDX P6, R14, R13, R12, R11 ;  /* 0x0000000c0d0e7389 */ /* 0x0002a400000c000b */
[----:B012---:R-:W-:Y:S01]  /*170f0*/  ENDCOLLECTIVE ;  /* 0x000000000000791b */ /* 0x007fe20003800000 */
.L_x_2329:
[----:B------:R-:W-:Y:S05]  /*17100*/  BSYNC B0 ;  /* 0x0000000000007941 */ /* 0x000fea0003800000 */
.L_x_2328:
[----:B------:R-:W-:Y:S05]  /*17110*/  BRA `(.L_x_2330) ;  /* 0xffffffe800887947 */ /* 0x000fea000383ffff */
.L_x_2288:
[----:B------:R-:W-:Y:S01]  /*17120*/  BSSY B0, `(.L_x_2331) ;  /* 0x0000006000007945 */ /* 0x000fe20003800000 */
[----:B------:R-:W-:-:S07]  /*17130*/  IMAD.MOV.U32 R15, RZ, RZ, -0x1 ;  /* 0xffffffffff0f7424 */ /* 0x000fce00078e00ff */
[----:B0-----:R-:W-:Y:S05]  /*17140*/  WARPSYNC.COLLECTIVE R15, `(.L_x_2332) ;  /* 0x000000000f0c7348 */ /* 0x001fea0003c00000 */
[----:B------:R-:W-:Y:S02]  /*17150*/  ELECT P6, UR62, PT ;  /* 0x00000000003e782f */ /* 0x000fe400038c0000 */
[----:B------:R-:W-:Y:S01]  /*17160*/  MOV R14, UR62 ;  /* 0x0000003e000e7c02 */ /* 0x000fe20008000f00 */
[----:B0-----:R-:W-:Y:S10]  /*17170*/  ENDCOLLECTIVE ;  /* 0x000000000000791b */ /* 0x001ff40003800000 */
.L_x_2332:
[----:B------:R-:W-:Y:S05]  /*17180*/  BSYNC B0 ;  /* 0x0000000000007941 */ /* 0x000fea0003800000 */
.L_x_2331:
[----:B------:R-:W-:Y:S05]  /*17190*/  BRA `(.L_x_2333) ;  /* 0xffffffe8007c7947 */ /* 0x000fea000383ffff */
.L_x_2290:
[----:B0-----:R0:W1:Y:S02]  /*171a0*/  SYNCS.PHASECHK.TRANS64.TRYWAIT P0, [R6+URZ], R5 ;  /* 0x00000005060075a7 */ /* 0x001064000800017f */
[----:B-1----:R-:W-:Y:S05]  /*171b0*/  @!P0 NANOSLEEP.SYNCS 0x989680 ;  /* 0x009896800000895d */ /* 0x002fea0003900000 */
[----:B------:R-:W1:Y:S02]  /*171c0*/  @!P0 SYNCS.PHASECHK.TRANS64 P0, [R6+URZ], R5 ;  /* 0x00000005060085a7 */ /* 0x000e64000800007f */
[----:B-1----:R-:W-:Y:S05]  /*171d0*/  @!P0 BRA `(.L_x_2290) ;  /* 0xfffffffc00f08947 */ /* 0x002fea000383ffff */
[----:B------:R-:W-:Y:S05]  /*171e0*/  BRA `(.L_x_2334) ;  /* 0xffffffe800b07947 */ /* 0x000fea000383ffff */
.L_x_2291:
[----:B-1----:R1:W2:Y:S02]  /*171f0*/  SYNCS.PHASECHK.TRANS64.TRYWAIT P0, [R3+URZ], R4 ;  /* 0x00000004030075a7 */ /* 0x0022a4000800017f */
[----:B--2---:R-:W-:Y:S05]  /*17200*/  @!P0 NANOSLEEP.SYNCS 0x989680 ;  /* 0x009896800000895d */ /* 0x004fea0003900000 */
[----:B------:R-:W2:Y:S02]  /*17210*/  @!P0 SYNCS.PHASECHK.TRANS64 P0, [R3+URZ], R4 ;  /* 0x00000004030085a7 */ /* 0x000ea4000800007f */
[----:B--2---:R-:W-:Y:S05]  /*17220*/  @!P0 BRA `(.L_x_2291) ;  /* 0xfffffffc00f08947 */ /* 0x004fea000383ffff */
[----:B------:R-:W-:Y:S05]  /*17230*/  BRA `(.L_x_2335) ;  /* 0xffffffe800a47947 */ /* 0x000fea000383ffff */
.L_x_2293:
[----:B-1----:R1:W2:Y:S02]  /*17240*/  SYNCS.PHASECHK.TRANS64.TRYWAIT P0, [R0+URZ], R5 ;  /* 0x00000005000075a7 */ /* 0x0022a4000800017f */
[----:B--2---:R-:W-:Y:S05]  /*17250*/  @!P0 NANOSLEEP.SYNCS 0x989680 ;  /* 0x009896800000895d */ /* 0x004fea0003900000 */
[----:B------:R-:W2:Y:S02]  /*17260*/  @!P0 SYNCS.PHASECHK.TRANS64 P0, [R0+URZ], R5 ;  /* 0x00000005000085a7 */ /* 0x000ea4000800007f */
[----:B--2---:R-:W-:Y:S05]  /*17270*/  @!P0 BRA `(.L_x_2293) ;  /* 0xfffffffc00f08947 */ /* 0x004fea000383ffff */
[----:B------:R-:W-:Y:S05]  /*17280*/  BRA `(.L_x_2336) ;  /* 0xffffffe800a87947 */ /* 0x000fea000383ffff */
.L_x_2337:
        /* <DEDUP_REMOVED lines=15> */
.L_x_3206:


//--------------------- .text._ZN7cutlass13device_kernelIN5flash11enable_sm90INS1_16FlashAttnFwdSm90INS1_25CollectiveMainloopFwdSm90ILi2EN4cute5tupleIJNS5_1CILi1EEES8_S8_EEENS6_IJNS7_ILi128EEENS7_ILi80EEENS7_ILi256EEEEEELi256ENS_10bfloat16_tEfNS_4arch4Sm90ELb1ELb0ELb1ELb1ELb0ELb0ELb0ELb1ELb1ELb1ELb1ELb0EEENS1_21CollectiveEpilogueFwdINS6_IJSA_SC_SB_EEES9_SE_SG_Li256ELb1ELb1ELb1ELb0EEENS1_36VarlenDynamicPersistentTileSchedulerILi128ELi80ELi256ELi128ELb1ELb1ELb1ELb1ELb1ELb1EEEEEEEEEvNT_6ParamsE --------------------------
	.section	.text._ZN7cutlass13device_kernelIN5flash11enable_sm90INS1_16FlashAttnFwdSm90INS1_25CollectiveMainloopFwdSm90ILi2EN4cute5tupleIJNS5_1CILi1EEES8_S8_EEENS6_IJNS7_ILi128EEENS7_ILi80EEENS7_ILi256EEEEEELi256ENS_10bfloat16_tEfNS_4arch4Sm90ELb1ELb0ELb1ELb1ELb0ELb0ELb0ELb1ELb1ELb1ELb1ELb0EEENS1_21CollectiveEpilogueFwdINS6_IJSA_SC_SB_EEES9_SE_SG_Li256ELb1ELb1ELb1ELb0EEENS1_36VarlenDynamicPersistentTileSchedulerILi128ELi80ELi256ELi128ELb1ELb1ELb1ELb1ELb1ELb1EEEEEEEEEvNT_6ParamsE,"ax",@progbits
	.align	128
.text._ZN7cutlass13device_kernelIN5flash11enable_sm90INS1_16FlashAttnFwdSm90INS1_25CollectiveMainloopFwdSm90ILi2EN4cute5tupleIJNS5_1CILi1EEES8_S8_EEENS6_IJNS7_ILi128EEENS7_ILi80EEENS7_ILi256EEEEEELi256ENS_10bfloat16_tEfNS_4arch4Sm90ELb1ELb0ELb1ELb1ELb0ELb0ELb0ELb1ELb1ELb1ELb1ELb0EEENS1_21CollectiveEpilogueFwdINS6_IJSA_SC_SB_EEES9_SE_SG_Li256ELb1ELb1ELb1ELb0EEENS1_36VarlenDynamicPersistentTileSchedulerILi128ELi80ELi256ELi128ELb1ELb1ELb1ELb1ELb1ELb1EEEEEEEEEvNT_6ParamsE:
        .type           _ZN7cutlass13device_kernelIN5flash11enable_sm90INS1_16FlashAttnFwdSm90INS1_25CollectiveMainloopFwdSm90ILi2EN4cute5tupleIJNS5_1CILi1EEES8_S8_EEENS6_IJNS7_ILi128EEENS7_ILi80EEENS7_ILi256EEEEEELi256ENS_10bfloat16_tEfNS_4arch4Sm90ELb1ELb0ELb1ELb1ELb0ELb0ELb0ELb1ELb1ELb1ELb1ELb0EEENS1_21CollectiveEpilogueFwdINS6_IJSA_SC_SB_EEES9_SE_SG_Li256ELb1ELb1ELb1ELb0EEENS1_36VarlenDynamicPersistentTileSchedulerILi128ELi80ELi256ELi128ELb1ELb1ELb1ELb1ELb1ELb1EEEEEEEEEvNT_6ParamsE,@function
        .size           _ZN7cutlass13device_kernelIN5flash11enable_sm90INS1_16FlashAttnFwdSm90INS1_25CollectiveMainloopFwdSm90ILi2EN4cute5tupleIJNS5_1CILi1EEES8_S8_EEENS6_IJNS7_ILi128EEENS7_ILi80EEENS7_ILi256EEEEEELi256ENS_10bfloat16_tEfNS_4arch4Sm90ELb1ELb0ELb1ELb1ELb0ELb0ELb0ELb1ELb1ELb1ELb1ELb0EEENS1_21CollectiveEpilogueFwdINS6_IJSA_SC_SB_EEES9_SE_SG_Li256ELb1ELb1ELb1ELb0EEENS1_36VarlenDynamicPersistentTileSchedulerILi128ELi80ELi256ELi128ELb1ELb1ELb1ELb1ELb1ELb1EEEEEEEEEvNT_6ParamsE,(.L_x_3207 - _ZN7cutlass13device_kernelIN5flash11enable_sm90INS1_16FlashAttnFwdSm90INS1_25CollectiveMainloopFwdSm90ILi2EN4cute5tupleIJNS5_1CILi1EEES8_S8_EEENS6_IJNS7_ILi128EEENS7_ILi80EEENS7_ILi256EEEEEELi256ENS_10bfloat16_tEfNS_4arch4Sm90ELb1ELb0ELb1ELb1ELb0ELb0ELb0ELb1ELb1ELb1ELb1ELb0EEENS1_21CollectiveEpilogueFwdINS6_IJSA_SC_SB_EEES9_SE_SG_Li256ELb1ELb1ELb1ELb0EEENS1_36VarlenDynamicPersistentTileSchedulerILi128ELi80ELi256ELi128ELb1ELb1ELb1ELb1ELb1ELb1EEEEEEEEEvNT_6ParamsE)
        .other          _ZN7cutlass13device_kernelIN5flash11enable_sm90INS1_16FlashAttnFwdSm90INS1_25CollectiveMainloopFwdSm90ILi2EN4cute5tupleIJNS5_1CILi1EEES8_S8_EEENS6_IJNS7_ILi128EEENS7_ILi80EEENS7_ILi256EEEEEELi256ENS_10bfloat16_tEfNS_4arch4Sm90ELb1ELb0ELb1ELb1ELb0ELb0ELb0ELb1ELb1ELb1ELb1ELb0EEENS1_21CollectiveEpilogueFwdINS6_IJSA_SC_SB_EEES9_SE_SG_Li256ELb1ELb1ELb1ELb0EEENS1_36VarlenDynamicPersistentTileSchedulerILi128ELi80ELi256ELi128ELb1ELb1ELb1ELb1ELb1ELb1EEEEEEEEEvNT_6ParamsE,@"STO_CUDA_ENTRY STV_DEFAULT"
_ZN7cutlass13device_kernelIN5flash11enable_sm90INS1_16FlashAttnFwdSm90INS1_25CollectiveMainloopFwdSm90ILi2EN4cute5tupleIJNS5_1CILi1EEES8_S8_EEENS6_IJNS7_ILi128EEENS7_ILi80EEENS7_ILi256EEEEEELi256ENS_10bfloat16_tEfNS_4arch4Sm90ELb1ELb0ELb1ELb1ELb0ELb0ELb0ELb1ELb1ELb1ELb1ELb0EEENS1_21CollectiveEpilogueFwdINS6_IJSA_SC_SB_EEES9_SE_SG_Li256ELb1ELb1ELb1ELb0EEENS1_36VarlenDynamicPersistentTileSchedulerILi128ELi80ELi256ELi128ELb1ELb1ELb1ELb1ELb1ELb1EEEEEEEEEvNT_6ParamsE:
        /* <DEDUP_REMOVED lines=18> */
.L_x_2339:
[----:B------:R-:W-:Y:S05]  /*0120*/  BSYNC B0 ;  /* 0x0000000000007941 */ /* 0x000fea0003800000 */
.L_x_2338:
        /* <DEDUP_REMOVED lines=41> */
.L_x_2340:
        /* <DEDUP_REMOVED lines=22> */
.L_x_2341:
        /* <DEDUP_REMOVED lines=18> */
.L_x_2342:
        /* <DEDUP_REMOVED lines=22> */
.L_x_2343:
        /* <DEDUP_REMOVED lines=22> */
.L_x_2344:
        /* <DEDUP_REMOVED lines=8> */
.L_x_2346:
        /* <DEDUP_REMOVED lines=18> */
[----:B------:R-:W-:Y:S02]  /*0aa0*/  R2UR UR6, R10 ;  /* 0x000000000a0672ca */ /* 0x000fe400000e0000 */
        /* <DEDUP_REMOVED lines=11> */
[----:B------:R-:W-:-:S03]  /*0b60*/  SHF.R.S32.HI R2, RZ, 0x4, R3 ;  /* 0x00000004ff027819 */ /* 0x000fc60000011403 */
[C---:B------:R-:W-:Y:S01]  /*0b70*/  IMAD.IADD R12, R6.reuse, 0x1, -R5 ;  /* 0x00000001060c7824 */ /* 0x040fe200078e0a05 */
[C---:B------:R-:W-:Y:S01]  /*0b80*/  LOP3.LUT R5, R3.reuse, 0x3fffff0, RZ, 0xc0, !PT ;  /* 0x03fffff003057812 */ /* 0x040fe200078ec0ff */
[----:B------:R-:W-:Y:S01]  /*0b90*/  ULOP3.LUT UR8, UR4, 0x1, URZ, 0xfc, !UPT ;  /* 0x0000000104087892 */ /* 0x000fe2000f8efc3f */
[----:B------:R-:W-:Y:S02]  /*0ba0*/  LEA.HI R4, R3, R2, RZ, 0x1 ;  /* 0x0000000203047211 */ /* 0x000fe400078f08ff */
[----:B------:R-:W-:Y:S01]  /*0bb0*/  SHF.R.S32.HI R8, RZ, 0x1f, R12 ;  /* 0x0000001fff087819 */ /* 0x000fe2000001140c */
[----:B------:R-:W-:Y:S01]  /*0bc0*/  IMAD.IADD R5, R6, 0x1, -R5 ;  /* 0x0000000106057824 */ /* 0x000fe200078e0a05 */
[----:B------:R-:W-:Y:S01]  /*0bd0*/  SHF.R.S32.HI R3, RZ, 0x7, R0 ;  /* 0x00000007ff037819 */ /* 0x000fe20000011400 */
[----:B------:R0:W-:Y:S01]  /*0be0*/  STL [R1+0x34], R12 ;  /* 0x0000340c01007387 */ /* 0x0001e20000100800 */
[----:B------:R-:W-:Y:S01]  /*0bf0*/  LEA.HI R9, R8, R12, RZ, 0x2 ;  /* 0x0000000c08097211 */ /* 0x000fe200078f10ff */
[----:B------:R-:W-:Y:S01]  /*0c00*/  UMOV UR4, URZ ;  /* 0x0000003f00047c82 */ /* 0x000fe20008000000 */
[----:B------:R-:W-:Y:S01]  /*0c10*/  LOP3.LUT R6, R7, 0xfffffc00, RZ, 0xc0, !PT ;  /* 0xfffffc0007067812 */ /* 0x000fe200078ec0ff */
[----:B------:R-:W-:Y:S01]  /*0c20*/  IMAD.U32 R16, RZ, RZ, UR4 ;  /* 0x00000004ff107e24 */ /* 0x000fe2000f8e00ff */
[----:B------:R-:W-:-:S02]  /*0c30*/  SHF.R.S32.HI R10, RZ, 0x2, R9 ;  /* 0x00000002ff0a7819 */ /* 0x000fc40000011409 */
[----:B------:R-:W-:Y:S01]  /*0c40*/  SHF.R.S32.HI R11, RZ, 0x1f, R9 ;  /* 0x0000001fff0b7819 */ /* 0x000fe20000011409 */
[----:B------:R-:W-:Y:S01]  /*0c50*/  IMAD R6, R5, 0x40, R6 ;  /* 0x0000004005067824 */ /* 0x000fe200078e0206 */
[----:B------:R-:W-:Y:S02]  /*0c60*/  LEA.HI R0, R0, R3, RZ, 0x1 ;  /* 0x0000000300007211 */ /* 0x000fe400078f08ff */
[----:B------:R-:W-:Y:S02]  /*0c70*/  LEA.HI R11, R11, R10, RZ, 0x3 ;  /* 0x0000000a0b0b7211 */ /* 0x000fe400078f18ff */
[----:B------:R-:W-:Y:S02]  /*0c80*/  LOP3.LUT R7, R4, 0x1ffffffe, RZ, 0xc0, !PT ;  /* 0x1ffffffe04077812 */ /* 0x000fe400078ec0ff */
[----:B------:R-:W-:Y:S02]  /*0c90*/  LOP3.LUT R11, R11, 0xfffffff8, RZ, 0xc0, !PT ;  /* 0xfffffff80b0b7812 */ /* 0x000fe400078ec0ff */
[----:B------:R-:W-:Y:S01]  /*0ca0*/  LEA.HI R8, R8, R12, RZ, 0x5 ;  /* 0x0000000c08087211 */ /* 0x000fe200078f28ff */
[----:B------:R-:W-:Y:S01]  /*0cb0*/  IMAD.IADD R7, R2, 0x1, -R7 ;  /* 0x0000000102077824 */ /* 0x000fe200078e0a07 */
[----:B------:R-:W-:Y:S01]  /*0cc0*/  LOP3.LUT R0, R0, 0x3fffffe, RZ, 0xc0, !PT ;  /* 0x03fffffe00007812 */ /* 0x000fe200078ec0ff */
[----:B------:R-:W-:Y:S01]  /*0cd0*/  IMAD.IADD R11, R10, 0x1, -R11 ;  /* 0x000000010a0b7824 */ /* 0x000fe200078e0a0b */
[----:B------:R-:W-:-:S02]  /*0ce0*/  LOP3.LUT R9, R9, 0x7ffffffc, RZ, 0xc0, !PT ;  /* 0x7ffffffc09097812 */ /* 0x000fc400078ec0ff */
[----:B------:R-:W-:Y:S01]  /*0cf0*/  SHF.R.S32.HI R8, RZ, 0x5, R8 ;  /* 0x00000005ff087819 */ /* 0x000fe20000011408 */
[----:B------:R-:W-:Y:S01]  /*0d00*/  IMAD.IADD R0, R3, 0x1, -R0 ;  /* 0x0000000103007824 */ /* 0x000fe200078e0a00 */
[----:B------:R-:W-:Y:S01]  /*0d10*/  LEA.HI R2, R13, R13, RZ, 0x1 ;  /* 0x0000000d0d027211 */ /* 0x000fe200078f08ff */
[----:B------:R-:W-:Y:S02]  /*0d20*/  IMAD R3, R7, 0x8, R6 ;  /* 0x0000000807037824 */ /* 0x000fe400078e0206 */
[----:B------:R-:W-:Y:S01]  /*0d30*/  IMAD.IADD R9, R12, 0x1, -R9 ;  /* 0x000000010c097824 */ /* 0x000fe200078e0a09 */
[----:B------:R-:W-:Y:S01]  /*0d40*/  LOP3.LUT R2, R2, 0x1ffffffe, RZ, 0xc0, !PT ;  /* 0x1ffffffe02027812 */ /* 0x000fe200078ec0ff */
[----:B------:R-:W-:Y:S01]  /*0d50*/  IMAD R11, R8, 0x10, R11 ;  /* 0x00000010080b7824 */ /* 0x000fe200078e020b */
[----:B------:R1:W-:Y:S01]  /*0d60*/  STL [R1+0x64], R3 ;  /* 0x0000640301007387 */ /* 0x0003e20000100800 */
[----:B------:R-:W-:Y:S02]  /*0d70*/  IMAD.SHL.U32 R19, R9, 0x2, RZ ;  /* 0x0000000209137824 */ /* 0x000fe400078e00ff */
[----:B------:R-:W-:-:S02]  /*0d80*/  IMAD R0, R0, 0x40, R11 ;  /* 0x0000004000007824 */ /* 0x000fc400078e020b */
[C---:B0-----:R-:W-:Y:S02]  /*0d90*/  VIADD R12, R19.reuse, 0x10 ;  /* 0x00000010130c7836 */ /* 0x041fe40000000000 */
[C---:B------:R-:W-:Y:S01]  /*0da0*/  VIADD R11, R19.reuse, 0x18 ;  /* 0x00000018130b7836 */ /* 0x040fe20000000000 */
[----:B------:R-:W-:Y:S01]  /*0db0*/  STL [R1+0x60], R0 ;  /* 0x0000600001007387 */ /* 0x000fe20000100800 */
[C---:B------:R-:W-:Y:S02]  /*0dc0*/  VIADD R10, R19.reuse, 0x20 ;  /* 0x00000020130a7836 */ /* 0x040fe40000000000 */
[----:B-1----:R-:W-:Y:S02]  /*0dd0*/  IMAD.U32 R3, RZ, RZ, UR8 ;  /* 0x00000008ff037e24 */ /* 0x002fe4000f8e00ff */
[----:B------:R-:W-:Y:S02]  /*0de0*/  VIADD R9, R19, 0x28 ;  /* 0x0000002813097836 */ /* 0x000fe40000000000 */
[----:B------:R-:W-:Y:S01]  /*0df0*/  IMAD.IADD R2, R13, 0x1, -R2 ;  /* 0x000000010d027824 */ /* 0x000fe200078e0a02 */
[----:B------:R0:W-:Y:S01]  /*0e00*/  STL [R1+0x68], R3 ;  /* 0x0000680301007387 */ /* 0x0001e20000100800 */
        /* <DEDUP_REMOVED lines=10> */
[----:B0-----:R-:W-:Y:S01]  /*0eb0*/  IMAD.U32 R3, RZ, RZ, UR4 ;  /* 0x00000004ff037e24 */ /* 0x001fe2000f8e00ff */
[----:B------:R-:W-:Y:S01]  /*0ec0*/  SHF.R.S32.HI R8, RZ, 0x1f, R7 ;  /* 0x0000001fff087819 */ /* 0x000fe20000011407 */
[C---:B------:R-:W-:Y:S01]  /*0ed0*/  VIADD R234, R19.reuse, 0x60 ;  /* 0x0000006013ea7836 */ /* 0x040fe20000000000 */
[----:B------:R-:W-:Y:S01]  /*0ee0*/  SHF.R.S32.HI R7, RZ, 0x1f, R6 ;  /* 0x0000001fff077819 */ /* 0x000fe20000011406 */
[C---:B------:R-:W-:Y:S01]  /*0ef0*/  VIADD R233, R19.reuse, 0x68 ;  /* 0x0000006813e97836 */ /* 0x040fe20000000000 */
[----:B------:R0:W-:Y:S01]  /*0f00*/  STL [R1+0x30], R3 ;  /* 0x0000300301007387 */ /* 0x0001e20000100800 */
[C---:B------:R-:W-:Y:S01]  /*0f10*/  VIADD R232, R19.reuse, 0x70 ;  /* 0x0000007013e87836 */ /* 0x040fe20000000000 */
[----:B------:R-:W-:Y:S01]  /*0f20*/  SHF.R.S32.HI R6, RZ, 0x1f, R5 ;  /* 0x0000001fff067819 */ /* 0x000fe20000011405 */
[C---:B------:R-:W-:Y:S01]  /*0f30*/  VIADD R231, R19.reuse, 0x78 ;  /* 0x0000007813e77836 */ /* 0x040fe20000000000 */
[----:B------:R-:W-:Y:S01]  /*0f40*/  SHF.R.S32.HI R5, RZ, 0x1f, R4 ;  /* 0x0000001fff057819 */ /* 0x000fe20000011404 */
[C---:B------:R-:W-:Y:S01]  /*0f50*/  VIADD R230, R19.reuse, 0x80 ;  /* 0x0000008013e67836 */ /* 0x040fe20000000000 */
[----:B------:R-:W-:Y:S01]  /*0f60*/  SHF.R.S32.HI R5, RZ, 0x1f, R233 ;  /* 0x0000001fff057819 */ /* 0x000fe200000114e9 */
[----:B------:R-:W-:-:S02]  /*0f70*/  VIADD R229, R19, 0x88 ;  /* 0x0000008813e57836 */ /* 0x000fc40000000000 */
[C---:B------:R-:W-:Y:S01]  /*0f80*/  VIADD R228, R19.reuse, 0x90 ;  /* 0x0000009013e47836 */ /* 0x040fe20000000000 */
[----:B------:R-:W-:Y:S01]  /*0f90*/  SHF.R.S32.HI R5, RZ, 0x1f, R230 ;  /* 0x0000001fff057819 */ /* 0x000fe200000114e6 */
[C---:B0-----:R-:W-:Y:S02]  /*0fa0*/  VIADD R3, R19.reuse, 0x58 ;  /* 0x0000005813037836 */ /* 0x041fe40000000000 */
[C---:B------:R-:W-:Y:S02]  /*0fb0*/  VIADD R227, R19.reuse, 0x98 ;  /* 0x0000009813e37836 */ /* 0x040fe40000000000 */
        /* <DEDUP_REMOVED lines=20> */
[----:B------:R-:W-:Y:S01]  /*1100*/  IMAD R213, R2, 0x8, R0 ;  /* 0x0000000802d57824 */ /* 0x000fe200078e0200 */
[----:B------:R-:W-:-:S02]  /*1110*/  SHF.R.S32.HI R4, RZ, 0x1f, R223 ;  /* 0x0000001fff047819 */ /* 0x000fc400000114df */
[----:B------:R-:W-:Y:S02]  /*1120*/  SHF.R.S32.HI R3, RZ, 0x1f, R222 ;  /* 0x0000001fff037819 */ /* 0x000fe400000114de */
[----:B------:R-:W-:Y:S02]  /*1130*/  SHF.R.S32.HI R14, RZ, 0x1f, R14 ;  /* 0x0000001fff0e7819 */ /* 0x000fe4000001140e */
[----:B------:R-:W-:Y:S02]  /*1140*/  SHF.R.S32.HI R5, RZ, 0x1f, R221 ;  /* 0x0000001fff057819 */ /* 0x000fe400000114dd */
[----:B------:R-:W-:Y:S02]  /*1150*/  SHF.R.S32.HI R4, RZ, 0x1f, R220 ;  /* 0x0000001fff047819 */ /* 0x000fe400000114dc */
[----:B------:R-:W-:-:S07]  /*1160*/  SHF.R.S32.HI R3, RZ, 0x1f, R219 ;  /* 0x0000001fff037819 */ /* 0x000fce00000114db */
.L_x_2404:
[----:B------:R-:W-:Y:S01]  /*1170*/  ULDC.64 UR8, c[0x0][0xc88] ;  /* 0x0003220000087ab9 */ /* 0x000fe20000000a00 */
[----:B------:R-:W-:Y:S01]  /*1180*/  ULDC.64 UR12, c[0x0][0x208] ;  /* 0x00008200000c7ab9 */ /* 0x000fe20000000a00 */
[----:B------:R-:W-:Y:S01]  /*1190*/  UIMAD.WIDE UR8, UR7, 0x4, UR8 ;  /* 0x00000004070878a5 */ /* 0x000fe2000f8e0208 */
[----:B------:R-:W-:-:S05]  /*11a0*/  ULDC.64 UR10, c[0x0][0xa18] ;  /* 0x00028600000a7ab9 */ /* 0x000fca0000000a00 */
[----:B0123--:R-:W-:Y:S02]  /*11b0*/  IMAD.U32 R2, RZ, RZ, UR8 ;  /* 0x00000008ff027e24 */ /* 0x00ffe4000f8e00ff */
[----:B------:R-:W-:Y:S01]  /*11c0*/  IMAD.U32 R3, RZ, RZ, UR9 ;  /* 0x00000009ff037e24 */ /* 0x000fe2000f8e00ff */
        /* <DEDUP_REMOVED lines=10> */
[----:B------:R-:W-:Y:S01]  /*1270*/  IMAD.U32 R217, RZ, RZ, UR4 ;  /* 0x00000004ffd97e24 */ /* 0x000fe2000f8e00ff */
[----:B------:R-:W-:-:S04]  /*1280*/  @UP0 ULEA UR8, UP2, UR4, UR8, 0x2 ;  /* 0x0000000804080291 */ /* 0x000fc8000f84103f */
[----:B------:R-:W-:Y:S02]  /*1290*/  @UP0 ULEA.HI.X UR9, UR4, UR9, UR14, 0x2, UP2 ;  /* 0x0000000904090291 */ /* 0x000fe400090f140e */
[----:B------:R-:W-:Y:S01]  /*12a0*/  IMAD.U32 R6, RZ, RZ, UR14 ;  /* 0x0000000eff067e24 */ /* 0x000fe2000f8e00ff */
[----:B------:R-:W-:Y:S01]  /*12b0*/  @UP1 ULEA UR10, UP0, UR4, UR10, 0x2 ;  /* 0x0000000a040a1291 */ /* 0x000fe2000f80103f */
[----:B------:R-:W-:-:S03]  /*12c0*/  IMAD.U32 R2, RZ, RZ, UR8 ;  /* 0x00000008ff027e24 */ /* 0x000fc6000f8e00ff */
[----:B------:R-:W-:Y:S01]  /*12d0*/  @UP1 ULEA.HI.X UR11, UR4, UR11, UR14, 0x2, UP0 ;  /* 0x0000000b040b1291 */ /* 0x000fe200080f140e */
[----:B------:R-:W-:Y:S01]  /*12e0*/  IMAD.U32 R3, RZ, RZ, UR9 ;  /* 0x00000009ff037e24 */ /* 0x000fe2000f8e00ff */
[----:B------:R0:W-:Y:S01]  /*12f0*/  STL [R1+0x2c], R6 ;  /* 0x00002c0601007387 */ /* 0x0001e20000100800 */
[----:B------:R-:W-:Y:S01]  /*1300*/  IMAD.U32 R4, RZ, RZ, UR10 ;  /* 0x0000000aff047e24 */ /* 0x000fe2000f8e00ff */
[----:B------:R-:W-:Y:S01]  /*1310*/  ULDC.64 UR8, c[0x0][0x418] ;  /* 0x0001060000087ab9 */ /* 0x000fe20000000a00 */
[----:B------:R-:W-:Y:S01]  /*1320*/  ULOP3.LUT UR7, UR6, 0xff0000, URZ, 0xc0, !UPT ;  /* 0x00ff000006077892 */ /* 0x000fe2000f8ec03f */
[----:B------:R-:W-:Y:S01]  /*1330*/  IMAD.U32 R5, RZ, RZ, UR11 ;  /* 0x0000000bff057e24 */ /* 0x000fe2000f8e00ff */
[----:B------:R-:W2:Y:S01]  /*1340*/  @P0 LDG.E R2, desc[UR12][R2.64] ;  /* 0x0000000c02020981 */ /* 0x000ea2000c1e1900 */
[----:B------:R-:W-:-:S03]  /*1350*/  ULDC UR10, c[0x0][0x2f0] ;  /* 0x0000bc00000a7ab9 */ /* 0x000fc60000000800 */
[----:B------:R-:W3:Y:S01]  /*1360*/  @P2 LDG.E R4, desc[UR12][R4.64] ;  /* 0x0000000c04042981 */ /* 0x000ee2000c1e1900 */
[----:B------:R-:W-:Y:S01]  /*1370*/  ULDC UR11, c[0x0][0x288] ;  /* 0x0000a200000b7ab9 */ /* 0x000fe20000000800 */
        /* <DEDUP_REMOVED lines=11> */
[----:B------:R-:W-:Y:S01]  /*1430*/  ULEA.HI UR7, UR7, UR8, URZ, 0x10 ;  /* 0x0000000807077291 */ /* 0x000fe2000f8f803f */
[----:B------:R-:W-:Y:S01]  /*1440*/  IMAD.U32 R218, RZ, RZ, UR6 ;  /* 0x00000006ffda7e24 */ /* 0x000fe2000f8e00ff */
[----:B------:R-:W-:Y:S01]  /*1450*/  UIMAD UR10, UR9, UR10, URZ ;  /* 0x0000000a090a72a4 */ /* 0x000fe2000f8e023f */
[----:B--2---:R-:W-:Y:S02]  /*1460*/  @P0 R2UR UR4, R2 ;  /* 0x00000000020402ca */ /* 0x004fe400000e0000 */
[----:B---3--:R-:W-:-:S13]  /*1470*/  @P2 R2UR UR11, R4 ;  /* 0x00000000040b22ca */ /* 0x008fda00000e0000 */
[----:B------:R-:W-:Y:S01]  /*1480*/  IMAD.U32 R18, RZ, RZ, UR11 ;  /* 0x0000000bff127e24 */ /* 0x000fe2000f8e00ff */
[----:B0---45:R-:W-:Y:S06]  /*1490*/  @P2 BRA `(.L_x_2347) ;  /* 0x0000000000402947 */ /* 0x031fec0003800000 */
        /* <DEDUP_REMOVED lines=14> */
[----:B------:R-:W-:-:S06]  /*1580*/  UIADD3 UR6, -UR6, UR8, URZ ;  /* 0x0000000806067290 */ /* 0x000fcc000fffe13f */
[----:B------:R-:W-:-:S07]  /*1590*/  IMAD.U32 R18, RZ, RZ, UR6 ;  /* 0x00000006ff127e24 */ /* 0x000fce000f8e00ff */
.L_x_2347:
[----:B------:R-:W-:Y:S05]  /*15a0*/  @!P1 BRA `(.L_x_2348) ;  /* 0x0000000000289947 */ /* 0x000fea0003800000 */
[----:B------:R-:W-:Y:S01]  /*15b0*/  R2UR UR8, R217 ;  /* 0x00000000d90872ca */ /* 0x000fe200000e0000 */
[----:B------:R-:W-:Y:S01]  /*15c0*/  ULDC.64 UR10, c[0x0][0x208] ;  /* 0x00008200000a7ab9 */ /* 0x000fe20000000a00 */
[----:B------:R-:W-:-:S11]  /*15d0*/  R2UR UR9, R6 ;  /* 0x00000000060972ca */ /* 0x000fd600000e0000 */
[----:B------:R-:W-:-:S04]  /*15e0*/  ULEA UR6, UP0, UR8, UR12, 0x2 ;  /* 0x0000000c08067291 */ /* 0x000fc8000f80103f */
[----:B------:R-:W-:Y:S02]  /*15f0*/  ULEA.HI.X UR8, UR8, UR13, UR9, 0x2, UP0 ;  /* 0x0000000d08087291 */ /* 0x000fe400080f1409 */
[----:B------:R-:W-:-:S04]  /*1600*/  IMAD.U32 R2, RZ, RZ, UR6 ;  /* 0x00000006ff027e24 */ /* 0x000fc8000f8e00ff */
[----:B------:R-:W-:-:S05]  /*1610*/  IMAD.U32 R3, RZ, RZ, UR8 ;  /* 0x00000008ff037e24 */ /* 0x000fca000f8e00ff */
[----:B------:R-:W2:Y:S02]  /*1620*/  LDG.E R2, desc[UR10][R2.64] ;  /* 0x0000000a02027981 */ /* 0x000ea4000c1e1900 */
[----:B--2---:R-:W-:Y:S01]  /*1630*/  R2UR UR10, R2 ;  /* 0x00000000020a72ca */ /* 0x004fe200000e0000 */
[----:B------:R-:W-:-:S14]  /*1640*/  BRA `(.L_x_2349) ;  /* 0x00000000003c7947 */ /* 0x000fdc0003800000 */
.L_x_2348:
        /* <DEDUP_REMOVED lines=15> */
.L_x_2349:
[----:B------:R-:W-:Y:S01]  /*1740*/  ULDC UR6, c[0x0][0x448] ;  /* 0x0001120000067ab9 */ /* 0x000fe20000000800 */
[----:B------:R-:W-:Y:S01]  /*1750*/  R2UR UR8, R18 ;  /* 0x00000000120872ca */ /* 0x000fe200000e0000 */
[----:B------:R-:W-:Y:S02]  /*1760*/  UISETP.NE.AND UP0, UPT, UR6, 0x1, UPT ;  /* 0x000000010600788c */ /* 0x000fe4000bf05270 */
[----:B------:R-:W-:Y:S02]  /*1770*/  USHF.L.U32 UR5, UR5, 0x7, URZ ;  /* 0x0000000705057899 */ /* 0x000fe4000800063f */
[----:B------:R-:W-:Y:S02]  /*1780*/  UIADD3 UR10, -UR4, UR10, URZ ;  /* 0x0000000a040a7290 */ /* 0x000fe4000fffe13f */
[----:B------:R-:W-:Y:S02]  /*1790*/  UIADD3 UR6, UR5, 0x7f, URZ ;  /* 0x0000007f05067890 */ /* 0x000fe4000fffe03f */
[----:B------:R-:W-:-:S02]  /*17a0*/  IMAD.U32 R212, RZ, RZ, UR5 ;  /* 0x00000005ffd47e24 */ /* 0x000fc4000f8e00ff */
[----:B------:R-:W-:Y:S01]  /*17b0*/  IMAD.U32 R22, RZ, RZ, UR10 ;  /* 0x0000000aff167e24 */ /* 0x000fe2000f8e00ff */
[----:B------:R-:W-:Y:S01]  /*17c0*/  @UP0 ULDC UR4, c[0x0][0x44c] ;  /* 0x0001130000040ab9 */ /* 0x000fe20000000800 */
[----:B------:R-:W-:Y:S01]  /*17d0*/  @UP0 ULDC UR9, c[0x0][0x450] ;  /* 0x0001140000090ab9 */ /* 0x000fe20000000800 */
[----:B------:R-:W-:Y:S02]  /*17e0*/  UIMAD.WIDE.U32 UR4, UR6, UR4, URZ ;  /* 0x00000004060472a5 */ /* 0x000fe4000f8e003f */
[----:B------:R-:W-:Y:S02]  /*17f0*/  UIADD3 UR8, UR10, 0x50, -UR8 ;  /* 0x000000500a087890 */ /* 0x000fe4000fffe808 */
[----:B------:R-:W-:Y:S02]  /*1800*/  @UP0 USHF.R.U32.HI UR6, URZ, UR9, UR5 ;  /* 0x000000093f060299 */ /* 0x000fe40008011605 */
[----:B------:R-:W-:Y:S02]  /*1810*/  UIADD3 UR4, UR10, 0x4f, URZ ;  /* 0x0000004f0a047890 */ /* 0x000fe4000fffe03f */
[----:B------:R-:W-:-:S02]  /*1820*/  UIADD3 UR8, UR8, UR6, URZ ;  /* 0x0000000608087290 */ /* 0x000fc4000fffe03f */
[----:B------:R-:W-:Y:S02]  /*1830*/  UIMAD.WIDE UR4, UR4, 0x66666667, URZ ;  /* 0x66666667040478a5 */ /* 0x000fe4000f8e023f */
[----:B------:R-:W-:Y:S02]  /*1840*/  UIMAD.WIDE UR8, UR8, 0x66666667, URZ ;  /* 0x66666667080878a5 */ /* 0x000fe4000f8e023f */
[----:B------:R-:W-:Y:S02]  /*1850*/  USHF.R.U32.HI UR4, URZ, 0x1f, UR5 ;  /* 0x0000001f3f047899 */ /* 0x000fe40008011605 */
[----:B------:R-:W-:Y:S02]  /*1860*/  USHF.R.U32.HI UR6, URZ, 0x1f, UR9 ;  /* 0x0000001f3f067899 */ /* 0x000fe40008011609 */
[----:B------:R-:W-:Y:S02]  /*1870*/  ULEA.HI.SX32 UR4, UR5, UR4, 0x1b ;  /* 0x0000000405047291 */ /* 0x000fe4000f8fda3f */
[----:B------:R-:W-:-:S02]  /*1880*/  ULEA.HI.SX32 UR6, UR9, UR6, 0x1b ;  /* 0x0000000609067291 */ /* 0x000fc4000f8fda3f */
[----:B------:R-:W-:Y:S02]  /*1890*/  USHF.R.U32.HI UR5, URZ, 0x10, UR7 ;  /* 0x000000103f057899 */ /* 0x000fe40008011607 */
[----:B------:R-:W-:-:S04]  /*18a0*/  UISETP.LT.AND UP0, UPT, UR4, UR6, UPT ;  /* 0x000000060400728c */ /* 0x000fc8000bf01270 */
[----:B------:R-:W-:Y:S01]  /*18b0*/  USEL UR9, UR4, UR6, UP0 ;  /* 0x0000000604097287 */ /* 0x000fe20008000000 */
[----:B------:R-:W-:Y:S01]  /*18c0*/  IMAD.U32 R214, RZ, RZ, UR5 ;  /* 0x00000005ffd67e24 */ /* 0x000fe2000f8e00ff */
[----:B------:R-:W-:Y:S02]  /*18d0*/  ULOP3.LUT UR6, UR7, 0xff, URZ, 0xc0, !UPT ;  /* 0x000000ff07067892 */ /* 0x000fe4000f8ec03f */
[----:B------:R-:W-:Y:S01]  /*18e0*/  UISETP.GE.AND UP0, UPT, UR9, 0x1, UPT ;  /* 0x000000010900788c */ /* 0x000fe2000bf06270 */
[----:B------:R-:W-:-:S03]  /*18f0*/  UMOV UR4, URZ ;  /* 0x0000003f00047c82 */ /* 0x000fc60008000000 */
[----:B------:R-:W-:Y:S02]  /*1900*/  IMAD.U32 R216, RZ, RZ, UR6 ;  /* 0x00000006ffd87e24 */ /* 0x000fe4000f8e00ff */
[----:B------:R-:W-:-:S13]  /*1910*/  PLOP3.LUT P0, PT, PT, PT, UP0, 0x80, 0x0 ;  /* 0x000000000000781c */ /* 0x000fda0003f0f008 */
[----:B------:R-:W-:Y:S05]  /*1920*/  @!P0 BRA `(.L_x_2350) ;  /* 0x0000000000948947 */ /* 0x000fea0003800000 */
        /* <DEDUP_REMOVED lines=37> */
.L_x_2350:
        /* <DEDUP_REMOVED lines=81> */
[----:B------:R-:W-:Y:S02]  /*2090*/  UIADD3 UR6, UR8, 0x14400, URZ ;  /* 0x0001440008067890 */ /* 0x000fe4000fffe03f */
[----:B------:R-:W-:Y:S02]  /*20a0*/  IMAD.U32 R17, RZ, RZ, UR8 ;  /* 0x00000008ff117e24 */ /* 0x000fe4000f8e00ff */
[----:B0-----:R-:W-:Y:S01]  /*20b0*/  VIADD R0, R0, 0xffffff80 ;  /* 0xffffff8000007836 */ /* 0x001fe20000000000 */
[----:B------:R-:W-:-:S04]  /*20c0*/  ULOP3.LUT UP0, URZ, UR6, 0x9f, URZ, 0xc0, !UPT ;  /* 0x0000009f063f7892 */ /* 0x000fc8000f80c03f */
[----:B------:R-:W-:Y:S02]  /*20d0*/  SHF.R.S32.HI R3, RZ, 0x1f, R0 ;  /* 0x0000001fff037819 */ /* 0x000fe40000011400 */
        /* <DEDUP_REMOVED lines=28> */
.L_x_2352:
[----:B------:R-:W2:Y:S04]  /*22a0*/  LDL R20, [R1+0x30] ;  /* 0x0000300001147983 */ /* 0x000ea80000100800 */
[----:B------:R-:W3:Y:S01]  /*22b0*/  LDL R2, [R1+0x68] ;  /* 0x0000680001027983 */ /* 0x000ee20000100800 */
[----:B------:R-:W-:Y:S02]  /*22c0*/  R2UR UR6, R17 ;  /* 0x00000000110672ca */ /* 0x000fe400000e0000 */
[----:B--2---:R-:W-:Y:S02]  /*22d0*/  R2UR UR7, R20 ;  /* 0x00000000140772ca */ /* 0x004fe400000e0000 */
[----:B---3--:R-:W-:-:S11]  /*22e0*/  R2UR UR5, R2 ;  /* 0x00000000020572ca */ /* 0x008fd600000e0000 */
[----:B------:R-:W-:-:S04]  /*22f0*/  ULEA.HI UR4, UR7, UR7, URZ, 0x1 ;  /* 0x0000000707047291 */ /* 0x000fc8000f8f083f */
[----:B------:R-:W-:Y:S01]  /*2300*/  ULOP3.LUT UR4, UR4, 0xfffffffe, URZ, 0xc0, !UPT ;  /* 0xfffffffe04047892 */ /* 0x000fe2000f8ec03f */
[----:B------:R-:W-:-:S03]  /*2310*/  IMAD.U32 R2, RZ, RZ, UR5 ;  /* 0x00000005ff027e24 */ /* 0x000fc6000f8e00ff */
[----:B------:R-:W-:Y:S02]  /*2320*/  UIADD3 UR4, UR7, -UR4, URZ ;  /* 0x8000000407047290 */ /* 0x000fe4000fffe03f */
[----:B------:R-:W-:-:S04]  /*2330*/  ISETP.NE.AND P0, PT, R2, 0x3, PT ;  /* 0x000000030200780c */ /* 0x000fc80003f05270 */
[----:B------:R-:W-:-:S05]  /*2340*/  IMAD.U32 R0, RZ, RZ, UR4 ;  /* 0x00000004ff007e24 */ /* 0x000fca000f8e00ff */
[----:B------:R-:W-:-:S04]  /*2350*/  SHF.L.U32 R0, R0, 0x1f, RZ ;  /* 0x0000001f00007819 */ /* 0x000fc800000006ff */
[----:B------:R-:W0:Y:S02]  /*2360*/  SYNCS.PHASECHK.TRANS64.TRYWAIT P1, [UR6+0x38800], R0 ;  /* 0x03880000ff0075a7 */ /* 0x000e240008020146 */
[----:B0-----:R-:W-:Y:S05]  /*2370*/  @!P1 BRA `(.L_x_2353) ;  /* 0x0000019c00ac9947 */ /* 0x001fea0003800000 */
.L_x_2542:
[----:B------:R-:W-:Y:S05]  /*2380*/  @!P0 BRA `(.L_x_2354) ;  /* 0x0000000000048947 */ /* 0x000fea0003800000 */
[----:B------:R-:W-:Y:S01]  /*2390*/  BPT.TRAP 0x1 ;  /* 0x000000040000795c */ /* 0x000fe20000300000 */
.L_x_2354:
[----:B------:R-:W-:Y:S01]  /*23a0*/  R2UR UR5, R16 ;  /* 0x00000000100572ca */ /* 0x000fe200000e0000 */
[----:B0-----:R-:W-:Y:S01]  /*23b0*/  IMAD.U32 R0, RZ, RZ, UR60 ;  /* 0x0000003cff007e24 */ /* 0x001fe2000f8e00ff */
[----:B------:R-:W-:-:S11]  /*23c0*/  R2UR UR4, R17 ;  /* 0x00000000110472ca */ /* 0x000fd600000e0000 */
[----:B------:R-:W-:Y:S02]  /*23d0*/  IMAD.U32 R3, RZ, RZ, UR5 ;  /* 0x00000005ff037e24 */ /* 0x000fe4000f8e00ff */
[----:B------:R-:W-:-:S03]  /*23e0*/  LEA R0, R0, UR4, 0x3 ;  /* 0x0000000400007c11 */ /* 0x000fc6000f8e18ff */
[----:B------:R-:W-:-:S04]  /*23f0*/  SHF.L.U32 R3, R3, 0x1f, RZ ;  /* 0x0000001f03037819 */ /* 0x000fc800000006ff */
[----:B------:R0:W1:Y:S01]  /*2400*/  SYNCS.PHASECHK.TRANS64.TRYWAIT P2, [R0+URZ+0x38830], R3 ;  /* 0x03883003000075a7 */ /* 0x000062000804017f */
[----:B------:R-:W-:Y:S05]  /*2410*/  @!P0 BRA `(.L_x_2355) ;  /* 0x0000000000048947 */ /* 0x000fea0003800000 */
[----:B------:R-:W-:Y:S01]  /*2420*/  BPT.TRAP 0x1 ;  /* 0x000000040000795c */ /* 0x000fe20000300000 */
.L_x_2355:
[----:B------:R-:W2:Y:S02]  /*2430*/  S2R R2, SR_TID.X ;  /* 0x0000000000027919 */ /* 0x000ea40000002100 */
[----:B--2---:R-:W-:-:S04]  /*2440*/  LOP3.LUT R2, R2, 0x7f, RZ, 0xc0, !PT ;  /* 0x0000007f02027812 */ /* 0x004fc800078ec0ff */
[----:B------:R-:W-:Y:S01]  /*2450*/  ISETP.NE.AND P1, PT, R2, RZ, PT ;  /* 0x000000ff0200720c */ /* 0x000fe20003f25270 */
[----:B-1----:R-:W-:-:S12]  /*2460*/  @P2 BRA `(.L_x_2356) ;  /* 0x0000000000082947 */ /* 0x002fd80003800000 */
[----:B------:R-:W1:Y:S02]  /*2470*/  SYNCS.PHASECHK.TRANS64.TRYWAIT P2, [R0+URZ+0x38830], R3 ;  /* 0x03883003000075a7 */ /* 0x000e64000804017f */
[----:B-1----:R-:W-:Y:S05]  /*2480*/  @!P2 BRA `(.L_x_2357) ;  /* 0x0000019c0084a947 */ /* 0x002fea0003800000 */
.L_x_2356:
[----:B------:R-:W-:Y:S05]  /*2490*/  WARPSYNC.ALL ;  /* 0x0000000000007948 */ /* 0x000fea0003800000 */
[----:B------:R-:W-:Y:S01]  /*24a0*/  R2UR UR4, R17 ;  /* 0x00000000110472ca */ /* 0x000fe200000e0000 */
[----:B------:R-:W-:Y:S01]  /*24b0*/  ULOP3.LUT UR5, UR36, 0x10000, URZ, 0xfc, !UPT ;  /* 0x0001000024057892 */ /* 0x000fe2000f8efc3f */
[----:B------:R-:W-:Y:S01]  /*24c0*/  WARPGROUP.ARRIVE ;  /* 0x00000000000079c5 */ /* 0x000fe20000000000 */
[----:B------:R-:W-:Y:S01]  /*24d0*/  UMOV UR9, 0x40000040 ;  /* 0x4000004000097882 */ /* 0x000fe20000000000 */
[----:B------:R-:W-:Y:S01]  /*24e0*/  UMOV UR11, 0x40000040 ;  /* 0x40000040000b7882 */ /* 0x000fe20000000000 */
[----:B------:R-:W-:Y:S01]  /*24f0*/  UMOV UR21, UR9 ;  /* 0x0000000900157c82 */ /* 0x000fe20008000000 */
[----:B------:R-:W-:Y:S01]  /*2500*/  IMAD.U32 R13, RZ, RZ, UR9 ;  /* 0x00000009ff0d7e24 */ /* 0x000fe2000f8e00ff */
[----:B------:R-:W-:Y:S01]  /*2510*/  UMOV UR13, UR21 ;  /* 0x00000015000d7c82 */ /* 0x000fe20008000000 */
[----:B------:R-:W-:Y:S01]  /*2520*/  UMOV UR8, UR5 ;  /* 0x0000000500087c82 */ /* 0x000fe20008000000 */
[----:B------:R-:W-:Y:S01]  /*2530*/  UMOV UR15, 0x40000040 ;  /* 0x40000040000f7882 */ /* 0x000fe20000000000 */
[----:B------:R-:W-:Y:S01]  /*2540*/  UMOV UR20, UR8 ;  /* 0x0000000800147c82 */ /* 0x000fe20008000000 */
[----:B------:R-:W-:Y:S01]  /*2550*/  IMAD.U32 R12, RZ, RZ, UR8 ;  /* 0x00000008ff0c7e24 */ /* 0x000fe2000f8e00ff */
[----:B------:R-:W-:Y:S01]  /*2560*/  UMOV UR12, UR20 ;  /* 0x00000014000c7c82 */ /* 0x000fe20008000000 */
[----:B------:R-:W-:Y:S01]  /*2570*/  UIADD3 UR4, UR4, 0x24400, URZ ;  /* 0x0002440004047890 */ /* 0x000fe2000fffe03f */
[----:B01----:R-:W-:Y:S01]  /*2580*/  @!P1 VIADD R0, R0, 0x38840 ;  /* 0x0003884000009836 */ /* 0x003fe20000000000 */
[----:B------:R-:W-:Y:S01]  /*2590*/  UMOV UR16, UR20 ;  /* 0x0000001400107c82 */ /* 0x000fe20008000000 */
[----:B------:R-:W-:Y:S01]  /*25a0*/  UMOV UR17, UR21 ;  /* 0x0000001500117c82 */ /* 0x000fe20008000000 */
[----:B------:R-:W-:Y:S01]  /*25b0*/  USHF.R.U32.HI UR4, URZ, 0x4, UR4 ;  /* 0x000000043f047899 */ /* 0x000fe20008011604 */
[----:B------:R-:W-:Y:S01]  /*25c0*/  CS2R R150, SRZ ;  /* 0x0000000000967805 */ /* 0x000fe2000001ff00 */
[----:B------:R-:W-:Y:S01]  /*25d0*/  UMOV UR19, 0x40000040 ;  /* 0x4000004000137882 */ /* 0x000fe20000000000 */
[----:B------:R-:W-:Y:S01]  /*25e0*/  UMOV UR23, 0x40000040 ;  /* 0x4000004000177882 */ /* 0x000fe20000000000 */
[----:B------:R-:W-:Y:S01]  /*25f0*/  ULOP3.LUT UR4, UR4, 0x3fff, URZ, 0xc0, !UPT ;  /* 0x00003fff04047892 */ /* 0x000fe2000f8ec03f */
[----:B------:R-:W-:Y:S01]  /*2600*/  @!P1 PRMT R0, RZ, 0x654, R0 ;  /* 0x00000654ff009816 */ /* 0x000fe20000000000 */
[----:B------:R-:W-:Y:S01]  /*2610*/  UMOV UR27, 0x40000040 ;  /* 0x40000040001b7882 */ /* 0x000fe20000000000 */
[----:B------:R-:W-:Y:S01]  /*2620*/  UMOV UR31, 0x40000040 ;  /* 0x40000040001f7882 */ /* 0x000fe20000000000 */
[----:B------:R-:W-:Y:S01]  /*2630*/  ULOP3.LUT UR6, UR4, 0x10000, URZ, 0xfc, !UPT ;  /* 0x0001000004067892 */ /* 0x000fe2000f8efc3f */
[----:B------:R-:W-:Y:S01]  /*2640*/  CS2R R148, SRZ ;  /* 0x0000000000947805 */ /* 0x000fe2000001ff00 */
[----:B------:R-:W-:Y:S01]  /*2650*/  UMOV UR35, 0x40000040 ;  /* 0x4000004000237882 */ /* 0x000fe20000000000 */
[----:B------:R-:W-:Y:S01]  /*2660*/  UMOV UR39, 0x40000040 ;  /* 0x4000004000277882 */ /* 0x000fe20000000000 */
[----:B------:R-:W-:Y:S01]  /*2670*/  UIMAD UR4, UR60, 0xa00, UR6 ;  /* 0x00000a003c0478a4 */ /* 0x000fe2000f8e0206 */
[----:B------:R-:W-:Y:S01]  /*2680*/  CS2R R146, SRZ ;  /* 0x0000000000927805 */ /* 0x000fe2000001ff00 */
[----:B------:R-:W-:Y:S01]  /*2690*/  IMAD.U32 R15, RZ, RZ, UR6 ;  /* 0x00000006ff0f7e24 */ /* 0x000fe2000f8e00ff */
[----:B------:R-:W-:Y:S01]  /*26a0*/  UIADD3 UR6, UR5, 0x2, URZ ;  /* 0x0000000205067890 */ /* 0x000fe2000fffe03f */
[----:B------:R-:W-:Y:S01]  /*26b0*/  CS2R R144, SRZ ;  /* 0x0000000000907805 */ /* 0x000fe2000001ff00 */
[----:B------:R-:W-:Y:S01]  /*26c0*/  UIADD3 UR14, UR4, 0x100, URZ ;  /* 0x00000100040e7890 */ /* 0x000fe2000fffe03f */
[----:B------:R-:W-:Y:S01]  /*26d0*/  CS2R R142, SRZ ;  /* 0x00000000008e7805 */ /* 0x000fe2000001ff00 */
[----:B------:R-:W-:Y:S01]  /*26e0*/  UMOV UR10, UR4 ;  /* 0x00000004000a7c82 */ /* 0x000fe20008000000 */
[----:B------:R-:W-:Y:S01]  /*26f0*/  UIADD3 UR18, UR4, 0x180, URZ ;  /* 0x0000018004127890 */ /* 0x000fe2000fffe03f */
[----:B------:R-:W-:Y:S01]  /*2700*/  HGMMA.64x16x16.F32.BF16 R56, gdesc[UR8], RZ, !UPT, gsb0 ;  /* 0x00200000083879f0 */ /* 0x000fe2000c0018ff */
[----:B------:R-:W-:Y:S01]  /*2710*/  UIADD3 UR10, UR4, 0x80, URZ ;  /* 0x00000080040a7890 */ /* 0x000fe2000fffe03f */
[----:B------:R-:W-:Y:S01]  /*2720*/  CS2R R140, SRZ ;  /* 0x00000000008c7805 */ /* 0x000fe2000001ff00 */
[----:B------:R-:W-:Y:S01]  /*2730*/  UMOV UR8, UR20 ;  /* 0x0000001400087c82 */ /* 0x000fe20008000000 */
[----:B------:R-:W-:Y:S01]  /*2740*/  UMOV UR9, UR21 ;  /* 0x0000001500097c82 */ /* 0x000fe20008000000 */
[----:B------:R-:W-:Y:S01]  /*2750*/  UMOV UR11, 0x40000040 ;  /* 0x40000040000b7882 */ /* 0x000fe20000000000 */
[----:B------:R-:W-:Y:S01]  /*2760*/  UIADD3 UR7, UR4, 0x2, URZ ;  /* 0x0000000204077890 */ /* 0x000fe2000fffe03f */
[----:B------:R-:W-:Y:S01]  /*2770*/  CS2R R138, SRZ ;  /* 0x00000000008a7805 */ /* 0x000fe2000001ff00 */
        /* <DEDUP_REMOVED lines=12> */
[----:B------:R-:W-:Y:S01]  /*2840*/  UMOV UR43, 0x40000040 ;  /* 0x40000040002b7882 */ /* 0x000fe20000000000 */
        /* <DEDUP_REMOVED lines=33> */
[----:B------:R-:W-:Y:S02]  /*2a60*/  CS2R R78, SRZ ;  /* 0x00000000004e7805 */ /* 0x000fe4000001ff00 */
[----:B------:R-:W-:Y:S02]  /*2a70*/  CS2R R76, SRZ ;  /* 0x00000000004c7805 */ /* 0x000fe4000001ff00 */
[----:B------:R-:W-:Y:S02]  /*2a80*/  CS2R R74, SRZ ;  /* 0x00000000004a7805 */ /* 0x000fe4000001ff00 */
[----:B------:R-:W-:Y:S01]  /*2a90*/  CS2R R72, SRZ ;  /* 0x0000000000487805 */ /* 0x000fe2000001ff00 */
[----:B------:R-:W-:Y:S01]  /*2aa0*/  HGMMA.64x16x16.F32.BF16 R48, gdesc[UR8], RZ, !UPT, gsb0 ;  /* 0x00200000083079f0 */ /* 0x000fe2000c0018ff */
[----:B------:R-:W-:Y:S01]  /*2ab0*/  UIADD3 UR10, UR4, 0x200, URZ ;  /* 0x00000200040a7890 */ /* 0x000fe2000fffe03f */
[----:B------:R-:W-:Y:S01]  /*2ac0*/  UMOV UR8, UR20 ;  /* 0x0000001400087c82 */ /* 0x000fe20008000000 */
[----:B------:R-:W-:Y:S01]  /*2ad0*/  UMOV UR9, UR21 ;  /* 0x0000001500097c82 */ /* 0x000fe20008000000 */
[----:B------:R-:W-:Y:S01]  /*2ae0*/  UMOV UR11, 0x40000040 ;  /* 0x40000040000b7882 */ /* 0x000fe20000000000 */
[----:B------:R-:W-:-:S02]  /*2af0*/  WARPGROUP.DEPBAR.LE gsb0, 0x0 ;  /* 0x00008000000079c5 */ /* 0x000fc40000010000 */
[----:B------:R-:W-:-:S06]  /*2b00*/  WARPGROUP.ARRIVE ;  /* 0x00000000000079c5 */ /* 0x000fcc0000000000 */
[----:B------:R-:W-:Y:S01]  /*2b10*/  HGMMA.64x16x16.F32.BF16 R40, gdesc[UR12], RZ, !UPT, gsb0 ;  /* 0x002000000c2879f0 */ /* 0x000fe2000c0018ff */
[----:B------:R-:W-:Y:S01]  /*2b20*/  UMOV UR12, UR6 ;  /* 0x00000006000c7c82 */ /* 0x000fe20008000000 */
[----:B------:R-:W-:Y:S01]  /*2b30*/  UMOV UR13, 0x40000040 ;  /* 0x40000040000d7882 */ /* 0x000fe20000000000 */
[----:B------:R-:W-:Y:S01]  /*2b40*/  UMOV UR14, UR7 ;  /* 0x00000007000e7c82 */ /* 0x000fe20008000000 */
[----:B------:R-:W-:Y:S01]  /*2b50*/  UMOV UR15, 0x40000040 ;  /* 0x40000040000f7882 */ /* 0x000fe20000000000 */
[----:B------:R-:W-:Y:S01]  /*2b60*/  UMOV UR20, UR12 ;  /* 0x0000000c00147c82 */ /* 0x000fe20008000000 */
[----:B------:R-:W-:Y:S01]  /*2b70*/  UMOV UR21, UR13 ;  /* 0x0000000d00157c82 */ /* 0x000fe20008000000 */
[----:B------:R-:W-:Y:S01]  /*2b80*/  IMAD.U32 R10, RZ, RZ, UR12 ;  /* 0x0000000cff0a7e24 */ /* 0x000fe2000f8e00ff */
[----:B------:R-:W-:Y:S01]  /*2b90*/  UIADD3 UR6, UR5, 0x4, URZ ;  /* 0x0000000405067890 */ /* 0x000fe2000fffe03f */
[----:B------:R-:W-:Y:S01]  /*2ba0*/  IMAD.U32 R11, RZ, RZ, UR13 ;  /* 0x0000000dff0b7e24 */ /* 0x000fe2000f8e00ff */
[----:B------:R-:W-:Y:S01]  /*2bb0*/  UIADD3 UR7, UR4, 0x4, URZ ;  /* 0x0000000404077890 */ /* 0x000fe2000fffe03f */
        /* <DEDUP_REMOVED lines=122> */
[----:B------:R-:W-:Y:S01]  /*3360*/  ULDC UR10, c[0x0][0x9d8] ;  /* 0x00027600000a7ab9 */ /* 0x000fe20000000800 */
[----:B------:R-:W-:Y:S01]  /*3370*/  UIMAD UR11, UR61, -0x50, URZ ;  /* 0xffffffb03d0b78a4 */ /* 0x000fe2000f8e023f */
        /* <DEDUP_REMOVED lines=31> */
[----:B------:R-:W-:-:S06]  /*3570*/  UIADD3 UR14, UR61, -0x2, URZ ;  /* 0xfffffffe3d0e7890 */ /* 0x000fcc000fffe03f */
        /* <DEDUP_REMOVED lines=234> */
[----:B------:R-:W-:Y:S02]  /*4420*/  UIADD3 UR6, UR5, 0xc04, URZ ;  /* 0x00000c0405067890 */ /* 0x000fe4000fffe03f */
        /* <DEDUP_REMOVED lines=59> */
[----:B------:R-:W-:Y:S01]  /*47e0*/  ULDC UR5, c[0x0][0x448] ;  /* 0x0001120000057ab9 */ /* 0x000fe20000000800 */
[----:B------:R-:W-:Y:S01]  /*47f0*/  IMAD.U32 R7, RZ, RZ, UR57 ;  /* 0x00000039ff077e24 */ /* 0x000fe2000f8e00ff */
[----:B------:R-:W-:-:S02]  /*4800*/  UISETP.NE.AND UP0, UPT, UR5, 0x1, UPT ;  /* 0x000000010500788c */ /* 0x000fc4000bf05270 */
[----:B------:R-:W-:-:S04]  /*4810*/  UIADD3 UR6, UR4, 0x986, URZ ;  /* 0x0000098604067890 */ /* 0x000fc8000fffe03f */
[----:B------:R-:W-:-:S05]  /*4820*/  PLOP3.LUT P2, PT, PT, PT, UP0, 0x80, 0x0 ;  /* 0x000000000000781c */ /* 0x000fca0003f4f008 */
[----:B------:R-:W-:Y:S01]  /*4830*/  @UP0 ULDC UR5, c[0x0][0x44c] ;  /* 0x0001130000050ab9 */ /* 0x000fe20000000800 */
        /* <DEDUP_REMOVED lines=30> */
[----:B------:R2:W3:Y:S01]  /*4a20*/  MUFU.TANH R20, R59 ;  /* 0x0000003b00147308 */ /* 0x0004e20000002400 */
[----:B0-----:R-:W-:-:S02]  /*4a30*/  VIADD R3, R213, UR18 ;  /* 0x00000012d5037c36 */ /* 0x001fc40008000000 */
[----:B------:R-:W-:Y:S01]  /*4a40*/  FMUL.FTZ R63, R63, UR10 ;  /* 0x0000000a3f3f7c20 */ /* 0x000fe20008410000 */
[----:B------:R-:W-:Y:S02]  /*4a50*/  IMAD.U32 R60, RZ, RZ, UR19 ;  /* 0x00000013ff3c7e24 */ /* 0x000fe4000f8e00ff */
[----:B------:R-:W-:Y:S01]  /*4a60*/  FMUL.FTZ R58, R61, UR10 ;  /* 0x0000000a3d3a7c20 */ /* 0x000fe20008410000 */
[----:B------:R-:W-:Y:S01]  /*4a70*/  @P2 IMAD.HI.U32 R4, R3, UR5, RZ ;  /* 0x0000000503042c27 */ /* 0x000fe2000f8e00ff */
[----:B------:R-:W-:Y:S01]  /*4a80*/  @UP0 ULDC UR5, c[0x0][0x450] ;  /* 0x0001140000050ab9 */ /* 0x000fe20000000800 */
[----:B------:R-:W0:Y:S02]  /*4a90*/  MUFU.TANH R62, R62 ;  /* 0x0000003e003e7308 */ /* 0x000e240000002400 */
[----:B--2---:R-:W-:Y:S01]  /*4aa0*/  IMAD.MOV.U32 R59, RZ, RZ, R3 ;  /* 0x000000ffff3b7224 */ /* 0x004fe200078e0003 */
[----:B------:R-:W-:Y:S01]  /*4ab0*/  @P2 SHF.R.U32.HI R59, RZ, UR5, R4 ;  /* 0x00000005ff3b2c19 */ /* 0x000fe20008011604 */
[----:B------:R-:W-:-:S04]  /*4ac0*/  UMOV UR5, UR23 ;  /* 0x0000001700057c82 */ /* 0x000fc80008000000 */
[----:B------:R-:W2:Y:S01]  /*4ad0*/  SHFL.IDX PT, R4, R59, 0x1, 0x1c1f ;  /* 0x003c1f003b047f89 */ /* 0x000ea200000e0000 */
[----:B------:R-:W4:Y:S03]  /*4ae0*/  MUFU.TANH R63, R63 ;  /* 0x0000003f003f7308 */ /* 0x000f260000002400 */
[----:B------:R-:W5:Y:S05]  /*4af0*/  SHFL.IDX PT, R59, R59, RZ, 0x1c1f ;  /* 0x001c1fff3b3b7589 */ /* 0x000f6a00000e0000 */
        /* <DEDUP_REMOVED lines=16> */
[----:B------:R-:W-:Y:S01]  /*4c00*/  UMOV UR4, UR22 ;  /* 0x0000001600047c82 */ /* 0x000fe20008000000 */
[----:B------:R3:W-:Y:S01]  /*4c10*/  MUFU.TANH R67, R55 ;  /* 0x0000003700437308 */ /* 0x0007e20000002400 */
[----:B-1----:R-:W-:-:S02]  /*4c20*/  IMAD.U32 R50, RZ, RZ, UR11 ;  /* 0x0000000bff327e24 */ /* 0x002fc4000f8e00ff */
[----:B------:R-:W-:Y:S01]  /*4c30*/  FMUL.FTZ R49, R49, UR10 ;  /* 0x0000000a31317c20 */ /* 0x000fe20008410000 */
[----:B------:R-:W-:Y:S01]  /*4c40*/  FMUL.FTZ R52, R52, UR10 ;  /* 0x0000000a34347c20 */ /* 0x000fe20008410000 */
[----:B------:R-:W-:Y:S01]  /*4c50*/  FMUL.FTZ R53, R53, UR10 ;  /* 0x0000000a35357c20 */ /* 0x000fe20008410000 */
[----:B------:R-:W-:Y:S02]  /*4c60*/  R2UR UR11, R23 ;  /* 0x00000000170b72ca */ /* 0x000fe400000e0000 */
[----:B------:R-:W-:Y:S01]  /*4c70*/  IADD3 R3, -R19, 0x51, R50 ;  /* 0x0000005113037810 */ /* 0x000fe20007ffe132 */
[----:B------:R-:W1:Y:S03]  /*4c80*/  MUFU.TANH R65, R51 ;  /* 0x0000003300417308 */ /* 0x000e660000002400 */
[----:B------:R-:W-:-:S05]  /*4c90*/  IADD3 R60, -R60, UR15, R3 ;  /* 0x0000000f3c3c7c10 */ /* 0x000fca000fffe103 */
[----:B------:R0:W1:Y:S08]  /*4ca0*/  MUFU.TANH R66, R54 ;  /* 0x0000003600427308 */ /* 0x0000700000002400 */
        /* <DEDUP_REMOVED lines=9> */
[----:B------:R-:W-:Y:S01]  /*4d40*/  MUFU.TANH R52, R52 ;  /* 0x0000003400347308 */ /* 0x000fe20000002400 */
[----:B------:R-:W-:Y:S01]  /*4d50*/  HGMMA.64x16x16.F32.BF16 R32, gdesc[UR56], R32, gsb0 ;  /* 0x00200000382079f0 */ /* 0x000fe20008001820 */
[----:B------:R-:W-:Y:S01]  /*4d60*/  FMUL.FTZ R40, R40, UR10 ;  /* 0x0000000a28287c20 */ /* 0x000fe20008410000 */
[----:B------:R-:W-:Y:S01]  /*4d70*/  FMUL.FTZ R41, R41, UR10 ;  /* 0x0000000a29297c20 */ /* 0x000fe20008410000 */
[----:B------:R-:W-:Y:S01]  /*4d80*/  FMUL.FTZ R44, R44, UR10 ;  /* 0x0000000a2c2c7c20 */ /* 0x000fe20008410000 */
[----:B------:R-:W-:-:S03]  /*4d90*/  FMUL.FTZ R45, R45, UR10 ;  /* 0x0000000a2d2d7c20 */ /* 0x000fc60008410000 */
[----:B------:R-:W1:Y:S08]  /*4da0*/  MUFU.TANH R42, R42 ;  /* 0x0000002a002a7308 */ /* 0x000e700000002400 */
[----:B------:R1:W-:Y:S08]  /*4db0*/  MUFU.TANH R69, R47 ;  /* 0x0000002f00457308 */ /* 0x0003f00000002400 */
[----:B------:R-:W1:Y:S08]  /*4dc0*/  MUFU.TANH R43, R43 ;  /* 0x0000002b002b7308 */ /* 0x000e700000002400 */
[----:B------:R1:W1:Y:S08]  /*4dd0*/  MUFU.TANH R68, R46 ;  /* 0x0000002e00447308 */ /* 0x0002700000002400 */
        /* <DEDUP_REMOVED lines=8> */
[----:B------:R-:W-:Y:S01]  /*4e60*/  FMUL.FTZ R33, R33, UR10 ;  /* 0x0000000a21217c20 */ /* 0x000fe20008410000 */
[----:B------:R-:W-:Y:S01]  /*4e70*/  HGMMA.64x16x16.F32.BF16 R24, gdesc[UR4], R24, gsb0 ;  /* 0x00200000041879f0 */ /* 0x000fe20008001818 */
[----:B------:R-:W-:Y:S01]  /*4e80*/  UIMAD UR4, UR61, -0x50, UR15 ;  /* 0xffffffb03d0478a4 */ /* 0x000fe2000f8e020f */
[----:B------:R-:W1:Y:S01]  /*4e90*/  MUFU.TANH R70, R34 ;  /* 0x0000002200467308 */ /* 0x000e620000002400 */
[----:B------:R-:W-:Y:S01]  /*4ea0*/  FMUL.FTZ R32, R32, UR10 ;  /* 0x0000000a20207c20 */ /* 0x000fe20008410000 */
[----:B------:R-:W-:Y:S01]  /*4eb0*/  FMUL.FTZ R37, R37, UR10 ;  /* 0x0000000a25257c20 */ /* 0x000fe20008410000 */
[----:B------:R-:W-:Y:S01]  /*4ec0*/  FMUL.FTZ R36, R36, UR10 ;  /* 0x0000000a24247c20 */ /* 0x000fe20008410000 */
[----:B------:R-:W-:Y:S01]  /*4ed0*/  ULDC UR5, c[0x0][0x988] ;  /* 0x0002620000057ab9 */ /* 0x000fe20000000800 */
[----:B------:R-:W-:Y:S01]  /*4ee0*/  IMAD.U32 R50, RZ, RZ, UR4 ;  /* 0x00000004ff327e24 */ /* 0x000fe2000f8e00ff */
[----:B------:R-:W-:Y:S01]  /*4ef0*/  @UP0 ULDC UR6, c[0x0][0x44c] ;  /* 0x0001130000060ab9 */ /* 0x000fe20000000800 */
[----:B------:R-:W-:Y:S01]  /*4f00*/  UMOV UR4, UR18 ;  /* 0x0000001200047c82 */ /* 0x000fe20008000000 */
[----:B------:R-:W-:Y:S01]  /*4f10*/  MUFU.TANH R44, R44 ;  /* 0x0000002c002c7308 */ /* 0x000fe20000002400 */
[----:B------:R-:W-:Y:S01]  /*4f20*/  UIMAD.WIDE.U32 UR6, UR18, UR6, URZ ;  /* 0x00000006120672a5 */ /* 0x000fe2000f8e003f */
[----:B---3--:R-:W-:-:S04]  /*4f30*/  IADD3 R55, -R19, 0x50, R50 ;  /* 0x0000005013377810 */ /* 0x008fc80007ffe132 */
[-CC-:B--2---:R-:W-:Y:S02]  /*4f40*/  VIADDMNMX R5, R4, R60.reuse, R55.reuse, PT ;  /* 0x0000003c04057246 */ /* 0x184fe40003800137 */
[----:B-----5:R-:W-:Y:S01]  /*4f50*/  VIADDMNMX R59, R59, R60, R55, PT ;  /* 0x0000003c3b3b7246 */ /* 0x020fe20003800137 */
[----:B------:R-:W-:Y:S01]  /*4f60*/  MUFU.TANH R45, R45 ;  /* 0x0000002d002d7308 */ /* 0x000fe20000002400 */
[C---:B------:R-:W-:Y:S02]  /*4f70*/  ISETP.GT.AND P3, PT, R5.reuse, RZ, PT ;  /* 0x000000ff0500720c */ /* 0x040fe40003f64270 */
[C---:B------:R-:W-:Y:S02]  /*4f80*/  ISETP.GT.AND P4, PT, R5.reuse, 0x1, PT ;  /* 0x000000010500780c */ /* 0x040fe40003f84270 */
[----:B------:R-:W-:Y:S02]  /*4f90*/  ISETP.GT.AND P5, PT, R5, 0x8, PT ;  /* 0x000000080500780c */ /* 0x000fe40003fa4270 */
[----:B------:R-:W-:Y:S01]  /*4fa0*/  FSEL R61, R14, -INF , P3 ;  /* 0xff8000000e3d7808 */ /* 0x000fe20001800000 */
[----:B------:R-:W-:Y:S01]  /*4fb0*/  MUFU.TANH R55, R37 ;  /* 0x0000002500377308 */ /* 0x000fe20000002400 */
[----:B0-----:R-:W-:-:S02]  /*4fc0*/  FSEL R54, R20, -INF , P4 ;  /* 0xff80000014367808 */ /* 0x001fc40002000000 */
[----:B------:R-:W-:Y:S02]  /*4fd0*/  ISETP.GT.AND P3, PT, R5, 0x9, PT ;  /* 0x000000090500780c */ /* 0x000fe40003f64270 */
[----:B------:R-:W-:Y:S02]  /*4fe0*/  FSEL R51, R62, -INF , P5 ;  /* 0xff8000003e337808 */ /* 0x000fe40002800000 */
[----:B------:R-:W-:Y:S01]  /*4ff0*/  FMNMX.FTZ R4, R61, R54, !PT ;  /* 0x000000363d047209 */ /* 0x000fe20007810000 */
[----:B------:R0:W2:Y:S01]  /*5000*/  MUFU.TANH R14, R35 ;  /* 0x00000023000e7308 */ /* 0x0000a20000002400 */
[----:B------:R-:W-:Y:S02]  /*5010*/  ISETP.GT.AND P4, PT, R5, 0x10, PT ;  /* 0x000000100500780c */ /* 0x000fe40003f84270 */
[----:B----4-:R-:W-:Y:S02]  /*5020*/  FSEL R50, R63, -INF , P3 ;  /* 0xff8000003f327808 */ /* 0x010fe40001800000 */
[----:B------:R-:W-:-:S02]  /*5030*/  FMNMX.FTZ R21, R51, R4, !PT ;  /* 0x0000000433157209 */ /* 0x000fc40007810000 */
[C---:B------:R-:W-:Y:S01]  /*5040*/  ISETP.GT.AND P3, PT, R5.reuse, 0x11, PT ;  /* 0x000000110500780c */ /* 0x040fe20003f64270 */
[----:B------:R-:W3:Y:S01]  /*5050*/  MUFU.TANH R62, R3 ;  /* 0x00000003003e7308 */ /* 0x000ee20000002400 */
[----:B-1----:R-:W-:Y:S02]  /*5060*/  FSEL R47, R64, -INF , P4 ;  /* 0xff800000402f7808 */ /* 0x002fe40002000000 */
[----:B------:R-:W-:Y:S02]  /*5070*/  FMNMX.FTZ R4, R50, R21, !PT ;  /* 0x0000001532047209 */ /* 0x000fe40007810000 */
[----:B------:R-:W-:Y:S02]  /*5080*/  ISETP.GT.AND P4, PT, R5, 0x18, PT ;  /* 0x000000180500780c */ /* 0x000fe40003f84270 */
[----:B------:R-:W-:Y:S01]  /*5090*/  FSEL R46, R65, -INF , P3 ;  /* 0xff800000412e7808 */ /* 0x000fe20001800000 */
[----:B------:R1:W4:Y:S01]  /*50a0*/  MUFU.TANH R63, R39 ;  /* 0x00000027003f7308 */ /* 0x0003220000002400 */
[----:B------:R-:W-:Y:S01]  /*50b0*/  FMNMX.FTZ R21, R47, R4, !PT ;  /* 0x000000042f157209 */ /* 0x000fe20007810000 */
[----:B------:R-:W-:-:S02]  /*50c0*/  WARPGROUP.DEPBAR.LE gsb0, 0x0 ;  /* 0x00008000000079c5 */ /* 0x000fc40000010000 */
[----:B------:R-:W-:Y:S01]  /*50d0*/  ISETP.GT.AND P3, PT, R5, 0x19, PT ;  /* 0x000000190500780c */ /* 0x000fe20003f64270 */
[----:B------:R-:W-:Y:S01]  /*50e0*/  FMUL.FTZ R26, R26, UR10 ;  /* 0x0000000a1a1a7c20 */ /* 0x000fe20008410000 */
[----:B0-----:R-:W-:Y:S01]  /*50f0*/  FSEL R35, R66, -INF , P4 ;  /* 0xff80000042237808 */ /* 0x001fe20002000000 */
[----:B------:R-:W-:Y:S01]  /*5100*/  FMUL.FTZ R27, R27, UR10 ;  /* 0x0000000a1b1b7c20 */ /* 0x000fe20008410000 */
[----:B------:R-:W-:Y:S01]  /*5110*/  FMNMX.FTZ R4, R46, R21, !PT ;  /* 0x000000152e047209 */ /* 0x000fe20007810000 */
[----:B------:R-:W-:Y:S01]  /*5120*/  FMUL.FTZ R31, R31, UR10 ;  /* 0x0000000a1f1f7c20 */ /* 0x000fe20008410000 */
[----:B------:R-:W-:Y:S01]  /*5130*/  ISETP.GT.AND P4, PT, R5, 0x20, PT ;  /* 0x000000200500780c */ /* 0x000fe20003f84270 */
[----:B------:R-:W0:Y:S01]  /*5140*/  MUFU.TANH R26, R26 ;  /* 0x0000001a001a7308 */ /* 0x000e220000002400 */
[----:B------:R-:W-:Y:S01]  /*5150*/  FSEL R38, R67, -INF , P3 ;  /* 0xff80000043267808 */ /* 0x000fe20001800000 */
[----:B------:R-:W-:Y:S01]  /*5160*/  FMUL.FTZ R25, R25, UR10 ;  /* 0x0000000a19197c20 */ /* 0x000fe20008410000 */
[----:B------:R-:W-:Y:S01]  /*5170*/  FMNMX.FTZ R21, R35, R4, !PT ;  /* 0x0000000423157209 */ /* 0x000fe20007810000 */
[----:B------:R-:W-:Y:S01]  /*5180*/  FMUL.FTZ R28, R28, UR10 ;  /* 0x0000000a1c1c7c20 */ /* 0x000fe20008410000 */
[----:B------:R-:W-:Y:S01]  /*5190*/  ISETP.GT.AND P3, PT, R5, 0x21, PT ;  /* 0x000000210500780c */ /* 0x000fe20003f64270 */
[----:B------:R-:W-:Y:S01]  /*51a0*/  FMUL.FTZ R24, R24, UR10 ;  /* 0x0000000a18187c20 */ /* 0x000fe20008410000 */
[----:B------:R-:W-:Y:S01]  /*51b0*/  FSEL R34, R42, -INF , P4 ;  /* 0xff8000002a227808 */ /* 0x000fe20002000000 */
[----:B------:R4:W5:Y:S01]  /*51c0*/  MUFU.TANH R64, R27 ;  /* 0x0000001b00407308 */ /* 0x0009620000002400 */
[----:B------:R-:W-:Y:S01]  /*51d0*/  FMNMX.FTZ R21, R38, R21, !PT ;  /* 0x0000001526157209 */ /* 0x000fe20007810000 */
[----:B------:R-:W-:Y:S01]  /*51e0*/  FMUL.FTZ R29, R29, UR10 ;  /* 0x0000000a1d1d7c20 */ /* 0x000fe20008410000 */
[----:B------:R-:W-:Y:S01]  /*51f0*/  ISETP.GT.AND P4, PT, R5, 0x28, PT ;  /* 0x000000280500780c */ /* 0x000fe20003f84270 */
[----:B------:R5:W-:Y:S01]  /*5200*/  @!P1 SYNCS.ARRIVE.TRANS64.RED.A1T0 RZ, [R0+URZ], RZ ;  /* 0x000000ff00ff99a7 */ /* 0x000be2000810043f */
[----:B------:R-:W-:-:S02]  /*5210*/  FSEL R43, R43, -INF , P3 ;  /* 0xff8000002b2b7808 */ /* 0x000fc40001800000 */
[----:B------:R-:W-:Y:S01]  /*5220*/  FMNMX.FTZ R4, R34, R21, !PT ;  /* 0x0000001522047209 */ /* 0x000fe20007810000 */
[----:B------:R-:W-:Y:S01]  /*5230*/  MUFU.TANH R31, R31 ;  /* 0x0000001f001f7308 */ /* 0x000fe20000002400 */
[----:B------:R-:W-:Y:S02]  /*5240*/  ISETP.GT.AND P3, PT, R5, 0x29, PT ;  /* 0x000000290500780c */ /* 0x000fe40003f64270 */
[----:B-1----:R-:W-:Y:S02]  /*5250*/  FSEL R39, R68, -INF , P4 ;  /* 0xff80000044277808 */ /* 0x002fe40002000000 */
[----:B------:R-:W-:Y:S02]  /*5260*/  FMNMX.FTZ R4, R43, R4, !PT ;  /* 0x000000042b047209 */ /* 0x000fe40007810000 */
[----:B------:R-:W-:Y:S01]  /*5270*/  ISETP.GT.AND P4, PT, R5, 0x30, PT ;  /* 0x000000300500780c */ /* 0x000fe20003f84270 */
[----:B------:R-:W-:Y:S01]  /*5280*/  MUFU.TANH R66, R25 ;  /* 0x0000001900427308 */ /* 0x000fe20000002400 */
[----:B------:R-:W-:-:S02]  /*5290*/  FSEL R42, R69, -INF , P3 ;  /* 0xff800000452a7808 */ /* 0x000fc40001800000 */
[----:B------:R-:W-:Y:S01]  /*52a0*/  FMNMX.FTZ R3, R39, R4, !PT ;  /* 0x0000000427037209 */ /* 0x000fe20007810000 */
[----:B------:R-:W-:Y:S01]  /*52b0*/  FMUL.FTZ R4, R30, UR10 ;  /* 0x0000000a1e047c20 */ /* 0x000fe20008410000 */
[C---:B------:R-:W-:Y:S01]  /*52c0*/  ISETP.GT.AND P3, PT, R5.reuse, 0x31, PT ;  /* 0x000000310500780c */ /* 0x040fe20003f64270 */
[----:B------:R-:W-:Y:S01]  /*52d0*/  @UP0 ULDC UR10, c[0x0][0x450] ;  /* 0x00011400000a0ab9 */ /* 0x000fe20000000800 */
[----:B------:R-:W-:Y:S01]  /*52e0*/  FSEL R30, R70, -INF , P4 ;  /* 0xff800000461e7808 */ /* 0x000fe20002000000 */
[----:B------:R-:W-:Y:S01]  /*52f0*/  MUFU.TANH R65, R36 ;  /* 0x0000002400417308 */ /* 0x000fe20000002400 */
[----:B------:R-:W-:Y:S01]  /*5300*/  FMNMX.FTZ R21, R42, R3, !PT ;  /* 0x000000032a157209 */ /* 0x000fe20007810000 */
[----:B------:R-:W-:Y:S01]  /*5310*/  @UP0 USHF.R.U32.HI UR4, URZ, UR10, UR7 ;  /* 0x0000000a3f040299 */ /* 0x000fe20008011607 */
[----:B------:R-:W-:Y:S02]  /*5320*/  ISETP.GT.AND P4, PT, R5, 0x38, PT ;  /* 0x000000380500780c */ /* 0x000fe40003f84270 */
[----:B------:R-:W-:-:S02]  /*5330*/  CS2R R70, SRZ ;  /* 0x0000000000467805 */ /* 0x000fc4000001ff00 */
[----:B--2---:R-:W-:Y:S01]  /*5340*/  FSEL R3, R14, -INF , P3 ;  /* 0xff8000000e037808 */ /* 0x004fe20001800000 */
[----:B------:R-:W-:Y:S01]  /*5350*/  UIADD3 UR6, UR4, UR15, -UR19 ;  /* 0x0000000f04067290 */ /* 0x000fe2000fffe813 */
[----:B------:R-:W-:Y:S01]  /*5360*/  FMNMX.FTZ R20, R30, R21, !PT ;  /* 0x000000151e147209 */ /* 0x000fe20007810000 */
[----:B------:R-:W1:Y:S01]  /*5370*/  MUFU.TANH R4, R4 ;  /* 0x0000000400047308 */ /* 0x000e620000002400 */
[----:B------:R-:W-:Y:S01]  /*5380*/  ISETP.GT.AND P3, PT, R5, 0x39, PT ;  /* 0x000000390500780c */ /* 0x000fe20003f64270 */
[----:B------:R-:W-:Y:S01]  /*5390*/  UIMAD.WIDE UR6, UR6, 0x66666667, URZ ;  /* 0x66666667060678a5 */ /* 0x000fe2000f8e023f */
[----:B---3--:R-:W-:Y:S02]  /*53a0*/  FSEL R14, R62, -INF , P4 ;  /* 0xff8000003e0e7808 */ /* 0x008fe40002000000 */
[----:B------:R-:W-:Y:S01]  /*53b0*/  FMNMX.FTZ R21, R3, R20, !PT ;  /* 0x0000001403157209 */ /* 0x000fe20007810000 */
[----:B------:R-:W-:Y:S01]  /*53c0*/  USHF.R.U32.HI UR4, URZ, 0x1f, UR7 ;  /* 0x0000001f3f047899 */ /* 0x000fe20008011607 */
[----:B------:R-:W-:Y:S01]  /*53d0*/  ISETP.GT.AND P4, PT, R5, 0x40, PT ;  /* 0x000000400500780c */ /* 0x000fe20003f84270 */
[----:B------:R-:W2:Y:S01]  /*53e0*/  MUFU.TANH R62, R41 ;  /* 0x00000029003e7308 */ /* 0x000ea20000002400 */
[----:B----4-:R-:W-:Y:S01]  /*53f0*/  FSEL R27, R63, -INF , P3 ;  /* 0xff8000003f1b7808 */ /* 0x010fe20001800000 */
[----:B------:R-:W-:Y:S01]  /*5400*/  ULEA.HI.SX32 UR4, UR7, UR4, 0x1b ;  /* 0x0000000407047291 */ /* 0x000fe2000f8fda3f */
[----:B------:R-:W-:-:S02]  /*5410*/  FMNMX.FTZ R20, R14, R21, !PT ;  /* 0x000000150e147209 */ /* 0x000fc40007810000 */
[----:B------:R-:W-:Y:S01]  /*5420*/  ISETP.GT.AND P3, PT, R5, 0x41, PT ;  /* 0x000000410500780c */ /* 0x000fe20003f64270 */
[----:B------:R-:W-:Y:S01]  /*5430*/  UISETP.LT.AND UP1, UPT, UR11, UR4, UPT ;  /* 0x000000040b00728c */ /* 0x000fe2000bf21270 */
[----:B0-----:R-:W-:Y:S01]  /*5440*/  FSEL R21, R26, -INF , P4 ;  /* 0xff8000001a157808 */ /* 0x001fe20002000000 */
[----:B------:R-:W-:Y:S01]  /*5450*/  MUFU.TANH R67, R28 ;  /* 0x0000001c00437308 */ /* 0x000fe20000002400 */
[----:B------:R-:W-:Y:S01]  /*5460*/  FMNMX.FTZ R20, R27, R20, !PT ;  /* 0x000000141b147209 */ /* 0x000fe20007810000 */
[----:B------:R-:W-:Y:S01]  /*5470*/  USEL UR6, UR11, UR4, !UP1 ;  /* 0x000000040b067287 */ /* 0x000fe2000c800000 */
[----:B------:R-:W-:Y:S02]  /*5480*/  ISETP.GT.AND P4, PT, R5, 0x48, PT ;  /* 0x000000480500780c */ /* 0x000fe40003f84270 */
[----:B-----5:R-:W-:Y:S01]  /*5490*/  FSEL R26, R64, -INF , P3 ;  /* 0xff800000401a7808 */ /* 0x020fe20001800000 */
[----:B------:R-:W-:Y:S01]  /*54a0*/  UISETP.GE.AND UP1, UPT, UR14, UR6, UPT ;  /* 0x000000060e00728c */ /* 0x000fe2000bf26270 */
[----:B------:R-:W-:Y:S01]  /*54b0*/  FMNMX.FTZ R63, R21, R20, !PT ;  /* 0x00000014153f7209 */ /* 0x000fe20007810000 */
[----:B------:R-:W-:Y:S01]  /*54c0*/  MUFU.TANH R64, R33 ;  /* 0x0000002100407308 */ /* 0x000fe20000002400 */
[----:B------:R-:W-:-:S02]  /*54d0*/  ISETP.GT.AND P3, PT, R5, 0x49, PT ;  /* 0x000000490500780c */ /* 0x000fc40003f64270 */
[----:B-1----:R-:W-:Y:S02]  /*54e0*/  FSEL R20, R4, -INF , P4 ;  /* 0xff80000004147808 */ /* 0x002fe40002000000 */
[----:B------:R-:W-:Y:S02]  /*54f0*/  FMNMX.FTZ R63, R26, R63, !PT ;  /* 0x0000003f1a3f7209 */ /* 0x000fe40007810000 */
[----:B------:R-:W-:Y:S01]  /*5500*/  FSEL R5, R31, -INF , P3 ;  /* 0xff8000001f057808 */ /* 0x000fe20001800000 */
[----:B------:R0:W-:Y:S01]  /*5510*/  MUFU.TANH R60, R24 ;  /* 0x00000018003c7308 */ /* 0x0001e20000002400 */
[----:B------:R-:W-:Y:S02]  /*5520*/  FMNMX.FTZ R4, R20, R63, !PT ;  /* 0x0000003f14047209 */ /* 0x000fe40007810000 */
[----:B------:R-:W-:Y:S02]  /*5530*/  ISETP.GT.AND P3, PT, R59, RZ, PT ;  /* 0x000000ff3b00720c */ /* 0x000fe40003f64270 */
[----:B------:R-:W-:-:S02]  /*5540*/  FMNMX.FTZ R4, R5, R4, !PT ;  /* 0x0000000405047209 */ /* 0x000fc40007810000 */
[C---:B------:R-:W-:Y:S01]  /*5550*/  ISETP.GT.AND P5, PT, R59.reuse, 0x1, PT ;  /* 0x000000013b00780c */ /* 0x040fe20003fa4270 */
[----:B------:R1:W3:Y:S01]  /*5560*/  MUFU.TANH R63, R32 ;  /* 0x00000020003f7308 */ /* 0x0002e20000002400 */
[C---:B------:R-:W-:Y:S01]  /*5570*/  ISETP.GT.AND P4, PT, R59.reuse, 0x8, PT ;  /* 0x000000083b00780c */ /* 0x040fe20003f84270 */
[----:B------:R-:W4:Y:S01]  /*5580*/  SHFL.BFLY PT, R31, R4, 0x2, 0x1f ;  /* 0x0c401f00041f7f89 */ /* 0x000f2200000e0000 */
[----:B------:R-:W-:Y:S02]  /*5590*/  FSEL R56, R56, -INF , P5 ;  /* 0xff80000038387808 */ /* 0x000fe40002800000 */
[----:B------:R-:W-:Y:S02]  /*55a0*/  ISETP.GT.AND P5, PT, R59, 0x9, PT ;  /* 0x000000093b00780c */ /* 0x000fe40003fa4270 */
[----:B------:R-:W-:Y:S01]  /*55b0*/  FSEL R57, R57, -INF , P4 ;  /* 0xff80000039397808 */ /* 0x000fe20002000000 */
[----:B------:R5:W3:Y:S01]  /*55c0*/  MUFU.TANH R68, R29 ;  /* 0x0000001d00447308 */ /* 0x000ae20000002400 */
[----:B------:R-:W-:-:S02]  /*55d0*/  FSEL R58, R58, -INF , P5 ;  /* 0xff8000003a3a7808 */ /* 0x000fc40002800000 */
[C---:B------:R-:W-:Y:S02]  /*55e0*/  ISETP.GT.AND P6, PT, R59.reuse, 0x11, PT ;  /* 0x000000113b00780c */ /* 0x040fe40003fc4270 */
[C---:B------:R-:W-:Y:S02]  /*55f0*/  ISETP.GT.AND P4, PT, R59.reuse, 0x18, PT ;  /* 0x000000183b00780c */ /* 0x040fe40003f84270 */
[----:B------:R-:W-:Y:S02]  /*5600*/  ISETP.GT.AND P5, PT, R59, 0x19, PT ;  /* 0x000000193b00780c */ /* 0x000fe40003fa4270 */
[----:B------:R-:W-:Y:S02]  /*5610*/  FSEL R25, R52, -INF , P4 ;  /* 0xff80000034197808 */ /* 0x000fe40002000000 */
[----:B------:R-:W-:Y:S02]  /*5620*/  FSEL R36, R53, -INF , P5 ;  /* 0xff80000035247808 */ /* 0x000fe40002800000 */
[----:B------:R-:W-:-:S02]  /*5630*/  ISETP.GT.AND P4, PT, R59, 0x21, PT ;  /* 0x000000213b00780c */ /* 0x000fc40003f84270 */
[----:B----4-:R-:W-:-:S05]  /*5640*/  FMNMX.FTZ R4, R4, R31, !PT ;  /* 0x0000001f04047209 */ /* 0x010fca0007810000 */
[----:B------:R-:W4:Y:S02]  /*5650*/  SHFL.BFLY PT, R31, R4, 0x1, 0x1f ;  /* 0x0c201f00041f7f89 */ /* 0x000f2400000e0000 */
[----:B----4-:R-:W-:Y:S02]  /*5660*/  FMNMX.FTZ R4, R4, R31, !PT ;  /* 0x0000001f04047209 */ /* 0x010fe40007810000 */
[----:B------:R-:W-:Y:S02]  /*5670*/  FSEL R31, R2, -INF , P3 ;  /* 0xff800000021f7808 */ /* 0x000fe40001800000 */
[----:B------:R-:W-:Y:S01]  /*5680*/  ISETP.GT.AND P3, PT, R59, 0x10, PT ;  /* 0x000000103b00780c */ /* 0x000fe20003f64270 */
[----:B0-----:R-:W-:Y:S01]  /*5690*/  FMUL.FTZ R24, R4, UR5 ;  /* 0x0000000504187c20 */ /* 0x001fe20008410000 */
[----:B------:R-:W-:Y:S02]  /*56a0*/  FMNMX.FTZ R2, R31, R56, !PT ;  /* 0x000000381f027209 */ /* 0x000fe40007810000 */
[----:B-1----:R-:W-:-:S02]  /*56b0*/  FSEL R32, R48, -INF , P3 ;  /* 0xff80000030207808 */ /* 0x002fc40001800000 */
[----:B------:R-:W-:Y:S02]  /*56c0*/  FMNMX.FTZ R33, R57, R2, !PT ;  /* 0x0000000239217209 */ /* 0x000fe40007810000 */
[----:B------:R-:W-:Y:S02]  /*56d0*/  ISETP.GT.AND P3, PT, R59, 0x20, PT ;  /* 0x000000203b00780c */ /* 0x000fe40003f64270 */
[----:B------:R-:W-:Y:S02]  /*56e0*/  FMNMX.FTZ R37, R58, R33, !PT ;  /* 0x000000213a257209 */ /* 0x000fe40007810000 */
[----:B------:R-:W-:Y:S02]  /*56f0*/  FSEL R33, R49, -INF , P6 ;  /* 0xff80000031217808 */ /* 0x000fe40003000000 */
[----:B------:R-:W-:Y:S02]  /*5700*/  FMNMX.FTZ R2, R32, R37, !PT ;  /* 0x0000002520027209 */ /* 0x000fe40007810000 */
[----:B------:R-:W-:-:S02]  /*5710*/  FSEL R28, R40, -INF , P3 ;  /* 0xff800000281c7808 */ /* 0x000fc40001800000 */
[----:B------:R-:W-:Y:S02]  /*5720*/  FMNMX.FTZ R2, R33, R2, !PT ;  /* 0x0000000221027209 */ /* 0x000fe40007810000 */
[----:B------:R-:W-:Y:S02]  /*5730*/  FSETP.NEU.FTZ.AND P6, PT, R4, -INF , PT ;  /* 0xff8000000400780b */ /* 0x000fe40003fdd000 */
[----:B------:R-:W-:Y:S02]  /*5740*/  FMNMX.FTZ R37, R25, R2, !PT ;  /* 0x0000000219257209 */ /* 0x000fe40007810000 */
[----:B------:R-:W-:Y:S02]  /*5750*/  ISETP.GT.AND P3, PT, R59, 0x28, PT ;  /* 0x000000283b00780c */ /* 0x000fe40003f64270 */
[----:B------:R-:W-:Y:S02]  /*5760*/  FMNMX.FTZ R41, R36, R37, !PT ;  /* 0x0000002524297209 */ /* 0x000fe40007810000 */
[----:B--2---:R-:W-:-:S02]  /*5770*/  FSEL R37, R62, -INF , P4 ;  /* 0xff8000003e257808 */ /* 0x004fc40002000000 */
[----:B------:R-:W-:Y:S02]  /*5780*/  FMNMX.FTZ R2, R28, R41, !PT ;  /* 0x000000291c027209 */ /* 0x000fe40007810000 */
[----:B------:R-:W-:Y:S02]  /*5790*/  FSEL R53, R24, RZ, P6 ;  /* 0x000000ff18357208 */ /* 0x000fe40003000000 */
[----:B------:R-:W-:Y:S02]  /*57a0*/  ISETP.GT.AND P4, PT, R59, 0x29, PT ;  /* 0x000000293b00780c */ /* 0x000fe40003f84270 */
[----:B-----5:R-:W-:Y:S01]  /*57b0*/  FSEL R29, R44, -INF , P3 ;  /* 0xff8000002c1d7808 */ /* 0x020fe20001800000 */
[--C-:B------:R-:W-:Y:S01]  /*57c0*/  FFMA.FTZ R211, R51, UR5, -R53.reuse ;  /* 0x0000000533d37c23 */ /* 0x100fe20008010835 */
[----:B------:R-:W-:Y:S01]  /*57d0*/  FMNMX.FTZ R24, R37, R2, !PT ;  /* 0x0000000225187209 */ /* 0x000fe20007810000 */
[--C-:B------:R-:W-:Y:S01]  /*57e0*/  FFMA.FTZ R205, R47, UR5, -R53.reuse ;  /* 0x000000052fcd7c23 */ /* 0x100fe20008010835 */
[----:B------:R-:W-:Y:S01]  /*57f0*/  FSEL R40, R45, -INF , P4 ;  /* 0xff8000002d287808 */ /* 0x000fe20002000000 */
[--C-:B------:R-:W-:Y:S01]  /*5800*/  FFMA.FTZ R54, R54, UR5, -R53.reuse ;  /* 0x0000000536367c23 */ /* 0x100fe20008010835 */
[----:B------:R-:W-:Y:S01]  /*5810*/  ISETP.GT.AND P3, PT, R59, 0x30, PT ;  /* 0x000000303b00780c */ /* 0x000fe20003f64270 */
[--C-:B------:R-:W-:Y:S01]  /*5820*/  FFMA.FTZ R35, R35, UR5, -R53.reuse ;  /* 0x0000000523237c23 */ /* 0x100fe20008010835 */
[----:B------:R-:W-:Y:S01]  /*5830*/  FMNMX.FTZ R45, R29, R24, !PT ;  /* 0x000000181d2d7209 */ /* 0x000fe20007810000 */
[----:B------:R0:W-:Y:S01]  /*5840*/  MUFU.EX2 R2, R54 ;  /* 0x0000003600027308 */ /* 0x0001e20000000800 */
[----:B------:R-:W-:Y:S01]  /*5850*/  ISETP.GT.AND P4, PT, R59, 0x31, PT ;  /* 0x000000313b00780c */ /* 0x000fe20003f84270 */
[--C-:B------:R-:W-:Y:S01]  /*5860*/  FFMA.FTZ R209, R61, UR5, -R53.reuse ;  /* 0x000000053dd17c23 */ /* 0x100fe20008010835 */
[----:B---3--:R-:W-:Y:S01]  /*5870*/  FSEL R41, R63, -INF , P3 ;  /* 0xff8000003f297808 */ /* 0x008fe20001800000 */
[--C-:B------:R-:W-:Y:S01]  /*5880*/  FFMA.FTZ R5, R5, UR5, -R53.reuse ;  /* 0x0000000505057c23 */ /* 0x100fe20008010835 */
[----:B------:R-:W-:Y:S01]  /*5890*/  FMNMX.FTZ R24, R40, R45, !PT ;  /* 0x0000002d28187209 */ /* 0x000fe20007810000 */
[--C-:B------:R-:W-:Y:S01]  /*58a0*/  FFMA.FTZ R34, R34, UR5, -R53.reuse ;  /* 0x0000000522227c23 */ /* 0x100fe20008010835 */
[----:B------:R-:W-:Y:S01]  /*58b0*/  ISETP.GT.AND P3, PT, R59, 0x38, PT ;  /* 0x000000383b00780c */ /* 0x000fe20003f64270 */
[----:B------:R1:W-:Y:S01]  /*58c0*/  MUFU.EX2 R207, R35 ;  /* 0x0000002300cf7308 */ /* 0x0003e20000000800 */
[----:B------:R-:W-:Y:S01]  /*58d0*/  FSEL R44, R64, -INF , P4 ;  /* 0xff800000402c7808 */ /* 0x000fe20002000000 */
[--C-:B0-----:R-:W-:Y:S01]  /*58e0*/  FFMA.FTZ R54, R46, UR5, -R53.reuse ;  /* 0x000000052e367c23 */ /* 0x101fe20008010835 */
[----:B------:R-:W-:Y:S01]  /*58f0*/  FMNMX.FTZ R49, R41, R24, !PT ;  /* 0x0000001829317209 */ /* 0x000fe20007810000 */
[--C-:B------:R-:W-:Y:S01]  /*5900*/  FFMA.FTZ R24, R50, UR5, -R53.reuse ;  /* 0x0000000532187c23 */ /* 0x100fe20008010835 */
[----:B------:R-:W-:Y:S01]  /*5910*/  ISETP.GT.AND P4, PT, R59, 0x39, PT ;  /* 0x000000393b00780c */ /* 0x000fe20003f84270 */
[--C-:B------:R-:W-:Y:S01]  /*5920*/  FFMA.FTZ R43, R43, UR5, -R53.reuse ;  /* 0x000000052b2b7c23 */ /* 0x100fe20008010835 */
[----:B------:R-:W-:Y:S01]  /*5930*/  FSEL R45, R65, -INF , P3 ;  /* 0xff800000412d7808 */ /* 0x000fe20001800000 */
[----:B------:R-:W-:Y:S01]  /*5940*/  MUFU.EX2 R209, R209 ;  /* 0x000000d100d17308 */ /* 0x000fe20000000800 */
[----:B------:R-:W-:Y:S01]  /*5950*/  FMNMX.FTZ R50, R44, R49, !PT ;  /* 0x000000312c327209 */ /* 0x000fe20007810000 */
[--C-:B------:R-:W-:Y:S01]  /*5960*/  FFMA.FTZ R39, R39, UR5, -R53.reuse ;  /* 0x0000000527277c23 */ /* 0x100fe20008010835 */
[----:B------:R-:W-:Y:S01]  /*5970*/  ISETP.GT.AND P3, PT, R59, 0x40, PT ;  /* 0x000000403b00780c */ /* 0x000fe20003f64270 */
[--C-:B------:R-:W-:Y:S01]  /*5980*/  FFMA.FTZ R21, R21, UR5, -R53.reuse ;  /* 0x0000000515157c23 */ /* 0x100fe20008010835 */
[----:B------:R-:W-:Y:S01]  /*5990*/  FSEL R48, R55, -INF , P4 ;  /* 0xff80000037307808 */ /* 0x000fe20002000000 */
[--C-:B------:R-:W-:Y:S01]  /*59a0*/  FFMA.FTZ R55, R14, UR5, -R53.reuse ;  /* 0x000000050e377c23 */ /* 0x100fe20008010835 */
[----:B------:R-:W-:Y:S01]  /*59b0*/  FMNMX.FTZ R51, R45, R50, !PT ;  /* 0x000000322d337209 */ /* 0x000fe20007810000 */
[----:B------:R-:W-:Y:S01]  /*59c0*/  MUFU.EX2 R211, R211 ;  /* 0x000000d300d37308 */ /* 0x000fe20000000800 */
[----:B------:R-:W-:Y:S01]  /*59d0*/  ISETP.GT.AND P4, PT, R59, 0x41, PT ;  /* 0x000000413b00780c */ /* 0x000fe20003f84270 */
[--C-:B------:R-:W-:Y:S01]  /*59e0*/  FFMA.FTZ R42, R42, UR5, -R53.reuse ;  /* 0x000000052a2a7c23 */ /* 0x100fe20008010835 */
[----:B------:R-:W-:Y:S01]  /*59f0*/  FSEL R49, R60, -INF , P3 ;  /* 0xff8000003c317808 */ /* 0x000fe20001800000 */
[--C-:B------:R-:W-:Y:S01]  /*5a00*/  FFMA.FTZ R30, R30, UR5, -R53.reuse ;  /* 0x000000051e1e7c23 */ /* 0x100fe20008010835 */
[----:B------:R-:W-:Y:S01]  /*5a10*/  FMNMX.FTZ R50, R48, R51, !PT ;  /* 0x0000003330327209 */ /* 0x000fe20007810000 */
[--C-:B------:R-:W-:Y:S01]  /*5a20*/  FFMA.FTZ R27, R27, UR5, -R53.reuse ;  /* 0x000000051b1b7c23 */ /* 0x100fe20008010835 */
[----:B------:R-:W-:Y:S01]  /*5a30*/  ISETP.GT.AND P3, PT, R59, 0x48, PT ;  /* 0x000000483b00780c */ /* 0x000fe20003f64270 */
[----:B------:R-:W-:Y:S01]  /*5a40*/  MUFU.EX2 R24, R24 ;  /* 0x0000001800187308 */ /* 0x000fe20000000800 */
[----:B------:R-:W-:Y:S01]  /*5a50*/  FSEL R47, R66, -INF , P4 ;  /* 0xff800000422f7808 */ /* 0x000fe20002000000 */
[--C-:B------:R-:W-:Y:S01]  /*5a60*/  FFMA.FTZ R26, R26, UR5, -R53.reuse ;  /* 0x000000051a1a7c23 */ /* 0x100fe20008010835 */
[----:B------:R-:W-:Y:S01]  /*5a70*/  FMNMX.FTZ R52, R49, R50, !PT ;  /* 0x0000003231347209 */ /* 0x000fe20007810000 */
[----:B------:R-:W-:Y:S01]  /*5a80*/  FFMA.FTZ R20, R20, UR5, -R53 ;  /* 0x0000000514147c23 */ /* 0x000fe20008010835 */
[----:B------:R-:W-:-:S02]  /*5a90*/  ISETP.GT.AND P4, PT, R59, 0x49, PT ;  /* 0x000000493b00780c */ /* 0x000fc40003f84270 */
[----:B------:R-:W-:Y:S02]  /*5aa0*/  CS2R R64, SRZ ;  /* 0x0000000000407805 */ /* 0x000fe4000001ff00 */
[----:B------:R-:W-:Y:S01]  /*5ab0*/  FSEL R50, R67, -INF , P3 ;  /* 0xff80000043327808 */ /* 0x000fe20001800000 */
[----:B------:R-:W-:Y:S01]  /*5ac0*/  MUFU.EX2 R205, R205 ;  /* 0x000000cd00cd7308 */ /* 0x000fe20000000800 */
[----:B------:R-:W-:Y:S01]  /*5ad0*/  FMNMX.FTZ R51, R47, R52, !PT ;  /* 0x000000342f337209 */ /* 0x000fe20007810000 */
[----:B------:R-:W-:Y:S01]  /*5ae0*/  FFMA.FTZ R52, R38, UR5, -R53 ;  /* 0x0000000526347c23 */ /* 0x000fe20008010835 */
[----:B------:R-:W-:Y:S02]  /*5af0*/  FSEL R46, R68, -INF , P4 ;  /* 0xff800000442e7808 */ /* 0x000fe40002000000 */
[----:B------:R-:W-:Y:S02]  /*5b00*/  CS2R R68, SRZ ;  /* 0x0000000000447805 */ /* 0x000fe4000001ff00 */
[----:B------:R-:W-:-:S02]  /*5b10*/  FMNMX.FTZ R51, R50, R51, !PT ;  /* 0x0000003332337209 */ /* 0x000fc40007810000 */
[----:B------:R-:W-:Y:S01]  /*5b20*/  CS2R R66, SRZ ;  /* 0x0000000000427805 */ /* 0x000fe2000001ff00 */
[----:B------:R-:W-:Y:S01]  /*5b30*/  MUFU.EX2 R54, R54 ;  /* 0x0000003600367308 */ /* 0x000fe20000000800 */
[----:B------:R-:W-:-:S05]  /*5b40*/  FMNMX.FTZ R51, R46, R51, !PT ;  /* 0x000000332e337209 */ /* 0x000fca0007810000 */
[----:B------:R-:W0:Y:S02]  /*5b50*/  SHFL.BFLY PT, R38, R51, 0x2, 0x1f ;  /* 0x0c401f0033267f89 */ /* 0x000e2400000e0000 */
[----:B------:R-:W-:Y:S08]  /*5b60*/  MUFU.EX2 R195, R5 ;  /* 0x0000000500c37308 */ /* 0x000ff00000000800 */
[----:B------:R-:W-:Y:S08]  /*5b70*/  MUFU.EX2 R52, R52 ;  /* 0x0000003400347308 */ /* 0x000ff00000000800 */
[----:B------:R-:W-:Y:S01]  /*5b80*/  MUFU.EX2 R34, R34 ;  /* 0x0000002200227308 */ /* 0x000fe20000000800 */
[----:B0-----:R-:W-:Y:S01]  /*5b90*/  FMNMX.FTZ R38, R51, R38, !PT ;  /* 0x0000002633267209 */ /* 0x001fe20007810000 */
[----:B------:R-:W-:-:S06]  /*5ba0*/  FFMA.FTZ R51, R3, UR5, -R53 ;  /* 0x0000000503337c23 */ /* 0x000fcc0008010835 */
[----:B------:R-:W0:Y:S01]  /*5bb0*/  MUFU.EX2 R43, R43 ;  /* 0x0000002b002b7308 */ /* 0x000e220000000800 */
[----:B-1----:R-:W1:Y:S07]  /*5bc0*/  SHFL.BFLY PT, R35, R38, 0x1, 0x1f ;  /* 0x0c201f0026237f89 */ /* 0x002e6e00000e0000 */
[----:B------:R-:W-:Y:S08]  /*5bd0*/  MUFU.EX2 R39, R39 ;  /* 0x0000002700277308 */ /* 0x000ff00000000800 */
[----:B------:R-:W-:Y:S01]  /*5be0*/  MUFU.EX2 R193, R21 ;  /* 0x0000001500c17308 */ /* 0x000fe20000000800 */
[----:B0-----:R-:W-:-:S07]  /*5bf0*/  F2FP.BF16.F32.PACK_AB R201, R43, R34 ;  /* 0x000000222bc9723e */ /* 0x001fce00000010ff */
[----:B------:R-:W0:Y:S01]  /*5c00*/  MUFU.EX2 R42, R42 ;  /* 0x0000002a002a7308 */ /* 0x000e220000000800 */
[----:B-1----:R-:W-:Y:S01]  /*5c10*/  FMNMX.FTZ R3, R38, R35, !PT ;  /* 0x0000002326037209 */ /* 0x002fe20007810000 */
[----:B------:R-:W-:Y:S01]  /*5c20*/  FADD.FTZ R38, R209, R2 ;  /* 0x00000002d1267221 */ /* 0x000fe20000010000 */
[----:B------:R-:W-:Y:S02]  /*5c30*/  F2FP.BF16.F32.PACK_AB R209, R2, R209 ;  /* 0x000000d102d1723e */ /* 0x000fe400000010ff */
[C---:B------:R-:W-:Y:S01]  /*5c40*/  FSETP.NEU.FTZ.AND P3, PT, R3.reuse, -INF , PT ;  /* 0xff8000000300780b */ /* 0x040fe20003f7d000 */
[----:B------:R-:W-:Y:S01]  /*5c50*/  FMUL.FTZ R14, R3, UR5 ;  /* 0x00000005030e7c20 */ /* 0x000fe20008410000 */
[----:B------:R-:W-:Y:S01]  /*5c60*/  FADD.FTZ R5, R211, R38 ;  /* 0x00000026d3057221 */ /* 0x000fe20000010000 */
[----:B------:R-:W-:Y:S01]  /*5c70*/  MUFU.EX2 R30, R30 ;  /* 0x0000001e001e7308 */ /* 0x000fe20000000800 */
[----:B------:R-:W-:Y:S02]  /*5c80*/  F2FP.BF16.F32.PACK_AB R211, R24, R211 ;  /* 0x000000d318d3723e */ /* 0x000fe400000010ff */
[----:B------:R-:W-:Y:S01]  /*5c90*/  FSEL R14, R14, RZ, P3 ;  /* 0x000000ff0e0e7208 */ /* 0x000fe20001800000 */
[----:B------:R-:W-:Y:S01]  /*5ca0*/  FADD.FTZ R38, R24, R5 ;  /* 0x0000000518267221 */ /* 0x000fe20000010000 */
[----:B------:R-:W-:-:S02]  /*5cb0*/  PLOP3.LUT P3, PT, PT, PT, UP1, 0x80, 0x0 ;  /* 0x000000000000781c */ /* 0x000fc40003f6f018 */
[----:B0-----:R-:W-:Y:S01]  /*5cc0*/  F2FP.BF16.F32.PACK_AB R203, R42, R39 ;  /* 0x000000272acb723e */ /* 0x001fe200000010ff */
[--C-:B------:R-:W-:Y:S01]  /*5cd0*/  FFMA.FTZ R31, R31, UR5, -R14.reuse ;  /* 0x000000051f1f7c23 */ /* 0x100fe2000801080e */
[--C-:B------:R-:W-:Y:S01]  /*5ce0*/  FFMA.FTZ R56, R56, UR5, -R14.reuse ;  /* 0x0000000538387c23 */ /* 0x100fe2000801080e */
[--C-:B------:R-:W-:Y:S01]  /*5cf0*/  FFMA.FTZ R57, R57, UR5, -R14.reuse ;  /* 0x0000000539397c23 */ /* 0x100fe2000801080e */
[--C-:B------:R-:W-:Y:S01]  /*5d00*/  FFMA.FTZ R58, R58, UR5, -R14.reuse ;  /* 0x000000053a3a7c23 */ /* 0x100fe2000801080e */
        /* <DEDUP_REMOVED lines=13> */
[--C-:B------:R-:W-:Y:S01]  /*5de0*/  FFMA.FTZ R41, R41, UR5, -R14.reuse ;  /* 0x0000000529297c23 */ /* 0x100fe2000801080e */
[--C-:B------:R-:W-:Y:S01]  /*5df0*/  FFMA.FTZ R44, R44, UR5, -R14.reuse ;  /* 0x000000052c2c7c23 */ /* 0x100fe2000801080e */
[----:B------:R-:W-:Y:S01]  /*5e00*/  FADD.FTZ R21, R52, R21 ;  /* 0x0000001534157221 */ /* 0x000fe20000010000 */
[--C-:B------:R-:W-:Y:S01]  /*5e10*/  FFMA.FTZ R45, R45, UR5, -R14.reuse ;  /* 0x000000052d2d7c23 */ /* 0x100fe2000801080e */
[--C-:B------:R-:W-:Y:S01]  /*5e20*/  FFMA.FTZ R48, R48, UR5, -R14.reuse ;  /* 0x0000000530307c23 */ /* 0x100fe2000801080e */
[----:B------:R-:W1:Y:S01]  /*5e30*/  MUFU.EX2 R57, R57 ;  /* 0x0000003900397308 */ /* 0x000e620000000800 */
[----:B------:R-:W-:Y:S01]  /*5e40*/  FADD.FTZ R62, R34, R21 ;  /* 0x00000015223e7221 */ /* 0x000fe20000010000 */
[--C-:B------:R-:W-:Y:S01]  /*5e50*/  FFMA.FTZ R49, R49, UR5, -R14.reuse ;  /* 0x0000000531317c23 */ /* 0x100fe2000801080e */
[--C-:B------:R-:W-:Y:S01]  /*5e60*/  FFMA.FTZ R47, R47, UR5, -R14.reuse ;  /* 0x000000052f2f7c23 */ /* 0x100fe2000801080e */
[----:B------:R-:W-:Y:S01]  /*5e70*/  FFMA.FTZ R50, R50, UR5, -R14 ;  /* 0x0000000532327c23 */ /* 0x000fe2000801080e */
[----:B------:R-:W-:Y:S01]  /*5e80*/  FADD.FTZ R62, R43, R62 ;  /* 0x0000003e2b3e7221 */ /* 0x000fe20000010000 */
[----:B------:R-:W-:Y:S01]  /*5e90*/  FFMA.FTZ R14, R46, UR5, -R14 ;  /* 0x000000052e0e7c23 */ /* 0x000fe2000801080e */
[----:B------:R-:W-:Y:S01]  /*5ea0*/  F2FP.BF16.F32.PACK_AB R205, R54, R205 ;  /* 0x000000cd36cd723e */ /* 0x000fe200000010ff */
[----:B------:R-:W2:Y:S01]  /*5eb0*/  MUFU.EX2 R58, R58 ;  /* 0x0000003a003a7308 */ /* 0x000ea20000000800 */
[----:B0-----:R-:W-:Y:S01]  /*5ec0*/  FADD.FTZ R38, R31, R56 ;  /* 0x000000381f267221 */ /* 0x001fe20000010000 */
[----:B------:R-:W-:Y:S01]  /*5ed0*/  FADD.FTZ R21, R39, R62 ;  /* 0x0000003e27157221 */ /* 0x000fe20000010000 */
[----:B------:R-:W-:-:S02]  /*5ee0*/  F2FP.BF16.F32.PACK_AB R207, R52, R207 ;  /* 0x000000cf34cf723e */ /* 0x000fc400000010ff */
[----:B------:R-:W-:Y:S02]  /*5ef0*/  CS2R R62, SRZ ;  /* 0x00000000003e7805 */ /* 0x000fe4000001ff00 */
[----:B------:R-:W-:Y:S01]  /*5f00*/  F2FP.BF16.F32.PACK_AB R208, R56, R31 ;  /* 0x0000001f38d0723e */ /* 0x000fe200000010ff */
[----:B------:R-:W-:Y:S01]  /*5f10*/  FADD.FTZ R21, R42, R21 ;  /* 0x000000152a157221 */ /* 0x000fe20000010000 */
[----:B------:R-:W-:Y:S01]  /*5f20*/  CS2R R52, SRZ ;  /* 0x0000000000347805 */ /* 0x000fe2000001ff00 */
[----:B------:R-:W0:Y:S01]  /*5f30*/  MUFU.EX2 R32, R32 ;  /* 0x0000002000207308 */ /* 0x000e220000000800 */
[----:B-1----:R-:W-:Y:S01]  /*5f40*/  FADD.FTZ R5, R57, R38 ;  /* 0x0000002639057221 */ /* 0x002fe20000010000 */
[----:B------:R-:W-:Y:S02]  /*5f50*/  CS2R R42, SRZ ;  /* 0x00000000002a7805 */ /* 0x000fe4000001ff00 */
[----:B------:R-:W-:-:S04]  /*5f60*/  CS2R R34, SRZ ;  /* 0x0000000000227805 */ /* 0x000fc8000001ff00 */
[----:B------:R-:W1:Y:S01]  /*5f70*/  MUFU.EX2 R33, R33 ;  /* 0x0000002100217308 */ /* 0x000e620000000800 */
[C---:B--2---:R-:W-:Y:S01]  /*5f80*/  FADD.FTZ R5, R58.reuse, R5 ;  /* 0x000000053a057221 */ /* 0x044fe20000010000 */
[----:B------:R-:W-:Y:S02]  /*5f90*/  F2FP.BF16.F32.PACK_AB R210, R58, R57 ;  /* 0x000000393ad2723e */ /* 0x000fe400000010ff */
[----:B------:R-:W-:Y:S02]  /*5fa0*/  CS2R R58, SRZ ;  /* 0x00000000003a7805 */ /* 0x000fe4000001ff00 */
[----:B------:R-:W-:Y:S02]  /*5fb0*/  CS2R R56, SRZ ;  /* 0x0000000000387805 */ /* 0x000fe4000001ff00 */
[----:B------:R-:W2:Y:S01]  /*5fc0*/  MUFU.EX2 R25, R25 ;  /* 0x0000001900197308 */ /* 0x000ea20000000800 */
[----:B0-----:R-:W-:-:S07]  /*5fd0*/  FADD.FTZ R38, R32, R5 ;  /* 0x0000000520267221 */ /* 0x001fce0000010000 */
[----:B------:R-:W0:Y:S01]  /*5fe0*/  MUFU.EX2 R36, R36 ;  /* 0x0000002400247308 */ /* 0x000e220000000800 */
[C---:B-1----:R-:W-:Y:S01]  /*5ff0*/  FADD.FTZ R38, R33.reuse, R38 ;  /* 0x0000002621267221 */ /* 0x042fe20000010000 */
[----:B------:R-:W-:Y:S02]  /*6000*/  F2FP.BF16.F32.PACK_AB R204, R33, R32 ;  /* 0x0000002021cc723e */ /* 0x000fe400000010ff */
[----:B------:R-:W-:-:S04]  /*6010*/  CS2R R32, SRZ ;  /* 0x0000000000207805 */ /* 0x000fc8000001ff00 */
[----:B------:R-:W1:Y:S01]  /*6020*/  MUFU.EX2 R28, R28 ;  /* 0x0000001c001c7308 */ /* 0x000e620000000800 */
[----:B--2---:R-:W-:Y:S01]  /*6030*/  FADD.FTZ R5, R25, R38 ;  /* 0x0000002619057221 */ /* 0x004fe20000010000 */
[----:B------:R-:W-:-:S06]  /*6040*/  FADD.FTZ R38, R30, R21 ;  /* 0x000000151e267221 */ /* 0x000fcc0000010000 */
[----:B------:R-:W2:Y:S01]  /*6050*/  MUFU.EX2 R51, R51 ;  /* 0x0000003300337308 */ /* 0x000ea20000000800 */
[C---:B0-----:R-:W-:Y:S01]  /*6060*/  FADD.FTZ R5, R36.reuse, R5 ;  /* 0x0000000524057221 */ /* 0x041fe20000010000 */
[----:B------:R-:W-:Y:S02]  /*6070*/  F2FP.BF16.F32.PACK_AB R206, R36, R25 ;  /* 0x0000001924ce723e */ /* 0x000fe400000010ff */
[----:B------:R-:W-:-:S04]  /*6080*/  CS2R R24, SRZ ;  /* 0x0000000000187805 */ /* 0x000fc8000001ff00 */
[----:B------:R-:W0:Y:S01]  /*6090*/  MUFU.EX2 R37, R37 ;  /* 0x0000002500257308 */ /* 0x000e220000000800 */
[----:B-1----:R-:W-:-:S07]  /*60a0*/  FADD.FTZ R0, R28, R5 ;  /* 0x000000051c007221 */ /* 0x002fce0000010000 */
[----:B------:R-:W1:Y:S01]  /*60b0*/  MUFU.EX2 R55, R55 ;  /* 0x0000003700377308 */ /* 0x000e620000000800 */
[C---:B--2---:R-:W-:Y:S01]  /*60c0*/  FADD.FTZ R38, R51.reuse, R38 ;  /* 0x0000002633267221 */ /* 0x044fe20000010000 */
[----:B------:R-:W-:Y:S02]  /*60d0*/  F2FP.BF16.F32.PACK_AB R197, R51, R30 ;  /* 0x0000001e33c5723e */ /* 0x000fe400000010ff */
[----:B------:R-:W-:-:S04]  /*60e0*/  CS2R R30, SRZ ;  /* 0x00000000001e7805 */ /* 0x000fc8000001ff00 */
[----:B------:R-:W2:Y:S01]  /*60f0*/  MUFU.EX2 R29, R29 ;  /* 0x0000001d001d7308 */ /* 0x000ea20000000800 */
[C---:B0-----:R-:W-:Y:S01]  /*6100*/  FADD.FTZ R0, R37.reuse, R0 ;  /* 0x0000000025007221 */ /* 0x041fe20000010000 */
[----:B------:R-:W-:Y:S02]  /*6110*/  F2FP.BF16.F32.PACK_AB R200, R37, R28 ;  /* 0x0000001c25c8723e */ /* 0x000fe400000010ff */
[----:B------:R-:W-:-:S04]  /*6120*/  CS2R R36, SRZ ;  /* 0x0000000000247805 */ /* 0x000fc8000001ff00 */
[----:B------:R-:W0:Y:S01]  /*6130*/  MUFU.EX2 R60, R27 ;  /* 0x0000001b003c7308 */ /* 0x000e220000000800 */
[----:B-1----:R-:W-:Y:S01]  /*6140*/  FADD.FTZ R21, R55, R38 ;  /* 0x0000002637157221 */ /* 0x002fe20000010000 */
[----:B------:R-:W-:-:S06]  /*6150*/  CS2R R38, SRZ ;  /* 0x0000000000267805 */ /* 0x000fcc000001ff00 */
[----:B------:R-:W1:Y:S01]  /*6160*/  MUFU.EX2 R40, R40 ;  /* 0x0000002800287308 */ /* 0x000e620000000800 */
[----:B--2---:R-:W-:-:S07]  /*6170*/  FADD.FTZ R5, R29, R0 ;  /* 0x000000001d057221 */ /* 0x004fce0000010000 */
[----:B------:R-:W2:Y:S01]  /*6180*/  MUFU.EX2 R41, R41 ;  /* 0x0000002900297308 */ /* 0x000ea20000000800 */
[C---:B0-----:R-:W-:Y:S01]  /*6190*/  FADD.FTZ R2, R60.reuse, R21 ;  /* 0x000000153c027221 */ /* 0x041fe20000010000 */
[----:B------:R-:W-:Y:S02]  /*61a0*/  F2FP.BF16.F32.PACK_AB R199, R60, R55 ;  /* 0x000000373cc7723e */ /* 0x000fe400000010ff */
[----:B------:R-:W-:Y:S02]  /*61b0*/  CS2R R60, SRZ ;  /* 0x00000000003c7805 */ /* 0x000fe4000001ff00 */
[----:B------:R-:W-:Y:S01]  /*61c0*/  CS2R R54, SRZ ;  /* 0x0000000000367805 */ /* 0x000fe2000001ff00 */
[----:B------:R-:W-:Y:S01]  /*61d0*/  FADD.FTZ R21, R193, R2 ;  /* 0x00000002c1157221 */ /* 0x000fe20000010000 */
[----:B------:R-:W0:Y:S01]  /*61e0*/  MUFU.EX2 R26, R26 ;  /* 0x0000001a001a7308 */ /* 0x000e220000000800 */
[C---:B-1----:R-:W-:Y:S01]  /*61f0*/  FADD.FTZ R0, R40.reuse, R5 ;  /* 0x0000000528007221 */ /* 0x042fe20000010000 */
[----:B------:R-:W-:-:S02]  /*6200*/  F2FP.BF16.F32.PACK_AB R202, R40, R29 ;  /* 0x0000001d28ca723e */ /* 0x000fc400000010ff */
[----:B------:R-:W-:-:S04]  /*6210*/  CS2R R28, SRZ ;  /* 0x00000000001c7805 */ /* 0x000fc8000001ff00 */
[----:B------:R-:W1:Y:S01]  /*6220*/  MUFU.EX2 R44, R44 ;  /* 0x0000002c002c7308 */ /* 0x000e620000000800 */
[----:B--2---:R-:W-:-:S07]  /*6230*/  FADD.FTZ R5, R41, R0 ;  /* 0x0000000029057221 */ /* 0x004fce0000010000 */
[----:B------:R-:W2:Y:S01]  /*6240*/  MUFU.EX2 R45, R45 ;  /* 0x0000002d002d7308 */ /* 0x000ea20000000800 */
[C---:B0-----:R-:W-:Y:S01]  /*6250*/  FADD.FTZ R21, R26.reuse, R21 ;  /* 0x000000151a157221 */ /* 0x041fe20000010000 */
[----:B------:R-:W-:-:S06]  /*6260*/  F2FP.BF16.F32.PACK_AB R193, R26, R193 ;  /* 0x000000c11ac1723e */ /* 0x000fcc00000010ff */
[----:B------:R-:W0:Y:S01]  /*6270*/  MUFU.EX2 R20, R20 ;  /* 0x0000001400147308 */ /* 0x000e220000000800 */
[C---:B-1----:R-:W-:Y:S01]  /*6280*/  FADD.FTZ R0, R44.reuse, R5 ;  /* 0x000000052c007221 */ /* 0x042fe20000010000 */
[----:B------:R-:W-:Y:S02]  /*6290*/  F2FP.BF16.F32.PACK_AB R196, R44, R41 ;  /* 0x000000292cc4723e */ /* 0x000fe400000010ff */
[----:B------:R-:W-:-:S04]  /*62a0*/  CS2R R40, SRZ ;  /* 0x0000000000287805 */ /* 0x000fc8000001ff00 */
[----:B------:R-:W1:Y:S01]  /*62b0*/  MUFU.EX2 R48, R48 ;  /* 0x0000003000307308 */ /* 0x000e620000000800 */
[----:B--2---:R-:W-:-:S07]  /*62c0*/  FADD.FTZ R5, R45, R0 ;  /* 0x000000002d057221 */ /* 0x004fce0000010000 */
[----:B------:R-:W2:Y:S01]  /*62d0*/  MUFU.EX2 R49, R49 ;  /* 0x0000003100317308 */ /* 0x000ea20000000800 */
[----:B0-----:R-:W-:-:S07]  /*62e0*/  FADD.FTZ R2, R20, R21 ;  /* 0x0000001514027221 */ /* 0x001fce0000010000 */
[----:B------:R0:W3:Y:S01]  /*62f0*/  MUFU.EX2 R192, R47 ;  /* 0x0000002f00c07308 */ /* 0x0000e20000000800 */
[C---:B-1----:R-:W-:Y:S01]  /*6300*/  FADD.FTZ R0, R48.reuse, R5 ;  /* 0x0000000530007221 */ /* 0x042fe20000010000 */
[C---:B------:R-:W-:Y:S01]  /*6310*/  FADD.FTZ R5, R195.reuse, R2 ;  /* 0x00000002c3057221 */ /* 0x040fe20000010000 */
[----:B------:R-:W-:Y:S01]  /*6320*/  F2FP.BF16.F32.PACK_AB R195, R195, R20 ;  /* 0x00000014c3c3723e */ /* 0x000fe200000010ff */
[----:B------:R-:W-:Y:S01]  /*6330*/  IMAD.U32 R20, RZ, RZ, UR6 ;  /* 0x00000006ff147e24 */ /* 0x000fe2000f8e00ff */
[----:B------:R-:W-:Y:S01]  /*6340*/  F2FP.BF16.F32.PACK_AB R198, R48, R45 ;  /* 0x0000002d30c6723e */ /* 0x000fe200000010ff */
[----:B------:R-:W-:Y:S01]  /*6350*/  IMAD.MOV.U32 R2, RZ, RZ, 0x3f800000 ;  /* 0x3f800000ff027424 */ /* 0x000fe200078e00ff */
[----:B------:R-:W-:Y:S01]  /*6360*/  CS2R R44, SRZ ;  /* 0x00000000002c7805 */ /* 0x000fe2000001ff00 */
[----:B------:R-:W1:Y:S01]  /*6370*/  MUFU.EX2 R50, R50 ;  /* 0x0000003200327308 */ /* 0x000e620000000800 */
[----:B--2---:R-:W-:Y:S01]  /*6380*/  FADD.FTZ R27, R49, R0 ;  /* 0x00000000311b7221 */ /* 0x004fe20000010000 */
[----:B------:R-:W-:Y:S01]  /*6390*/  IMAD.MOV.U32 R0, RZ, RZ, 0x3f800000 ;  /* 0x3f800000ff007424 */ /* 0x000fe200078e00ff */
[----:B0-----:R-:W-:-:S05]  /*63a0*/  CS2R R46, SRZ ;  /* 0x00000000002e7805 */ /* 0x001fca000001ff00 */
[----:B------:R1:W0:Y:S01]  /*63b0*/  MUFU.EX2 R21, R14 ;  /* 0x0000000e00157308 */ /* 0x0002220000000800 */
[C---:B---3--:R-:W-:Y:S01]  /*63c0*/  FADD.FTZ R27, R192.reuse, R27 ;  /* 0x0000001bc01b7221 */ /* 0x048fe20000010000 */
[----:B------:R-:W-:Y:S02]  /*63d0*/  F2FP.BF16.F32.PACK_AB R192, R192, R49 ;  /* 0x00000031c0c0723e */ /* 0x000fe400000010ff */
[----:B------:R-:W-:Y:S01]  /*63e0*/  CS2R R48, SRZ ;  /* 0x0000000000307805 */ /* 0x000fe2000001ff00 */
[----:B-1----:R-:W-:Y:S01]  /*63f0*/  FADD.FTZ R14, R50, R27 ;  /* 0x0000001b320e7221 */ /* 0x002fe20000010000 */
[----:B------:R-:W-:Y:S02]  /*6400*/  CS2R R26, SRZ ;  /* 0x00000000001a7805 */ /* 0x000fe4000001ff00 */
[C---:B0-----:R-:W-:Y:S01]  /*6410*/  F2FP.BF16.F32.PACK_AB R194, R21.reuse, R50 ;  /* 0x0000003215c2723e */ /* 0x041fe200000010ff */
[----:B------:R-:W-:Y:S01]  /*6420*/  FADD.FTZ R14, R21, R14 ;  /* 0x0000000e150e7221 */ /* 0x000fe20000010000 */
[----:B------:R-:W-:Y:S01]  /*6430*/  CS2R R50, SRZ ;  /* 0x0000000000327805 */ /* 0x000fe2000001ff00 */
[----:B------:R-:W-:Y:S06]  /*6440*/  @!P3 BRA `(.L_x_2358) ;  /* 0x000000400090b947 */ /* 0x000fec0003800000 */
[----:B------:R-:W-:Y:S01]  /*6450*/  R2UR UR4, R236 ;  /* 0x00000000ec0472ca */ /* 0x000fe200000e0000 */
[----:B------:R-:W-:Y:S01]  /*6460*/  IMAD.MOV.U32 R21, RZ, RZ, R4 ;  /* 0x000000ffff157224 */ /* 0x000fe200078e0004 */
[----:B------:R-:W-:Y:S01]  /*6470*/  UMOV UR61, UR60 ;  /* 0x0000003c003d7c82 */ /* 0x000fe20008000000 */
[----:B------:R-:W-:Y:S02]  /*6480*/  IMAD.MOV.U32 R235, RZ, RZ, R3 ;  /* 0x000000ffffeb7224 */ /* 0x000fe400078e0003 */
[----:B------:R-:W-:Y:S02]  /*6490*/  IMAD.MOV.U32 R2, RZ, RZ, 0x3f800000 ;  /* 0x3f800000ff027424 */ /* 0x000fe400078e00ff */
[----:B------:R-:W-:-:S06]  /*64a0*/  IMAD.MOV.U32 R151, RZ, RZ, RZ ;  /* 0x000000ffff977224 */ /* 0x000fcc00078e00ff */
[----:B------:R-:W-:Y:S01]  /*64b0*/  IMAD.U32 R236, RZ, RZ, UR4 ;  /* 0x00000004ffec7e24 */ /* 0x000fe2000f8e00ff */
[----:B------:R-:W-:-:S13]  /*64c0*/  R2UR UR4, R16 ;  /* 0x00000000100472ca */ /* 0x000fda00000e0000 */
[----:B------:R-:W-:-:S07]  /*64d0*/  IMAD.U32 R237, RZ, RZ, UR4 ;  /* 0x00000004ffed7e24 */ /* 0x000fce000f8e00ff */
.L_x_2367:
        /* <DEDUP_REMOVED lines=9> */
.L_x_2359:
[----:B------:R-:W-:Y:S02]  /*6570*/  R2UR UR4, R17 ;  /* 0x00000000110472ca */ /* 0x000fe400000e0000 */
[----:B------:R-:W-:-:S11]  /*6580*/  R2UR UR5, R16 ;  /* 0x00000000100572ca */ /* 0x000fd600000e0000 */
[----:B------:R-:W-:Y:S02]  /*6590*/  ULEA UR4, UR60, UR4, 0x3 ;  /* 0x000000043c047291 */ /* 0x000fe4000f8e183f */
[----:B------:R-:W-:-:S04]  /*65a0*/  IMAD.U32 R4, RZ, RZ, UR5 ;  /* 0x00000005ff047e24 */ /* 0x000fc8000f8e00ff */
[----:B------:R-:W-:Y:S01]  /*65b0*/  IMAD.U32 R3, RZ, RZ, UR4 ;  /* 0x00000004ff037e24 */ /* 0x000fe2000f8e00ff */
[----:B------:R-:W-:-:S04]  /*65c0*/  SHF.L.U32 R4, R4, 0x1f, RZ ;  /* 0x0000001f04047819 */ /* 0x000fc800000006ff */
[----:B------:R0:W1:Y:S01]  /*65d0*/  SYNCS.PHASECHK.TRANS64.TRYWAIT P3, [UR4+0x38830], R4 ;  /* 0x03883004ff0075a7 */ /* 0x0000620008060144 */
[----:B------:R-:W-:Y:S05]  /*65e0*/  @!P0 BRA `(.L_x_2360) ;  /* 0x0000000000048947 */ /* 0x000fea0003800000 */
[----:B------:R-:W-:Y:S01]  /*65f0*/  BPT.TRAP 0x1 ;  /* 0x000000040000795c */ /* 0x000fe20000300000 */
.L_x_2360:
[----:B-1----:R-:W-:Y:S05]  /*6600*/  @P3 BRA `(.L_x_2361) ;  /* 0x00000000000c3947 */ /* 0x002fea0003800000 */
[----:B------:R-:W-:-:S13]  /*6610*/  R2UR UR4, R3 ;  /* 0x00000000030472ca */ /* 0x000fda00000e0000 */
[----:B------:R-:W1:Y:S02]  /*6620*/  SYNCS.PHASECHK.TRANS64.TRYWAIT P3, [UR4+0x38830], R4 ;  /* 0x03883004ff0075a7 */ /* 0x000e640008060144 */
[----:B-1----:R-:W-:Y:S05]  /*6630*/  @!P3 BRA `(.L_x_2362) ;  /* 0x0000015c002cb947 */ /* 0x002fea0003800000 */
.L_x_2361:
[----:B------:R-:W-:Y:S01]  /*6640*/  R2UR UR4, R15 ;  /* 0x000000000f0472ca */ /* 0x000fe200000e0000 */
[----:B------:R-:W-:Y:S01]  /*6650*/  WARPGROUP.ARRIVE ;  /* 0x00000000000079c5 */ /* 0x000fe20000000000 */
        /* <DEDUP_REMOVED lines=11> */
[----:B------:R-:W-:Y:S01]  /*6710*/  UIMAD UR4, UR60, 0xa00, UR4 ;  /* 0x00000a003c0478a4 */ /* 0x000fe2000f8e0204 */
[-C--:B------:R-:W-:Y:S01]  /*6720*/  FMUL.FTZ R24, R24, R0.reuse ;  /* 0x0000000018187220 */ /* 0x080fe20000410000 */
[----:B------:R-:W-:Y:S01]  /*6730*/  UMOV UR56, UR14 ;  /* 0x0000000e00387c82 */ /* 0x000fe20008000000 */
[----:B------:R-:W-:Y:S01]  /*6740*/  UMOV UR35, 0x40000040 ;  /* 0x4000004000237882 */ /* 0x000fe20000000000 */
[----:B------:R-:W-:Y:S01]  /*6750*/  UMOV UR57, UR15 ;  /* 0x0000000f00397c82 */ /* 0x000fe20008000000 */
[----:B------:R-:W-:Y:S01]  /*6760*/  UIADD3 UR18, UR4, 0x282, URZ ;  /* 0x0000028204127890 */ /* 0x000fe2000fffe03f */
[-C--:B------:R-:W-:Y:S01]  /*6770*/  FMUL.FTZ R25, R25, R0.reuse ;  /* 0x0000000019197220 */ /* 0x080fe20000410000 */
[----:B------:R-:W-:Y:S01]  /*6780*/  UMOV UR58, UR4 ;  /* 0x00000004003a7c82 */ /* 0x000fe20008000000 */
[----:B------:R-:W-:Y:S01]  /*6790*/  UIADD3 UR22, UR4, 0x284, URZ ;  /* 0x0000028404167890 */ /* 0x000fe2000fffe03f */
[----:B------:R-:W-:Y:S01]  /*67a0*/  HGMMA.64x16x16.F32.BF16 R184, gdesc[UR56], RZ, !UPT, gsb0 ;  /* 0x0020000038b879f0 */ /* 0x000fe2000c0018ff */
[----:B------:R-:W-:Y:S01]  /*67b0*/  UIADD3 UR58, UR4, 0x80, URZ ;  /* 0x00000080043a7890 */ /* 0x000fe2000fffe03f */
[-C--:B------:R-:W-:Y:S01]  /*67c0*/  FMUL.FTZ R28, R28, R0.reuse ;  /* 0x000000001c1c7220 */ /* 0x080fe20000410000 */
[----:B------:R-:W-:Y:S01]  /*67d0*/  UMOV UR59, 0x40000040 ;  /* 0x40000040003b7882 */ /* 0x000fe20000000000 */
[----:B------:R-:W-:Y:S01]  /*67e0*/  UMOV UR56, UR14 ;  /* 0x0000000e00387c82 */ /* 0x000fe20008000000 */
[----:B------:R-:W-:Y:S01]  /*67f0*/  UMOV UR57, UR15 ;  /* 0x0000000f00397c82 */ /* 0x000fe20008000000 */
        /* <DEDUP_REMOVED lines=54> */
[----:B------:R-:W-:Y:S01]  /*6b60*/  UIADD3 UR58, UR4, 0x100, URZ ;  /* 0x00000100043a7890 */ /* 0x000fe2000fffe03f */
[-C--:B------:R-:W-:Y:S01]  /*6b70*/  FMUL.FTZ R105, R105, R0.reuse ;  /* 0x0000000069697220 */ /* 0x080fe20000410000 */
[----:B------:R-:W-:Y:S01]  /*6b80*/  UMOV UR59, 0x40000040 ;  /* 0x40000040003b7882 */ /* 0x000fe20000000000 */
[----:B------:R-:W-:Y:S01]  /*6b90*/  UMOV UR56, UR14 ;  /* 0x0000000e00387c82 */ /* 0x000fe20008000000 */
[----:B------:R-:W-:Y:S01]  /*6ba0*/  UMOV UR57, UR15 ;  /* 0x0000000f00397c82 */ /* 0x000fe20008000000 */
        /* <DEDUP_REMOVED lines=97> */
[----:B------:R-:W-:Y:S01]  /*71c0*/  UMOV UR59, 0x40000040 ;  /* 0x40000040003b7882 */ /* 0x000fe20000000000 */
[----:B------:R-:W-:Y:S01]  /*71d0*/  UMOV UR56, UR14 ;  /* 0x0000000e00387c82 */ /* 0x000fe20008000000 */
[----:B------:R-:W-:Y:S01]  /*71e0*/  UMOV UR57, UR15 ;  /* 0x0000000f00397c82 */ /* 0x000fe20008000000 */
[----:B------:R-:W-:Y:S01]  /*71f0*/  UIADD3 UR14, UR4, 0x280, URZ ;  /* 0x00000280040e7890 */ /* 0x000fe2000fffe03f */
[----:B------:R-:W-:Y:S01]  /*7200*/  UMOV UR15, 0x40000040 ;  /* 0x40000040000f7882 */ /* 0x000fe20000000000 */
[----:B------:R-:W-:Y:S02]  /*7210*/  WARPGROUP.DEPBAR.LE gsb0, 0x0 ;  /* 0x00008000000079c5 */ /* 0x000fe40000010000 */
[----:B-1----:R-:W-:-:S06]  /*7220*/  WARPGROUP.ARRIVE ;  /* 0x00000000000079c5 */ /* 0x002fcc0000000000 */
[----:B------:R-:W-:Y:S01]  /*7230*/  HGMMA.64x16x16.F32.BF16 R152, gdesc[UR56], RZ, !UPT, gsb0 ;  /* 0x00200000389879f0 */ /* 0x000fe2000c0018ff */
[----:B------:R-:W-:Y:S01]  /*7240*/  UIADD3 UR58, UR4, 0x2, URZ ;  /* 0x00000002043a7890 */ /* 0x000fe2000fffe03f */
[----:B------:R-:W-:Y:S01]  /*7250*/  UMOV UR59, 0x40000040 ;  /* 0x40000040003b7882 */ /* 0x000fe20000000000 */
[----:B------:R-:W-:Y:S01]  /*7260*/  UMOV UR56, UR10 ;  /* 0x0000000a00387c82 */ /* 0x000fe20008000000 */
[----:B------:R-:W-:Y:S01]  /*7270*/  UMOV UR57, UR11 ;  /* 0x0000000b00397c82 */ /* 0x000fe20008000000 */
[----:B------:R-:W-:Y:S02]  /*7280*/  WARPGROUP.DEPBAR.LE gsb0, 0x0 ;  /* 0x00008000000079c5 */ /* 0x000fe40000010000 */
[----:B------:R-:W-:-:S06]  /*7290*/  WARPGROUP.ARRIVE ;  /* 0x00000000000079c5 */ /* 0x000fcc0000000000 */
[----:B------:R-:W-:Y:S01]  /*72a0*/  HGMMA.64x16x16.F32.BF16 R184, gdesc[UR56], R184, gsb0 ;  /* 0x0020000038b879f0 */ /* 0x000fe200080018b8 */
        /* <DEDUP_REMOVED lines=25> */
[----:B------:R-:W-:Y:S01]  /*7440*/  UIADD3 UR10, UR4, 0x6, URZ ;  /* 0x00000006040a7890 */ /* 0x000fe2000fffe03f */
[----:B------:R-:W-:Y:S01]  /*7450*/  UMOV UR11, 0x40000040 ;  /* 0x40000040000b7882 */ /* 0x000fe20000000000 */
        /* <DEDUP_REMOVED lines=66> */
[----:B------:R-:W-:-:S11]  /*7880*/  R2UR UR11, R7 ;  /* 0x00000000070b72ca */ /* 0x000fd600000e0000 */
[----:B------:R-:W-:Y:S02]  /*7890*/  UMOV UR56, UR10 ;  /* 0x0000000a00387c82 */ /* 0x000fe40008000000 */
[----:B------:R-:W-:Y:S01]  /*78a0*/  UMOV UR57, UR11 ;  /* 0x0000000b00397c82 */ /* 0x000fe20008000000 */
[----:B------:R-:W-:Y:S01]  /*78b0*/  UMOV UR5, UR11 ;  /* 0x0000000b00057c82 */ /* 0x000fe20008000000 */
        /* <DEDUP_REMOVED lines=274> */
[----:B------:R-:W-:Y:S01]  /*89e0*/  UMOV UR4, UR10 ;  /* 0x0000000a00047c82 */ /* 0x000fe20008000000 */
[----:B------:R-:W-:Y:S02]  /*89f0*/  WARPGROUP.DEPBAR.LE gsb0, 0x0 ;  /* 0x00008000000079c5 */ /* 0x000fe40000010000 */
[----:B------:R-:W-:-:S06]  /*8a00*/  WARPGROUP.ARRIVE ;  /* 0x00000000000079c5 */ /* 0x000fcc0000000000 */
[----:B------:R-:W-:Y:S03]  /*8a10*/  HGMMA.64x16x16.F32.BF16 R160, gdesc[UR56], R160, gsb0 ;  /* 0x0020000038a079f0 */ /* 0x000fe600080018a0 */
[----:B------:R-:W-:Y:S02]  /*8a20*/  WARPGROUP.DEPBAR.LE gsb0, 0x0 ;  /* 0x00008000000079c5 */ /* 0x000fe40000010000 */
[----:B------:R-:W-:-:S06]  /*8a30*/  WARPGROUP.ARRIVE ;  /* 0x00000000000079c5 */ /* 0x000fcc0000000000 */
[----:B------:R-:W-:Y:S03]  /*8a40*/  HGMMA.64x16x16.F32.BF16 R152, gdesc[UR4], R152, gsb0 ;  /* 0x00200000049879f0 */ /* 0x000fe60008001898 */
[----:B------:R-:W-:Y:S02]  /*8a50*/  WARPGROUP.DEPBAR.LE gsb0, 0x0 ;  /* 0x00008000000079c5 */ /* 0x000fe40000010000 */
[----:B------:R-:W-:Y:S05]  /*8a60*/  @!P0 BRA `(.L_x_2363) ;  /* 0x0000000000048947 */ /* 0x000fea0003800000 */
[----:B------:R-:W-:Y:S01]  /*8a70*/  BPT.TRAP 0x1 ;  /* 0x000000040000795c */ /* 0x000fe20000300000 */
.L_x_2363:
[----:B------:R-:W-:Y:S02]  /*8a80*/  R2UR UR4, R17 ;  /* 0x00000000110472ca */ /* 0x000fe400000e0000 */
[----:B------:R-:W-:-:S11]  /*8a90*/  R2UR UR5, R237 ;  /* 0x00000000ed0572ca */ /* 0x000fd600000e0000 */
[----:B------:R-:W-:Y:S02]  /*8aa0*/  ULEA UR4, UR61, UR4, 0x3 ;  /* 0x000000043d047291 */ /* 0x000fe4000f8e183f */
[----:B------:R-:W-:-:S05]  /*8ab0*/  IMAD.U32 R0, RZ, RZ, UR5 ;  /* 0x00000005ff007e24 */ /* 0x000fca000f8e00ff */
[----:B------:R-:W-:-:S04]  /*8ac0*/  SHF.L.U32 R0, R0, 0x1f, RZ ;  /* 0x0000001f00007819 */ /* 0x000fc800000006ff */
[----:B------:R1:W2:Y:S01]  /*8ad0*/  SYNCS.PHASECHK.TRANS64.TRYWAIT P3, [UR4+0x38850], R0 ;  /* 0x03885000ff0075a7 */ /* 0x0002a20008060144 */
[----:B------:R-:W-:Y:S05]  /*8ae0*/  @!P0 BRA `(.L_x_2364) ;  /* 0x0000000000048947 */ /* 0x000fea0003800000 */
[----:B------:R-:W-:Y:S01]  /*8af0*/  BPT.TRAP 0x1 ;  /* 0x000000040000795c */ /* 0x000fe20000300000 */
.L_x_2364:
[----:B--2---:R-:W-:Y:S05]  /*8b00*/  @P3 BRA `(.L_x_2365) ;  /* 0x0000000000083947 */ /* 0x004fea0003800000 */
[----:B------:R-:W2:Y:S02]  /*8b10*/  SYNCS.PHASECHK.TRANS64.TRYWAIT P3, [UR4+0x38850], R0 ;  /* 0x03885000ff0075a7 */ /* 0x000ea40008060144 */
[----:B--2---:R-:W-:Y:S05]  /*8b20*/  @!P3 BRA `(.L_x_2366) ;  /* 0x00000138000cb947 */ /* 0x004fea0003800000 */
.L_x_2365:
[----:B------:R-:W-:Y:S01]  /*8b30*/  R2UR UR5, R17 ;  /* 0x00000000110572ca */ /* 0x000fe200000e0000 */
[----:B------:R-:W-:Y:S01]  /*8b40*/  WARPGROUP.ARRIVE ;  /* 0x00000000000079c5 */ /* 0x000fe20000000000 */
[----:B------:R-:W-:Y:S01]  /*8b50*/  UMOV UR7, 0x40000040 ;  /* 0x4000004000077882 */ /* 0x000fe20000000000 */
[----:B------:R-:W-:Y:S02]  /*8b60*/  R2UR UR15, R212 ;  /* 0x00000000d40f72ca */ /* 0x000fe400000e0000 */
[----:B------:R-:W-:Y:S02]  /*8b70*/  R2UR UR10, R236 ;  /* 0x00000000ec0a72ca */ /* 0x000fe400000e0000 */
[----:B------:R-:W-:Y:S02]  /*8b80*/  R2UR UR14, R18 ;  /* 0x00000000120e72ca */ /* 0x000fe400000e0000 */
[----:B------:R-:W-:-:S04]  /*8b90*/  R2UR UR11, R22 ;  /* 0x00000000160b72ca */ /* 0x000fc800000e0000 */
[----:B------:R-:W-:-:S04]  /*8ba0*/  UIADD3 UR5, UR5, 0x400, URZ ;  /* 0x0000040005057890 */ /* 0x000fc8000fffe03f */
[----:B------:R-:W-:-:S04]  /*8bb0*/  USHF.R.U32.HI UR5, URZ, 0x4, UR5 ;  /* 0x000000043f057899 */ /* 0x000fc80008011605 */
[----:B------:R-:W-:-:S04]  /*8bc0*/  ULOP3.LUT UR5, UR5, 0x3fff, URZ, 0xc0, !UPT ;  /* 0x00003fff05057892 */ /* 0x000fc8000f8ec03f */
[----:B------:R-:W-:-:S04]  /*8bd0*/  ULOP3.LUT UR5, UR5, 0x2800000, URZ, 0xfc, !UPT ;  /* 0x0280000005057892 */ /* 0x000fc8000f8efc3f */
[----:B------:R-:W-:-:S03]  /*8be0*/  UIMAD UR5, UR61, 0xa00, UR5 ;  /* 0x00000a003d0578a4 */ /* 0x000fc6000f8e0205 */
[----:B------:R-:W-:-:S04]  /*8bf0*/  UMOV UR61, UR60 ;  /* 0x0000003c003d7c82 */ /* 0x000fc80008000000 */
        /* <DEDUP_REMOVED lines=26> */
[----:B------:R-:W-:Y:S01]  /*8da0*/  HGMMA.64x256x16.F32.BF16 R24, R192, gdesc[UR4].tnspB, R24, gsb0 ;  /* 0x43e00004c0187df0 */ /* 0x000fe20008001818 */
[----:B------:R-:W-:Y:S01]  /*8db0*/  ULDC UR6, c[0x0][0x9d8] ;  /* 0x0002760000067ab9 */ /* 0x000fe20000000800 */
[----:B------:R-:W-:Y:S01]  /*8dc0*/  R2UR UR7, R3 ;  /* 0x00000000030772ca */ /* 0x000fe200000e0000 */
[----:B-12---:R-:W-:Y:S01]  /*8dd0*/  FMUL.FTZ R0, R184, UR6 ;  /* 0x00000006b8007c20 */ /* 0x006fe20008410000 */
[----:B------:R-:W-:Y:S01]  /*8de0*/  FMUL.FTZ R184, R189, UR6 ;  /* 0x00000006bdb87c20 */ /* 0x000fe20008410000 */
[----:B------:R-:W-:Y:S01]  /*8df0*/  FMUL.FTZ R2, R185, UR6 ;  /* 0x00000006b9027c20 */ /* 0x000fe20008410000 */
[----:B------:R-:W-:Y:S01]  /*8e00*/  FMUL.FTZ R189, R190, UR6 ;  /* 0x00000006bebd7c20 */ /* 0x000fe20008410000 */
[----:B------:R-:W-:Y:S01]  /*8e10*/  FMUL.FTZ R185, R187, UR6 ;  /* 0x00000006bbb97c20 */ /* 0x000fe20008410000 */
[----:B------:R-:W-:Y:S01]  /*8e20*/  FMUL.FTZ R190, R191, UR6 ;  /* 0x00000006bfbe7c20 */ /* 0x000fe20008410000 */
[----:B------:R-:W-:Y:S01]  /*8e30*/  FMUL.FTZ R191, R178, UR6 ;  /* 0x00000006b2bf7c20 */ /* 0x000fe20008410000 */
[----:B------:R-:W-:-:S02]  /*8e40*/  VIADD R187, R213, UR15 ;  /* 0x0000000fd5bb7c36 */ /* 0x000fc40008000000 */
[----:B------:R-:W-:Y:S01]  /*8e50*/  FMUL.FTZ R178, R179, UR6 ;  /* 0x00000006b3b27c20 */ /* 0x000fe20008410000 */
[----:B------:R-:W-:Y:S01]  /*8e60*/  FMUL.FTZ R179, R182, UR6 ;  /* 0x00000006b6b37c20 */ /* 0x000fe20008410000 */
[----:B------:R-:W-:Y:S01]  /*8e70*/  FMUL.FTZ R182, R171, UR6 ;  /* 0x00000006abb67c20 */ /* 0x000fe20008410000 */
[----:B------:R-:W-:Y:S01]  /*8e80*/  @P2 IMAD.HI.U32 R171, R187, UR5, RZ ;  /* 0x00000005bbab2c27 */ /* 0x000fe2000f8e00ff */
[----:B------:R-:W-:-:S03]  /*8e90*/  @UP0 ULDC UR5, c[0x0][0x450] ;  /* 0x0001140000050ab9 */ /* 0x000fc60000000800 */
[----:B0-----:R-:W-:Y:S01]  /*8ea0*/  FMUL.FTZ R4, R188, UR6 ;  /* 0x00000006bc047c20 */ /* 0x001fe20008410000 */
[----:B------:R-:W-:Y:S01]  /*8eb0*/  FMUL.FTZ R186, R186, UR6 ;  /* 0x00000006baba7c20 */ /* 0x000fe20008410000 */
[----:B------:R-:W-:Y:S01]  /*8ec0*/  MUFU.TANH R185, R185 ;  /* 0x000000b900b97308 */ /* 0x000fe20000002400 */
[----:B------:R-:W-:Y:S01]  /*8ed0*/  @P2 SHF.R.U32.HI R187, RZ, UR5, R171 ;  /* 0x00000005ffbb2c19 */ /* 0x000fe200080116ab */
[----:B------:R-:W-:Y:S01]  /*8ee0*/  UIMAD UR5, UR10, -0x50, URZ ;  /* 0xffffffb00a0578a4 */ /* 0x000fe2000f8e023f */
[----:B------:R-:W-:Y:S01]  /*8ef0*/  FMUL.FTZ R171, R162, UR6 ;  /* 0x00000006a2ab7c20 */ /* 0x000fe20008410000 */
[----:B------:R-:W-:Y:S02]  /*8f00*/  IMAD.U32 R162, RZ, RZ, UR14 ;  /* 0x0000000effa27e24 */ /* 0x000fe4000f8e00ff */
[----:B------:R-:W-:Y:S01]  /*8f10*/  FMUL.FTZ R167, R167, UR6 ;  /* 0x00000006a7a77c20 */ /* 0x000fe20008410000 */
[----:B------:R-:W-:Y:S01]  /*8f20*/  FMUL.FTZ R197, R177, UR6 ;  /* 0x00000006b1c57c20 */ /* 0x000fe20008410000 */
[----:B------:R-:W-:Y:S01]  /*8f30*/  FMUL.FTZ R170, R170, UR6 ;  /* 0x00000006aaaa7c20 */ /* 0x000fe20008410000 */
[----:B------:R-:W-:Y:S01]  /*8f40*/  IMAD.U32 R188, RZ, RZ, UR5 ;  /* 0x00000005ffbc7e24 */ /* 0x000fe2000f8e00ff */
[----:B------:R-:W0:Y:S01]  /*8f50*/  MUFU.TANH R186, R186 ;  /* 0x000000ba00ba7308 */ /* 0x000e220000002400 */
[----:B------:R-:W-:Y:S01]  /*8f60*/  FMUL.FTZ R163, R163, UR6 ;  /* 0x00000006a3a37c20 */ /* 0x000fe20008410000 */
[----:B------:R-:W-:Y:S01]  /*8f70*/  FMUL.FTZ R196, R166, UR6 ;  /* 0x00000006a6c47c20 */ /* 0x000fe20008410000 */
[----:B------:R-:W-:Y:S01]  /*8f80*/  FMUL.FTZ R180, R180, UR6 ;  /* 0x00000006b4b47c20 */ /* 0x000fe20008410000 */
[----:B------:R-:W-:Y:S01]  /*8f90*/  IADD3 R188, -R19, 0x1, R188 ;  /* 0x0000000113bc7810 */ /* 0x000fe20007ffe1bc */
[----:B------:R-:W-:Y:S01]  /*8fa0*/  FMUL.FTZ R158, R158, UR6 ;  /* 0x000000069e9e7c20 */ /* 0x000fe20008410000 */
[----:B------:R-:W-:Y:S01]  /*8fb0*/  FMUL.FTZ R159, R159, UR6 ;  /* 0x000000069f9f7c20 */ /* 0x000fe20008410000 */
[----:B------:R-:W-:Y:S01]  /*8fc0*/  FMUL.FTZ R172, R172, UR6 ;  /* 0x00000006acac7c20 */ /* 0x000fe20008410000 */
[----:B------:R-:W1:Y:S01]  /*8fd0*/  MUFU.TANH R189, R189 ;  /* 0x000000bd00bd7308 */ /* 0x000e620000002400 */
[----:B------:R-:W-:Y:S01]  /*8fe0*/  IADD3 R188, -R162, UR11, R188 ;  /* 0x0000000ba2bc7c10 */ /* 0x000fe2000fffe1bc */
[----:B------:R-:W-:Y:S01]  /*8ff0*/  FMUL.FTZ R176, R176, UR6 ;  /* 0x00000006b0b07c20 */ /* 0x000fe20008410000 */
[----:B------:R-:W-:Y:S01]  /*9000*/  FMUL.FTZ R169, R169, UR6 ;  /* 0x00000006a9a97c20 */ /* 0x000fe20008410000 */
[----:B------:R-:W-:Y:S01]  /*9010*/  FMUL.FTZ R152, R152, UR6 ;  /* 0x0000000698987c20 */ /* 0x000fe20008410000 */
[----:B------:R-:W-:Y:S01]  /*9020*/  FMUL.FTZ R156, R156, UR6 ;  /* 0x000000069c9c7c20 */ /* 0x000fe20008410000 */
[----:B------:R-:W-:-:S02]  /*9030*/  ULDC UR5, c[0x0][0x988] ;  /* 0x0002620000057ab9 */ /* 0x000fc40000000800 */
[----:B------:R-:W2:Y:S08]  /*9040*/  MUFU.TANH R190, R190 ;  /* 0x000000be00be7308 */ /* 0x000eb00000002400 */
[----:B------:R-:W3:Y:S08]  /*9050*/  MUFU.TANH R191, R191 ;  /* 0x000000bf00bf7308 */ /* 0x000ef00000002400 */
[----:B------:R-:W4:Y:S08]  /*9060*/  MUFU.TANH R178, R178 ;  /* 0x000000b200b27308 */ /* 0x000f300000002400 */
[----:B------:R2:W-:Y:S08]  /*9070*/  MUFU.TANH R177, R167 ;  /* 0x000000a700b17308 */ /* 0x0005f00000002400 */
[----:B------:R-:W5:Y:S08]  /*9080*/  MUFU.TANH R179, R179 ;  /* 0x000000b300b37308 */ /* 0x000f700000002400 */
        /* <DEDUP_REMOVED lines=15> */
[----:B------:R-:W0:Y:S01]  /*9180*/  SHFL.IDX PT, R193, R187, 0x1, 0x1c1f ;  /* 0x003c1f00bbc17f89 */ /* 0x000e2200000e0000 */
[----:B------:R-:W-:Y:S01]  /*9190*/  FMUL.FTZ R192, R175, UR6 ;  /* 0x00000006afc07c20 */ /* 0x000fe20008410000 */
[----:B------:R-:W-:Y:S01]  /*91a0*/  FMUL.FTZ R195, R183, UR6 ;  /* 0x00000006b7c37c20 */ /* 0x000fe20008410000 */
[----:B------:R-:W-:-:S04]  /*91b0*/  FMUL.FTZ R194, R174, UR6 ;  /* 0x00000006aec27c20 */ /* 0x000fc80008410000 */
[----:B------:R-:W-:Y:S08]  /*91c0*/  MUFU.TANH R192, R192 ;  /* 0x000000c000c07308 */ /* 0x000ff00000002400 */
[----:B------:R-:W5:Y:S08]  /*91d0*/  MUFU.TANH R195, R195 ;  /* 0x000000c300c37308 */ /* 0x000f700000002400 */
[----:B------:R-:W5:Y:S01]  /*91e0*/  MUFU.TANH R194, R194 ;  /* 0x000000c200c27308 */ /* 0x000f620000002400 */
[----:B0-----:R-:W-:-:S05]  /*91f0*/  IMAD.IADD R193, R188, 0x1, R193 ;  /* 0x00000001bcc17824 */ /* 0x001fca00078e02c1 */
[C---:B------:R-:W-:Y:S02]  /*9200*/  ISETP.GT.AND P3, PT, R193.reuse, RZ, PT ;  /* 0x000000ffc100720c */ /* 0x040fe40003f64270 */
[C---:B------:R-:W-:Y:S02]  /*9210*/  ISETP.GT.AND P4, PT, R193.reuse, 0x1, PT ;  /* 0x00000001c100780c */ /* 0x040fe40003f84270 */
[----:B------:R-:W-:Y:S02]  /*9220*/  ISETP.GT.AND P5, PT, R193, 0x8, PT ;  /* 0x00000008c100780c */ /* 0x000fe40003fa4270 */
[----:B------:R-:W-:Y:S02]  /*9230*/  FSEL R186, R186, -INF , P3 ;  /* 0xff800000baba7808 */ /* 0x000fe40001800000 */
[----:B------:R-:W-:Y:S02]  /*9240*/  FSEL R175, R185, -INF , P4 ;  /* 0xff800000b9af7808 */ /* 0x000fe40002000000 */
[----:B------:R-:W-:-:S02]  /*9250*/  ISETP.GT.AND P6, PT, R193, 0x9, PT ;  /* 0x00000009c100780c */ /* 0x000fc40003fc4270 */
[----:B-1----:R-:W-:Y:S02]  /*9260*/  FSEL R185, R189, -INF , P5 ;  /* 0xff800000bdb97808 */ /* 0x002fe40002800000 */
[----:B------:R-:W-:Y:S02]  /*9270*/  FMNMX.FTZ R189, R186, R21, !PT ;  /* 0x00000015babd7209 */ /* 0x000fe40007810000 */
[----:B--2---:R-:W-:Y:S02]  /*9280*/  FSEL R167, R190, -INF , P6 ;  /* 0xff800000bea77808 */ /* 0x004fe40003000000 */
[----:B------:R-:W-:Y:S02]  /*9290*/  FMNMX.FTZ R190, R175, R189, !PT ;  /* 0x000000bdafbe7209 */ /* 0x000fe40007810000 */
[----:B------:R-:W-:Y:S01]  /*92a0*/  ISETP.GT.AND P3, PT, R193, 0x10, PT ;  /* 0x00000010c100780c */ /* 0x000fe20003f64270 */
[----:B------:R0:W-:Y:S01]  /*92b0*/  MUFU.TANH R189, R180 ;  /* 0x000000b400bd7308 */ /* 0x0001e20000002400 */
[----:B------:R-:W-:-:S02]  /*92c0*/  FMNMX.FTZ R190, R185, R190, !PT ;  /* 0x000000beb9be7209 */ /* 0x000fc40007810000 */
[----:B------:R-:W-:Y:S02]  /*92d0*/  ISETP.GT.AND P4, PT, R193, 0x11, PT ;  /* 0x00000011c100780c */ /* 0x000fe40003f84270 */
[----:B---3--:R-:W-:Y:S01]  /*92e0*/  FSEL R3, R191, -INF , P3 ;  /* 0xff800000bf037808 */ /* 0x008fe20001800000 */
[----:B------:R-:W-:Y:S01]  /*92f0*/  FMUL.FTZ R191, R154, UR6 ;  /* 0x000000069abf7c20 */ /* 0x000fe20008410000 */
[----:B------:R-:W-:Y:S02]  /*9300*/  FMNMX.FTZ R190, R167, R190, !PT ;  /* 0x000000bea7be7209 */ /* 0x000fe40007810000 */
[----:B------:R-:W-:Y:S01]  /*9310*/  ISETP.GT.AND P5, PT, R193, 0x18, PT ;  /* 0x00000018c100780c */ /* 0x000fe20003fa4270 */
[----:B0-----:R-:W-:Y:S01]  /*9320*/  FMUL.FTZ R180, R181, UR6 ;  /* 0x00000006b5b47c20 */ /* 0x001fe20008410000 */
[----:B----4-:R-:W-:Y:S01]  /*9330*/  FSEL R174, R178, -INF , P4 ;  /* 0xff800000b2ae7808 */ /* 0x010fe20002000000 */
[----:B------:R-:W-:Y:S01]  /*9340*/  FMUL.FTZ R181, R168, UR6 ;  /* 0x00000006a8b57c20 */ /* 0x000fe20008410000 */
[----:B------:R-:W-:Y:S01]  /*9350*/  FMNMX.FTZ R190, R3, R190, !PT ;  /* 0x000000be03be7209 */ /* 0x000fe20007810000 */
[----:B------:R-:W-:Y:S01]  /*9360*/  FMUL.FTZ R168, R155, UR6 ;  /* 0x000000069ba87c20 */ /* 0x000fe20008410000 */
[----:B------:R-:W-:Y:S01]  /*9370*/  ISETP.GT.AND P6, PT, R193, 0x19, PT ;  /* 0x00000019c100780c */ /* 0x000fe20003fc4270 */
[----:B------:R-:W0:Y:S01]  /*9380*/  MUFU.TANH R191, R191 ;  /* 0x000000bf00bf7308 */ /* 0x000e220000002400 */
[----:B-----5:R-:W-:-:S02]  /*9390*/  FSEL R183, R179, -INF , P5 ;  /* 0xff800000b3b77808 */ /* 0x020fc40002800000 */
[----:B------:R-:W-:Y:S02]  /*93a0*/  FMNMX.FTZ R190, R174, R190, !PT ;  /* 0x000000beaebe7209 */ /* 0x000fe40007810000 */
[----:B------:R-:W-:Y:S02]  /*93b0*/  ISETP.GT.AND P3, PT, R193, 0x20, PT ;  /* 0x00000020c100780c */ /* 0x000fe40003f64270 */
[----:B------:R-:W-:Y:S01]  /*93c0*/  FSEL R179, R195, -INF , P6 ;  /* 0xff800000c3b37808 */ /* 0x000fe20003000000 */
[----:B------:R-:W1:Y:S01]  /*93d0*/  MUFU.TANH R168, R168 ;  /* 0x000000a800a87308 */ /* 0x000e620000002400 */
[----:B------:R-:W-:Y:S02]  /*93e0*/  FMNMX.FTZ R190, R183, R190, !PT ;  /* 0x000000beb7be7209 */ /* 0x000fe40007810000 */
[----:B------:R-:W-:Y:S02]  /*93f0*/  ISETP.GT.AND P4, PT, R193, 0x21, PT ;  /* 0x00000021c100780c */ /* 0x000fe40003f84270 */
[----:B------:R-:W-:-:S02]  /*9400*/  FSEL R162, R170, -INF , P3 ;  /* 0xff800000aaa27808 */ /* 0x000fc40001800000 */
[----:B------:R-:W-:Y:S01]  /*9410*/  FMNMX.FTZ R190, R179, R190, !PT ;  /* 0x000000beb3be7209 */ /* 0x000fe20007810000 */
[----:B------:R-:W-:Y:S01]  /*9420*/  MUFU.TANH R180, R180 ;  /* 0x000000b400b47308 */ /* 0x000fe20000002400 */
[C---:B------:R-:W-:Y:S02]  /*9430*/  ISETP.GT.AND P5, PT, R193.reuse, 0x28, PT ;  /* 0x00000028c100780c */ /* 0x040fe40003fa4270 */
[----:B------:R-:W-:Y:S02]  /*9440*/  FSEL R182, R182, -INF , P4 ;  /* 0xff800000b6b67808 */ /* 0x000fe40002000000 */
[----:B------:R-:W-:Y:S02]  /*9450*/  FMNMX.FTZ R190, R162, R190, !PT ;  /* 0x000000bea2be7209 */ /* 0x000fe40007810000 */
[----:B------:R-:W-:Y:S01]  /*9460*/  ISETP.GT.AND P6, PT, R193, 0x29, PT ;  /* 0x00000029c100780c */ /* 0x000fe20003fc4270 */
[----:B------:R-:W-:Y:S01]  /*9470*/  MUFU.TANH R181, R181 ;  /* 0x000000b500b57308 */ /* 0x000fe20000002400 */
[----:B------:R-:W-:Y:S01]  /*9480*/  FSEL R170, R194, -INF , P5 ;  /* 0xff800000c2aa7808 */ /* 0x000fe20002800000 */
[----:B------:R-:W-:Y:S01]  /*9490*/  FMUL.FTZ R194, R164, UR6 ;  /* 0x00000006a4c27c20 */ /* 0x000fe20008410000 */
[----:B------:R-:W-:-:S02]  /*94a0*/  FMNMX.FTZ R190, R182, R190, !PT ;  /* 0x000000beb6be7209 */ /* 0x000fc40007810000 */
[----:B------:R-:W-:Y:S02]  /*94b0*/  ISETP.GT.AND P3, PT, R193, 0x30, PT ;  /* 0x00000030c100780c */ /* 0x000fe40003f64270 */
[----:B------:R-:W-:Y:S01]  /*94c0*/  FSEL R166, R192, -INF , P6 ;  /* 0xff800000c0a67808 */ /* 0x000fe20003000000 */
[----:B------:R-:W-:Y:S01]  /*94d0*/  FMUL.FTZ R192, R173, UR6 ;  /* 0x00000006adc07c20 */ /* 0x000fe20008410000 */
[----:B------:R-:W-:Y:S01]  /*94e0*/  FMNMX.FTZ R190, R170, R190, !PT ;  /* 0x000000beaabe7209 */ /* 0x000fe20007810000 */
[----:B------:R-:W-:Y:S01]  /*94f0*/  MUFU.TANH R194, R194 ;  /* 0x000000c200c27308 */ /* 0x000fe20000002400 */
[----:B------:R-:W-:Y:S02]  /*9500*/  ISETP.GT.AND P4, PT, R193, 0x31, PT ;  /* 0x00000031c100780c */ /* 0x000fe40003f84270 */
[----:B------:R-:W-:Y:S02]  /*9510*/  FSEL R171, R171, -INF , P3 ;  /* 0xff800000abab7808 */ /* 0x000fe40001800000 */
[----:B------:R-:W-:-:S02]  /*9520*/  FMNMX.FTZ R154, R166, R190, !PT ;  /* 0x000000bea69a7209 */ /* 0x000fc40007810000 */
[----:B------:R-:W-:Y:S01]  /*9530*/  ISETP.GT.AND P5, PT, R193, 0x38, PT ;  /* 0x00000038c100780c */ /* 0x000fe20003fa4270 */
[----:B------:R2:W3:Y:S01]  /*9540*/  MUFU.TANH R190, R158 ;  /* 0x0000009e00be7308 */ /* 0x0004e20000002400 */
[----:B------:R-:W-:Y:S02]  /*9550*/  FSEL R178, R163, -INF , P4 ;  /* 0xff800000a3b27808 */ /* 0x000fe40002000000 */
[----:B------:R-:W-:Y:S02]  /*9560*/  FMNMX.FTZ R154, R171, R154, !PT ;  /* 0x0000009aab9a7209 */ /* 0x000fe40007810000 */
[----:B------:R-:W-:Y:S02]  /*9570*/  ISETP.GT.AND P6, PT, R193, 0x39, PT ;  /* 0x00000039c100780c */ /* 0x000fe40003fc4270 */
[----:B------:R-:W-:Y:S01]  /*9580*/  FSEL R163, R196, -INF , P5 ;  /* 0xff800000c4a37808 */ /* 0x000fe20002800000 */
[----:B------:R-:W-:Y:S01]  /*9590*/  FMUL.FTZ R196, R165, UR6 ;  /* 0x00000006a5c47c20 */ /* 0x000fe20008410000 */
[----:B--2---:R-:W-:Y:S01]  /*95a0*/  FMNMX.FTZ R158, R178, R154, !PT ;  /* 0x0000009ab29e7209 */ /* 0x004fe20007810000 */
[----:B------:R-:W-:Y:S01]  /*95b0*/  MUFU.TANH R192, R192 ;  /* 0x000000c000c07308 */ /* 0x000fe20000002400 */
[----:B------:R-:W-:-:S02]  /*95c0*/  ISETP.GT.AND P3, PT, R193, 0x40, PT ;  /* 0x00000040c100780c */ /* 0x000fc40003f64270 */
[----:B------:R-:W-:Y:S02]  /*95d0*/  FSEL R177, R177, -INF , P6 ;  /* 0xff800000b1b17808 */ /* 0x000fe40003000000 */
[----:B------:R-:W-:Y:S02]  /*95e0*/  FMNMX.FTZ R158, R163, R158, !PT ;  /* 0x0000009ea39e7209 */ /* 0x000fe40007810000 */
[----:B------:R-:W-:Y:S01]  /*95f0*/  ISETP.GT.AND P4, PT, R193, 0x41, PT ;  /* 0x00000041c100780c */ /* 0x000fe20003f84270 */
[----:B------:R2:W4:Y:S01]  /*9600*/  MUFU.TANH R154, R159 ;  /* 0x0000009f009a7308 */ /* 0x0005220000002400 */
[----:B0-----:R-:W-:Y:S01]  /*9610*/  FSEL R155, R191, -INF , P3 ;  /* 0xff800000bf9b7808 */ /* 0x001fe20001800000 */
[----:B------:R-:W-:Y:S01]  /*9620*/  FMUL.FTZ R191, R160, UR6 ;  /* 0x00000006a0bf7c20 */ /* 0x000fe20008410000 */
[C---:B------:R-:W-:Y:S02]  /*9630*/  ISETP.GT.AND P5, PT, R193.reuse, 0x48, PT ;  /* 0x00000048c100780c */ /* 0x040fe40003fa4270 */
[----:B------:R-:W-:Y:S01]  /*9640*/  ISETP.GT.AND P6, PT, R193, 0x49, PT ;  /* 0x00000049c100780c */ /* 0x000fe20003fc4270 */
[----:B------:R-:W-:-:S02]  /*9650*/  FMUL.FTZ R193, R161, UR6 ;  /* 0x00000006a1c17c20 */ /* 0x000fc40008410000 */
[----:B------:R-:W-:Y:S01]  /*9660*/  MUFU.TANH R191, R191 ;  /* 0x000000bf00bf7308 */ /* 0x000fe20000002400 */
[----:B--2---:R-:W-:Y:S02]  /*9670*/  FMNMX.FTZ R159, R177, R158, !PT ;  /* 0x0000009eb19f7209 */ /* 0x004fe40007810000 */
[----:B-1----:R-:W-:Y:S02]  /*9680*/  FSEL R158, R168, -INF , P4 ;  /* 0xff800000a89e7808 */ /* 0x002fe40002000000 */
[----:B------:R-:W-:Y:S02]  /*9690*/  FMNMX.FTZ R168, R155, R159, !PT ;  /* 0x0000009f9ba87209 */ /* 0x000fe40007810000 */
[----:B---3--:R-:W-:Y:S01]  /*96a0*/  FSEL R159, R190, -INF , P5 ;  /* 0xff800000be9f7808 */ /* 0x008fe20002800000 */
[----:B------:R-:W-:Y:S01]  /*96b0*/  MUFU.TANH R193, R193 ;  /* 0x000000c100c17308 */ /* 0x000fe20000002400 */
[----:B------:R-:W-:Y:S02]  /*96c0*/  FMNMX.FTZ R190, R158, R168, !PT ;  /* 0x000000a89ebe7209 */ /* 0x000fe40007810000 */
[----:B----4-:R-:W-:-:S02]  /*96d0*/  FSEL R154, R154, -INF , P6 ;  /* 0xff8000009a9a7808 */ /* 0x010fc40003000000 */
[----:B------:R-:W-:-:S03]  /*96e0*/  FMNMX.FTZ R190, R159, R190, !PT ;  /* 0x000000be9fbe7209 */ /* 0x000fc60007810000 */
[----:B------:R0:W1:Y:S01]  /*96f0*/  MUFU.TANH R168, R172 ;  /* 0x000000ac00a87308 */ /* 0x0000620000002400 */
[----:B------:R-:W-:Y:S02]  /*9700*/  FMNMX.FTZ R195, R154, R190, !PT ;  /* 0x000000be9ac37209 */ /* 0x000fe40007810000 */
[----:B------:R-:W2:Y:S05]  /*9710*/  SHFL.IDX PT, R190, R187, RZ, 0x1c1f ;  /* 0x001c1fffbbbe7589 */ /* 0x000eaa00000e0000 */
[----:B------:R-:W3:Y:S01]  /*9720*/  MUFU.TANH R196, R196 ;  /* 0x000000c400c47308 */ /* 0x000ee20000002400 */
[----:B0-----:R-:W0:Y:S01]  /*9730*/  SHFL.BFLY PT, R172, R195, 0x2, 0x1f ;  /* 0x0c401f00c3ac7f89 */ /* 0x001e2200000e0000 */
[----:B--2---:R-:W-:-:S05]  /*9740*/  IMAD.IADD R190, R188, 0x1, R190 ;  /* 0x00000001bcbe7824 */ /* 0x004fca00078e02be */
[C---:B------:R-:W-:Y:S02]  /*9750*/  ISETP.GT.AND P6, PT, R190.reuse, RZ, PT ;  /* 0x000000ffbe00720c */ /* 0x040fe40003fc4270 */
[C---:B------:R-:W-:Y:S02]  /*9760*/  ISETP.GT.AND P3, PT, R190.reuse, 0x1, PT ;  /* 0x00000001be00780c */ /* 0x040fe40003f64270 */
[C---:B------:R-:W-:Y:S02]  /*9770*/  ISETP.GT.AND P4, PT, R190.reuse, 0x8, PT ;  /* 0x00000008be00780c */ /* 0x040fe40003f84270 */
[----:B------:R-:W-:Y:S02]  /*9780*/  ISETP.GT.AND P5, PT, R190, 0x9, PT ;  /* 0x00000009be00780c */ /* 0x000fe40003fa4270 */
[----:B------:R-:W-:Y:S02]  /*9790*/  FSEL R0, R0, -INF , P6 ;  /* 0xff80000000007808 */ /* 0x000fe40003000000 */
[----:B------:R-:W-:-:S02]  /*97a0*/  FSEL R2, R2, -INF , P3 ;  /* 0xff80000002027808 */ /* 0x000fc40001800000 */
[----:B------:R-:W-:Y:S02]  /*97b0*/  FSEL R161, R4, -INF , P4 ;  /* 0xff80000004a17808 */ /* 0x000fe40002000000 */
[----:B------:R-:W-:Y:S02]  /*97c0*/  FSEL R184, R184, -INF , P5 ;  /* 0xff800000b8b87808 */ /* 0x000fe40002800000 */
[C---:B------:R-:W-:Y:S02]  /*97d0*/  ISETP.GT.AND P6, PT, R190.reuse, 0x10, PT ;  /* 0x00000010be00780c */ /* 0x040fe40003fc4270 */
[C---:B------:R-:W-:Y:S02]  /*97e0*/  ISETP.GT.AND P3, PT, R190.reuse, 0x11, PT ;  /* 0x00000011be00780c */ /* 0x040fe40003f64270 */
[C---:B------:R-:W-:Y:S02]  /*97f0*/  ISETP.GT.AND P4, PT, R190.reuse, 0x18, PT ;  /* 0x00000018be00780c */ /* 0x040fe40003f84270 */
[----:B------:R-:W-:-:S02]  /*9800*/  ISETP.GT.AND P5, PT, R190, 0x19, PT ;  /* 0x00000019be00780c */ /* 0x000fc40003fa4270 */
[----:B------:R-:W-:Y:S02]  /*9810*/  FSEL R176, R176, -INF , P6 ;  /* 0xff800000b0b07808 */ /* 0x000fe40003000000 */
[----:B------:R-:W-:Y:S02]  /*9820*/  FSEL R188, R197, -INF , P3 ;  /* 0xff800000c5bc7808 */ /* 0x000fe40001800000 */
[----:B------:R-:W-:Y:S01]  /*9830*/  FSEL R173, R189, -INF , P4 ;  /* 0xff800000bdad7808 */ /* 0x000fe20002000000 */
[----:B------:R-:W-:Y:S01]  /*9840*/  FMUL.FTZ R189, R153, UR6 ;  /* 0x0000000699bd7c20 */ /* 0x000fe20008410000 */
[----:B------:R-:W-:Y:S02]  /*9850*/  FSEL R187, R180, -INF , P5 ;  /* 0xff800000b4bb7808 */ /* 0x000fe40002800000 */
[C---:B------:R-:W-:Y:S02]  /*9860*/  ISETP.GT.AND P6, PT, R190.reuse, 0x20, PT ;  /* 0x00000020be00780c */ /* 0x040fe40003fc4270 */
[C---:B------:R-:W-:Y:S01]  /*9870*/  ISETP.GT.AND P3, PT, R190.reuse, 0x21, PT ;  /* 0x00000021be00780c */ /* 0x040fe20003f64270 */
[----:B------:R-:W2:Y:S01]  /*9880*/  MUFU.TANH R189, R189 ;  /* 0x000000bd00bd7308 */ /* 0x000ea20000002400 */
[----:B------:R-:W-:-:S02]  /*9890*/  ISETP.GT.AND P4, PT, R190, 0x28, PT ;  /* 0x00000028be00780c */ /* 0x000fc40003f84270 */
[----:B------:R-:W-:Y:S02]  /*98a0*/  ISETP.GT.AND P5, PT, R190, 0x29, PT ;  /* 0x00000029be00780c */ /* 0x000fe40003fa4270 */
[----:B0-----:R-:W-:Y:S02]  /*98b0*/  FMNMX.FTZ R195, R195, R172, !PT ;  /* 0x000000acc3c37209 */ /* 0x001fe40007810000 */
[----:B------:R-:W-:Y:S02]  /*98c0*/  FSEL R181, R181, -INF , P6 ;  /* 0xff800000b5b57808 */ /* 0x000fe40003000000 */
[----:B------:R-:W-:Y:S01]  /*98d0*/  FSEL R172, R169, -INF , P3 ;  /* 0xff800000a9ac7808 */ /* 0x000fe20001800000 */
[----:B------:R-:W0:Y:S01]  /*98e0*/  SHFL.BFLY PT, R4, R195, 0x1, 0x1f ;  /* 0x0c201f00c3047f89 */ /* 0x000e2200000e0000 */
[----:B-1----:R-:W-:Y:S02]  /*98f0*/  FSEL R180, R168, -INF , P4 ;  /* 0xff800000a8b47808 */ /* 0x002fe40002000000 */
[----:B------:R-:W-:-:S02]  /*9900*/  FSEL R160, R192, -INF , P5 ;  /* 0xff800000c0a07808 */ /* 0x000fc40002800000 */
[C---:B------:R-:W-:Y:S02]  /*9910*/  ISETP.GT.AND P6, PT, R190.reuse, 0x30, PT ;  /* 0x00000030be00780c */ /* 0x040fe40003fc4270 */
[C---:B------:R-:W-:Y:S02]  /*9920*/  ISETP.GT.AND P3, PT, R190.reuse, 0x31, PT ;  /* 0x00000031be00780c */ /* 0x040fe40003f64270 */
[C---:B------:R-:W-:Y:S02]  /*9930*/  ISETP.GT.AND P4, PT, R190.reuse, 0x38, PT ;  /* 0x00000038be00780c */ /* 0x040fe40003f84270 */
[----:B------:R-:W-:Y:S02]  /*9940*/  ISETP.GT.AND P5, PT, R190, 0x39, PT ;  /* 0x00000039be00780c */ /* 0x000fe40003fa4270 */
[----:B------:R-:W-:Y:S02]  /*9950*/  FSEL R164, R191, -INF , P6 ;  /* 0xff800000bfa47808 */ /* 0x000fe40003000000 */
[----:B------:R-:W-:-:S02]  /*9960*/  FSEL R165, R193, -INF , P3 ;  /* 0xff800000c1a57808 */ /* 0x000fc40001800000 */
[----:B------:R-:W-:Y:S02]  /*9970*/  FSEL R169, R194, -INF , P4 ;  /* 0xff800000c2a97808 */ /* 0x000fe40002000000 */
[----:B---3--:R-:W-:Y:S02]  /*9980*/  FSEL R168, R196, -INF , P5 ;  /* 0xff800000c4a87808 */ /* 0x008fe40002800000 */
[C---:B------:R-:W-:Y:S02]  /*9990*/  ISETP.GT.AND P6, PT, R190.reuse, 0x40, PT ;  /* 0x00000040be00780c */ /* 0x040fe40003fc4270 */
[C---:B------:R-:W-:Y:S02]  /*99a0*/  ISETP.GT.AND P3, PT, R190.reuse, 0x41, PT ;  /* 0x00000041be00780c */ /* 0x040fe40003f64270 */
[C---:B------:R-:W-:Y:S02]  /*99b0*/  ISETP.GT.AND P4, PT, R190.reuse, 0x48, PT ;  /* 0x00000048be00780c */ /* 0x040fe40003f84270 */
[----:B------:R-:W-:-:S02]  /*99c0*/  ISETP.GT.AND P5, PT, R190, 0x49, PT ;  /* 0x00000049be00780c */ /* 0x000fc40003fa4270 */
[----:B------:R-:W-:Y:S02]  /*99d0*/  FMNMX.FTZ R190, R0, R235, !PT ;  /* 0x000000eb00be7209 */ /* 0x000fe40007810000 */
[----:B0-----:R-:W-:Y:S02]  /*99e0*/  FMNMX.FTZ R4, R195, R4, !PT ;  /* 0x00000004c3047209 */ /* 0x001fe40007810000 */
[----:B------:R-:W-:Y:S02]  /*99f0*/  FMNMX.FTZ R190, R2, R190, !PT ;  /* 0x000000be02be7209 */ /* 0x000fe40007810000 */
[----:B------:R-:W-:Y:S02]  /*9a00*/  FSEL R152, R152, -INF , P6 ;  /* 0xff80000098987808 */ /* 0x000fe40003000000 */
[----:B------:R-:W-:Y:S01]  /*9a10*/  FMNMX.FTZ R153, R161, R190, !PT ;  /* 0x000000bea1997209 */ /* 0x000fe20007810000 */
[----:B------:R-:W-:Y:S01]  /*9a20*/  FMUL.FTZ R190, R157, UR6 ;  /* 0x000000069dbe7c20 */ /* 0x000fe20008410000 */
[----:B------:R-:W-:-:S02]  /*9a30*/  FSETP.NEU.FTZ.AND P6, PT, R4, -INF , PT ;  /* 0xff8000000400780b */ /* 0x000fc40003fdd000 */
[----:B------:R-:W-:Y:S02]  /*9a40*/  FMNMX.FTZ R153, R184, R153, !PT ;  /* 0x00000099b8997209 */ /* 0x000fe40007810000 */
[----:B------:R-:W-:Y:S01]  /*9a50*/  R2UR UR6, R20 ;  /* 0x00000000140672ca */ /* 0x000fe200000e0000 */
[----:B------:R-:W0:Y:S01]  /*9a60*/  MUFU.TANH R190, R190 ;  /* 0x000000be00be7308 */ /* 0x000e220000002400 */
[----:B------:R-:W-:Y:S01]  /*9a70*/  FMNMX.FTZ R191, R176, R153, !PT ;  /* 0x00000099b0bf7209 */ /* 0x000fe20007810000 */
[----:B------:R-:W-:-:S03]  /*9a80*/  FMUL.FTZ R153, R4, UR5 ;  /* 0x0000000504997c20 */ /* 0x000fc60008410000 */
[----:B------:R-:W-:Y:S02]  /*9a90*/  FMNMX.FTZ R191, R188, R191, !PT ;  /* 0x000000bfbcbf7209 */ /* 0x000fe40007810000 */
[----:B------:R-:W-:Y:S02]  /*9aa0*/  FSEL R153, R153, RZ, P6 ;  /* 0x000000ff99997208 */ /* 0x000fe40003000000 */
[----:B------:R-:W-:-:S03]  /*9ab0*/  FMNMX.FTZ R157, R173, R191, !PT ;  /* 0x000000bfad9d7209 */ /* 0x000fc60007810000 */
[--C-:B------:R-:W-:Y:S01]  /*9ac0*/  FFMA.FTZ R209, R186, UR5, -R153.reuse ;  /* 0x00000005bad17c23 */ /* 0x100fe20008010899 */
[----:B------:R-:W-:Y:S01]  /*9ad0*/  FMNMX.FTZ R157, R187, R157, !PT ;  /* 0x0000009dbb9d7209 */ /* 0x000fe20007810000 */
[--C-:B------:R-:W-:Y:S01]  /*9ae0*/  FFMA.FTZ R205, R3, UR5, -R153.reuse ;  /* 0x0000000503cd7c23 */ /* 0x100fe20008010899 */
[----:B--2---:R-:W-:Y:S01]  /*9af0*/  FSEL R186, R189, -INF , P3 ;  /* 0xff800000bdba7808 */ /* 0x004fe20001800000 */
[--C-:B------:R-:W-:Y:S01]  /*9b00*/  FFMA.FTZ R211, R185, UR5, -R153.reuse ;  /* 0x00000005b9d37c23 */ /* 0x100fe20008010899 */
[----:B------:R-:W-:Y:S01]  /*9b10*/  FMNMX.FTZ R157, R181, R157, !PT ;  /* 0x0000009db59d7209 */ /* 0x000fe20007810000 */
[--C-:B------:R-:W-:Y:S01]  /*9b20*/  FFMA.FTZ R185, R167, UR5, -R153.reuse ;  /* 0x00000005a7b97c23 */ /* 0x100fe20008010899 */
[----:B------:R-:W-:Y:S01]  /*9b30*/  FSEL R189, R156, -INF , P4 ;  /* 0xff8000009cbd7808 */ /* 0x000fe20002000000 */
[--C-:B------:R-:W-:Y:S01]  /*9b40*/  FFMA.FTZ R203, R170, UR5, -R153.reuse ;  /* 0x00000005aacb7c23 */ /* 0x100fe20008010899 */
[----:B------:R-:W-:Y:S01]  /*9b50*/  FMNMX.FTZ R157, R172, R157, !PT ;  /* 0x0000009dac9d7209 */ /* 0x000fe20007810000 */
[--C-:B------:R-:W-:Y:S01]  /*9b60*/  FFMA.FTZ R193, R155, UR5, -R153.reuse ;  /* 0x000000059bc17c23 */ /* 0x100fe20008010899 */
[----:B0-----:R-:W-:Y:S01]  /*9b70*/  FSEL R190, R190, -INF , P5 ;  /* 0xff800000bebe7808 */ /* 0x001fe20002800000 */
[--C-:B------:R-:W-:Y:S01]  /*9b80*/  FFMA.FTZ R155, R158, UR5, -R153.reuse ;  /* 0x000000059e9b7c23 */ /* 0x100fe20008010899 */
[----:B------:R-:W-:Y:S01]  /*9b90*/  FMNMX.FTZ R157, R180, R157, !PT ;  /* 0x0000009db49d7209 */ /* 0x000fe20007810000 */
[--C-:B------:R-:W-:Y:S01]  /*9ba0*/  FFMA.FTZ R195, R159, UR5, -R153.reuse ;  /* 0x000000059fc37c23 */ /* 0x100fe20008010899 */
[--C-:B------:R-:W-:Y:S01]  /*9bb0*/  FFMA.FTZ R175, R175, UR5, -R153.reuse ;  /* 0x00000005afaf7c23 */ /* 0x100fe20008010899 */
[----:B------:R-:W-:Y:S01]  /*9bc0*/  MUFU.EX2 R209, R209 ;  /* 0x000000d100d17308 */ /* 0x000fe20000000800 */
[----:B------:R-:W-:Y:S01]  /*9bd0*/  FMNMX.FTZ R157, R160, R157, !PT ;  /* 0x0000009da09d7209 */ /* 0x000fe20007810000 */
[--C-:B------:R-:W-:Y:S01]  /*9be0*/  FFMA.FTZ R197, R171, UR5, -R153.reuse ;  /* 0x00000005abc57c23 */ /* 0x100fe20008010899 */
[--C-:B------:R-:W-:Y:S01]  /*9bf0*/  FFMA.FTZ R156, R174, UR5, -R153.reuse ;  /* 0x00000005ae9c7c23 */ /* 0x100fe20008010899 */
        /* <DEDUP_REMOVED lines=8> */
[----:B------:R-:W-:Y:S01]  /*9c80*/  FFMA.FTZ R163, R177, UR5, -R153 ;  /* 0x00000005b1a37c23 */ /* 0x000fe20008010899 */
[----:B------:R-:W-:Y:S01]  /*9c90*/  FMNMX.FTZ R157, R169, R157, !PT ;  /* 0x0000009da99d7209 */ /* 0x000fe20007810000 */
[----:B------:R-:W-:Y:S01]  /*9ca0*/  UISETP.GT.AND UP1, UPT, UR10, UR6, UPT ;  /* 0x000000060a00728c */ /* 0x000fe2000bf24270 */
[----:B------:R-:W-:Y:S01]  /*9cb0*/  R2UR UR6, R16 ;  /* 0x00000000100672ca */ /* 0x000fe200000e0000 */
[----:B------:R-:W-:Y:S01]  /*9cc0*/  MUFU.EX2 R211, R211 ;  /* 0x000000d300d37308 */ /* 0x000fe20000000800 */
[----:B------:R-:W-:-:S04]  /*9cd0*/  FMNMX.FTZ R157, R168, R157, !PT ;  /* 0x0000009da89d7209 */ /* 0x000fc80007810000 */
[----:B------:R-:W-:-:S03]  /*9ce0*/  FMNMX.FTZ R157, R152, R157, !PT ;  /* 0x0000009d989d7209 */ /* 0x000fc60007810000 */
[----:B------:R-:W-:Y:S01]  /*9cf0*/  MUFU.EX2 R185, R185 ;  /* 0x000000b900b97308 */ /* 0x000fe20000000800 */
[----:B------:R-:W-:-:S03]  /*9d00*/  FMNMX.FTZ R157, R186, R157, !PT ;  /* 0x0000009dba9d7209 */ /* 0x000fc60007810000 */
[----:B------:R-:W-:Y:S01]  /*9d10*/  IMAD.U32 R237, RZ, RZ, UR6 ;  /* 0x00000006ffed7e24 */ /* 0x000fe2000f8e00ff */
[----:B------:R-:W-:Y:S01]  /*9d20*/  FMNMX.FTZ R3, R189, R157, !PT ;  /* 0x0000009dbd037209 */ /* 0x000fe20007810000 */
[----:B------:R-:W-:Y:S02]  /*9d30*/  FFMA.FTZ R157, R179, UR5, -R153 ;  /* 0x00000005b39d7c23 */ /* 0x000fe40008010899 */
[----:B------:R-:W-:Y:S01]  /*9d40*/  MUFU.EX2 R205, R205 ;  /* 0x000000cd00cd7308 */ /* 0x000fe20000000800 */
[----:B------:R-:W-:-:S05]  /*9d50*/  FMNMX.FTZ R3, R190, R3, !PT ;  /* 0x00000003be037209 */ /* 0x000fca0007810000 */
[----:B------:R-:W0:Y:S02]  /*9d60*/  SHFL.BFLY PT, R167, R3, 0x2, 0x1f ;  /* 0x0c401f0003a77f89 */ /* 0x000e2400000e0000 */
[----:B------:R-:W-:Y:S08]  /*9d70*/  MUFU.EX2 R156, R156 ;  /* 0x0000009c009c7308 */ /* 0x000ff00000000800 */
[----:B------:R-:W-:Y:S08]  /*9d80*/  MUFU.EX2 R207, R207 ;  /* 0x000000cf00cf7308 */ /* 0x000ff00000000800 */
[----:B------:R-:W-:Y:S01]  /*9d90*/  MUFU.EX2 R157, R157 ;  /* 0x0000009d009d7308 */ /* 0x000fe20000000800 */
[----:B0-----:R-:W-:Y:S01]  /*9da0*/  FMNMX.FTZ R3, R3, R167, !PT ;  /* 0x000000a703037209 */ /* 0x001fe20007810000 */
[--C-:B------:R-:W-:Y:S01]  /*9db0*/  FFMA.FTZ R167, R178, UR5, -R153.reuse ;  /* 0x00000005b2a77c23 */ /* 0x100fe20008010899 */
[----:B------:R-:W-:-:S05]  /*9dc0*/  FFMA.FTZ R153, R154, UR5, -R153 ;  /* 0x000000059a997c23 */ /* 0x000fca0008010899 */
[----:B------:R-:W-:Y:S01]  /*9dd0*/  MUFU.EX2 R201, R201 ;  /* 0x000000c900c97308 */ /* 0x000fe20000000800 */
[----:B------:R-:W0:Y:S07]  /*9de0*/  SHFL.BFLY PT, R170, R3, 0x1, 0x1f ;  /* 0x0c201f0003aa7f89 */ /* 0x000e2e00000e0000 */
        /* <DEDUP_REMOVED lines=8> */
[----:B------:R-:W-:Y:S01]  /*9e70*/  MUFU.EX2 R167, R167 ;  /* 0x000000a700a77308 */ /* 0x000fe20000000800 */
[--C-:B------:R-:W-:Y:S01]  /*9e80*/  FFMA.FTZ R208, R0, UR5, -R158.reuse ;  /* 0x0000000500d07c23 */ /* 0x100fe2000801089e */
[----:B------:R-:W-:Y:S02]  /*9e90*/  IMAD.U32 R0, RZ, RZ, UR7 ;  /* 0x00000007ff007e24 */ /* 0x000fe4000f8e00ff */
[--C-:B------:R-:W-:Y:S01]  /*9ea0*/  FFMA.FTZ R159, R2, UR5, -R158.reuse ;  /* 0x00000005029f7c23 */ /* 0x100fe2000801089e */
[----:B------:R-:W-:Y:S01]  /*9eb0*/  FSEL R2, R4, RZ, P6 ;  /* 0x000000ff04027208 */ /* 0x000fe20003000000 */
[--C-:B------:R-:W-:Y:S01]  /*9ec0*/  FFMA.FTZ R210, R161, UR5, -R158.reuse ;  /* 0x00000005a1d27c23 */ /* 0x100fe2000801089e */
[----:B------:R-:W-:Y:S02]  /*9ed0*/  @!P1 VIADD R0, R0, 0x38840 ;  /* 0x0003884000009836 */ /* 0x000fe40000000000 */
[--C-:B------:R-:W-:Y:S01]  /*9ee0*/  FFMA.FTZ R161, R184, UR5, -R158.reuse ;  /* 0x00000005b8a17c23 */ /* 0x100fe2000801089e */
[----:B------:R-:W-:Y:S01]  /*9ef0*/  MUFU.EX2 R208, R208 ;  /* 0x000000d000d07308 */ /* 0x000fe20000000800 */
[----:B------:R-:W-:Y:S01]  /*9f00*/  FADD.FTZ R2, -R2, R21 ;  /* 0x0000001502027221 */ /* 0x000fe20000010100 */
[----:B------:R-:W-:Y:S01]  /*9f10*/  FFMA.FTZ R204, R176, UR5, -R158 ;  /* 0x00000005b0cc7c23 */ /* 0x000fe2000801089e */
[----:B------:R-:W-:Y:S01]  /*9f20*/  @!P1 PRMT R0, RZ, 0x654, R0 ;  /* 0x00000654ff009816 */ /* 0x000fe20000000000 */
[--C-:B------:R-:W-:Y:S01]  /*9f30*/  FFMA.FTZ R171, R188, UR5, -R158.reuse ;  /* 0x00000005bcab7c23 */ /* 0x100fe2000801089e */
[----:B------:R-:W-:Y:S01]  /*9f40*/  FMUL.FTZ R2, R2, UR5 ;  /* 0x0000000502027c20 */ /* 0x000fe20008410000 */
[--C-:B------:R-:W-:Y:S01]  /*9f50*/  FFMA.FTZ R192, R152, UR5, -R158.reuse ;  /* 0x0000000598c07c23 */ /* 0x100fe2000801089e */
[----:B------:R0:W-:Y:S01]  /*9f60*/  @!P1 SYNCS.ARRIVE.TRANS64.RED.A1T0 RZ, [R0+URZ], RZ ;  /* 0x000000ff00ff99a7 */ /* 0x0001e2000810043f */
[----:B------:R-:W-:Y:S01]  /*9f70*/  MUFU.EX2 R159, R159 ;  /* 0x0000009f009f7308 */ /* 0x000fe20000000800 */
[--C-:B------:R-:W-:Y:S01]  /*9f80*/  FFMA.FTZ R206, R173, UR5, -R158.reuse ;  /* 0x00000005adce7c23 */ /* 0x100fe2000801089e */
[----:B------:R-:W-:Y:S01]  /*9f90*/  FFMA.FTZ R170, R187, UR5, -R158 ;  /* 0x00000005bbaa7c23 */ /* 0x000fe2000801089e */
[----:B------:R-:W-:-:S02]  /*9fa0*/  IMAD.U32 R21, RZ, RZ, UR4 ;  /* 0x00000004ff157e24 */ /* 0x000fc4000f8e00ff */
[--C-:B------:R-:W-:Y:S01]  /*9fb0*/  FFMA.FTZ R200, R181, UR5, -R158.reuse ;  /* 0x00000005b5c87c23 */ /* 0x100fe2000801089e */
[--C-:B------:R-:W-:Y:S01]  /*9fc0*/  FFMA.FTZ R172, R172, UR5, -R158.reuse ;  /* 0x00000005acac7c23 */ /* 0x100fe2000801089e */
[--C-:B------:R-:W-:Y:S01]  /*9fd0*/  FFMA.FTZ R202, R180, UR5, -R158.reuse ;  /* 0x00000005b4ca7c23 */ /* 0x100fe2000801089e */
[----:B0-----:R-:W-:Y:S01]  /*9fe0*/  FSEL R0, R3, RZ, P3 ;  /* 0x000000ff03007208 */ /* 0x001fe20001800000 */
[----:B------:R-:W0:Y:S01]  /*9ff0*/  MUFU.EX2 R2, R2 ;  /* 0x0000000200027308 */ /* 0x000e220000000800 */
[----:B------:R-:W-:Y:S02]  /*a000*/  @!P1 VIADD R21, R21, 0x38860 ;  /* 0x0003886015159836 */ /* 0x000fe40000000000 */
[--C-:B------:R-:W-:Y:S01]  /*a010*/  FFMA.FTZ R196, R164, UR5, -R158.reuse ;  /* 0x00000005a4c47c23 */ /* 0x100fe2000801089e */
[--C-:B------:R-:W-:Y:S01]  /*a020*/  FFMA.FTZ R165, R165, UR5, -R158.reuse ;  /* 0x00000005a5a57c23 */ /* 0x100fe2000801089e */
[----:B------:R-:W-:Y:S01]  /*a030*/  FADD.FTZ R0, -R0, R235 ;  /* 0x000000eb00007221 */ /* 0x000fe20000010100 */
[--C-:B------:R-:W-:Y:S01]  /*a040*/  FFMA.FTZ R198, R169, UR5, -R158.reuse ;  /* 0x00000005a9c67c23 */ /* 0x100fe2000801089e */
[----:B------:R-:W-:Y:S01]  /*a050*/  @!P1 PRMT R21, RZ, 0x654, R21 ;  /* 0x00000654ff159816 */ /* 0x000fe20000000015 */
[--C-:B------:R-:W-:Y:S01]  /*a060*/  FFMA.FTZ R168, R168, UR5, -R158.reuse ;  /* 0x00000005a8a87c23 */ /* 0x100fe2000801089e */
[----:B------:R-:W-:Y:S01]  /*a070*/  FMUL.FTZ R0, R0, UR5 ;  /* 0x0000000500007c20 */ /* 0x000fe20008410000 */
[----:B------:R-:W-:Y:S01]  /*a080*/  MUFU.EX2 R210, R210 ;  /* 0x000000d200d27308 */ /* 0x000fe20000000800 */
[----:B------:R1:W-:Y:S01]  /*a090*/  @!P1 SYNCS.ARRIVE.TRANS64.RED.A1T0 RZ, [R21+URZ], RZ ;  /* 0x000000ff15ff99a7 */ /* 0x0003e2000810043f */
[--C-:B------:R-:W-:Y:S01]  /*a0a0*/  FFMA.FTZ R186, R186, UR5, -R158.reuse ;  /* 0x00000005baba7c23 */ /* 0x100fe2000801089e */
[----:B------:R-:W-:Y:S01]  /*a0b0*/  FFMA.FTZ R189, R189, UR5, -R158 ;  /* 0x00000005bdbd7c23 */ /* 0x000fe2000801089e */
[----:B------:R-:W-:Y:S01]  /*a0c0*/  PLOP3.LUT P3, PT, PT, PT, UP1, 0x80, 0x0 ;  /* 0x000000000000781c */ /* 0x000fe20003f6f018 */
[----:B------:R-:W-:Y:S01]  /*a0d0*/  UIADD3 UR4, UR10, -0x1, URZ ;  /* 0xffffffff0a047890 */ /* 0x000fe2000fffe03f */
[----:B------:R-:W-:-:S02]  /*a0e0*/  IMAD.MOV.U32 R235, RZ, RZ, R3 ;  /* 0x000000ffffeb7224 */ /* 0x000fc400078e0003 */
[----:B------:R-:W2:Y:S01]  /*a0f0*/  MUFU.EX2 R0, R0 ;  /* 0x0000000000007308 */ /* 0x000ea20000000800 */
[----:B0-----:R-:W-:Y:S01]  /*a100*/  FFMA.FTZ R5, R2, R5, R209 ;  /* 0x0000000502057223 */ /* 0x001fe200000100d1 */
[--C-:B-1----:R-:W-:Y:S01]  /*a110*/  FFMA.FTZ R21, R160, UR5, -R158.reuse ;  /* 0x00000005a0157c23 */ /* 0x102fe2000801089e */
[----:B------:R-:W-:Y:S01]  /*a120*/  FFMA.FTZ R158, R190, UR5, -R158 ;  /* 0x00000005be9e7c23 */ /* 0x000fe2000801089e */
[----:B------:R-:W-:Y:S02]  /*a130*/  IMAD.U32 R236, RZ, RZ, UR4 ;  /* 0x00000004ffec7e24 */ /* 0x000fe4000f8e00ff */
[C---:B------:R-:W-:Y:S01]  /*a140*/  FADD.FTZ R5, R175.reuse, R5 ;  /* 0x00000005af057221 */ /* 0x040fe20000010000 */
[----:B------:R-:W-:Y:S01]  /*a150*/  F2FP.BF16.F32.PACK_AB R209, R175, R209 ;  /* 0x000000d1afd1723e */ /* 0x000fe200000010ff */
[----:B------:R-:W0:Y:S02]  /*a160*/  MUFU.EX2 R161, R161 ;  /* 0x000000a100a17308 */ /* 0x000e240000000800 */
[----:B------:R-:W-:Y:S01]  /*a170*/  FADD.FTZ R5, R211, R5 ;  /* 0x00000005d3057221 */ /* 0x000fe20000010000 */
[----:B------:R-:W-:-:S03]  /*a180*/  F2FP.BF16.F32.PACK_AB R211, R185, R211 ;  /* 0x000000d3b9d3723e */ /* 0x000fc600000010ff */
[----:B------:R-:W-:Y:S02]  /*a190*/  FADD.FTZ R5, R185, R5 ;  /* 0x00000005b9057221 */ /* 0x000fe40000010000 */
[----:B------:R-:W1:Y:S01]  /*a1a0*/  MUFU.EX2 R204, R204 ;  /* 0x000000cc00cc7308 */ /* 0x000e620000000800 */
[----:B--2---:R-:W-:Y:S01]  /*a1b0*/  FFMA.FTZ R152, R0, R14, R208 ;  /* 0x0000000e00987223 */ /* 0x004fe200000100d0 */
[----:B------:R-:W-:-:S03]  /*a1c0*/  F2FP.BF16.F32.PACK_AB R208, R159, R208 ;  /* 0x000000d09fd0723e */ /* 0x000fc600000010ff */
[----:B------:R-:W-:-:S03]  /*a1d0*/  FADD.FTZ R152, R159, R152 ;  /* 0x000000989f987221 */ /* 0x000fc60000010000 */
[----:B------:R-:W2:Y:S01]  /*a1e0*/  MUFU.EX2 R171, R171 ;  /* 0x000000ab00ab7308 */ /* 0x000ea20000000800 */
[----:B------:R-:W-:Y:S01]  /*a1f0*/  FADD.FTZ R152, R210, R152 ;  /* 0x00000098d2987221 */ /* 0x000fe20000010000 */
[----:B0-----:R-:W-:-:S03]  /*a200*/  F2FP.BF16.F32.PACK_AB R210, R161, R210 ;  /* 0x000000d2a1d2723e */ /* 0x001fc600000010ff */
[----:B------:R-:W-:-:S03]  /*a210*/  FADD.FTZ R152, R161, R152 ;  /* 0x00000098a1987221 */ /* 0x000fc60000010000 */
        /* <DEDUP_REMOVED lines=17> */
[C---:B-1----:R-:W-:Y:S01]  /*a330*/  FADD.FTZ R154, R170.reuse, R154 ;  /* 0x0000009aaa9a7221 */ /* 0x042fe20000010000 */
[----:B------:R-:W-:Y:S01]  /*a340*/  FADD.FTZ R152, R203, R152 ;  /* 0x00000098cb987221 */ /* 0x000fe20000010000 */
[----:B------:R-:W-:Y:S02]  /*a350*/  F2FP.BF16.F32.PACK_AB R206, R170, R206 ;  /* 0x000000ceaace723e */ /* 0x000fe400000010ff */
[C---:B------:R-:W-:Y:S01]  /*a360*/  F2FP.BF16.F32.PACK_AB R203, R166.reuse, R203 ;  /* 0x000000cba6cb723e */ /* 0x040fe200000010ff */
[----:B------:R-:W-:Y:S02]  /*a370*/  FADD.FTZ R152, R166, R152 ;  /* 0x00000098a6987221 */ /* 0x000fe40000010000 */
[----:B------:R-:W1:Y:S01]  /*a380*/  MUFU.EX2 R202, R202 ;  /* 0x000000ca00ca7308 */ /* 0x000e620000000800 */
[----:B--2---:R-:W-:Y:S01]  /*a390*/  FADD.FTZ R154, R200, R154 ;  /* 0x0000009ac89a7221 */ /* 0x004fe20000010000 */
[----:B------:R-:W-:Y:S01]  /*a3a0*/  FADD.FTZ R152, R197, R152 ;  /* 0x00000098c5987221 */ /* 0x000fe20000010000 */
[----:B------:R-:W-:-:S03]  /*a3b0*/  F2FP.BF16.F32.PACK_AB R197, R167, R197 ;  /* 0x000000c5a7c5723e */ /* 0x000fc600000010ff */
[----:B------:R-:W-:Y:S02]  /*a3c0*/  FADD.FTZ R152, R167, R152 ;  /* 0x00000098a7987221 */ /* 0x000fe40000010000 */
[----:B------:R-:W2:Y:S01]  /*a3d0*/  MUFU.EX2 R21, R21 ;  /* 0x0000001500157308 */ /* 0x000ea20000000800 */
[C---:B0-----:R-:W-:Y:S01]  /*a3e0*/  FADD.FTZ R154, R172.reuse, R154 ;  /* 0x0000009aac9a7221 */ /* 0x041fe20000010000 */
[----:B------:R-:W-:-:S06]  /*a3f0*/  F2FP.BF16.F32.PACK_AB R200, R172, R200 ;  /* 0x000000c8acc8723e */ /* 0x000fcc00000010ff */
[----:B------:R-:W0:Y:S01]  /*a400*/  MUFU.EX2 R196, R196 ;  /* 0x000000c400c47308 */ /* 0x000e220000000800 */
[----:B-1----:R-:W-:-:S07]  /*a410*/  FADD.FTZ R154, R202, R154 ;  /* 0x0000009aca9a7221 */ /* 0x002fce0000010000 */
[----:B------:R-:W1:Y:S01]  /*a420*/  MUFU.EX2 R14, R165 ;  /* 0x000000a5000e7308 */ /* 0x000e620000000800 */
[C---:B--2---:R-:W-:Y:S01]  /*a430*/  FADD.FTZ R154, R21.reuse, R154 ;  /* 0x0000009a159a7221 */ /* 0x044fe20000010000 */
[----:B------:R-:W-:Y:S01]  /*a440*/  F2FP.BF16.F32.PACK_AB R202, R21, R202 ;  /* 0x000000ca15ca723e */ /* 0x000fe200000010ff */
[----:B------:R-:W-:-:S05]  /*a450*/  IMAD.MOV.U32 R21, RZ, RZ, R4 ;  /* 0x000000ffff157224 */ /* 0x000fca00078e0004 */
        /* <DEDUP_REMOVED lines=28> */
[----:B--2---:R-:W-:-:S04]  /*a620*/  FADD.FTZ R154, R189, R154 ;  /* 0x0000009abd9a7221 */ /* 0x004fc80000010000 */
[C---:B0-----:R-:W-:Y:S01]  /*a630*/  FADD.FTZ R14, R158.reuse, R154 ;  /* 0x0000009a9e0e7221 */ /* 0x041fe20000010000 */
[----:B------:R-:W-:Y:S01]  /*a640*/  F2FP.BF16.F32.PACK_AB R194, R158, R189 ;  /* 0x000000bd9ec2723e */ /* 0x000fe200000010ff */
[C---:B-1----:R-:W-:Y:S01]  /*a650*/  FADD.FTZ R5, R153.reuse, R152 ;  /* 0x0000009899057221 */ /* 0x042fe20000010000 */
[----:B------:R-:W-:Y:S01]  /*a660*/  F2FP.BF16.F32.PACK_AB R195, R153, R195 ;  /* 0x000000c399c3723e */ /* 0x000fe200000010ff */
[----:B------:R-:W-:Y:S06]  /*a670*/  @P3 BRA `(.L_x_2367) ;  /* 0xffffffbc00983947 */ /* 0x000fec000383ffff */
[----:B------:R-:W-:-:S07]  /*a680*/  IMAD.U32 R236, RZ, RZ, UR4 ;  /* 0x00000004ffec7e24 */ /* 0x000fce000f8e00ff */
.L_x_2358:
[----:B------:R-:W-:Y:S02]  /*a690*/  R2UR UR6, R23 ;  /* 0x00000000170672ca */ /* 0x000fe400000e0000 */
[----:B------:R-:W-:-:S13]  /*a6a0*/  R2UR UR4, R236 ;  /* 0x00000000ec0472ca */ /* 0x000fda00000e0000 */
[----:B------:R-:W-:-:S06]  /*a6b0*/  UISETP.GE.AND UP0, UPT, UR4, UR6, UPT ;  /* 0x000000060400728c */ /* 0x000fcc000bf06270 */
[----:B------:R-:W-:-:S13]  /*a6c0*/  PLOP3.LUT P2, PT, PT, PT, UP0, 0x80, 0x0 ;  /* 0x000000000000781c */ /* 0x000fda0003f4f008 */
[----:B------:R-:W-:Y:S05]  /*a6d0*/  @!P2 BRA `(.L_x_2368) ;  /* 0x0000003800dca947 */ /* 0x000fea0003800000 */
[----:B------:R-:W-:Y:S01]  /*a6e0*/  R2UR UR4, R16 ;  /* 0x00000000100472ca */ /* 0x000fe200000e0000 */
[----:B------:R-:W-:Y:S01]  /*a6f0*/  IMAD.MOV.U32 R18, RZ, RZ, R4 ;  /* 0x000000ffff127224 */ /* 0x000fe200078e0004 */
[----:B------:R-:W-:Y:S01]  /*a700*/  ULDC UR61, c[0x0][0x9d8] ;  /* 0x00027600003d7ab9 */ /* 0x000fe20000000800 */
[----:B------:R-:W-:Y:S02]  /*a710*/  IMAD.MOV.U32 R20, RZ, RZ, R3 ;  /* 0x000000ffff147224 */ /* 0x000fe400078e0003 */
[----:B------:R-:W-:-:S08]  /*a720*/  IMAD.U32 R21, RZ, RZ, UR60 ;  /* 0x0000003cff157e24 */ /* 0x000fd0000f8e00ff */
[----:B------:R-:W-:-:S07]  /*a730*/  IMAD.U32 R22, RZ, RZ, UR4 ;  /* 0x00000004ff167e24 */ /* 0x000fce000f8e00ff */
.L_x_2377:
[----:B------:R-:W-:Y:S02]  /*a740*/  R2UR UR4, R21 ;  /* 0x00000000150472ca */ /* 0x000fe400000e0000 */
[----:B------:R-:W-:-:S11]  /*a750*/  R2UR UR5, R22 ;  /* 0x00000000160572ca */ /* 0x000fd600000e0000 */
        /* <DEDUP_REMOVED lines=8> */
.L_x_2369:
        /* <DEDUP_REMOVED lines=8> */
.L_x_2370:
[----:B-1----:R-:W-:Y:S05]  /*a860*/  @P2 BRA `(.L_x_2371) ;  /* 0x0000000000082947 */ /* 0x002fea0003800000 */
[----:B------:R-:W1:Y:S02]  /*a870*/  SYNCS.PHASECHK.TRANS64.TRYWAIT P2, [UR4+0x38830], R3 ;  /* 0x03883003ff0075a7 */ /* 0x000e640008040144 */
[----:B-1----:R-:W-:Y:S05]  /*a880*/  @!P2 BRA `(.L_x_2372) ;  /* 0x0000011800cca947 */ /* 0x002fea0003800000 */
.L_x_2371:
        /* <DEDUP_REMOVED lines=84> */
[----:B------:R-:W-:Y:S01]  /*add0*/  UMOV UR56, UR14 ;  /* 0x0000000e00387c82 */ /* 0x000fe20008000000 */
[----:B------:R-:W-:Y:S01]  /*ade0*/  UMOV UR57, UR15 ;  /* 0x0000000f00397c82 */ /* 0x000fe20008000000 */
        /* <DEDUP_REMOVED lines=494> */
.L_x_2373:
[----:B------:R-:W-:Y:S02]  /*ccd0*/  R2UR UR6, R17 ;  /* 0x00000000110672ca */ /* 0x000fe400000e0000 */
        /* <DEDUP_REMOVED lines=8> */
.L_x_2374:
[----:B---3--:R-:W-:Y:S05]  /*cd60*/  @P2 BRA `(.L_x_2375) ;  /* 0x0000000000082947 */ /* 0x008fea0003800000 */
[----:B------:R-:W3:Y:S02]  /*cd70*/  SYNCS.PHASECHK.TRANS64.TRYWAIT P2, [UR4+0x38850], R0 ;  /* 0x03885000ff0075a7 */ /* 0x000ee40008040144 */
[----:B---3--:R-:W-:Y:S05]  /*cd80*/  @!P2 BRA `(.L_x_2376) ;  /* 0x000000f400a4a947 */ /* 0x008fea0003800000 */
.L_x_2375:
[----:B------:R-:W-:Y:S01]  /*cd90*/  R2UR UR10, R17 ;  /* 0x00000000110a72ca */ /* 0x000fe200000e0000 */
[----:B------:R-:W-:Y:S01]  /*cda0*/  WARPGROUP.ARRIVE ;  /* 0x00000000000079c5 */ /* 0x000fe20000000000 */
[----:B------:R-:W-:Y:S01]  /*cdb0*/  R2UR UR6, R21 ;  /* 0x00000000150672ca */ /* 0x000fe200000e0000 */
[----:B------:R-:W-:Y:S01]  /*cdc0*/  UMOV UR7, 0x40000040 ;  /* 0x4000004000077882 */ /* 0x000fe20000000000 */
[----:B---3--:R-:W-:Y:S01]  /*cdd0*/  FMUL.FTZ R2, R184, UR61 ;  /* 0x0000003db8027c20 */ /* 0x008fe20008410000 */
[----:B-1----:R-:W-:Y:S01]  /*cde0*/  FMUL.FTZ R4, R185, UR61 ;  /* 0x0000003db9047c20 */ /* 0x002fe20008410000 */
[----:B------:R-:W-:Y:S01]  /*cdf0*/  FMUL.FTZ R185, R188, UR61 ;  /* 0x0000003dbcb97c20 */ /* 0x000fe20008410000 */
[----:B------:R-:W-:Y:S01]  /*ce00*/  FMUL.FTZ R21, R186, UR61 ;  /* 0x0000003dba157c20 */ /* 0x000fe20008410000 */
[----:B------:R-:W-:Y:S01]  /*ce10*/  FMUL.FTZ R186, R189, UR61 ;  /* 0x0000003dbdba7c20 */ /* 0x000fe20008410000 */
[----:B------:R-:W-:Y:S01]  /*ce20*/  FMUL.FTZ R188, R176, UR61 ;  /* 0x0000003db0bc7c20 */ /* 0x000fe20008410000 */
[----:B------:R-:W2:Y:S01]  /*ce30*/  MUFU.TANH R2, R2 ;  /* 0x0000000200027308 */ /* 0x000ea20000002400 */
        /* <DEDUP_REMOVED lines=15> */
[----:B------:R-:W3:Y:S01]  /*cf30*/  MUFU.TANH R185, R185 ;  /* 0x000000b900b97308 */ /* 0x000ee20000002400 */
[----:B--2---:R-:W-:Y:S01]  /*cf40*/  FMNMX.FTZ R0, R2, R20, !PT ;  /* 0x0000001402007209 */ /* 0x004fe20007810000 */
[----:B------:R-:W-:Y:S01]  /*cf50*/  FMUL.FTZ R165, R165, UR61 ;  /* 0x0000003da5a57c20 */ /* 0x000fe20008410000 */
[----:B------:R-:W-:Y:S01]  /*cf60*/  UIMAD UR5, UR6, 0xa00, UR5 ;  /* 0x00000a00060578a4 */ /* 0x000fe2000f8e0205 */
[----:B------:R-:W-:Y:S01]  /*cf70*/  FMUL.FTZ R152, R152, UR61 ;  /* 0x0000003d98987c20 */ /* 0x000fe20008410000 */
[----:B------:R-:W-:Y:S01]  /*cf80*/  FMUL.FTZ R176, R178, UR61 ;  /* 0x0000003db2b07c20 */ /* 0x000fe20008410000 */
[----:B------:R-:W-:Y:S01]  /*cf90*/  FMUL.FTZ R178, R179, UR61 ;  /* 0x0000003db3b27c20 */ /* 0x000fe20008410000 */
[----:B------:R-:W-:Y:S01]  /*cfa0*/  FMUL.FTZ R179, R182, UR61 ;  /* 0x0000003db6b37c20 */ /* 0x000fe20008410000 */
[----:B------:R-:W2:Y:S01]  /*cfb0*/  MUFU.TANH R186, R186 ;  /* 0x000000ba00ba7308 */ /* 0x000ea20000002400 */
        /* <DEDUP_REMOVED lines=8> */
[----:B---3--:R-:W-:Y:S01]  /*d040*/  FMNMX.FTZ R0, R185, R0, !PT ;  /* 0x00000000b9007209 */ /* 0x008fe20007810000 */
[----:B------:R-:W-:Y:S01]  /*d050*/  FMUL.FTZ R157, R157, UR61 ;  /* 0x0000003d9d9d7c20 */ /* 0x000fe20008410000 */
[----:B------:R-:W-:Y:S01]  /*d060*/  FMUL.FTZ R22, R187, UR61 ;  /* 0x0000003dbb167c20 */ /* 0x000fe20008410000 */
[----:B------:R-:W-:Y:S01]  /*d070*/  FMUL.FTZ R184, R190, UR61 ;  /* 0x0000003dbeb87c20 */ /* 0x000fe20008410000 */
[----:B------:R-:W-:Y:S01]  /*d080*/  FMUL.FTZ R187, R191, UR61 ;  /* 0x0000003dbfbb7c20 */ /* 0x000fe20008410000 */
[----:B------:R-:W-:Y:S01]  /*d090*/  FMUL.FTZ R156, R183, UR61 ;  /* 0x0000003db79c7c20 */ /* 0x000fe20008410000 */
[----:B------:R-:W-:Y:S01]  /*d0a0*/  FMUL.FTZ R170, R170, UR61 ;  /* 0x0000003daaaa7c20 */ /* 0x000fe20008410000 */
[----:B------:R-:W3:Y:S01]  /*d0b0*/  MUFU.TANH R177, R177 ;  /* 0x000000b100b17308 */ /* 0x000ee20000002400 */
[----:B--2---:R-:W-:Y:S01]  /*d0c0*/  FMNMX.FTZ R0, R186, R0, !PT ;  /* 0x00000000ba007209 */ /* 0x004fe20007810000 */
[----:B------:R-:W-:Y:S01]  /*d0d0*/  ULDC UR11, c[0x0][0x988] ;  /* 0x00026200000b7ab9 */ /* 0x000fe20000000800 */
[----:B------:R-:W-:Y:S01]  /*d0e0*/  FMUL.FTZ R171, R171, UR61 ;  /* 0x0000003dabab7c20 */ /* 0x000fe20008410000 */
[----:B------:R-:W-:Y:S01]  /*d0f0*/  FMUL.FTZ R174, R174, UR61 ;  /* 0x0000003daeae7c20 */ /* 0x000fe20008410000 */
[----:B------:R-:W-:Y:S01]  /*d100*/  FMUL.FTZ R175, R175, UR61 ;  /* 0x0000003dafaf7c20 */ /* 0x000fe20008410000 */
[----:B------:R-:W-:Y:S01]  /*d110*/  FMUL.FTZ R162, R162, UR61 ;  /* 0x0000003da2a27c20 */ /* 0x000fe20008410000 */
[----:B------:R-:W-:Y:S01]  /*d120*/  FMUL.FTZ R163, R163, UR61 ;  /* 0x0000003da3a37c20 */ /* 0x000fe20008410000 */
[----:B------:R-:W2:Y:S01]  /*d130*/  MUFU.TANH R180, R180 ;  /* 0x000000b400b47308 */ /* 0x000ea20000002400 */
[----:B-1----:R-:W-:Y:S01]  /*d140*/  FMNMX.FTZ R0, R188, R0, !PT ;  /* 0x00000000bc007209 */ /* 0x002fe20007810000 */
[----:B------:R-:W-:Y:S01]  /*d150*/  FMUL.FTZ R166, R166, UR61 ;  /* 0x0000003da6a67c20 */ /* 0x000fe20008410000 */
[----:B------:R-:W-:Y:S01]  /*d160*/  FMUL.FTZ R167, R167, UR61 ;  /* 0x0000003da7a77c20 */ /* 0x000fe20008410000 */
[----:B------:R-:W-:Y:S01]  /*d170*/  FMUL.FTZ R154, R154, UR61 ;  /* 0x0000003d9a9a7c20 */ /* 0x000fe20008410000 */
[----:B------:R-:W-:Y:S01]  /*d180*/  FMUL.FTZ R155, R155, UR61 ;  /* 0x0000003d9b9b7c20 */ /* 0x000fe20008410000 */
[----:B------:R-:W-:Y:S01]  /*d190*/  FMUL.FTZ R158, R158, UR61 ;  /* 0x0000003d9e9e7c20 */ /* 0x000fe20008410000 */
[----:B------:R-:W-:Y:S01]  /*d1a0*/  FMUL.FTZ R159, R159, UR61 ;  /* 0x0000003d9f9f7c20 */ /* 0x000fe20008410000 */
[----:B------:R-:W1:Y:S01]  /*d1b0*/  MUFU.TANH R181, R181 ;  /* 0x000000b500b57308 */ /* 0x000e620000002400 */
[----:B---3--:R-:W-:-:S07]  /*d1c0*/  FMNMX.FTZ R0, R177, R0, !PT ;  /* 0x00000000b1007209 */ /* 0x008fce0007810000 */
[----:B------:R-:W3:Y:S01]  /*d1d0*/  MUFU.TANH R168, R168 ;  /* 0x000000a800a87308 */ /* 0x000ee20000002400 */
[----:B--2---:R-:W-:-:S07]  /*d1e0*/  FMNMX.FTZ R0, R180, R0, !PT ;  /* 0x00000000b4007209 */ /* 0x004fce0007810000 */
[----:B------:R-:W2:Y:S01]  /*d1f0*/  MUFU.TANH R169, R169 ;  /* 0x000000a900a97308 */ /* 0x000ea20000002400 */
[----:B-1----:R-:W-:-:S07]  /*d200*/  FMNMX.FTZ R0, R181, R0, !PT ;  /* 0x00000000b5007209 */ /* 0x002fce0007810000 */
        /* <DEDUP_REMOVED lines=18> */
[----:B------:R-:W0:Y:S01]  /*d330*/  MUFU.TANH R157, R157 ;  /* 0x0000009d009d7308 */ /* 0x000e220000002400 */
[----:B---3--:R-:W-:-:S07]  /*d340*/  FMNMX.FTZ R0, R182, R0, !PT ;  /* 0x00000000b6007209 */ /* 0x008fce0007810000 */
[----:B------:R-:W1:Y:S01]  /*d350*/  MUFU.TANH R21, R21 ;  /* 0x0000001500157308 */ /* 0x000e620000002400 */
[----:B--2---:R-:W-:-:S07]  /*d360*/  FMNMX.FTZ R0, R153, R0, !PT ;  /* 0x0000000099007209 */ /* 0x004fce0007810000 */
[----:B------:R-:W2:Y:S01]  /*d370*/  MUFU.TANH R22, R22 ;  /* 0x0000001600167308 */ /* 0x000ea20000002400 */
[----:B0-----:R-:W-:-:S05]  /*d380*/  FMNMX.FTZ R3, R157, R0, !PT ;  /* 0x000000009d037209 */ /* 0x001fca0007810000 */
[----:B------:R-:W0:Y:S02]  /*d390*/  SHFL.BFLY PT, R0, R3, 0x2, 0x1f ;  /* 0x0c401f0003007f89 */ /* 0x000e2400000e0000 */
[----:B------:R-:W3:Y:S08]  /*d3a0*/  MUFU.TANH R184, R184 ;  /* 0x000000b800b87308 */ /* 0x000ef00000002400 */
[----:B------:R-:W4:Y:S08]  /*d3b0*/  MUFU.TANH R187, R187 ;  /* 0x000000bb00bb7308 */ /* 0x000f300000002400 */
[----:B------:R-:W5:Y:S01]  /*d3c0*/  MUFU.TANH R176, R176 ;  /* 0x000000b000b07308 */ /* 0x000f620000002400 */
[----:B0-----:R-:W-:-:S07]  /*d3d0*/  FMNMX.FTZ R3, R3, R0, !PT ;  /* 0x0000000003037209 */ /* 0x001fce0007810000 */
[----:B------:R-:W0:Y:S01]  /*d3e0*/  MUFU.TANH R178, R178 ;  /* 0x000000b200b27308 */ /* 0x000e220000002400 */
[----:B------:R-:W1:Y:S07]  /*d3f0*/  SHFL.BFLY PT, R0, R3, 0x1, 0x1f ;  /* 0x0c201f0003007f89 */ /* 0x000e6e00000e0000 */
[----:B------:R-:W0:Y:S08]  /*d400*/  MUFU.TANH R179, R179 ;  /* 0x000000b300b37308 */ /* 0x000e300000002400 */
[----:B------:R-:W0:Y:S08]  /*d410*/  MUFU.TANH R156, R156 ;  /* 0x0000009c009c7308 */ /* 0x000e300000002400 */
[----:B------:R-:W0:Y:S01]  /*d420*/  MUFU.TANH R170, R170 ;  /* 0x000000aa00aa7308 */ /* 0x000e220000002400 */
[----:B-1----:R-:W-:-:S02]  /*d430*/  FMNMX.FTZ R3, R3, R0, !PT ;  /* 0x0000000003037209 */ /* 0x002fc40007810000 */
[----:B------:R-:W-:-:S03]  /*d440*/  FMNMX.FTZ R0, R21, R18, !PT ;  /* 0x0000001215007209 */ /* 0x000fc60007810000 */
[----:B------:R-:W-:Y:S01]  /*d450*/  FADD.FTZ R20, -R3, R20 ;  /* 0x0000001403147221 */ /* 0x000fe20000010100 */
[----:B--2---:R-:W-:Y:S01]  /*d460*/  FMNMX.FTZ R0, R22, R0, !PT ;  /* 0x0000000016007209 */ /* 0x004fe20007810000 */
[----:B------:R-:W1:Y:S03]  /*d470*/  MUFU.TANH R171, R171 ;  /* 0x000000ab00ab7308 */ /* 0x000e660000002400 */
[----:B---3--:R-:W-:-:S04]  /*d480*/  FMNMX.FTZ R0, R184, R0, !PT ;  /* 0x00000000b8007209 */ /* 0x008fc80007810000 */
[----:B----4-:R-:W-:Y:S01]  /*d490*/  FMNMX.FTZ R183, R187, R0, !PT ;  /* 0x00000000bbb77209 */ /* 0x010fe20007810000 */
[----:B------:R-:W2:Y:S03]  /*d4a0*/  MUFU.TANH R174, R174 ;  /* 0x000000ae00ae7308 */ /* 0x000ea60000002400 */
[----:B-----5:R-:W-:-:S04]  /*d4b0*/  FMNMX.FTZ R183, R176, R183, !PT ;  /* 0x000000b7b0b77209 */ /* 0x020fc80007810000 */
[----:B0-----:R-:W-:Y:S01]  /*d4c0*/  FMNMX.FTZ R183, R178, R183, !PT ;  /* 0x000000b7b2b77209 */ /* 0x001fe20007810000 */
[----:B------:R-:W0:Y:S08]  /*d4d0*/  MUFU.TANH R175, R175 ;  /* 0x000000af00af7308 */ /* 0x000e300000002400 */
[----:B------:R-:W3:Y:S08]  /*d4e0*/  MUFU.TANH R162, R162 ;  /* 0x000000a200a27308 */ /* 0x000ef00000002400 */
[----:B------:R-:W4:Y:S08]  /*d4f0*/  MUFU.TANH R163, R163 ;  /* 0x000000a300a37308 */ /* 0x000f300000002400 */
[----:B------:R-:W5:Y:S08]  /*d500*/  MUFU.TANH R166, R166 ;  /* 0x000000a600a67308 */ /* 0x000f700000002400 */
[----:B------:R-:W-:Y:S08]  /*d510*/  MUFU.TANH R167, R167 ;  /* 0x000000a700a77308 */ /* 0x000ff00000002400 */
[----:B------:R-:W-:Y:S01]  /*d520*/  MUFU.TANH R154, R154 ;  /* 0x0000009a009a7308 */ /* 0x000fe20000002400 */
[----:B------:R-:W-:-:S02]  /*d530*/  WARPGROUP.DEPBAR.LE gsb0, 0x0 ;  /* 0x00008000000079c5 */ /* 0x000fc40000010000 */
[----:B------:R-:W-:-:S05]  /*d540*/  WARPGROUP.ARRIVE ;  /* 0x00000000000079c5 */ /* 0x000fca0000000000 */
[----:B------:R-:W-:Y:S01]  /*d550*/  MUFU.TANH R155, R155 ;  /* 0x0000009b009b7308 */ /* 0x000fe20000002400 */
[----:B------:R-:W-:Y:S01]  /*d560*/  HGMMA.64x256x16.F32.BF16 R24, R204, gdesc[UR4].tnspB, R24, gsb0 ;  /* 0x43e00004cc187df0 */ /* 0x000fe20008001818 */
[----:B------:R-:W-:Y:S01]  /*d570*/  UIADD3 UR6, UR5, 0x100, URZ ;  /* 0x0000010005067890 */ /* 0x000fe2000fffe03f */
[----:B------:R-:W-:-:S05]  /*d580*/  UMOV UR7, 0x40000040 ;  /* 0x4000004000077882 */ /* 0x000fca0000000000 */
[----:B------:R-:W-:Y:S08]  /*d590*/  MUFU.TANH R158, R158 ;  /* 0x0000009e009e7308 */ /* 0x000ff00000002400 */
[----:B------:R-:W-:Y:S01]  /*d5a0*/  MUFU.TANH R159, R159 ;  /* 0x0000009f009f7308 */ /* 0x000fe20000002400 */
        /* <DEDUP_REMOVED lines=11> */
[----:B------:R-:W-:Y:S02]  /*d660*/  UMOV UR5, UR11 ;  /* 0x0000000b00057c82 */ /* 0x000fe40008000000 */
[----:B------:R-:W-:-:S04]  /*d670*/  FMUL.FTZ R20, R20, UR5 ;  /* 0x0000000514147c20 */ /* 0x000fc80008410000 */
[----:B------:R1:W-:Y:S02]  /*d680*/  MUFU.EX2 R0, R20 ;  /* 0x0000001400007308 */ /* 0x0003e40000000800 */
[----:B-1----:R-:W-:-:S04]  /*d690*/  FMUL.FTZ R20, R3, UR5 ;  /* 0x0000000503147c20 */ /* 0x002fc80008410000 */
        /* <DEDUP_REMOVED lines=16> */
[----:B------:R-:W-:Y:S01]  /*d7a0*/  FFMA.FTZ R169, R173, UR5, -R20 ;  /* 0x00000005ada97c23 */ /* 0x000fe20008010814 */
[----:B--2---:R-:W-:Y:S01]  /*d7b0*/  FMNMX.FTZ R2, R174, R2, !PT ;  /* 0x00000002ae027209 */ /* 0x004fe20007810000 */
[----:B------:R-:W1:Y:S03]  /*d7c0*/  MUFU.EX2 R208, R208 ;  /* 0x000000d000d07308 */ /* 0x000e660000000800 */
[----:B0-----:R-:W-:-:S04]  /*d7d0*/  FMNMX.FTZ R2, R175, R2, !PT ;  /* 0x00000002af027209 */ /* 0x001fc80007810000 */
[----:B---3--:R-:W-:Y:S01]  /*d7e0*/  FMNMX.FTZ R2, R162, R2, !PT ;  /* 0x00000002a2027209 */ /* 0x008fe20007810000 */
[----:B------:R-:W-:Y:S03]  /*d7f0*/  MUFU.EX2 R210, R210 ;  /* 0x000000d200d27308 */ /* 0x000fe60000000800 */
[----:B----4-:R-:W-:-:S04]  /*d800*/  FMNMX.FTZ R2, R163, R2, !PT ;  /* 0x00000002a3027209 */ /* 0x010fc80007810000 */
[----:B-----5:R-:W-:Y:S01]  /*d810*/  FMNMX.FTZ R2, R166, R2, !PT ;  /* 0x00000002a6027209 */ /* 0x020fe20007810000 */
[----:B------:R-:W-:Y:S01]  /*d820*/  MUFU.EX2 R185, R185 ;  /* 0x000000b900b97308 */ /* 0x000fe20000000800 */
[----:B-1----:R-:W-:Y:S01]  /*d830*/  FFMA.FTZ R14, R0, R14, R208 ;  /* 0x0000000e000e7223 */ /* 0x002fe200000100d0 */
[----:B------:R-:W-:Y:S02]  /*d840*/  F2FP.BF16.F32.PACK_AB R208, R183, R208 ;  /* 0x000000d0b7d0723e */ /* 0x000fe400000010ff */
[----:B------:R-:W-:Y:S01]  /*d850*/  FMNMX.FTZ R2, R167, R2, !PT ;  /* 0x00000002a7027209 */ /* 0x000fe20007810000 */
[----:B------:R-:W-:-:S03]  /*d860*/  FADD.FTZ R14, R183, R14 ;  /* 0x0000000eb70e7221 */ /* 0x000fc60000010000 */
[----:B------:R-:W-:Y:S01]  /*d870*/  FMNMX.FTZ R2, R154, R2, !PT ;  /* 0x000000029a027209 */ /* 0x000fe20007810000 */
[----:B------:R-:W-:Y:S03]  /*d880*/  MUFU.EX2 R204, R204 ;  /* 0x000000cc00cc7308 */ /* 0x000fe60000000800 */
[----:B------:R-:W-:-:S04]  /*d890*/  FMNMX.FTZ R2, R155, R2, !PT ;  /* 0x000000029b027209 */ /* 0x000fc80007810000 */
[----:B------:R-:W-:Y:S01]  /*d8a0*/  FMNMX.FTZ R2, R158, R2, !PT ;  /* 0x000000029e027209 */ /* 0x000fe20007810000 */
[----:B------:R-:W-:Y:S03]  /*d8b0*/  MUFU.EX2 R177, R177 ;  /* 0x000000b100b17308 */ /* 0x000fe60000000800 */
[----:B------:R-:W-:-:S05]  /*d8c0*/  FMNMX.FTZ R2, R159, R2, !PT ;  /* 0x000000029f027209 */ /* 0x000fca0007810000 */
[----:B------:R-:W0:Y:S01]  /*d8d0*/  SHFL.BFLY PT, R4, R2, 0x2, 0x1f ;  /* 0x0c401f0002047f89 */ /* 0x000e2200000e0000 */
[----:B------:R-:W-:Y:S08]  /*d8e0*/  MUFU.EX2 R206, R206 ;  /* 0x000000ce00ce7308 */ /* 0x000ff00000000800 */
[----:B------:R-:W-:Y:S08]  /*d8f0*/  MUFU.EX2 R180, R180 ;  /* 0x000000b400b47308 */ /* 0x000ff00000000800 */
[----:B------:R-:W-:Y:S01]  /*d900*/  MUFU.EX2 R200, R200 ;  /* 0x000000c800c87308 */ /* 0x000fe20000000800 */
[----:B0-----:R-:W-:-:S07]  /*d910*/  FMNMX.FTZ R2, R2, R4, !PT ;  /* 0x0000000402027209 */ /* 0x001fce0007810000 */
[----:B------:R-:W-:Y:S01]  /*d920*/  MUFU.EX2 R168, R168 ;  /* 0x000000a800a87308 */ /* 0x000fe20000000800 */
[----:B------:R-:W0:Y:S07]  /*d930*/  SHFL.BFLY PT, R4, R2, 0x1, 0x1f ;  /* 0x0c201f0002047f89 */ /* 0x000e2e00000e0000 */
[----:B------:R-:W-:Y:S08]  /*d940*/  MUFU.EX2 R202, R202 ;  /* 0x000000ca00ca7308 */ /* 0x000ff00000000800 */
[----:B------:R-:W-:Y:S01]  /*d950*/  MUFU.EX2 R169, R169 ;  /* 0x000000a900a97308 */ /* 0x000fe20000000800 */
[----:B0-----:R-:W-:-:S05]  /*d960*/  FMNMX.FTZ R4, R2, R4, !PT ;  /* 0x0000000402047209 */ /* 0x001fca0007810000 */
[----:B------:R-:W-:-:S04]  /*d970*/  FADD.FTZ R2, -R4, R18 ;  /* 0x0000001204027221 */ /* 0x000fc80000010100 */
[----:B------:R-:W-:-:S06]  /*d980*/  FMUL.FTZ R2, R2, UR5 ;  /* 0x0000000502027c20 */ /* 0x000fcc0008410000 */
[----:B------:R-:W-:Y:S01]  /*d990*/  MUFU.EX2 R2, R2 ;  /* 0x0000000200027308 */ /* 0x000fe20000000800 */
[----:B------:R-:W-:Y:S02]  /*d9a0*/  WARPGROUP.DEPBAR.LE gsb0, 0x0 ;  /* 0x00008000000079c5 */ /* 0x000fe40000010000 */
[----:B------:R-:W-:Y:S01]  /*d9b0*/  WARPGROUP.ARRIVE ;  /* 0x00000000000079c5 */ /* 0x000fe20000000000 */
[--C-:B------:R-:W-:Y:S01]  /*d9c0*/  FFMA.FTZ R196, R160, UR5, -R20.reuse ;  /* 0x00000005a0c47c23 */ /* 0x100fe20008010814 */
[--C-:B------:R-:W-:Y:S01]  /*d9d0*/  FFMA.FTZ R160, R161, UR5, -R20.reuse ;  /* 0x00000005a1a07c23 */ /* 0x100fe20008010814 */
[--C-:B------:R-:W-:Y:S01]  /*d9e0*/  FFMA.FTZ R198, R164, UR5, -R20.reuse ;  /* 0x00000005a4c67c23 */ /* 0x100fe20008010814 */
[----:B------:R-:W-:Y:S02]  /*d9f0*/  FFMA.FTZ R161, R165, UR5, -R20 ;  /* 0x00000005a5a17c23 */ /* 0x000fe40008010814 */
[----:B------:R-:W-:Y:S01]  /*da00*/  HGMMA.64x256x16.F32.BF16 R24, R192, gdesc[UR4].tnspB, R24, gsb0 ;  /* 0x43e00004c0187df0 */ /* 0x000fe20008001818 */
[----:B------:R-:W-:Y:S01]  /*da10*/  MUFU.EX2 R196, R196 ;  /* 0x000000c400c47308 */ /* 0x000fe20000000800 */
[----:B------:R-:W-:-:S02]  /*da20*/  R2UR UR7, R23 ;  /* 0x00000000170772ca */ /* 0x000fc400000e0000 */
[----:B------:R-:W-:-:S05]  /*da30*/  R2UR UR6, R236 ;  /* 0x00000000ec0672ca */ /* 0x000fca00000e0000 */
[----:B------:R-:W-:Y:S08]  /*da40*/  MUFU.EX2 R160, R160 ;  /* 0x000000a000a07308 */ /* 0x000ff00000000800 */
[----:B------:R-:W-:Y:S01]  /*da50*/  MUFU.EX2 R198, R198 ;  /* 0x000000c600c67308 */ /* 0x000fe20000000800 */
[----:B------:R-:W-:-:S06]  /*da60*/  UISETP.GT.AND UP0, UPT, UR6, UR7, UPT ;  /* 0x000000070600728c */ /* 0x000fcc000bf04270 */
[----:B------:R-:W-:Y:S01]  /*da70*/  PLOP3.LUT P2, PT, PT, PT, UP0, 0x80, 0x0 ;  /* 0x000000000000781c */ /* 0x000fe20003f4f008 */
[----:B------:R-:W-:Y:S01]  /*da80*/  MUFU.EX2 R161, R161 ;  /* 0x000000a100a17308 */ /* 0x000fe20000000800 */
[----:B------:R-:W-:Y:S02]  /*da90*/  WARPGROUP.DEPBAR.LE gsb0, 0x0 ;  /* 0x00008000000079c5 */ /* 0x000fe40000010000 */
[--C-:B------:R-:W-:Y:S01]  /*daa0*/  FFMA.FTZ R192, R152, UR5, -R20.reuse ;  /* 0x0000000598c07c23 */ /* 0x100fe20008010814 */
[--C-:B------:R-:W-:Y:S01]  /*dab0*/  FFMA.FTZ R152, R182, UR5, -R20.reuse ;  /* 0x00000005b6987c23 */ /* 0x100fe20008010814 */
[--C-:B------:R-:W-:Y:S01]  /*dac0*/  FFMA.FTZ R194, R153, UR5, -R20.reuse ;  /* 0x0000000599c27c23 */ /* 0x100fe20008010814 */
[----:B------:R-:W-:Y:S01]  /*dad0*/  FFMA.FTZ R20, R157, UR5, -R20 ;  /* 0x000000059d147c23 */ /* 0x000fe20008010814 */
[----:B------:R-:W-:Y:S02]  /*dae0*/  IMAD.U32 R157, RZ, RZ, UR60 ;  /* 0x0000003cff9d7e24 */ /* 0x000fe4000f8e00ff */
[----:B------:R-:W-:Y:S03]  /*daf0*/  MUFU.EX2 R192, R192 ;  /* 0x000000c000c07308 */ /* 0x000fe60000000800 */
[----:B------:R-:W-:-:S05]  /*db00*/  @!P1 LEA R157, R157, UR10, 0x3 ;  /* 0x0000000a9d9d9c11 */ /* 0x000fca000f8e18ff */
[----:B------:R0:W-:Y:S01]  /*db10*/  MUFU.EX2 R18, R20 ;  /* 0x0000001400127308 */ /* 0x0001e20000000800 */
[----:B------:R-:W-:-:S05]  /*db20*/  @!P1 VIADD R157, R157, 0x38840 ;  /* 0x000388409d9d9836 */ /* 0x000fca0000000000 */
[----:B------:R-:W-:Y:S02]  /*db30*/  @!P1 PRMT R157, RZ, 0x654, R157 ;  /* 0x00000654ff9d9816 */ /* 0x000fe4000000009d */
[----:B------:R-:W-:Y:S01]  /*db40*/  MUFU.EX2 R152, R152 ;  /* 0x0000009800987308 */ /* 0x000fe20000000800 */
[----:B0-----:R-:W-:Y:S01]  /*db50*/  FMUL.FTZ R20, R4, UR5 ;  /* 0x0000000504147c20 */ /* 0x001fe20008410000 */
[----:B------:R0:W-:Y:S03]  /*db60*/  @!P1 SYNCS.ARRIVE.TRANS64.RED.A1T0 RZ, [R157+URZ], RZ ;  /* 0x000000ff9dff99a7 */ /* 0x0001e6000810043f */
        /* <DEDUP_REMOVED lines=23> */
[----:B-1----:R-:W-:Y:S01]  /*dce0*/  FFMA.FTZ R5, R2, R5, R209 ;  /* 0x0000000502057223 */ /* 0x002fe200000100d1 */
[----:B------:R-:W-:Y:S01]  /*dcf0*/  FADD.FTZ R159, R210, R14 ;  /* 0x0000000ed29f7221 */ /* 0x000fe20000010000 */
[----:B0-----:R-:W-:Y:S01]  /*dd00*/  IMAD.U32 R157, RZ, RZ, UR4 ;  /* 0x00000004ff9d7e24 */ /* 0x001fe2000f8e00ff */
[----:B------:R-:W-:Y:S01]  /*dd10*/  UIADD3 UR4, UR6, -0x1, URZ ;  /* 0xffffffff06047890 */ /* 0x000fe2000fffe03f */
[----:B------:R-:W-:Y:S01]  /*dd20*/  R2UR UR6, R16 ;  /* 0x00000000100672ca */ /* 0x000fe200000e0000 */
[----:B------:R-:W-:Y:S01]  /*dd30*/  FADD.FTZ R159, R185, R159 ;  /* 0x0000009fb99f7221 */ /* 0x000fe20000010000 */
[----:B------:R-:W-:Y:S01]  /*dd40*/  @!P1 VIADD R157, R157, 0x38860 ;  /* 0x000388609d9d9836 */ /* 0x000fe20000000000 */
[----:B------:R-:W0:Y:S01]  /*dd50*/  MUFU.EX2 R22, R22 ;  /* 0x0000001600167308 */ /* 0x000e220000000800 */
[----:B--2---:R-:W-:Y:S01]  /*dd60*/  FADD.FTZ R5, R21, R5 ;  /* 0x0000000515057221 */ /* 0x004fe20000010000 */
[----:B------:R-:W-:Y:S01]  /*dd70*/  FADD.FTZ R159, R204, R159 ;  /* 0x0000009fcc9f7221 */ /* 0x000fe20000010000 */
[----:B------:R-:W-:Y:S01]  /*dd80*/  IMAD.U32 R236, RZ, RZ, UR4 ;  /* 0x00000004ffec7e24 */ /* 0x000fe2000f8e00ff */
[----:B------:R-:W-:-:S02]  /*dd90*/  @!P1 PRMT R164, RZ, 0x654, R157 ;  /* 0x00000654ffa49816 */ /* 0x000fc4000000009d */
[----:B------:R-:W-:Y:S01]  /*dda0*/  FADD.FTZ R159, R177, R159 ;  /* 0x0000009fb19f7221 */ /* 0x000fe20000010000 */
[----:B------:R-:W-:Y:S01]  /*ddb0*/  F2FP.BF16.F32.PACK_AB R209, R21, R209 ;  /* 0x000000d115d1723e */ /* 0x000fe200000010ff */
[----:B------:R-:W1:Y:S01]  /*ddc0*/  MUFU.EX2 R205, R205 ;  /* 0x000000cd00cd7308 */ /* 0x000e620000000800 */
[----:B---3--:R-:W-:Y:S01]  /*ddd0*/  FADD.FTZ R14, R211, R5 ;  /* 0x00000005d30e7221 */ /* 0x008fe20000010000 */
[----:B------:R-:W-:Y:S01]  /*dde0*/  FADD.FTZ R159, R206, R159 ;  /* 0x0000009fce9f7221 */ /* 0x000fe20000010000 */
[----:B------:R2:W-:Y:S01]  /*ddf0*/  @!P1 SYNCS.ARRIVE.TRANS64.RED.A1T0 RZ, [R164+URZ], RZ ;  /* 0x000000ffa4ff99a7 */ /* 0x0005e2000810043f */
[----:B------:R-:W-:Y:S01]  /*de00*/  F2FP.BF16.F32.PACK_AB R210, R185, R210 ;  /* 0x000000d2b9d2723e */ /* 0x000fe200000010ff */
[----:B------:R-:W-:Y:S02]  /*de10*/  IMAD.U32 R21, RZ, RZ, UR60 ;  /* 0x0000003cff157e24 */ /* 0x000fe4000f8e00ff */
[----:B------:R-:W-:Y:S01]  /*de20*/  FADD.FTZ R159, R180, R159 ;  /* 0x0000009fb49f7221 */ /* 0x000fe20000010000 */
[----:B------:R-:W-:Y:S01]  /*de30*/  F2FP.BF16.F32.PACK_AB R204, R177, R204 ;  /* 0x000000ccb1cc723e */ /* 0x000fe200000010ff */
[----:B------:R-:W3:Y:S01]  /*de40*/  MUFU.EX2 R153, R153 ;  /* 0x0000009900997308 */ /* 0x000ee20000000800 */
[----:B0-----:R-:W-:Y:S01]  /*de50*/  FADD.FTZ R14, R22, R14 ;  /* 0x0000000e160e7221 */ /* 0x001fe20000010000 */
[----:B------:R-:W-:Y:S01]  /*de60*/  FADD.FTZ R159, R200, R159 ;  /* 0x0000009fc89f7221 */ /* 0x000fe20000010000 */
[----:B------:R-:W-:Y:S01]  /*de70*/  F2FP.BF16.F32.PACK_AB R211, R22, R211 ;  /* 0x000000d316d3723e */ /* 0x000fe200000010ff */
[----:B------:R-:W-:Y:S01]  /*de80*/  IMAD.U32 R22, RZ, RZ, UR6 ;  /* 0x00000006ff167e24 */ /* 0x000fe2000f8e00ff */
[----:B------:R-:W-:Y:S01]  /*de90*/  F2FP.BF16.F32.PACK_AB R206, R180, R206 ;  /* 0x000000ceb4ce723e */ /* 0x000fe200000010ff */
[C---:B------:R-:W-:Y:S01]  /*dea0*/  FADD.FTZ R159, R168.reuse, R159 ;  /* 0x0000009fa89f7221 */ /* 0x040fe20000010000 */
[----:B------:R-:W-:Y:S01]  /*deb0*/  F2FP.BF16.F32.PACK_AB R200, R168, R200 ;  /* 0x000000c8a8c8723e */ /* 0x000fe200000010ff */
[----:B------:R-:W0:Y:S01]  /*dec0*/  MUFU.EX2 R207, R207 ;  /* 0x000000cf00cf7308 */ /* 0x000e220000000800 */
[----:B-1----:R-:W-:Y:S01]  /*ded0*/  FADD.FTZ R14, R205, R14 ;  /* 0x0000000ecd0e7221 */ /* 0x002fe20000010000 */
[----:B------:R-:W-:Y:S01]  /*dee0*/  FADD.FTZ R159, R202, R159 ;  /* 0x0000009fca9f7221 */ /* 0x000fe20000010000 */
[----:B------:R-:W-:-:S03]  /*def0*/  F2FP.BF16.F32.PACK_AB R202, R169, R202 ;  /* 0x000000caa9ca723e */ /* 0x000fc600000010ff */
[----:B------:R-:W-:Y:S02]  /*df00*/  FADD.FTZ R159, R169, R159 ;  /* 0x0000009fa99f7221 */ /* 0x000fe40000010000 */
[----:B------:R-:W1:Y:S01]  /*df10*/  MUFU.EX2 R156, R156 ;  /* 0x0000009c009c7308 */ /* 0x000e620000000800 */
[C---:B---3--:R-:W-:Y:S01]  /*df20*/  FADD.FTZ R14, R153.reuse, R14 ;  /* 0x0000000e990e7221 */ /* 0x048fe20000010000 */
[----:B------:R-:W-:Y:S01]  /*df30*/  FADD.FTZ R159, R196, R159 ;  /* 0x0000009fc49f7221 */ /* 0x000fe20000010000 */
[----:B------:R-:W-:Y:S02]  /*df40*/  F2FP.BF16.F32.PACK_AB R205, R153, R205 ;  /* 0x000000cd99cd723e */ /* 0x000fe400000010ff */
[C---:B------:R-:W-:Y:S01]  /*df50*/  F2FP.BF16.F32.PACK_AB R196, R160.reuse, R196 ;  /* 0x000000c4a0c4723e */ /* 0x040fe200000010ff */
[----:B------:R-:W-:Y:S02]  /*df60*/  FADD.FTZ R159, R160, R159 ;  /* 0x0000009fa09f7221 */ /* 0x000fe40000010000 */
[----:B------:R-:W3:Y:S01]  /*df70*/  MUFU.EX2 R201, R201 ;  /* 0x000000c900c97308 */ /* 0x000ee20000000800 */
        /* <DEDUP_REMOVED lines=11> */
[----:B---3--:R-:W-:-:S07]  /*e030*/  FADD.FTZ R14, R201, R14 ;  /* 0x0000000ec90e7221 */ /* 0x008fce0000010000 */
[----:B------:R-:W3:Y:S01]  /*e040*/  MUFU.EX2 R154, R175 ;  /* 0x000000af009a7308 */ /* 0x000ee20000000800 */
[C---:B0-----:R-:W-:Y:S01]  /*e050*/  FADD.FTZ R14, R157.reuse, R14 ;  /* 0x0000000e9d0e7221 */ /* 0x041fe20000010000 */
[----:B------:R-:W-:-:S06]  /*e060*/  F2FP.BF16.F32.PACK_AB R201, R157, R201 ;  /* 0x000000c99dc9723e */ /* 0x000fcc00000010ff */
[----:B------:R-:W0:Y:S01]  /*e070*/  MUFU.EX2 R197, R197 ;  /* 0x000000c500c57308 */ /* 0x000e220000000800 */
[----:B-1----:R-:W-:-:S07]  /*e080*/  FADD.FTZ R14, R203, R14 ;  /* 0x0000000ecb0e7221 */ /* 0x002fce0000010000 */
[----:B------:R-:W1:Y:S01]  /*e090*/  MUFU.EX2 R5, R163 ;  /* 0x000000a300057308 */ /* 0x000e620000000800 */
[C---:B---3--:R-:W-:Y:S01]  /*e0a0*/  FADD.FTZ R14, R154.reuse, R14 ;  /* 0x0000000e9a0e7221 */ /* 0x048fe20000010000 */
[----:B------:R-:W-:-:S06]  /*e0b0*/  F2FP.BF16.F32.PACK_AB R203, R154, R203 ;  /* 0x000000cb9acb723e */ /* 0x000fcc00000010ff */
        /* <DEDUP_REMOVED lines=16> */
[----:B0-----:R-:W-:Y:S01]  /*e1c0*/  FADD.FTZ R159, R194, R159 ;  /* 0x0000009fc29f7221 */ /* 0x001fe20000010000 */
[----:B------:R-:W-:Y:S01]  /*e1d0*/  F2FP.BF16.F32.PACK_AB R194, R18, R194 ;  /* 0x000000c212c2723e */ /* 0x000fe200000010ff */
[----:B-1----:R-:W-:Y:S02]  /*e1e0*/  FADD.FTZ R5, R158, R14 ;  /* 0x0000000e9e057221 */ /* 0x002fe40000010000 */
[----:B------:R-:W-:Y:S01]  /*e1f0*/  FADD.FTZ R14, R18, R159 ;  /* 0x0000009f120e7221 */ /* 0x000fe20000010000 */
[----:B------:R-:W-:Y:S02]  /*e200*/  IMAD.MOV.U32 R18, RZ, RZ, R4 ;  /* 0x000000ffff127224 */ /* 0x000fe400078e0004 */
[C---:B---3--:R-:W-:Y:S01]  /*e210*/  FADD.FTZ R5, R20.reuse, R5 ;  /* 0x0000000514057221 */ /* 0x048fe20000010000 */
[----:B------:R-:W-:Y:S01]  /*e220*/  F2FP.BF16.F32.PACK_AB R195, R20, R158 ;  /* 0x0000009e14c3723e */ /* 0x000fe200000010ff */
[----:B------:R-:W-:Y:S01]  /*e230*/  IMAD.MOV.U32 R20, RZ, RZ, R3 ;  /* 0x000000ffff147224 */ /* 0x000fe200078e0003 */
[----:B--2---:R-:W-:Y:S06]  /*e240*/  @P2 BRA `(.L_x_2377) ;  /* 0xffffffc4003c2947 */ /* 0x004fec000383ffff */
.L_x_2368:
        /* <DEDUP_REMOVED lines=131> */
.L_x_2378:
        /* <DEDUP_REMOVED lines=8> */
.L_x_2379:
[----:B-1----:R-:W-:Y:S05]  /*eb00*/  @P2 BRA `(.L_x_2380) ;  /* 0x0000000000082947 */ /* 0x002fea0003800000 */
[----:B------:R-:W1:Y:S02]  /*eb10*/  SYNCS.PHASECHK.TRANS64.TRYWAIT P0, [UR8+0x38850], R0 ;  /* 0x03885000ff0075a7 */ /* 0x000e640008000148 */
[----:B-1----:R-:W-:Y:S05]  /*eb20*/  @!P0 BRA `(.L_x_2381) ;  /* 0x000000d800548947 */ /* 0x002fea0003800000 */
.L_x_2380:
[----:B------:R-:W-:Y:S01]  /*eb30*/  R2UR UR4, R17 ;  /* 0x00000000110472ca */ /* 0x000fe200000e0000 */
[----:B------:R-:W2:Y:S01]  /*eb40*/  LDL.LU R2, [R1+0x30] ;  /* 0x0000300001027983 */ /* 0x000ea20000300800 */
[----:B------:R-:W-:Y:S01]  /*eb50*/  WARPGROUP.ARRIVE ;  /* 0x00000000000079c5 */ /* 0x000fe20000000000 */
[----:B------:R-:W-:Y:S01]  /*eb60*/  UMOV UR7, 0x40000040 ;  /* 0x4000004000077882 */ /* 0x000fe20000000000 */
[----:B------:R-:W-:Y:S01]  /*eb70*/  IMAD.U32 R8, RZ, RZ, UR5 ;  /* 0x00000005ff087e24 */ /* 0x000fe2000f8e00ff */
[----:B-1----:R-:W1:Y:S01]  /*eb80*/  SHFL.BFLY PT, R7, R14, 0x2, 0x1f ;  /* 0x0c401f000e077f89 */ /* 0x002e6200000e0000 */
[----:B------:R-:W-:Y:S02]  /*eb90*/  IMAD.U32 R11, RZ, RZ, UR8 ;  /* 0x00000008ff0b7e24 */ /* 0x000fe4000f8e00ff */
[----:B------:R-:W-:Y:S01]  /*eba0*/  IMAD.MOV.U32 R6, RZ, RZ, RZ ;  /* 0x000000ffff067224 */ /* 0x000fe200078e00ff */
[----:B0-----:R-:W0:Y:S01]  /*ebb0*/  SHFL.BFLY PT, R0, R5, 0x2, 0x1f ;  /* 0x0c401f0005007f89 */ /* 0x001e2200000e0000 */
[----:B------:R-:W-:-:S03]  /*ebc0*/  @!P1 VIADD R11, R11, 0x38860 ;  /* 0x000388600b0b9836 */ /* 0x000fc60000000000 */
[----:B------:R-:W-:Y:S02]  /*ebd0*/  UIADD3 UR4, UR4, 0x400, URZ ;  /* 0x0000040004047890 */ /* 0x000fe4000fffe03f */
[----:B------:R-:W-:Y:S02]  /*ebe0*/  @!P1 PRMT R11, RZ, 0x654, R11 ;  /* 0x00000654ff0b9816 */ /* 0x000fe4000000000b */
[----:B------:R-:W-:-:S04]  /*ebf0*/  USHF.R.U32.HI UR4, URZ, 0x4, UR4 ;  /* 0x000000043f047899 */ /* 0x000fc80008011604 */
[----:B------:R-:W-:-:S04]  /*ec00*/  ULOP3.LUT UR4, UR4, 0x3fff, URZ, 0xc0, !UPT ;  /* 0x00003fff04047892 */ /* 0x000fc8000f8ec03f */
[----:B------:R-:W-:-:S04]  /*ec10*/  ULOP3.LUT UR4, UR4, 0x2800000, URZ, 0xfc, !UPT ;  /* 0x0280000004047892 */ /* 0x000fc8000f8efc3f */
[----:B------:R-:W-:Y:S01]  /*ec20*/  UIMAD UR4, UR60, 0xa00, UR4 ;  /* 0x00000a003c0478a4 */ /* 0x000fe2000f8e0204 */
[----:B-1----:R-:W-:Y:S01]  /*ec30*/  FADD.FTZ R7, R7, R14 ;  /* 0x0000000e07077221 */ /* 0x002fe20000010000 */
[----:B------:R-:W-:-:S04]  /*ec40*/  UIADD3 UR60, UR60, 0x1, URZ ;  /* 0x000000013c3c7890 */ /* 0x000fc8000fffe03f */
[----:B------:R-:W-:Y:S01]  /*ec50*/  UISETP.NE.AND UP0, UPT, UR60, 0x2, UPT ;  /* 0x000000023c00788c */ /* 0x000fe2000bf05270 */
[----:B------:R-:W-:Y:S02]  /*ec60*/  UMOV UR6, UR4 ;  /* 0x0000000400067c82 */ /* 0x000fe40008000000 */
[----:B------:R-:W-:Y:S01]  /*ec70*/  HGMMA.64x256x16.F32.BF16 R24, R208, gdesc[UR4].tnspB, R24, gsb0 ;  /* 0x43e00004d0187df0 */ /* 0x000fe20008001818 */
[----:B------:R-:W-:Y:S01]  /*ec80*/  UIADD3 UR6, UR4, 0x80, URZ ;  /* 0x0000008004067890 */ /* 0x000fe2000fffe03f */
[----:B------:R-:W-:Y:S01]  /*ec90*/  UMOV UR7, 0x40000040 ;  /* 0x4000004000077882 */ /* 0x000fe20000000000 */
[----:B------:R-:W-:Y:S01]  /*eca0*/  USEL UR60, UR60, URZ, UP0 ;  /* 0x0000003f3c3c7287 */ /* 0x000fe20008000000 */
[----:B--2---:R-:W-:Y:S01]  /*ecb0*/  R2UR UR9, R2 ;  /* 0x00000000020972ca */ /* 0x004fe200000e0000 */
[----:B0-----:R-:W-:Y:S01]  /*ecc0*/  FADD.FTZ R2, R0, R5 ;  /* 0x0000000500027221 */ /* 0x001fe20000010000 */
[----:B------:R-:W-:Y:S01]  /*ecd0*/  IMAD.MOV.U32 R5, RZ, RZ, RZ ;  /* 0x000000ffff057224 */ /* 0x000fe200078e00ff */
[----:B------:R-:W0:Y:S04]  /*ece0*/  SHFL.BFLY PT, R0, R7, 0x1, 0x1f ;  /* 0x0c201f0007007f89 */ /* 0x000e2800000e0000 */
[----:B------:R-:W1:Y:S01]  /*ecf0*/  SHFL.BFLY PT, R9, R2, 0x1, 0x1f ;  /* 0x0c201f0002097f89 */ /* 0x000e6200000e0000 */
[----:B------:R-:W-:-:S02]  /*ed00*/  WARPGROUP.DEPBAR.LE gsb0, 0x0 ;  /* 0x00008000000079c5 */ /* 0x000fc40000010000 */
[----:B------:R-:W-:-:S03]  /*ed10*/  WARPGROUP.ARRIVE ;  /* 0x00000000000079c5 */ /* 0x000fc60000000000 */
[----:B------:R-:W-:-:S11]  /*ed20*/  UIADD3 UR9, UR9, 0x1, URZ ;  /* 0x0000000109097890 */ /* 0x000fd6000fffe03f */
[----:B------:R-:W-:Y:S01]  /*ed30*/  HGMMA.64x256x16.F32.BF16 R24, R204, gdesc[UR4].tnspB, R24, gsb0 ;  /* 0x43e00004cc187df0 */ /* 0x000fe20008001818 */
[----:B------:R-:W-:Y:S01]  /*ed40*/  UIADD3 UR6, UR4, 0x100, URZ ;  /* 0x0000010004067890 */ /* 0x000fe2000fffe03f */
[----:B------:R-:W-:Y:S01]  /*ed50*/  UMOV UR7, 0x40000040 ;  /* 0x4000004000077882 */ /* 0x000fe20000000000 */
[----:B0-----:R-:W-:Y:S01]  /*ed60*/  FADD.FTZ R12, R7, R0 ;  /* 0x00000000070c7221 */ /* 0x001fe20000010000 */
[----:B------:R-:W-:Y:S01]  /*ed70*/  IMAD.U32 R7, RZ, RZ, UR5 ;  /* 0x00000005ff077e24 */ /* 0x000fe2000f8e00ff */
[----:B------:R-:W-:Y:S01]  /*ed80*/  R2UR UR5, R16 ;  /* 0x00000000100572ca */ /* 0x000fe200000e0000 */
[----:B------:R-:W-:Y:S02]  /*ed90*/  IMAD.MOV.U32 R0, RZ, RZ, -0x800000 ;  /* 0xff800000ff007424 */ /* 0x000fe400078e00ff */
[----:B-1----:R-:W-:Y:S01]  /*eda0*/  FADD.FTZ R13, R2, R9 ;  /* 0x00000009020d7221 */ /* 0x002fe20000010000 */
[----:B------:R-:W-:Y:S01]  /*edb0*/  FSETP.NE.FTZ.AND P0, PT, R12, RZ, PT ;  /* 0x000000ff0c00720b */ /* 0x000fe20003f15000 */
[----:B------:R-:W-:-:S03]  /*edc0*/  IMAD.MOV.U32 R2, RZ, RZ, -0x800000 ;  /* 0xff800000ff027424 */ /* 0x000fc600078e00ff */
[----:B------:R-:W-:-:S09]  /*edd0*/  FSETP.NE.FTZ.AND P2, PT, R13, RZ, PT ;  /* 0x000000ff0d00720b */ /* 0x000fd20003f55000 */
[----:B------:R-:W0:Y:S01]  /*ede0*/  @P0 MUFU.LG2 R9, R12 ;  /* 0x0000000c00090308 */ /* 0x000e220000000c00 */
[----:B------:R-:W-:-:S07]  /*edf0*/  @P0 FMUL.FTZ R8, R8, 0.69314718246459960938 ;  /* 0x3f31721808080820 */ /* 0x000fce0000410000 */
[----:B------:R-:W1:Y:S08]  /*ee00*/  @P2 MUFU.LG2 R10, R13 ;  /* 0x0000000d000a2308 */ /* 0x000e700000000c00 */
[----:B------:R2:W3:Y:S01]  /*ee10*/  @P0 MUFU.RCP R6, R12 ;  /* 0x0000000c00060308 */ /* 0x0004e20000001000 */
[----:B0-----:R-:W-:-:S04]  /*ee20*/  @P0 FMUL.FTZ R9, R9, 0.69314718246459960938 ;  /* 0x3f31721809090820 */ /* 0x001fc80000410000 */
[----:B------:R-:W-:Y:S01]  /*ee30*/  @P0 FFMA.FTZ R2, R8, R3, R9 ;  /* 0x0000000308020223 */ /* 0x000fe20000010009 */
[----:B------:R-:W-:Y:S01]  /*ee40*/  IMAD.U32 R3, RZ, RZ, UR9 ;  /* 0x00000009ff037e24 */ /* 0x000fe2000f8e00ff */
[----:B------:R-:W-:Y:S01]  /*ee50*/  PLOP3.LUT P0, PT, PT, PT, PT, 0x8, 0x0 ;  /* 0x000000000000781c */ /* 0x000fe20003f0e170 */
[----:B------:R-:W0:Y:S01]  /*ee60*/  @P2 MUFU.RCP R5, R13 ;  /* 0x0000000d00052308 */ /* 0x000e220000001000 */
[----:B--2---:R-:W-:Y:S01]  /*ee70*/  @P2 FMUL.FTZ R12, R7, 0.69314718246459960938 ;  /* 0x3f317218070c2820 */ /* 0x004fe20000410000 */
[----:B-1----:R-:W-:Y:S01]  /*ee80*/  @P2 FMUL.FTZ R7, R10, 0.69314718246459960938 ;  /* 0x3f3172180a072820 */ /* 0x002fe20000410000 */
[----:B------:R1:W-:Y:S03]  /*ee90*/  STL [R1+0x30], R3 ;  /* 0x0000300301007387 */ /* 0x0003e60000100800 */
[----:B------:R-:W-:Y:S01]  /*eea0*/  @P2 FFMA.FTZ R0, R12, R4, R7 ;  /* 0x000000040c002223 */ /* 0x000fe20000010007 */
[----:B------:R-:W-:-:S02]  /*eeb0*/  WARPGROUP.DEPBAR.LE gsb0, 0x0 ;  /* 0x00008000000079c5 */ /* 0x000fc40000010000 */
[----:B------:R-:W-:-:S06]  /*eec0*/  WARPGROUP.ARRIVE ;  /* 0x00000000000079c5 */ /* 0x000fcc0000000000 */
        /* <DEDUP_REMOVED lines=10> */
[----:B------:R-:W-:-:S04]  /*ef70*/  USEL UR4, URZ, 0x1, UP0 ;  /* 0x000000013f047887 */ /* 0x000fc80008000000 */
[----:B------:R-:W-:-:S06]  /*ef80*/  ULOP3.LUT UR5, UR5, UR4, URZ, 0x3c, !UPT ;  /* 0x0000000405057292 */ /* 0x000fcc000f8e3c3f */
[----:B------:R-:W-:Y:S01]  /*ef90*/  IMAD.U32 R16, RZ, RZ, UR5 ;  /* 0x00000005ff107e24 */ /* 0x000fe2000f8e00ff */
[----:B------:R-:W-:Y:S02]  /*efa0*/  WARPGROUP.DEPBAR.LE gsb0, 0x0 ;  /* 0x00008000000079c5 */ /* 0x000fe40000010000 */
[----:B------:R-:W-:-:S12]  /*efb0*/  WARPGROUP.ARRIVE ;  /* 0x00000000000079c5 */ /* 0x000fd80000000000 */
[----:B------:R-:W-:Y:S03]  /*efc0*/  HGMMA.64x256x16.F32.BF16 R24, R192, gdesc[UR4].tnspB, R24, gsb0 ;  /* 0x43e00004c0187df0 */ /* 0x000fe60008001818 */
[----:B------:R-:W-:Y:S02]  /*efd0*/  WARPGROUP.DEPBAR.LE gsb0, 0x0 ;  /* 0x00008000000079c5 */ /* 0x000fe40000010000 */
[----:B------:R1:W-:Y:S01]  /*efe0*/  @!P1 SYNCS.ARRIVE.TRANS64.RED.A1T0 RZ, [R11+URZ], RZ ;  /* 0x000000ff0bff99a7 */ /* 0x0003e2000810043f */
[-C--:B---3--:R-:W-:Y:S01]  /*eff0*/  FMUL.FTZ R24, R24, R6.reuse ;  /* 0x0000000618187220 */ /* 0x088fe20000410000 */
        /* <DEDUP_REMOVED lines=127> */
.L_x_2351:
        /* <DEDUP_REMOVED lines=15> */
[----:B------:R-:W3:Y:S01]  /*f8e0*/  LDL R3, [R1+0x64] ;  /* 0x0000640001037983 */ /* 0x000ee20000100800 */
[----:B------:R-:W-:Y:S01]  /*f8f0*/  F2FP.BF16.F32.PACK_AB R7, R31, R30 ;  /* 0x0000001e1f07723e */ /* 0x000fe200000010ff */
[----:B------:R-:W-:Y:S01]  /*f900*/  ULDC.64 UR14, c[0x0][0xc00] ;  /* 0x00030000000e7ab9 */ /* 0x000fe20000000a00 */
[----:B------:R-:W-:Y:S01]  /*f910*/  R2UR UR18, R217 ;  /* 0x00000000d91272ca */ /* 0x000fe200000e0000 */
[----:B------:R-:W-:Y:S01]  /*f920*/  ULDC.64 UR22, c[0x0][0x208] ;  /* 0x0000820000167ab9 */ /* 0x000fe20000000a00 */
[----:B------:R-:W-:Y:S01]  /*f930*/  R2UR UR21, R214 ;  /* 0x00000000d61572ca */ /* 0x000fe200000e0000 */
[----:B------:R-:W-:Y:S01]  /*f940*/  ULDC UR20, c[0x0][0xbe8] ;  /* 0x0002fa0000147ab9 */ /* 0x000fe20000000800 */
[----:B------:R-:W-:-:S02]  /*f950*/  R2UR UR26, R212 ;  /* 0x00000000d41a72ca */ /* 0x000fc400000e0000 */
[----:B------:R-:W-:Y:S02]  /*f960*/  R2UR UR19, R216 ;  /* 0x00000000d81372ca */ /* 0x000fe400000e0000 */
[----:B------:R-:W-:Y:S01]  /*f970*/  R2UR UR24, R218 ;  /* 0x00000000da1872ca */ /* 0x000fe200000e0000 */
[----:B------:R-:W-:Y:S01]  /*f980*/  UMOV UR10, UR8 ;  /* 0x00000008000a7c82 */ /* 0x000fe20008000000 */
[----:B0-----:R-:W-:-:S03]  /*f990*/  UMOV UR11, UR4 ;  /* 0x00000004000b7c82 */ /* 0x001fc60008000000 */
[----:B------:R-:W-:-:S04]  /*f9a0*/  USHF.L.U32 UR4, UR18, 0x2, URZ ;  /* 0x0000000212047899 */ /* 0x000fc8000800063f */
[----:B------:R-:W-:Y:S01]  /*f9b0*/  UIADD3 UR9, UP0, UR4, UR14, URZ ;  /* 0x0000000e04097290 */ /* 0x000fe2000ff1e03f */
[----:B------:R-:W-:Y:S01]  /*f9c0*/  BAR.SYNC.DEFER_BLOCKING 0x1, 0x100 ;  /* 0x0044000000007b1d */ /* 0x000fe20000010000 */
[----:B--2---:R-:W-:Y:S01]  /*f9d0*/  R2UR UR17, R8 ;  /* 0x00000000081172ca */ /* 0x004fe200000e0000 */
[----:B---3--:R-:W-:-:S03]  /*f9e0*/  IMAD.WIDE R162, R3, R162, UR10 ;  /* 0x0000000a03a27e25 */ /* 0x008fc6000f8e02a2 */
[C---:B------:R-:W-:Y:S02]  /*f9f0*/  IADD3 R159, P1, R162.reuse, 0x20, RZ ;  /* 0x00000020a29f7810 */ /* 0x040fe40007f3e0ff */
[C---:B------:R-:W-:Y:S02]  /*fa00*/  IADD3 R155, P3, R162.reuse, 0x4000, RZ ;  /* 0x00004000a29b7810 */ /* 0x040fe40007f7e0ff */
[----:B------:R-:W-:-:S05]  /*fa10*/  IADD3 R157, P4, R162, 0x60, RZ ;  /* 0x00000060a29d7810 */ /* 0x000fca0007f9e0ff */
[----:B------:R-:W-:Y:S01]  /*fa20*/  USHF.L.U64.HI UR16, UR18, 0x2, UR17 ;  /* 0x0000000212107899 */ /* 0x000fe20008010211 */
[----:B------:R-:W-:Y:S02]  /*fa30*/  LOP3.LUT R158, R159, 0x380, RZ, 0xc0, !PT ;  /* 0x000003809f9e7812 */ /* 0x000fe400078ec0ff */
[----:B------:R-:W-:Y:S01]  /*fa40*/  LOP3.LUT R154, R155, 0x380, RZ, 0xc0, !PT ;  /* 0x000003809b9a7812 */ /* 0x000fe200078ec0ff */
[----:B------:R-:W-:Y:S01]  /*fa50*/  UIADD3.X UR12, UR16, UR15, URZ, UP0, !UPT ;  /* 0x0000000f100c7290 */ /* 0x000fe200087fe43f */
[----:B------:R-:W-:Y:S02]  /*fa60*/  IADD3 R161, P0, R162, 0x40, RZ ;  /* 0x00000040a2a17810 */ /* 0x000fe40007f1e0ff */
[----:B------:R-:W-:Y:S02]  /*fa70*/  LOP3.LUT R156, R157, 0x380, RZ, 0xc0, !PT ;  /* 0x000003809d9c7812 */ /* 0x000fe400078ec0ff */
[----:B------:R-:W-:Y:S02]  /*fa80*/  SHF.R.U64 R158, R158, 0x3, RZ ;  /* 0x000000039e9e7819 */ /* 0x000fe400000012ff */
[----:B------:R-:W-:-:S02]  /*fa90*/  SHF.R.U64 R154, R154, 0x3, RZ ;  /* 0x000000039a9a7819 */ /* 0x000fc400000012ff */
[----:B------:R-:W-:Y:S02]  /*faa0*/  LOP3.LUT R5, R162, 0x380, RZ, 0xc0, !PT ;  /* 0x00000380a2057812 */ /* 0x000fe400078ec0ff */
[----:B------:R-:W-:Y:S02]  /*fab0*/  LOP3.LUT R160, R161, 0x380, RZ, 0xc0, !PT ;  /* 0x00000380a1a07812 */ /* 0x000fe400078ec0ff */
[----:B------:R-:W-:Y:S02]  /*fac0*/  SHF.R.U64 R156, R156, 0x3, RZ ;  /* 0x000000039c9c7819 */ /* 0x000fe400000012ff */
[----:B------:R-:W-:Y:S01]  /*fad0*/  LOP3.LUT R158, R158, R159, RZ, 0x3c, !PT ;  /* 0x0000009f9e9e7212 */ /* 0x000fe200078e3cff */
[--C-:B------:R-:W-:Y:S01]  /*fae0*/  IMAD.X R159, RZ, RZ, R163.reuse, P1 ;  /* 0x000000ffff9f7224 */ /* 0x100fe200008e06a3 */
[----:B------:R-:W-:Y:S02]  /*faf0*/  IADD3 R153, P6, R162, 0x4020, RZ ;  /* 0x00004020a2997810 */ /* 0x000fe40007fde0ff */
[----:B------:R-:W-:Y:S01]  /*fb00*/  LOP3.LUT R154, R154, R155, RZ, 0x3c, !PT ;  /* 0x0000009b9a9a7212 */ /* 0x000fe200078e3cff */
[----:B------:R-:W-:Y:S01]  /*fb10*/  IMAD.X R155, RZ, RZ, R163, P3 ;  /* 0x000000ffff9b7224 */ /* 0x000fe200018e06a3 */
[----:B------:R-:W-:-:S02]  /*fb20*/  IADD3 R23, P5, R162, 0x4040, RZ ;  /* 0x00004040a2177810 */ /* 0x000fc40007fbe0ff */
[C---:B------:R-:W-:Y:S02]  /*fb30*/  IADD3 R21, P2, R162.reuse, 0x4060, RZ ;  /* 0x00004060a2157810 */ /* 0x040fe40007f5e0ff */
[C---:B------:R-:W-:Y:S02]  /*fb40*/  IADD3 R15, P1, R162.reuse, 0x8000, RZ ;  /* 0x00008000a20f7810 */ /* 0x040fe40007f3e0ff */
[----:B------:R-:W-:Y:S02]  /*fb50*/  SHF.R.U64 R5, R5, 0x3, RZ ;  /* 0x0000000305057819 */ /* 0x000fe400000012ff */
[----:B------:R-:W-:Y:S02]  /*fb60*/  IADD3 R3, P3, R162, 0x8060, RZ ;  /* 0x00008060a2037810 */ /* 0x000fe40007f7e0ff */
[----:B------:R-:W-:Y:S02]  /*fb70*/  SHF.R.U64 R160, R160, 0x3, RZ ;  /* 0x00000003a0a07819 */ /* 0x000fe400000012ff */
[----:B------:R-:W-:Y:S01]  /*fb80*/  LOP3.LUT R156, R156, R157, RZ, 0x3c, !PT ;  /* 0x0000009d9c9c7212 */ /* 0x000fe200078e3cff */
[----:B------:R-:W-:Y:S01]  /*fb90*/  IMAD.X R157, RZ, RZ, R163, P4 ;  /* 0x000000ffff9d7224 */ /* 0x000fe200020e06a3 */
[----:B------:R-:W-:-:S02]  /*fba0*/  LOP3.LUT R152, R153, 0x380, RZ, 0xc0, !PT ;  /* 0x0000038099987812 */ /* 0x000fc400078ec0ff */
[----:B------:R-:W-:Y:S02]  /*fbb0*/  LOP3.LUT R22, R23, 0x380, RZ, 0xc0, !PT ;  /* 0x0000038017167812 */ /* 0x000fe400078ec0ff */
[----:B------:R-:W-:Y:S02]  /*fbc0*/  LOP3.LUT R20, R21, 0x380, RZ, 0xc0, !PT ;  /* 0x0000038015147812 */ /* 0x000fe400078ec0ff */
[----:B------:R-:W-:Y:S02]  /*fbd0*/  LOP3.LUT R14, R15, 0x380, RZ, 0xc0, !PT ;  /* 0x000003800f0e7812 */ /* 0x000fe400078ec0ff */
[----:B------:R-:W-:Y:S02]  /*fbe0*/  IADD3 R11, P4, R162, 0x8040, RZ ;  /* 0x00008040a20b7810 */ /* 0x000fe40007f9e0ff */
[----:B------:R-:W-:Y:S01]  /*fbf0*/  LOP3.LUT R4, R5, R162, RZ, 0x3c, !PT ;  /* 0x000000a205047212 */ /* 0x000fe200078e3cff */
[----:B------:R-:W-:Y:S01]  /*fc00*/  IMAD.MOV.U32 R5, RZ, RZ, R163 ;  /* 0x000000ffff057224 */ /* 0x000fe200078e00a3 */
[----:B------:R-:W-:-:S02]  /*fc10*/  LOP3.LUT R8, R3, 0x380, RZ, 0xc0, !PT ;  /* 0x0000038003087812 */ /* 0x000fc400078ec0ff */
[----:B------:R-:W-:Y:S01]  /*fc20*/  LOP3.LUT R160, R160, R161, RZ, 0x3c, !PT ;  /* 0x000000a1a0a07212 */ /* 0x000fe200078e3cff */
[----:B------:R-:W-:Y:S01]  /*fc30*/  IMAD.X R161, RZ, RZ, R163, P0 ;  /* 0x000000ffffa17224 */ /* 0x000fe200000e06a3 */
[----:B------:R-:W-:Y:S02]  /*fc40*/  SHF.R.U64 R152, R152, 0x3, RZ ;  /* 0x0000000398987819 */ /* 0x000fe400000012ff */
[----:B------:R-:W-:Y:S02]  /*fc50*/  SHF.R.U64 R22, R22, 0x3, RZ ;  /* 0x0000000316167819 */ /* 0x000fe400000012ff */
[----:B------:R-:W-:Y:S02]  /*fc60*/  SHF.R.U64 R20, R20, 0x3, RZ ;  /* 0x0000000314147819 */ /* 0x000fe400000012ff */
[----:B------:R-:W-:Y:S02]  /*fc70*/  IADD3 R13, P0, R162, 0x8020, RZ ;  /* 0x00008020a20d7810 */ /* 0x000fe40007f1e0ff */
[----:B------:R-:W-:-:S02]  /*fc80*/  SHF.R.U64 R14, R14, 0x3, RZ ;  /* 0x000000030e0e7819 */ /* 0x000fc400000012ff */
[----:B------:R-:W-:Y:S02]  /*fc90*/  LOP3.LUT R10, R11, 0x380, RZ, 0xc0, !PT ;  /* 0x000003800b0a7812 */ /* 0x000fe400078ec0ff */
[----:B------:R-:W-:Y:S02]  /*fca0*/  SHF.R.U64 R8, R8, 0x3, RZ ;  /* 0x0000000308087819 */ /* 0x000fe400000012ff */
[----:B------:R-:W-:Y:S01]  /*fcb0*/  LOP3.LUT R152, R152, R153, RZ, 0x3c, !PT ;  /* 0x0000009998987212 */ /* 0x000fe200078e3cff */
[--C-:B------:R-:W-:Y:S01]  /*fcc0*/  IMAD.X R153, RZ, RZ, R163.reuse, P6 ;  /* 0x000000ffff997224 */ /* 0x100fe200030e06a3 */
[----:B------:R-:W-:Y:S02]  /*fcd0*/  MOV R9, R4 ;  /* 0x0000000400097202 */ /* 0x000fe40000000f00 */
[----:B------:R-:W-:Y:S01]  /*fce0*/  LOP3.LUT R22, R22, R23, RZ, 0x3c, !PT ;  /* 0x0000001716167212 */ /* 0x000fe200078e3cff */
[--C-:B------:R-:W-:Y:S01]  /*fcf0*/  IMAD.X R23, RZ, RZ, R163.reuse, P5 ;  /* 0x000000ffff177224 */ /* 0x100fe200028e06a3 */
[----:B------:R-:W-:Y:S01]  /*fd00*/  LOP3.LUT R20, R20, R21, RZ, 0x3c, !PT ;  /* 0x0000001514147212 */ /* 0x000fe200078e3cff */
[----:B------:R-:W-:Y:S01]  /*fd10*/  IMAD.X R21, RZ, RZ, R163, P2 ;  /* 0x000000ffff157224 */ /* 0x000fe200010e06a3 */
[----:B------:R-:W-:-:S02]  /*fd20*/  LOP3.LUT R12, R13, 0x380, RZ, 0xc0, !PT ;  /* 0x000003800d0c7812 */ /* 0x000fc400078ec0ff */
[----:B------:R-:W-:Y:S01]  /*fd30*/  LOP3.LUT R14, R14, R15, RZ, 0x3c, !PT ;  /* 0x0000000f0e0e7212 */ /* 0x000fe200078e3cff */
[----:B------:R-:W-:Y:S01]  /*fd40*/  IMAD.X R15, RZ, RZ, R163, P1 ;  /* 0x000000ffff0f7224 */ /* 0x000fe200008e06a3 */
[----:B------:R-:W-:Y:S02]  /*fd50*/  SHF.R.U64 R10, R10, 0x3, RZ ;  /* 0x000000030a0a7819 */ /* 0x000fe400000012ff */
[----:B------:R-:W-:Y:S02]  /*fd60*/  F2FP.BF16.F32.PACK_AB R4, R25, R24 ;  /* 0x000000181904723e */ /* 0x000fe400000010ff */
[----:B------:R-:W-:Y:S02]  /*fd70*/  F2FP.BF16.F32.PACK_AB R5, R27, R26 ;  /* 0x0000001a1b05723e */ /* 0x000fe400000010ff */
[----:B------:R-:W-:Y:S02]  /*fd80*/  IADD3 R18, P6, R162, 0xc000, RZ ;  /* 0x0000c000a2127810 */ /* 0x000fe40007fde0ff */
[----:B------:R-:W-:Y:S01]  /*fd90*/  LOP3.LUT R8, R8, R3, RZ, 0x3c, !PT ;  /* 0x0000000308087212 */ /* 0x000fe200078e3cff */
[----:B------:R0:W-:Y:S01]  /*fda0*/  STSM.16.M88.4 [R9], R4 ;  /* 0x0000000409007844 */ /* 0x0001e20000000200 */
[----:B------:R-:W-:-:S02]  /*fdb0*/  IADD3 R165, P5, R162, 0xc020, RZ ;  /* 0x0000c020a2a57810 */ /* 0x000fc40007fbe0ff */
[C---:B------:R-:W-:Y:S02]  /*fdc0*/  IADD3 R167, P2, R162.reuse, 0xc040, RZ ;  /* 0x0000c040a2a77810 */ /* 0x040fe40007f5e0ff */
[----:B------:R-:W-:Y:S02]  /*fdd0*/  IADD3 R3, P1, R162, 0xc060, RZ ;  /* 0x0000c060a2037810 */ /* 0x000fe40007f3e0ff */
[----:B------:R-:W-:Y:S02]  /*fde0*/  SHF.R.U64 R12, R12, 0x3, RZ ;  /* 0x000000030c0c7819 */ /* 0x000fe400000012ff */
[----:B------:R-:W-:Y:S02]  /*fdf0*/  LOP3.LUT R10, R10, R11, RZ, 0x3c, !PT ;  /* 0x0000000b0a0a7212 */ /* 0x000fe400078e3cff */
[----:B------:R-:W-:Y:S02]  /*fe00*/  LOP3.LUT R11, R18, 0x380, RZ, 0xc0, !PT ;  /* 0x00000380120b7812 */ /* 0x000fe400078ec0ff */
[----:B------:R-:W-:-:S02]  /*fe10*/  LOP3.LUT R164, R165, 0x380, RZ, 0xc0, !PT ;  /* 0x00000380a5a47812 */ /* 0x000fc400078ec0ff */
[----:B------:R-:W-:Y:S01]  /*fe20*/  LOP3.LUT R166, R167, 0x380, RZ, 0xc0, !PT ;  /* 0x00000380a7a67812 */ /* 0x000fe200078ec0ff */
[--C-:B0-----:R-:W-:Y:S01]  /*fe30*/  IMAD.X R7, RZ, RZ, R163.reuse, P6 ;  /* 0x000000ffff077224 */ /* 0x101fe200030e06a3 */
[----:B------:R-:W-:Y:S01]  /*fe40*/  LOP3.LUT R4, R3, 0x380, RZ, 0xc0, !PT ;  /* 0x0000038003047812 */ /* 0x000fe200078ec0ff */
[--C-:B------:R-:W-:Y:S01]  /*fe50*/  IMAD.X R5, RZ, RZ, R163.reuse, P1 ;  /* 0x000000ffff057224 */ /* 0x100fe200008e06a3 */
[----:B------:R-:W-:Y:S01]  /*fe60*/  LOP3.LUT R12, R12, R13, RZ, 0x3c, !PT ;  /* 0x0000000d0c0c7212 */ /* 0x000fe200078e3cff */
[--C-:B------:R-:W-:Y:S01]  /*fe70*/  IMAD.X R13, RZ, RZ, R163.reuse, P0 ;  /* 0x000000ffff0d7224 */ /* 0x100fe200000e06a3 */
[----:B------:R-:W-:Y:S01]  /*fe80*/  SHF.R.U64 R11, R11, 0x3, RZ ;  /* 0x000000030b0b7819 */ /* 0x000fe200000012ff */
[----:B------:R-:W-:Y:S01]  /*fe90*/  IMAD.X R9, RZ, RZ, R163, P3 ;  /* 0x000000ffff097224 */ /* 0x000fe200018e06a3 */
[----:B------:R-:W-:Y:S02]  /*fea0*/  SHF.R.U64 R164, R164, 0x3, RZ ;  /* 0x00000003a4a47819 */ /* 0x000fe400000012ff */
[----:B------:R-:W-:-:S02]  /*feb0*/  SHF.R.U64 R166, R166, 0x3, RZ ;  /* 0x00000003a6a67819 */ /* 0x000fc400000012ff */
        /* <DEDUP_REMOVED lines=8> */
[----:B------:R-:W-:-:S02]  /*ff40*/  LOP3.LUT R4, R4, R3, RZ, 0x3c, !PT ;  /* 0x0000000304047212 */ /* 0x000fc400078e3cff */
[----:B------:R-:W-:Y:S02]  /*ff50*/  MOV R168, R158 ;  /* 0x0000009e00a87202 */ /* 0x000fe40000000f00 */
[----:B------:R-:W-:Y:S02]  /*ff60*/  MOV R18, R14 ;  /* 0x0000000e00127202 */ /* 0x000fe40000000f00 */
[----:B------:R-:W-:Y:S02]  /*ff70*/  MOV R160, R12 ;  /* 0x0000000c00a07202 */ /* 0x000fe40000000f00 */
        /* <DEDUP_REMOVED lines=12> */
[----:B------:R-:W-:Y:S02]  /*10040*/  MOV R156, R154 ;  /* 0x0000009a009c7202 */ /* 0x000fe40000000f00 */
[----:B------:R-:W-:Y:S01]  /*10050*/  MOV R157, R152 ;  /* 0x00000098009d7202 */ /* 0x000fe20000000f00 */
[----:B------:R1:W-:Y:S01]  /*10060*/  STSM.16.M88.4 [R169], R20 ;  /* 0x00000014a9007844 */ /* 0x0003e20000000200 */
[----:B------:R-:W-:Y:S02]  /*10070*/  MOV R3, R6 ;  /* 0x0000000600037202 */ /* 0x000fe40000000f00 */
[----:B------:R-:W-:-:S02]  /*10080*/  F2FP.BF16.F32.PACK_AB R152, R49, R48 ;  /* 0x000000303198723e */ /* 0x000fc400000010ff */
[----:B------:R-:W-:Y:S02]  /*10090*/  F2FP.BF16.F32.PACK_AB R153, R51, R50 ;  /* 0x000000323399723e */ /* 0x000fe400000010ff */
[----:B------:R-:W-:Y:S02]  /*100a0*/  F2FP.BF16.F32.PACK_AB R154, R53, R52 ;  /* 0x00000034359a723e */ /* 0x000fe400000010ff */
[----:B------:R-:W-:Y:S02]  /*100b0*/  F2FP.BF16.F32.PACK_AB R155, R55, R54 ;  /* 0x00000036379b723e */ /* 0x000fe400000010ff */
[----:B------:R-:W-:Y:S02]  /*100c0*/  MOV R17, R4 ;  /* 0x0000000400117202 */ /* 0x000fe40000000f00 */
[----:B------:R-:W-:Y:S01]  /*100d0*/  MOV R161, R10 ;  /* 0x0000000a00a17202 */ /* 0x000fe20000000f00 */
[----:B------:R2:W-:Y:S01]  /*100e0*/  STSM.16.M88.4 [R163], R152 ;  /* 0x00000098a3007844 */ /* 0x0005e20000000200 */
[----:B------:R-:W-:-:S02]  /*100f0*/  MOV R162, R8 ;  /* 0x0000000800a27202 */ /* 0x000fc40000000f00 */
[----:B------:R-:W-:Y:S02]  /*10100*/  F2FP.BF16.F32.PACK_AB R4, R57, R56 ;  /* 0x000000383904723e */ /* 0x000fe400000010ff */
[----:B------:R-:W-:Y:S02]  /*10110*/  F2FP.BF16.F32.PACK_AB R5, R59, R58 ;  /* 0x0000003a3b05723e */ /* 0x000fe400000010ff */
[----:B------:R-:W-:Y:S02]  /*10120*/  F2FP.BF16.F32.PACK_AB R6, R61, R60 ;  /* 0x0000003c3d06723e */ /* 0x000fe400000010ff */
[----:B------:R-:W-:Y:S02]  /*10130*/  F2FP.BF16.F32.PACK_AB R7, R63, R62 ;  /* 0x0000003e3f07723e */ /* 0x000fe400000010ff */
[----:B------:R-:W-:Y:S02]  /*10140*/  F2FP.BF16.F32.PACK_AB R8, R65, R64 ;  /* 0x000000404108723e */ /* 0x000fe400000010ff */
[----:B------:R-:W-:Y:S01]  /*10150*/  F2FP.BF16.F32.PACK_AB R9, R67, R66 ;  /* 0x000000424309723e */ /* 0x000fe200000010ff */
[----:B------:R3:W-:Y:S01]  /*10160*/  STSM.16.M88.4 [R156], R4 ;  /* 0x000000049c007844 */ /* 0x0007e20000000200 */
[----:B------:R-:W-:-:S02]  /*10170*/  F2FP.BF16.F32.PACK_AB R10, R69, R68 ;  /* 0x00000044450a723e */ /* 0x000fc400000010ff */
[----:B------:R-:W-:Y:S02]  /*10180*/  F2FP.BF16.F32.PACK_AB R11, R71, R70 ;  /* 0x00000046470b723e */ /* 0x000fe400000010ff */
[----:B0-----:R-:W-:Y:S02]  /*10190*/  F2FP.BF16.F32.PACK_AB R12, R73, R72 ;  /* 0x00000048490c723e */ /* 0x001fe400000010ff */
[----:B------:R-:W-:Y:S01]  /*101a0*/  F2FP.BF16.F32.PACK_AB R13, R75, R74 ;  /* 0x0000004a4b0d723e */ /* 0x000fe200000010ff */
[----:B------:R0:W-:Y:S01]  /*101b0*/  STSM.16.M88.4 [R157], R8 ;  /* 0x000000089d007844 */ /* 0x0001e20000000200 */
[----:B------:R-:W-:Y:S02]  /*101c0*/  F2FP.BF16.F32.PACK_AB R14, R77, R76 ;  /* 0x0000004c4d0e723e */ /* 0x000fe400000010ff */
[----:B------:R-:W-:Y:S02]  /*101d0*/  F2FP.BF16.F32.PACK_AB R15, R79, R78 ;  /* 0x0000004e4f0f723e */ /* 0x000fe400000010ff */
[----:B-1----:R-:W-:-:S02]  /*101e0*/  F2FP.BF16.F32.PACK_AB R20, R81, R80 ;  /* 0x000000505114723e */ /* 0x002fc400000010ff */
[----:B------:R-:W-:Y:S01]  /*101f0*/  F2FP.BF16.F32.PACK_AB R21, R83, R82 ;  /* 0x000000525315723e */ /* 0x000fe200000010ff */
[----:B------:R1:W-:Y:S01]  /*10200*/  STSM.16.M88.4 [R158], R12 ;  /* 0x0000000c9e007844 */ /* 0x0003e20000000200 */
[----:B------:R-:W-:Y:S02]  /*10210*/  F2FP.BF16.F32.PACK_AB R22, R85, R84 ;  /* 0x000000545516723e */ /* 0x000fe400000010ff */
[----:B------:R-:W-:Y:S02]  /*10220*/  F2FP.BF16.F32.PACK_AB R23, R87, R86 ;  /* 0x000000565717723e */ /* 0x000fe400000010ff */
[----:B--2---:R-:W-:Y:S02]  /*10230*/  F2FP.BF16.F32.PACK_AB R152, R89, R88 ;  /* 0x000000585998723e */ /* 0x004fe400000010ff */
[----:B------:R-:W-:Y:S01]  /*10240*/  F2FP.BF16.F32.PACK_AB R153, R91, R90 ;  /* 0x0000005a5b99723e */ /* 0x000fe200000010ff */
[----:B------:R2:W-:Y:S01]  /*10250*/  STSM.16.M88.4 [R159], R20 ;  /* 0x000000149f007844 */ /* 0x0005e20000000200 */
[----:B------:R-:W-:-:S02]  /*10260*/  F2FP.BF16.F32.PACK_AB R154, R93, R92 ;  /* 0x0000005c5d9a723e */ /* 0x000fc400000010ff */
[----:B------:R-:W-:Y:S02]  /*10270*/  F2FP.BF16.F32.PACK_AB R155, R95, R94 ;  /* 0x0000005e5f9b723e */ /* 0x000fe400000010ff */
[----:B---3--:R-:W-:Y:S02]  /*10280*/  F2FP.BF16.F32.PACK_AB R156, R97, R96 ;  /* 0x00000060619c723e */ /* 0x008fe400000010ff */
[----:B0-----:R-:W-:Y:S01]  /*10290*/  F2FP.BF16.F32.PACK_AB R157, R99, R98 ;  /* 0x00000062639d723e */ /* 0x001fe200000010ff */
[----:B------:R0:W-:Y:S01]  /*102a0*/  STSM.16.M88.4 [R18], R152 ;  /* 0x0000009812007844 */ /* 0x0001e20000000200 */
[----:B-1----:R-:W-:Y:S02]  /*102b0*/  F2FP.BF16.F32.PACK_AB R158, R101, R100 ;  /* 0x00000064659e723e */ /* 0x002fe400000010ff */
[----:B------:R-:W-:Y:S02]  /*102c0*/  F2FP.BF16.F32.PACK_AB R4, R105, R104 ;  /* 0x000000686904723e */ /* 0x000fe400000010ff */
[----:B------:R-:W-:-:S02]  /*102d0*/  F2FP.BF16.F32.PACK_AB R5, R107, R106 ;  /* 0x0000006a6b05723e */ /* 0x000fc400000010ff */
[----:B------:R-:W-:Y:S02]  /*102e0*/  F2FP.BF16.F32.PACK_AB R6, R109, R108 ;  /* 0x0000006c6d06723e */ /* 0x000fe400000010ff */
[----:B--2---:R-:W-:Y:S02]  /*102f0*/  F2FP.BF16.F32.PACK_AB R159, R103, R102 ;  /* 0x00000066679f723e */ /* 0x004fe400000010ff */
[----:B------:R-:W-:Y:S02]  /*10300*/  F2FP.BF16.F32.PACK_AB R7, R111, R110 ;  /* 0x0000006e6f07723e */ /* 0x000fe400000010ff */
[----:B------:R-:W-:Y:S01]  /*10310*/  F2FP.BF16.F32.PACK_AB R8, R113, R112 ;  /* 0x000000707108723e */ /* 0x000fe200000010ff */
[----:B------:R-:W-:Y:S01]  /*10320*/  STSM.16.M88.4 [R160], R156 ;  /* 0x0000009ca0007844 */ /* 0x000fe20000000200 */
[----:B------:R-:W-:Y:S01]  /*10330*/  F2FP.BF16.F32.PACK_AB R9, R115, R114 ;  /* 0x000000727309723e */ /* 0x000fe200000010ff */
[----:B0-----:R-:W-:Y:S01]  /*10340*/  IMAD.U32 R152, RZ, RZ, UR9 ;  /* 0x00000009ff987e24 */ /* 0x001fe2000f8e00ff */
[----:B------:R-:W-:Y:S01]  /*10350*/  F2FP.BF16.F32.PACK_AB R10, R117, R116 ;  /* 0x00000074750a723e */ /* 0x000fe200000010ff */
[----:B------:R0:W-:Y:S01]  /*10360*/  STSM.16.M88.4 [R161], R4 ;  /* 0x00000004a1007844 */ /* 0x0001e20000000200 */
[----:B------:R-:W-:Y:S01]  /*10370*/  F2FP.BF16.F32.PACK_AB R11, R119, R118 ;  /* 0x00000076770b723e */ /* 0x000fe200000010ff */
[----:B------:R-:W-:Y:S01]  /*10380*/  IMAD.U32 R153, RZ, RZ, UR12 ;  /* 0x0000000cff997e24 */ /* 0x000fe2000f8e00ff */
[----:B------:R-:W-:Y:S01]  /*10390*/  F2FP.BF16.F32.PACK_AB R12, R121, R120 ;  /* 0x00000078790c723e */ /* 0x000fe200000010ff */
[----:B------:R-:W-:Y:S01]  /*103a0*/  ULDC.64 UR12, c[0x0][0xc08] ;  /* 0x00030200000c7ab9 */ /* 0x000fe20000000a00 */
[----:B------:R-:W-:Y:S01]  /*103b0*/  F2FP.BF16.F32.PACK_AB R13, R123, R122 ;  /* 0x0000007a7b0d723e */ /* 0x000fe200000010ff */
[----:B------:R1:W-:Y:S01]  /*103c0*/  STSM.16.M88.4 [R162], R8 ;  /* 0x00000008a2007844 */ /* 0x0003e20000000200 */
[----:B------:R-:W-:-:S02]  /*103d0*/  F2FP.BF16.F32.PACK_AB R14, R125, R124 ;  /* 0x0000007c7d0e723e */ /* 0x000fc400000010ff */
[----:B------:R-:W-:Y:S02]  /*103e0*/  F2FP.BF16.F32.PACK_AB R15, R127, R126 ;  /* 0x0000007e7f0f723e */ /* 0x000fe400000010ff */
[----:B------:R-:W-:Y:S02]  /*103f0*/  MOV R164, R164 ;  /* 0x000000a400a47202 */ /* 0x000fe40000000f00 */
[----:B------:R-:W-:Y:S01]  /*10400*/  F2FP.BF16.F32.PACK_AB R20, R129, R128 ;  /* 0x000000808114723e */ /* 0x000fe200000010ff */
[----:B------:R-:W-:Y:S01]  /*10410*/  STSM.16.M88.4 [R3], R12 ;  /* 0x0000000c03007844 */ /* 0x000fe20000000200 */
[----:B------:R-:W-:Y:S02]  /*10420*/  F2FP.BF16.F32.PACK_AB R21, R131, R130 ;  /* 0x000000828315723e */ /* 0x000fe400000010ff */
[----:B------:R-:W-:Y:S02]  /*10430*/  F2FP.BF16.F32.PACK_AB R22, R133, R132 ;  /* 0x000000848516723e */ /* 0x000fe400000010ff */
[----:B------:R-:W-:-:S02]  /*10440*/  F2FP.BF16.F32.PACK_AB R23, R135, R134 ;  /* 0x000000868717723e */ /* 0x000fc400000010ff */
[----:B------:R-:W-:Y:S02]  /*10450*/  MOV R166, R166 ;  /* 0x000000a600a67202 */ /* 0x000fe40000000f00 */
[----:B0-----:R-:W-:Y:S01]  /*10460*/  F2FP.BF16.F32.PACK_AB R4, R137, R136 ;  /* 0x000000888904723e */ /* 0x001fe200000010ff */
[----:B------:R-:W-:Y:S01]  /*10470*/  STSM.16.M88.4 [R164], R20 ;  /* 0x00000014a4007844 */ /* 0x000fe20000000200 */
[----:B------:R-:W-:Y:S02]  /*10480*/  F2FP.BF16.F32.PACK_AB R5, R139, R138 ;  /* 0x0000008a8b05723e */ /* 0x000fe400000010ff */
[----:B------:R-:W-:Y:S02]  /*10490*/  F2FP.BF16.F32.PACK_AB R6, R141, R140 ;  /* 0x0000008c8d06723e */ /* 0x000fe400000010ff */
[----:B------:R-:W-:Y:S02]  /*104a0*/  F2FP.BF16.F32.PACK_AB R7, R143, R142 ;  /* 0x0000008e8f07723e */ /* 0x000fe400000010ff */
[----:B-1----:R-:W-:-:S02]  /*104b0*/  F2FP.BF16.F32.PACK_AB R8, R145, R144 ;  /* 0x000000909108723e */ /* 0x002fc400000010ff */
[----:B------:R-:W-:Y:S01]  /*104c0*/  F2FP.BF16.F32.PACK_AB R9, R147, R146 ;  /* 0x000000929309723e */ /* 0x000fe200000010ff */
[----:B------:R0:W-:Y:S01]  /*104d0*/  STSM.16.M88.4 [R166], R4 ;  /* 0x00000004a6007844 */ /* 0x0001e20000000200 */
[----:B------:R-:W-:Y:S02]  /*104e0*/  F2FP.BF16.F32.PACK_AB R10, R149, R148 ;  /* 0x00000094950a723e */ /* 0x000fe400000010ff */
[----:B------:R-:W-:Y:S02]  /*104f0*/  F2FP.BF16.F32.PACK_AB R11, R151, R150 ;  /* 0x00000096970b723e */ /* 0x000fe400000010ff */
[----:B------:R-:W-:-:S03]  /*10500*/  ISETP.NE.U32.AND P0, PT, RZ, UR14, PT ;  /* 0x0000000eff007c0c */ /* 0x000fc6000bf05070 */
[----:B------:R1:W-:Y:S01]  /*10510*/  STSM.16.M88.4 [R17], R8 ;  /* 0x0000000811007844 */ /* 0x0003e20000000200 */
[----:B------:R-:W-:Y:S01]  /*10520*/  BAR.SYNC.DEFER_BLOCKING 0x1, 0x100 ;  /* 0x0044000000007b1d */ /* 0x000fe20000010000 */
[----:B------:R-:W-:Y:S01]  /*10530*/  ISETP.NE.AND.EX P0, PT, RZ, UR15, PT, P0 ;  /* 0x0000000fff007c0c */ /* 0x000fe2000bf05300 */
[----:B------:R-:W-:-:S04]  /*10540*/  UISETP.NE.U32.AND UP0, UPT, UR12, URZ, UPT ;  /* 0x0000003f0c00728c */ /* 0x000fc8000bf05070 */
[----:B------:R-:W-:-:S08]  /*10550*/  UISETP.NE.AND.EX UP0, UPT, UR13, URZ, UPT, UP0 ;  /* 0x0000003f0d00728c */ /* 0x000fd0000bf05300 */
[----:B------:R-:W2:Y:S03]  /*10560*/  @P0 LDG.E R18, desc[UR22][R152.64] ;  /* 0x0000001698120981 */ /* 0x000ea6000c1e1900 */
[----:B------:R-:W-:Y:S01]  /*10570*/  @UP0 UIADD3 UR12, UP1, UR4, UR12, URZ ;  /* 0x0000000c040c0290 */ /* 0x000fe2000ff3e03f */
[----:B------:R-:W-:Y:S02]  /*10580*/  PLOP3.LUT P4, PT, PT, PT, UP0, 0x80, 0x0 ;  /* 0x000000000000781c */ /* 0x000fe40003f8f008 */
[----:B------:R-:W-:Y:S01]  /*10590*/  ULDC UR4, c[0x0][0xad4] ;  /* 0x0002b50000047ab9 */ /* 0x000fe20000000800 */
[----:B------:R-:W-:Y:S02]  /*105a0*/  @UP0 UIADD3.X UR13, UR16, UR13, URZ, UP1, !UPT ;  /* 0x0000000d100d0290 */ /* 0x000fe40008ffe43f */
[----:B0-----:R-:W-:-:S04]  /*105b0*/  IMAD.U32 R4, RZ, RZ, UR12 ;  /* 0x0000000cff047e24 */ /* 0x001fc8000f8e00ff */
[----:B------:R-:W-:-:S05]  /*105c0*/  IMAD.U32 R5, RZ, RZ, UR13 ;  /* 0x0000000dff057e24 */ /* 0x000fca000f8e00ff */
[----:B------:R0:W3:Y:S01]  /*105d0*/  @P4 LDG.E R3, desc[UR22][R4.64] ;  /* 0x0000001604034981 */ /* 0x0000e2000c1e1900 */
[----:B------:R-:W-:Y:S01]  /*105e0*/  UISETP.NE.AND UP0, UPT, UR21, URZ, UPT ;  /* 0x0000003f1500728c */ /* 0x000fe2000bf05270 */
[----:B------:R-:W-:Y:S01]  /*105f0*/  VIADD R14, R213, UR26 ;  /* 0x0000001ad50e7c36 */ /* 0x000fe20008000000 */
        /* <DEDUP_REMOVED lines=10> */
[----:B------:R-:W-:Y:S01]  /*106a0*/  USEL UR9, UR18, URZ, !UP0 ;  /* 0x0000003f12097287 */ /* 0x000fe2000c000000 */
[----:B------:R-:W-:Y:S01]  /*106b0*/  @UP1 ULDC UR25, c[0x0][0xbec] ;  /* 0x0002fb0000191ab9 */ /* 0x000fe20000000800 */
[----:B------:R-:W-:Y:S02]  /*106c0*/  USEL UR22, UR17, URZ, !UP0 ;  /* 0x0000003f11167287 */ /* 0x000fe4000c000000 */
[----:B------:R-:W-:Y:S02]  /*106d0*/  USEL UR21, UR19, URZ, UP2 ;  /* 0x0000003f13157287 */ /* 0x000fe40009000000 */
[----:B------:R-:W-:Y:S01]  /*106e0*/  @P1 IMAD.HI.U32 R4, R14, UR25, RZ ;  /* 0x000000190e041c27 */ /* 0x000fe2000f8e00ff */
[----:B------:R-:W-:-:S03]  /*106f0*/  @UP1 ULDC UR28, c[0x0][0xbf0] ;  /* 0x0002fc00001c1ab9 */ /* 0x000fc60000000800 */
[----:B------:R-:W-:Y:S01]  /*10700*/  ULDC.64 UR16, c[0x0][UR23+0x220] ;  /* 0x0000880017107abb */ /* 0x000fe20008000a00 */
[----:B------:R-:W-:Y:S01]  /*10710*/  ULDC.64 UR14, c[0x0][UR23+0x218] ;  /* 0x00008600170e7abb */ /* 0x000fe20008000a00 */
[----:B------:R-:W-:Y:S01]  /*10720*/  ULDC.64 UR18, c[0x0][UR23+0x228] ;  /* 0x00008a0017127abb */ /* 0x000fe20008000a00 */
[----:B------:R-:W-:Y:S01]  /*10730*/  UIMAD UR17, UR17, UR9, URZ ;  /* 0x00000009111172a4 */ /* 0x000fe2000f8e023f */
[----:B------:R-:W-:Y:S01]  /*10740*/  @P1 SHF.R.U32.HI R5, RZ, UR28, R4 ;  /* 0x0000001cff051c19 */ /* 0x000fe20008011604 */
[----:B------:R-:W-:Y:S02]  /*10750*/  UIMAD.WIDE.U32 UR12, UR14, UR24, URZ ;  /* 0x000000180e0c72a5 */ /* 0x000fe4000f8e003f */
[----:B------:R-:W-:Y:S02]  /*10760*/  UIMAD UR24, UR15, UR24, URZ ;  /* 0x000000180f1872a4 */ /* 0x000fe4000f8e023f */
[----:B------:R-:W-:Y:S01]  /*10770*/  UIMAD.WIDE.U32 UR26, UR18, UR21, URZ ;  /* 0x00000015121a72a5 */ /* 0x000fe2000f8e003f */
[----:B------:R-:W-:Y:S01]  /*10780*/  IMAD.MOV R7, RZ, RZ, -R5 ;  /* 0x000000ffff077224 */ /* 0x000fe200078e0a05 */
[----:B------:R-:W-:-:S02]  /*10790*/  UIMAD.WIDE.U32 UR14, UR16, UR9, URZ ;  /* 0x00000009100e72a5 */ /* 0x000fc4000f8e003f */
[----:B------:R-:W-:Y:S01]  /*107a0*/  UIMAD UR18, UR19, UR21, URZ ;  /* 0x00000015131272a4 */ /* 0x000fe2000f8e023f */
[----:B------:R-:W-:Y:S01]  /*107b0*/  IMAD R7, R7, UR20, R14 ;  /* 0x0000001407077c24 */ /* 0x000fe2000f8e020e */
[----:B------:R-:W-:Y:S01]  /*107c0*/  UIMAD UR17, UR16, UR22, UR17 ;  /* 0x00000016101172a4 */ /* 0x000fe2000f8e0211 */
[----:B------:R-:W-:Y:S01]  /*107d0*/  IMAD.U32 R4, RZ, RZ, UR26 ;  /* 0x0000001aff047e24 */ /* 0x000fe2000f8e00ff */
[----:B------:R-:W-:Y:S02]  /*107e0*/  UIADD3 UR18, UR27, UR18, URZ ;  /* 0x000000121b127290 */ /* 0x000fe4000fffe03f */
[----:B------:R-:W-:Y:S01]  /*107f0*/  UIADD3 UR24, UR13, UR24, URZ ;  /* 0x000000180d187290 */ /* 0x000fe2000fffe03f */
[----:B------:R-:W-:Y:S01]  /*10800*/  SHF.R.S32.HI R6, RZ, 0x1f, R7 ;  /* 0x0000001fff067819 */ /* 0x000fe20000011407 */
[----:B------:R-:W-:Y:S02]  /*10810*/  UIADD3 UR17, UR15, UR17, URZ ;  /* 0x000000110f117290 */ /* 0x000fe4000fffe03f */
[----:B-1----:R-:W-:Y:S01]  /*10820*/  IMAD.U32 R8, RZ, RZ, UR18 ;  /* 0x00000012ff087e24 */ /* 0x002fe2000f8e00ff */
[----:B--2---:R-:W-:-:S13]  /*10830*/  @P0 R2UR UR4, R18 ;  /* 0x00000000120402ca */ /* 0x004fda00000e0000 */
[----:B------:R-:W-:Y:S02]  /*10840*/  UIADD3 UR12, UP0, UP3, UR14, UR12, UR4 ;  /* 0x0000000c0e0c7290 */ /* 0x000fe4000fb1e004 */
[----:B------:R-:W-:-:S04]  /*10850*/  USHF.R.S32.HI UR16, URZ, 0x1f, UR4 ;  /* 0x0000001f3f107899 */ /* 0x000fc80008011404 */
[----:B------:R-:W-:Y:S01]  /*10860*/  UIADD3.X UR14, UR17, UR24, UR16, UP0, UP3 ;  /* 0x00000018110e7290 */ /* 0x000fe200087e6410 */
[----:B------:R-:W-:Y:S01]  /*10870*/  IADD3 R4, P2, P3, R5, UR12, R4 ;  /* 0x0000000c05047c10 */ /* 0x000fe2000fb5e004 */
[----:B------:R-:W-:Y:S01]  /*10880*/  ULDC.64 UR12, c[0x0][UR23+0x210] ;  /* 0x00008400170c7abb */ /* 0x000fe20008000a00 */
[----:B------:R-:W-:Y:S01]  /*10890*/  SHF.R.S32.HI R5, RZ, 0x1f, R5 ;  /* 0x0000001fff057819 */ /* 0x000fe20000011405 */
[----:B------:R-:W-:-:S03]  /*108a0*/  IMAD R9, R7, UR13, RZ ;  /* 0x0000000d07097c24 */ /* 0x000fc6000f8e02ff */
[----:B------:R-:W-:Y:S01]  /*108b0*/  IADD3.X R5, R5, UR14, R8, P2, P3 ;  /* 0x0000000e05057c10 */ /* 0x000fe200097e6408 */
[----:B------:R-:W-:Y:S01]  /*108c0*/  IMAD R9, R6, UR12, R9 ;  /* 0x0000000c06097c24 */ /* 0x000fe2000f8e0209 */
[----:B------:R-:W-:Y:S01]  /*108d0*/  ULDC.64 UR14, c[0x0][0xba8] ;  /* 0x0002ea00000e7ab9 */ /* 0x000fe20000000a00 */
[----:B------:R-:W-:Y:S01]  /*108e0*/  @!UP2 ULDC UR14, c[0x0][0xb50] ;  /* 0x0002d400000eaab9 */ /* 0x000fe20000000800 */
[----:B------:R-:W-:Y:S01]  /*108f0*/  @!UP2 ULDC UR15, c[0x0][0xb54] ;  /* 0x0002d500000faab9 */ /* 0x000fe20000000800 */
[----:B------:R-:W-:Y:S01]  /*10900*/  IMAD.WIDE.U32 R4, R7, UR12, R4 ;  /* 0x0000000c07047c25 */ /* 0x000fe2000f8e0004 */
[----:B------:R-:W-:Y:S01]  /*10910*/  ULDC UR12, c[0x0][0xa88] ;  /* 0x0002a200000c7ab9 */ /* 0x000fe20000000800 */
[----:B---3--:R-:W-:Y:S02]  /*10920*/  @P4 R2UR UR12, R3 ;  /* 0x00000000030c42ca */ /* 0x008fe400000e0000 */
[----:B------:R-:W-:Y:S01]  /*10930*/  IMAD.IADD R5, R5, 0x1, R9 ;  /* 0x0000000105057824 */ /* 0x000fe200078e0209 */
[----:B------:R-:W-:-:S04]  /*10940*/  LEA R8, P2, R4, UR14, 0x2 ;  /* 0x0000000e04087c11 */ /* 0x000fc8000f8410ff */
[----:B------:R-:W-:Y:S01]  /*10950*/  LEA.HI.X R9, R4, UR15, R5, 0x2, P2 ;  /* 0x0000000f04097c11 */ /* 0x000fe200090f1405 */
[----:B------:R-:W-:Y:S08]  /*10960*/  @P4 BRA `(.L_x_2384) ;  /* 0x00000000001c4947 */ /* 0x000ff00003800000 */
[----:B------:R-:W-:Y:S05]  /*10970*/  @!P0 BRA `(.L_x_2384) ;  /* 0x0000000000188947 */ /* 0x000fea0003800000 */
[----:B------:R-:W-:Y:S02]  /*10980*/  ULDC.64 UR12, c[0x0][0x208] ;  /* 0x00008200000c7ab9 */ /* 0x000fe40000000a00 */
[----:B------:R-:W2:Y:S04]  /*10990*/  LDG.E R4, desc[UR12][R152.64] ;  /* 0x0000000c98047981 */ /* 0x000ea8000c1e1900 */
[----:B------:R-:W3:Y:S01]  /*109a0*/  LDG.E R3, desc[UR12][R152.64+0x4] ;  /* 0x0000040c98037981 */ /* 0x000ee2000c1e1900 */
[----:B--2---:R-:W-:Y:S02]  /*109b0*/  R2UR UR13, R4 ;  /* 0x00000000040d72ca */ /* 0x004fe400000e0000 */
[----:B---3--:R-:W-:-:S13]  /*109c0*/  R2UR UR12, R3 ;  /* 0x00000000030c72ca */ /* 0x008fda00000e0000 */
[----:B------:R-:W-:-:S12]  /*109d0*/  UIADD3 UR12, -UR13, UR12, URZ ;  /* 0x0000000c0d0c7290 */ /* 0x000fd8000fffe13f */
.L_x_2384:
[----:B------:R-:W2:Y:S04]  /*109e0*/  LDL R10, [R1+0x60] ;  /* 0x00006000010a7983 */ /* 0x000ea80000100800 */
[----:B------:R-:W3:Y:S01]  /*109f0*/  LDL R3, [R1+0x34] ;  /* 0x0000340001037983 */ /* 0x000ee20000100800 */
[----:B------:R-:W-:Y:S01]  /*10a00*/  R2UR UR13, R212 ;  /* 0x00000000d40d72ca */ /* 0x000fe200000e0000 */
[----:B------:R-:W-:Y:S02]  /*10a10*/  UIMAD UR12, UR12, UR20, URZ ;  /* 0x000000140c0c72a4 */ /* 0x000fe4000f8e023f */
[----:B------:R-:W-:Y:S01]  /*10a20*/  SHFL.IDX PT, R4, R8, RZ, 0x1c1f ;  /* 0x001c1fff08047589 */ /* 0x000fe200000e0000 */
[----:B------:R-:W-:-:S03]  /*10a30*/  ULDC.64 UR14, c[0x0][0x208] ;  /* 0x00008200000e7ab9 */ /* 0x000fc60000000a00 */
[----:B------:R-:W0:Y:S04]  /*10a40*/  SHFL.IDX PT, R5, R9, RZ, 0x1c1f ;  /* 0x001c1fff09057589 */ /* 0x000e2800000e0000 */
[----:B------:R-:W-:Y:S04]  /*10a50*/  SHFL.IDX PT, R6, R8, 0x1, 0x1c1f ;  /* 0x003c1f0008067f89 */ /* 0x000fe800000e0000 */
[----:B------:R-:W1:Y:S01]  /*10a60*/  SHFL.IDX PT, R7, R9, 0x1, 0x1c1f ;  /* 0x003c1f0009077f89 */ /* 0x000e6200000e0000 */
[----:B--2---:R-:W-:Y:S01]  /*10a70*/  VIADD R12, R10, UR13 ;  /* 0x0000000d0a0c7c36 */ /* 0x004fe20008000000 */
        /* <DEDUP_REMOVED lines=163> */
[----:B------:R-:W-:Y:S01]  /*114b0*/  LEA R17, P2, R2, UR10, 0x1 ;  /* 0x0000000a02117c11 */ /* 0x000fe2000f8408ff */
        /* <DEDUP_REMOVED lines=37> */
.L_x_2387:
[----:B------:R-:W-:Y:S05]  /*11710*/  BSYNC B1 ;  /* 0x0000000000017941 */ /* 0x000fea0003800000 */
.L_x_2386:
[----:B0----5:R0:W3:Y:S01]  /*11720*/  SHFL.IDX PT, R25, R18, 0x1, 0x181f ;  /* 0x00381f0012197f89 */ /* 0x0210e200000e0000 */
[----:B------:R-:W-:Y:S03]  /*11730*/  BSSY B1, `(.L_x_2388) ;  /* 0x0000015000017945 */ /* 0x000fe60003800000 */
[----:B------:R0:W4:Y:S01]  /*11740*/  SHFL.IDX PT, R7, R17, 0x1, 0x181f ;  /* 0x00381f0011077f89 */ /* 0x00012200000e0000 */
        /* <DEDUP_REMOVED lines=19> */
.L_x_2389:
[----:B------:R-:W-:Y:S05]  /*11880*/  BSYNC B1 ;  /* 0x0000000000017941 */ /* 0x000fea0003800000 */
.L_x_2388:
        /* <DEDUP_REMOVED lines=22> */
.L_x_2391:
[----:B------:R-:W-:Y:S05]  /*119f0*/  BSYNC B1 ;  /* 0x0000000000017941 */ /* 0x000fea0003800000 */
.L_x_2390:
[----:B0-----:R-:W-:Y:S01]  /*11a00*/  VIADD R2, R78, 0x60 ;  /* 0x000000604e027836 */ /* 0x001fe20000000000 */
[----:B------:R0:W0:Y:S04]  /*11a10*/  SHFL.IDX PT, R9, R18, 0x3, 0x181f ;  /* 0x00781f0012097f89 */ /* 0x00002800000e0000 */
[----:B------:R-:W-:Y:S01]  /*11a20*/  ISETP.GE.AND P0, PT, R2, UR12, PT ;  /* 0x0000000c02007c0c */ /* 0x000fe2000bf06270 */
[----:B---3--:R-:W3:-:S12]  /*11a30*/  SHFL.IDX PT, R17, R17, 0x3, 0x181f ;  /* 0x00781f0011117f89 */ /* 0x008ed800000e0000 */
        /* <DEDUP_REMOVED lines=22> */
.L_x_2385:
        /* <DEDUP_REMOVED lines=17> */
[C---:B------:R-:W-:Y:S01]  /*11cb0*/  VIADD R174, R19.reuse, 0x40 ;  /* 0x0000004013ae7836 */ /* 0x040fe20000000000 */
[----:B------:R-:W-:Y:S01]  /*11cc0*/  UIMAD UR11, UR19, UR15, UR11 ;  /* 0x0000000f130b72a4 */ /* 0x000fe2000f8e020b */
[C---:B------:R-:W-:Y:S01]  /*11cd0*/  VIADD R176, R19.reuse, 0x38 ;  /* 0x0000003813b07836 */ /* 0x040fe20000000000 */
[----:B------:R-:W-:Y:S01]  /*11ce0*/  UIMAD UR4, UR9, UR17, UR4 ;  /* 0x00000011090472a4 */ /* 0x000fe2000f8e0204 */
[C---:B------:R-:W-:Y:S01]  /*11cf0*/  VIADD R178, R19.reuse, 0x30 ;  /* 0x0000003013b27836 */ /* 0x040fe20000000000 */
[----:B------:R-:W-:Y:S01]  /*11d00*/  UIMAD.WIDE.U32 UR10, UR9, UR16, UR10 ;  /* 0x00000010090a72a5 */ /* 0x000fe2000f8e000a */
[C---:B------:R-:W-:Y:S01]  /*11d10*/  VIADD R180, R19.reuse, 0x28 ;  /* 0x0000002813b47836 */ /* 0x040fe20000000000 */
[----:B------:R-:W-:Y:S01]  /*11d20*/  ULDC.64 UR14, c[0x0][0xb48] ;  /* 0x0002d200000e7ab9 */ /* 0x000fe20000000a00 */
[----:B------:R-:W-:Y:S01]  /*11d30*/  @UP1 ULDC UR9, c[0x0][0xbec] ;  /* 0x0002fb0000091ab9 */ /* 0x000fe20000000800 */
[----:B------:R-:W-:Y:S01]  /*11d40*/  UIADD3 UR11, UR11, UR4, URZ ;  /* 0x000000040b0b7290 */ /* 0x000fe2000fffe03f */
[----:B------:R-:W-:Y:S01]  /*11d50*/  @P1 IMAD.HI.U32 R0, R14, UR9, RZ ;  /* 0x000000090e001c27 */ /* 0x000fe2000f8e00ff */
[----:B------:R-:W-:Y:S01]  /*11d60*/  UIADD3 UR8, UR8, 0x38820, URZ ;  /* 0x0003882008087890 */ /* 0x000fe2000fffe03f */
[----:B------:R-:W-:Y:S01]  /*11d70*/  BSSY B1, `(.L_x_2393) ;  /* 0x00000d0000017945 */ /* 0x000fe20003800000 */
[----:B------:R-:W-:Y:S01]  /*11d80*/  @UP1 ULDC UR4, c[0x0][0xbf0] ;  /* 0x0002fc0000041ab9 */ /* 0x000fe20000000800 */
[----:B------:R-:W-:Y:S01]  /*11d90*/  UIMAD.WIDE.U32 UR10, UR18, UR14, UR10 ;  /* 0x0000000e120a72a5 */ /* 0x000fe2000f8e000a */
[----:B------:R-:W-:Y:S01]  /*11da0*/  @P1 SHF.R.U32.HI R5, RZ, UR4, R0 ;  /* 0x00000004ff051c19 */ /* 0x000fe20008011600 */
[----:B------:R-:W-:Y:S01]  /*11db0*/  UPRMT UR8, URZ, 0x654, UR8 ;  /* 0x000006543f087896 */ /* 0x000fe20008000008 */
[----:B------:R-:W-:Y:S01]  /*11dc0*/  VIADD R182, R19, 0x20 ;  /* 0x0000002013b67836 */ /* 0x000fe20000000000 */
        /* <DEDUP_REMOVED lines=37> */
[C---:B------:R-:W-:Y:S01]  /*12020*/  VIADD R167, R19.reuse, 0x58 ;  /* 0x0000005813a77836 */ /* 0x040fe20000000000 */
[----:B------:R-:W-:Y:S01]  /*12030*/  SHF.R.S32.HI R162, RZ, 0x1f, R230 ;  /* 0x0000001fffa27819 */ /* 0x000fe200000114e6 */
[----:B------:R0:W2:Y:S01]  /*12040*/  SHFL.IDX PT, R3, R11, RZ, 0x1c1f ;  /* 0x001c1fff0b037589 */ /* 0x0000a200000e0000 */
        /* <DEDUP_REMOVED lines=23> */
[----:B------:R-:W-:Y:S02]  /*121c0*/  SHF.R.S32.HI R186, RZ, 0x1f, R186 ;  /* 0x0000001fffba7819 */ /* 0x000fe400000114ba */
[----:B------:R-:W-:Y:S01]  /*121d0*/  SHF.R.S32.HI R188, RZ, 0x1f, R188 ;  /* 0x0000001fffbc7819 */ /* 0x000fe200000114bc */
[----:B012---:R-:W-:Y:S06]  /*121e0*/  @P0 BRA `(.L_x_2394) ;  /* 0x0000000800200947 */ /* 0x007fec0003800000 */
[----:B------:R-:W-:Y:S01]  /*121f0*/  ULDC UR4, c[0x0][0xac8] ;  /* 0x0002b20000047ab9 */ /* 0x000fe20000000800 */
[----:B------:R-:W-:Y:S01]  /*12200*/  ULDC.64 UR8, c[0x0][0x208] ;  /* 0x0000820000087ab9 */ /* 0x000fe20000000a00 */
[----:B------:R-:W-:Y:S01]  /*12210*/  ISETP.GE.AND P4, PT, R187, UR4, PT ;  /* 0x00000004bb007c0c */ /* 0x000fe2000bf86270 */
[----:B------:R-:W-:Y:S01]  /*12220*/  VIADD R23, R19, 0xf0 ;  /* 0x000000f013177836 */ /* 0x000fe20000000000 */
[----:B------:R-:W-:Y:S01]  /*12230*/  ISETP.GE.AND P3, PT, R185, UR4, PT ;  /* 0x00000004b9007c0c */ /* 0x000fe2000bf66270 */
[C---:B------:R-:W-:Y:S01]  /*12240*/  VIADD R17, R19.reuse, 0xf8 ;  /* 0x000000f813117836 */ /* 0x040fe20000000000 */
[----:B------:R-:W-:Y:S02]  /*12250*/  ISETP.GE.AND P5, PT, R19, UR4, PT ;  /* 0x0000000413007c0c */ /* 0x000fe4000bfa6270 */
[----:B------:R-:W-:Y:S02]  /*12260*/  ISETP.GE.AND P1, PT, R181, UR4, PT ;  /* 0x00000004b5007c0c */ /* 0x000fe4000bf26270 */
[----:B------:R-:W-:-:S02]  /*12270*/  ISETP.GE.AND P0, PT, R183, UR4, PT ;  /* 0x00000004b7007c0c */ /* 0x000fc4000bf06270 */
[----:B------:R-:W-:-:S03]  /*12280*/  SHF.R.S32.HI R18, RZ, 0x1f, R17 ;  /* 0x0000001fff127819 */ /* 0x000fc60000011411 */
[-C--:B------:R-:W-:Y:S02]  /*12290*/  @!P4 LEA R4, P2, R187, R2.reuse, 0x2 ;  /* 0x00000002bb04c211 */ /* 0x080fe400078410ff */
[----:B------:R-:W-:Y:S02]  /*122a0*/  @!P3 LEA R6, P6, R185, R2, 0x2 ;  /* 0x00000002b906b211 */ /* 0x000fe400078c10ff */
[----:B------:R-:W-:Y:S01]  /*122b0*/  @!P5 IMAD.WIDE R8, R19, 0x4, R2 ;  /* 0x000000041308d825 */ /* 0x000fe200078e0202 */
        /* <DEDUP_REMOVED lines=9> */
[-C--:B-1----:R-:W-:Y:S02]  /*12350*/  @!P1 LEA R6, P5, R181, R2.reuse, 0x2 ;  /* 0x00000002b5069211 */ /* 0x082fe400078a10ff */
        /* <DEDUP_REMOVED lines=21> */
[-C--:B0-----:R-:W-:Y:S02]  /*124b0*/  @!P0 LEA R4, P4, R171, R2.reuse, 0x2 ;  /* 0x00000002ab048211 */ /* 0x081fe400078810ff */
[----:B-1----:R-:W-:Y:S02]  /*124c0*/  @!P1 LEA R6, P5, R169, R2, 0x2 ;  /* 0x00000002a9069211 */ /* 0x002fe400078a10ff */
        /* <DEDUP_REMOVED lines=29> */
[----:B--2---:R-:W-:-:S02]  /*126a0*/  @!P2 LEA R8, P6, R229, R2, 0x2 ;  /* 0x00000002e508a211 */ /* 0x004fc400078c10ff */
[-C--:B------:R-:W-:Y:S01]  /*126b0*/  @!P4 LEA R14, P0, R227, R2.reuse, 0x2 ;  /* 0x00000002e30ec211 */ /* 0x080fe200078010ff */
[----:B------:R1:W-:Y:S01]  /*126c0*/  @!P1 ST.E.64 desc[UR8][R6.64], R88 ;  /* 0x0000005806009985 */ /* 0x0003e2000c101b08 */
[-C--:B------:R-:W-:Y:S02]  /*126d0*/  @!P2 LEA.HI.X R9, R229, R3.reuse, R161, 0x2, P6 ;  /* 0x00000003e509a211 */ /* 0x080fe400030f14a1 */
[C---:B------:R-:W-:Y:S02]  /*126e0*/  @!P5 LEA R12, P1, R228.reuse, R2, 0x2 ;  /* 0x00000002e40cd211 */ /* 0x040fe400078210ff */
[-C--:B------:R-:W-:Y:S01]  /*126f0*/  @!P4 LEA.HI.X R15, R227, R3.reuse, R159, 0x2, P0 ;  /* 0x00000003e30fc211 */ /* 0x080fe200000f149f */
[----:B------:R2:W-:Y:S01]  /*12700*/  @!P2 ST.E.64 desc[UR8][R8.64], R92 ;  /* 0x0000005c0800a985 */ /* 0x0005e2000c101b08 */
[----:B------:R-:W-:Y:S02]  /*12710*/  ISETP.GE.AND P2, PT, R225, UR4, PT ;  /* 0x00000004e1007c0c */ /* 0x000fe4000bf46270 */
[----:B------:R-:W-:-:S02]  /*12720*/  @!P5 LEA.HI.X R13, R228, R3, R160, 0x2, P1 ;  /* 0x00000003e40dd211 */ /* 0x000fc400008f14a0 */
[-C--:B------:R-:W-:Y:S02]  /*12730*/  @!P3 LEA R20, P6, R226, R2.reuse, 0x2 ;  /* 0x00000002e214b211 */ /* 0x080fe400078c10ff */
[----:B------:R-:W-:Y:S01]  /*12740*/  ISETP.GE.AND P1, PT, R224, UR4, PT ;  /* 0x00000004e0007c0c */ /* 0x000fe2000bf26270 */
[----:B------:R-:W-:Y:S01]  /*12750*/  @!P5 ST.E.64 desc[UR8][R12.64], R96 ;  /* 0x000000600c00d985 */ /* 0x000fe2000c101b08 */
[----:B------:R-:W-:Y:S02]  /*12760*/  @!P3 LEA.HI.X R21, R226, R3, R158, 0x2, P6 ;  /* 0x00000003e215b211 */ /* 0x000fe400030f149e */
[----:B------:R-:W-:Y:S01]  /*12770*/  ISETP.GE.AND P0, PT, R223, UR4, PT ;  /* 0x00000004df007c0c */ /* 0x000fe2000bf06270 */
[----:B------:R3:W-:Y:S01]  /*12780*/  @!P4 ST.E.64 desc[UR8][R14.64], R100 ;  /* 0x000000640e00c985 */ /* 0x0007e2000c101b08 */
[----:B------:R-:W-:Y:S02]  /*12790*/  ISETP.GE.AND P4, PT, R221, UR4, PT ;  /* 0x00000004dd007c0c */ /* 0x000fe4000bf86270 */
[----:B0-----:R-:W-:Y:S01]  /*127a0*/  @!P2 LEA R4, P6, R225, R2, 0x2 ;  /* 0x00000002e104a211 */ /* 0x001fe200078c10ff */
[----:B------:R0:W-:Y:S01]  /*127b0*/  @!P3 ST.E.64 desc[UR8][R20.64], R104 ;  /* 0x000000681400b985 */ /* 0x0001e2000c101b08 */
[----:B------:R-:W-:-:S02]  /*127c0*/  ISETP.GE.AND P3, PT, R222, UR4, PT ;  /* 0x00000004de007c0c */ /* 0x000fc4000bf66270 */
[----:B------:R-:W-:Y:S02]  /*127d0*/  @!P2 LEA.HI.X R5, R225, R3, R157, 0x2, P6 ;  /* 0x00000003e105a211 */ /* 0x000fe400030f149d */
[----:B-1----:R-:W-:-:S03]  /*127e0*/  @!P1 LEA R6, P5, R224, R2, 0x2 ;  /* 0x00000002e0069211 */ /* 0x002fc600078a10ff */
[CC--:B--2---:R-:W-:Y:S01]  /*127f0*/  @!P0 LEA R8, P6, R223.reuse, R2.reuse, 0x2 ;  /* 0x00000002df088211 */ /* 0x0c4fe200078c10ff */
[----:B------:R1:W-:Y:S01]  /*12800*/  @!P2 ST.E.64 desc[UR8][R4.64], R108 ;  /* 0x0000006c0400a985 */ /* 0x0003e2000c101b08 */
[-C--:B------:R-:W-:Y:S02]  /*12810*/  @!P1 LEA.HI.X R7, R224, R3.reuse, R156, 0x2, P5 ;  /* 0x00000003e0079211 */ /* 0x080fe400028f149c */
[-C--:B------:R-:W-:Y:S02]  /*12820*/  @!P0 LEA.HI.X R9, R223, R3.reuse, R155, 0x2, P6 ;  /* 0x00000003df098211 */ /* 0x080fe400030f149b */
[-C--:B---3--:R-:W-:Y:S01]  /*12830*/  @!P4 LEA R14, P5, R221, R2.reuse, 0x2 ;  /* 0x00000002dd0ec211 */ /* 0x088fe200078a10ff */
[----:B------:R-:W-:Y:S01]  /*12840*/  @!P1 ST.E.64 desc[UR8][R6.64], R112 ;  /* 0x0000007006009985 */ /* 0x000fe2000c101b08 */
[----:B------:R-:W-:Y:S01]  /*12850*/  @!P3 LEA R12, P1, R222, R2, 0x2 ;  /* 0x00000002de0cb211 */ /* 0x000fe200078210ff */
[----:B0-----:R-:W-:Y:S01]  /*12860*/  VIADD R21, R19, 0xe8 ;  /* 0x000000e813157836 */ /* 0x001fe20000000000 */
[----:B------:R-:W-:Y:S01]  /*12870*/  ISETP.GE.AND P2, PT, R220, UR4, PT ;  /* 0x00000004dc007c0c */ /* 0x000fe2000bf46270 */
[----:B------:R0:W-:Y:S01]  /*12880*/  @!P0 ST.E.64 desc[UR8][R8.64], R116 ;  /* 0x0000007408008985 */ /* 0x0001e2000c101b08 */
[----:B------:R-:W-:-:S02]  /*12890*/  @!P3 LEA.HI.X R13, R222, R3, R154, 0x2, P1 ;  /* 0x00000003de0db211 */ /* 0x000fc400008f149a */
[----:B------:R-:W-:Y:S02]  /*128a0*/  ISETP.GE.AND P1, PT, R219, UR4, PT ;  /* 0x00000004db007c0c */ /* 0x000fe4000bf26270 */
[----:B------:R-:W-:Y:S01]  /*128b0*/  @!P4 LEA.HI.X R15, R221, R3, R153, 0x2, P5 ;  /* 0x00000003dd0fc211 */ /* 0x000fe200028f1499 */
[----:B------:R2:W-:Y:S01]  /*128c0*/  @!P3 ST.E.64 desc[UR8][R12.64], R120 ;  /* 0x000000780c00b985 */ /* 0x0005e2000c101b08 */
[----:B------:R-:W-:Y:S02]  /*128d0*/  ISETP.GE.AND P0, PT, R215, UR4, PT ;  /* 0x00000004d7007c0c */ /* 0x000fe4000bf06270 */
[----:B------:R-:W-:Y:S01]  /*128e0*/  ISETP.GE.AND P3, PT, R23, UR4, PT ;  /* 0x0000000417007c0c */ /* 0x000fe2000bf66270 */
[----:B------:R3:W-:Y:S01]  /*128f0*/  @!P4 ST.E.64 desc[UR8][R14.64], R124 ;  /* 0x0000007c0e00c985 */ /* 0x0007e2000c101b08 */
[----:B------:R-:W-:Y:S02]  /*12900*/  ISETP.GE.AND P4, PT, R21, UR4, PT ;  /* 0x0000000415007c0c */ /* 0x000fe4000bf86270 */
[----:B-1----:R-:W-:-:S02]  /*12910*/  SHF.R.S32.HI R5, RZ, 0x1f, R215 ;  /* 0x0000001fff057819 */ /* 0x002fc400000114d7 */
[CC--:B0-----:R-:W-:Y:S02]  /*12920*/  @!P2 LEA R8, P5, R220.reuse, R2.reuse, 0x2 ;  /* 0x00000002dc08a211 */ /* 0x0c1fe400078a10ff */
[-C--:B------:R-:W-:Y:S02]  /*12930*/  @!P1 LEA R6, P6, R219, R2.reuse, 0x2 ;  /* 0x00000002db069211 */ /* 0x080fe400078c10ff */
[-C--:B------:R-:W-:Y:S02]  /*12940*/  @!P2 LEA.HI.X R9, R220, R3.reuse, R152, 0x2, P5 ;  /* 0x00000003dc09a211 */ /* 0x080fe400028f1498 */
[----:B------:R-:W-:Y:S02]  /*12950*/  @!P0 LEA R4, P5, R215, R2, 0x2 ;  /* 0x00000002d7048211 */ /* 0x000fe400078a10ff */
[----:B------:R-:W-:Y:S01]  /*12960*/  @!P1 LEA.HI.X R7, R219, R3, R22, 0x2, P6 ;  /* 0x00000003db079211 */ /* 0x000fe200030f1416 */
[----:B------:R0:W-:Y:S01]  /*12970*/  @!P2 ST.E.64 desc[UR8][R8.64], R128 ;  /* 0x000000800800a985 */ /* 0x0001e2000c101b08 */
[----:B------:R-:W-:-:S02]  /*12980*/  ISETP.GE.AND P6, PT, R17, UR4, PT ;  /* 0x0000000411007c0c */ /* 0x000fc4000bfc6270 */
[-C--:B------:R-:W-:Y:S01]  /*12990*/  @!P0 LEA.HI.X R5, R215, R3.reuse, R5, 0x2, P5 ;  /* 0x00000003d7058211 */ /* 0x080fe200028f1405 */
[----:B------:R0:W-:Y:S01]  /*129a0*/  @!P1 ST.E.64 desc[UR8][R6.64], R132 ;  /* 0x0000008406009985 */ /* 0x0001e2000c101b08 */
[----:B--2---:R-:W-:Y:S02]  /*129b0*/  SHF.R.S32.HI R13, RZ, 0x1f, R21 ;  /* 0x0000001fff0d7819 */ /* 0x004fe40000011415 */
[CC--:B------:R-:W-:Y:S01]  /*129c0*/  @!P4 LEA R12, P5, R21.reuse, R2.reuse, 0x2 ;  /* 0x00000002150cc211 */ /* 0x0c0fe200078a10ff */
[----:B------:R0:W-:Y:S01]  /*129d0*/  @!P0 ST.E.64 desc[UR8][R4.64], R136 ;  /* 0x0000008804008985 */ /* 0x0001e2000c101b08 */
[----:B---3--:R-:W-:Y:S02]  /*129e0*/  SHF.R.S32.HI R15, RZ, 0x1f, R23 ;  /* 0x0000001fff0f7819 */ /* 0x008fe40000011417 */
[----:B------:R-:W-:Y:S02]  /*129f0*/  @!P4 LEA.HI.X R13, R21, R3, R13, 0x2, P5 ;  /* 0x00000003150dc211 */ /* 0x000fe400028f140d */
[----:B------:R-:W-:-:S03]  /*12a00*/  @!P3 LEA R14, P5, R23, R2, 0x2 ;  /* 0x00000002170eb211 */ /* 0x000fc600078a10ff */
[----:B------:R0:W-:Y:S01]  /*12a10*/  @!P4 ST.E.64 desc[UR8][R12.64], R140 ;  /* 0x0000008c0c00c985 */ /* 0x0001e2000c101b08 */
[----:B------:R-:W-:Y:S02]  /*12a20*/  @!P3 LEA.HI.X R15, R23, R3, R15, 0x2, P5 ;  /* 0x00000003170fb211 */ /* 0x000fe400028f140f */
[----:B------:R-:W-:-:S03]  /*12a30*/  @!P6 LEA R2, P5, R17, R2, 0x2 ;  /* 0x000000021102e211 */ /* 0x000fc600078a10ff */
[----:B------:R0:W-:Y:S01]  /*12a40*/  @!P3 ST.E.64 desc[UR8][R14.64], R144 ;  /* 0x000000900e00b985 */ /* 0x0001e2000c101b08 */
[----:B------:R-:W-:-:S05]  /*12a50*/  @!P6 LEA.HI.X R3, R17, R3, R18, 0x2, P5 ;  /* 0x000000031103e211 */ /* 0x000fca00028f1412 */
[----:B------:R0:W-:Y:S04]  /*12a60*/  @!P6 ST.E.64 desc[UR8][R2.64], R148 ;  /* 0x000000940200e985 */ /* 0x0001e8000c101b08 */
.L_x_2394:
[----:B------:R-:W-:Y:S05]  /*12a70*/  BSYNC B1 ;  /* 0x0000000000017941 */ /* 0x000fea0003800000 */
.L_x_2393:
[----:B------:R-:W-:Y:S01]  /*12a80*/  ISETP.GE.AND P0, PT, R10, UR12, PT ;  /* 0x0000000c0a007c0c */ /* 0x000fe2000bf06270 */
[----:B0-----:R0:W1:Y:S04]  /*12a90*/  SHFL.IDX PT, R3, R11, 0x1, 0x1c1f ;  /* 0x003c1f000b037f89 */ /* 0x00106800000e0000 */
        /* <DEDUP_REMOVED lines=12> */
[-C--:B--2---:R-:W-:Y:S02]  /*12b60*/  @!P5 LEA R6, P3, R187, R2.reuse, 0x2 ;  /* 0x00000002bb06d211 */ /* 0x084fe400078610ff */
        /* <DEDUP_REMOVED lines=19> */
[-C--:B-1----:R-:W-:Y:S02]  /*12ca0*/  @!P4 LEA R6, P2, R177, R2.reuse, 0x2 ;  /* 0x00000002b106c211 */ /* 0x082fe400078410ff */
[-C--:B------:R-:W-:Y:S02]  /*12cb0*/  @!P3 LEA.HI.X R5, R179, R3.reuse, R180, 0x2, P6 ;  /* 0x00000003b305b211 */ /* 0x080fe400030f14b4 */
[----:B------:R-:W-:Y:S02]  /*12cc0*/  @!P5 LEA R14, P6, R175, R2, 0x2 ;  /* 0x00000002af0ed211 */ /* 0x000fe400078c10ff */
[----:B------:R-:W-:Y:S01]  /*12cd0*/  @!P4 LEA.HI.X R7, R177, R3, R178, 0x2, P2 ;  /* 0x00000003b107c211 */ /* 0x000fe200010f14b2 */
[----:B------:R1:W-:Y:S01]  /*12ce0*/  @!P3 ST.E.64 desc[UR8][R4.64], R46 ;  /* 0x0000002e0400b985 */ /* 0x0003e2000c101b08 */
[----:B------:R-:W-:-:S02]  /*12cf0*/  ISETP.GE.AND P2, PT, R169, UR4, PT ;  /* 0x00000004a9007c0c */ /* 0x000fc4000bf46270 */
[-C--:B------:R-:W-:Y:S01]  /*12d00*/  @!P5 LEA.HI.X R15, R175, R3.reuse, R176, 0x2, P6 ;  /* 0x00000003af0fd211 */ /* 0x080fe200030f14b0 */
[----:B------:R4:W-:Y:S01]  /*12d10*/  @!P4 ST.E.64 desc[UR8][R6.64], R50 ;  /* 0x000000320600c985 */ /* 0x0009e2000c101b08 */
[-C--:B--2---:R-:W-:Y:S02]  /*12d20*/  @!P0 LEA R8, P4, R173, R2.reuse, 0x2 ;  /* 0x00000002ad088211 */ /* 0x084fe400078810ff */
[----:B------:R-:W-:Y:S01]  /*12d30*/  ISETP.GE.AND P3, PT, R167, UR4, PT ;  /* 0x00000004a7007c0c */ /* 0x000fe2000bf66270 */
[----:B------:R2:W-:Y:S01]  /*12d40*/  @!P5 ST.E.64 desc[UR8][R14.64], R54 ;  /* 0x000000360e00d985 */ /* 0x0005e2000c101b08 */
[----:B---3--:R-:W-:Y:S02]  /*12d50*/  @!P1 LEA R10, P5, R171, R2, 0x2 ;  /* 0x00000002ab0a9211 */ /* 0x008fe400078a10ff */
[----:B------:R-:W-:Y:S02]  /*12d60*/  @!P0 LEA.HI.X R9, R173, R3, R174, 0x2, P4 ;  /* 0x00000003ad098211 */ /* 0x000fe400020f14ae */
[----:B------:R-:W-:-:S02]  /*12d70*/  ISETP.GE.AND P4, PT, R234, UR4, PT ;  /* 0x00000004ea007c0c */ /* 0x000fc4000bf86270 */
[-C--:B0-----:R-:W-:Y:S01]  /*12d80*/  @!P2 LEA R12, P6, R169, R2.reuse, 0x2 ;  /* 0x00000002a90ca211 */ /* 0x081fe200078c10ff */
[----:B------:R0:W-:Y:S01]  /*12d90*/  @!P0 ST.E.64 desc[UR8][R8.64], R58 ;  /* 0x0000003a08008985 */ /* 0x0001e2000c101b08 */
[-C--:B------:R-:W-:Y:S02]  /*12da0*/  @!P1 LEA.HI.X R11, R171, R3.reuse, R172, 0x2, P5 ;  /* 0x00000003ab0b9211 */ /* 0x080fe400028f14ac */
[----:B------:R-:W-:Y:S02]  /*12db0*/  ISETP.GE.AND P5, PT, R233, UR4, PT ;  /* 0x00000004e9007c0c */ /* 0x000fe4000bfa6270 */
[----:B------:R-:W-:Y:S01]  /*12dc0*/  @!P2 LEA.HI.X R13, R169, R3, R170, 0x2, P6 ;  /* 0x00000003a90da211 */ /* 0x000fe200030f14aa */
[----:B------:R3:W-:Y:S01]  /*12dd0*/  @!P1 ST.E.64 desc[UR8][R10.64], R62 ;  /* 0x0000003e0a009985 */ /* 0x0007e2000c101b08 */
[----:B-1----:R-:W-:Y:S02]  /*12de0*/  @!P3 LEA R4, P6, R167, R2, 0x2 ;  /* 0x00000002a704b211 */ /* 0x002fe400078c10ff */
[----:B------:R-:W-:Y:S01]  /*12df0*/  ISETP.GE.AND P1, PT, R231, UR4, PT ;  /* 0x00000004e7007c0c */ /* 0x000fe2000bf26270 */
[----:B------:R1:W-:Y:S01]  /*12e00*/  @!P2 ST.E.64 desc[UR8][R12.64], R66 ;  /* 0x000000420c00a985 */ /* 0x0003e2000c101b08 */
[----:B------:R-:W-:-:S02]  /*12e10*/  ISETP.GE.AND P2, PT, R232, UR4, PT ;  /* 0x00000004e8007c0c */ /* 0x000fc4000bf46270 */
[CC--:B----4-:R-:W-:Y:S02]  /*12e20*/  @!P4 LEA R6, P0, R234.reuse, R2.reuse, 0x2 ;  /* 0x00000002ea06c211 */ /* 0x0d0fe400078010ff */
[-C--:B------:R-:W-:Y:S02]  /*12e30*/  @!P3 LEA.HI.X R5, R167, R3.reuse, R168, 0x2, P6 ;  /* 0x00000003a705b211 */ /* 0x080fe400030f14a8 */
[CC--:B--2---:R-:W-:Y:S02]  /*12e40*/  @!P5 LEA R14, P6, R233.reuse, R2.reuse, 0x2 ;  /* 0x00000002e90ed211 */ /* 0x0c4fe400078c10ff */
[-C--:B------:R-:W-:Y:S01]  /*12e50*/  @!P4 LEA.HI.X R7, R234, R3.reuse, R166, 0x2, P0 ;  /* 0x00000003ea07c211 */ /* 0x080fe200000f14a6 */
[----:B------:R2:W-:Y:S01]  /*12e60*/  @!P3 ST.E.64 desc[UR8][R4.64], R70 ;  /* 0x000000460400b985 */ /* 0x0005e2000c101b08 */
[----:B------:R-:W-:Y:S02]  /*12e70*/  ISETP.GE.AND P0, PT, R230, UR4, PT ;  /* 0x00000004e6007c0c */ /* 0x000fe4000bf06270 */
[----:B------:R-:W-:Y:S01]  /*12e80*/  @!P5 LEA.HI.X R15, R233, R3, R165, 0x2, P6 ;  /* 0x00000003e90fd211 */ /* 0x000fe200030f14a5 */
[----:B------:R4:W-:Y:S01]  /*12e90*/  @!P4 ST.E.64 desc[UR8][R6.64], R74 ;  /* 0x0000004a0600c985 */ /* 0x0009e2000c101b08 */
[----:B0-----:R-:W-:-:S02]  /*12ea0*/  @!P2 LEA R8, P6, R232, R2, 0x2 ;  /* 0x00000002e808a211 */ /* 0x001fc400078c10ff */
[----:B------:R-:W-:Y:S01]  /*12eb0*/  ISETP.GE.AND P4, PT, R228, UR4, PT ;  /* 0x00000004e4007c0c */ /* 0x000fe2000bf86270 */
[----:B------:R0:W-:Y:S01]  /*12ec0*/  @!P5 ST.E.64 desc[UR8][R14.64], R78 ;  /* 0x0000004e0e00d985 */ /* 0x0001e2000c101b08 */
[----:B------:R-:W-:Y:S02]  /*12ed0*/  ISETP.GE.AND P5, PT, R229, UR4, PT ;  /* 0x00000004e5007c0c */ /* 0x000fe4000bfa6270 */
[CC--:B---3--:R-:W-:Y:S02]  /*12ee0*/  @!P1 LEA R10, P3, R231.reuse, R2.reuse, 0x2 ;  /* 0x00000002e70a9211 */ /* 0x0c8fe400078610ff */
[-C--:B------:R-:W-:Y:S02]  /*12ef0*/  @!P2 LEA.HI.X R9, R232, R3.reuse, R164, 0x2, P6 ;  /* 0x00000003e809a211 */ /* 0x080fe400030f14a4 */
[C---:B-1----:R-:W-:Y:S02]  /*12f00*/  @!P0 LEA R12, P6, R230.reuse, R2, 0x2 ;  /* 0x00000002e60c8211 */ /* 0x042fe400078c10ff */
[-C--:B------:R-:W-:Y:S01]  /*12f10*/  @!P1 LEA.HI.X R11, R231, R3.reuse, R163, 0x2, P3 ;  /* 0x00000003e70b9211 */ /* 0x080fe200018f14a3 */
[----:B------:R1:W-:Y:S01]  /*12f20*/  @!P2 ST.E.64 desc[UR8][R8.64], R82 ;  /* 0x000000520800a985 */ /* 0x0003e2000c101b08 */
[----:B------:R-:W-:-:S02]  /*12f30*/  @!P0 LEA.HI.X R13, R230, R3, R162, 0x2, P6 ;  /* 0x00000003e60d8211 */ /* 0x000fc400030f14a2 */
[----:B------:R-:W-:Y:S01]  /*12f40*/  ISETP.GE.AND P3, PT, R227, UR4, PT ;  /* 0x00000004e3007c0c */ /* 0x000fe2000bf66270 */
[----:B------:R3:W-:Y:S01]  /*12f50*/  @!P1 ST.E.64 desc[UR8][R10.64], R86 ;  /* 0x000000560a009985 */ /* 0x0007e2000c101b08 */
[CC--:B--2---:R-:W-:Y:S02]  /*12f60*/  @!P5 LEA R4, P2, R229.reuse, R2.reuse, 0x2 ;  /* 0x00000002e504d211 */ /* 0x0c4fe400078410ff */
[----:B----4-:R-:W-:Y:S01]  /*12f70*/  @!P4 LEA R6, P1, R228, R2, 0x2 ;  /* 0x00000002e406c211 */ /* 0x010fe200078210ff */
[----:B------:R2:W-:Y:S01]  /*12f80*/  @!P0 ST.E.64 desc[UR8][R12.64], R90 ;  /* 0x0000005a0c008985 */ /* 0x0005e2000c101b08 */
[----:B------:R-:W-:Y:S02]  /*12f90*/  ISETP.GE.AND P0, PT, R226, UR4, PT ;  /* 0x00000004e2007c0c */ /* 0x000fe4000bf06270 */
[-C--:B------:R-:W-:Y:S02]  /*12fa0*/  @!P5 LEA.HI.X R5, R229, R3.reuse, R161, 0x2, P2 ;  /* 0x00000003e505d211 */ /* 0x080fe400010f14a1 */
[----:B------:R-:W-:-:S02]  /*12fb0*/  @!P4 LEA.HI.X R7, R228, R3, R160, 0x2, P1 ;  /* 0x00000003e407c211 */ /* 0x000fc400008f14a0 */
[----:B------:R-:W-:Y:S01]  /*12fc0*/  ISETP.GE.AND P2, PT, R225, UR4, PT ;  /* 0x00000004e1007c0c */ /* 0x000fe2000bf46270 */
[----:B------:R4:W-:Y:S01]  /*12fd0*/  @!P5 ST.E.64 desc[UR8][R4.64], R94 ;  /* 0x0000005e0400d985 */ /* 0x0009e2000c101b08 */
[-C--:B0-----:R-:W-:Y:S02]  /*12fe0*/  @!P3 LEA R14, P6, R227, R2.reuse, 0x2 ;  /* 0x00000002e30eb211 */ /* 0x081fe400078c10ff */
[----:B------:R-:W-:Y:S01]  /*12ff0*/  ISETP.GE.AND P1, PT, R224, UR4, PT ;  /* 0x00000004e0007c0c */ /* 0x000fe2000bf26270 */
[----:B------:R0:W-:Y:S01]  /*13000*/  @!P4 ST.E.64 desc[UR8][R6.64], R98 ;  /* 0x000000620600c985 */ /* 0x0001e2000c101b08 */
[----:B------:R-:W-:Y:S02]  /*13010*/  ISETP.GE.AND P4, PT, R223, UR4, PT ;  /* 0x00000004df007c0c */ /* 0x000fe4000bf86270 */
[----:B------:R-:W-:Y:S02]  /*13020*/  @!P3 LEA.HI.X R15, R227, R3, R159, 0x2, P6 ;  /* 0x00000003e30fb211 */ /* 0x000fe400030f149f */
[----:B-1----:R-:W-:-:S02]  /*13030*/  @!P0 LEA R8, P6, R226, R2, 0x2 ;  /* 0x00000002e2088211 */ /* 0x002fc400078c10ff */
[----:B------:R-:W-:Y:S01]  /*13040*/  ISETP.GE.AND P5, PT, R222, UR4, PT ;  /* 0x00000004de007c0c */ /* 0x000fe2000bfa6270 */
[----:B------:R1:W-:Y:S01]  /*13050*/  @!P3 ST.E.64 desc[UR8][R14.64], R102 ;  /* 0x000000660e00b985 */ /* 0x0003e2000c101b08 */
[-C--:B------:R-:W-:Y:S02]  /*13060*/  @!P0 LEA.HI.X R9, R226, R3.reuse, R158, 0x2, P6 ;  /* 0x00000003e2098211 */ /* 0x080fe400030f149e */
[CC--:B---3--:R-:W-:Y:S02]  /*13070*/  @!P2 LEA R10, P3, R225.reuse, R2.reuse, 0x2 ;  /* 0x00000002e10aa211 */ /* 0x0c8fe400078610ff */
[----:B--2---:R-:W-:Y:S01]  /*13080*/  @!P1 LEA R12, P6, R224, R2, 0x2 ;  /* 0x00000002e00c9211 */ /* 0x004fe200078c10ff */
[----:B------:R2:W-:Y:S01]  /*13090*/  @!P0 ST.E.64 desc[UR8][R8.64], R106 ;  /* 0x0000006a08008985 */ /* 0x0005e2000c101b08 */
[----:B------:R-:W-:Y:S02]  /*130a0*/  @!P2 LEA.HI.X R11, R225, R3, R157, 0x2, P3 ;  /* 0x00000003e10ba211 */ /* 0x000fe400018f149d */
[----:B------:R-:W-:-:S02]  /*130b0*/  ISETP.GE.AND P3, PT, R221, UR4, PT ;  /* 0x00000004dd007c0c */ /* 0x000fc4000bf66270 */
[CC--:B----4-:R-:W-:Y:S01]  /*130c0*/  @!P4 LEA R4, P0, R223.reuse, R2.reuse, 0x2 ;  /* 0x00000002df04c211 */ /* 0x0d0fe200078010ff */
[----:B------:R3:W-:Y:S01]  /*130d0*/  @!P2 ST.E.64 desc[UR8][R10.64], R110 ;  /* 0x0000006e0a00a985 */ /* 0x0007e2000c101b08 */
[-C--:B------:R-:W-:Y:S02]  /*130e0*/  @!P1 LEA.HI.X R13, R224, R3.reuse, R156, 0x2, P6 ;  /* 0x00000003e00d9211 */ /* 0x080fe400030f149c */
[-C--:B------:R-:W-:Y:S02]  /*130f0*/  @!P4 LEA.HI.X R5, R223, R3.reuse, R155, 0x2, P0 ;  /* 0x00000003df05c211 */ /* 0x080fe400000f149b */
[----:B------:R-:W-:Y:S01]  /*13100*/  ISETP.GE.AND P0, PT, R220, UR4, PT ;  /* 0x00000004dc007c0c */ /* 0x000fe2000bf06270 */
[----:B------:R-:W-:Y:S01]  /*13110*/  @!P1 ST.E.64 desc[UR8][R12.64], R114 ;  /* 0x000000720c009985 */ /* 0x000fe2000c101b08 */
[C---:B0-----:R-:W-:Y:S02]  /*13120*/  @!P5 LEA R6, P6, R222.reuse, R2, 0x2 ;  /* 0x00000002de06d211 */ /* 0x041fe400078c10ff */
[----:B------:R-:W-:Y:S01]  /*13130*/  ISETP.GE.AND P1, PT, R17, UR4, PT ;  /* 0x0000000411007c0c */ /* 0x000fe2000bf26270 */
[----:B------:R0:W-:Y:S01]  /*13140*/  @!P4 ST.E.64 desc[UR8][R4.64], R118 ;  /* 0x000000760400c985 */ /* 0x0001e2000c101b08 */
[----:B------:R-:W-:-:S02]  /*13150*/  @!P5 LEA.HI.X R7, R222, R3, R154, 0x2, P6 ;  /* 0x00000003de07d211 */ /* 0x000fc400030f149a */
[-C--:B-1----:R-:W-:Y:S02]  /*13160*/  @!P3 LEA R14, P2, R221, R2.reuse, 0x2 ;  /* 0x00000002dd0eb211 */ /* 0x082fe400078410ff */
[----:B------:R-:W-:Y:S01]  /*13170*/  ISETP.GE.AND P4, PT, R219, UR4, PT ;  /* 0x00000004db007c0c */ /* 0x000fe2000bf86270 */
[----:B------:R1:W-:Y:S01]  /*13180*/  @!P5 ST.E.64 desc[UR8][R6.64], R122 ;  /* 0x0000007a0600d985 */ /* 0x0003e2000c101b08 */
[----:B------:R-:W-:Y:S02]  /*13190*/  ISETP.GE.AND P5, PT, R215, UR4, PT ;  /* 0x00000004d7007c0c */ /* 0x000fe4000bfa6270 */
[----:B------:R-:W-:Y:S02]  /*131a0*/  @!P3 LEA.HI.X R15, R221, R3, R153, 0x2, P2 ;  /* 0x00000003dd0fb211 */ /* 0x000fe400010f1499 */
[----:B------:R-:W-:Y:S02]  /*131b0*/  ISETP.GE.AND P2, PT, R21, UR4, PT ;  /* 0x0000000415007c0c */ /* 0x000fe4000bf46270 */
[-C--:B--2---:R-:W-:Y:S01]  /*131c0*/  @!P0 LEA R8, P6, R220, R2.reuse, 0x2 ;  /* 0x00000002dc088211 */ /* 0x084fe200078c10ff */
[----:B------:R2:W-:Y:S01]  /*131d0*/  @!P3 ST.E.64 desc[UR8][R14.64], R126 ;  /* 0x0000007e0e00b985 */ /* 0x0005e2000c101b08 */
[----:B---3--:R-:W-:-:S02]  /*131e0*/  @!P1 LEA R10, P3, R17, R2, 0x2 ;  /* 0x00000002110a9211 */ /* 0x008fc400078610ff */
[-C--:B------:R-:W-:Y:S02]  /*131f0*/  @!P0 LEA.HI.X R9, R220, R3.reuse, R152, 0x2, P6 ;  /* 0x00000003dc098211 */ /* 0x080fe400030f1498 */
[-C--:B0-----:R-:W-:Y:S02]  /*13200*/  @!P4 LEA R4, P6, R219, R2.reuse, 0x2 ;  /* 0x00000002db04c211 */ /* 0x081fe400078c10ff */
[-C--:B------:R-:W-:Y:S01]  /*13210*/  @!P1 LEA.HI.X R11, R17, R3.reuse, R0, 0x2, P3 ;  /* 0x00000003110b9211 */ /* 0x080fe200018f1400 */
[----:B------:R0:W-:Y:S01]  /*13220*/  @!P0 ST.E.64 desc[UR8][R8.64], R130 ;  /* 0x0000008208008985 */ /* 0x0001e2000c101b08 */
[----:B------:R-:W-:Y:S02]  /*13230*/  SHF.R.S32.HI R17, RZ, 0x1f, R215 ;  /* 0x0000001fff117819 */ /* 0x000fe400000114d7 */
[----:B-1----:R-:W-:Y:S02]  /*13240*/  @!P5 LEA R6, P3, R215, R2, 0x2 ;  /* 0x00000002d706d211 */ /* 0x002fe400078610ff */
[----:B------:R-:W-:Y:S01]  /*13250*/  @!P4 LEA.HI.X R5, R219, R3, R22, 0x2, P6 ;  /* 0x00000003db05c211 */ /* 0x000fe200030f1416 */
[----:B--2---:R-:W-:Y:S01]  /*13260*/  VIADD R15, R19, 0xf8 ;  /* 0x000000f8130f7836 */ /* 0x004fe20000000000 */
[----:B------:R-:W-:-:S02]  /*13270*/  SHF.R.S32.HI R0, RZ, 0x1f, R21 ;  /* 0x0000001fff007819 */ /* 0x000fc40000011415 */
[----:B------:R-:W-:Y:S01]  /*13280*/  @!P2 LEA R12, P6, R21, R2, 0x2 ;  /* 0x00000002150ca211 */ /* 0x000fe200078c10ff */
[----:B------:R0:W-:Y:S01]  /*13290*/  @!P4 ST.E.64 desc[UR8][R4.64], R134 ;  /* 0x000000860400c985 */ /* 0x0001e2000c101b08 */
[----:B------:R-:W-:Y:S02]  /*132a0*/  ISETP.GE.AND P0, PT, R15, UR4, PT ;  /* 0x000000040f007c0c */ /* 0x000fe4000bf06270 */
[-C--:B------:R-:W-:Y:S02]  /*132b0*/  @!P5 LEA.HI.X R7, R215, R3.reuse, R17, 0x2, P3 ;  /* 0x00000003d707d211 */ /* 0x080fe400018f1411 */
[----:B------:R-:W-:-:S03]  /*132c0*/  @!P2 LEA.HI.X R13, R21, R3, R0, 0x2, P6 ;  /* 0x00000003150da211 */ /* 0x000fc600030f1400 */
        /* <DEDUP_REMOVED lines=10> */
.L_x_2383:
        /* <DEDUP_REMOVED lines=38> */
.L_x_2395:
[----:B------:R-:W2:Y:S01]  /*135d0*/  LDL.LU R2, [R1+0x2c] ;  /* 0x00002c0001027983 */ /* 0x000ea20000300800 */
[----:B------:R-:W-:Y:S01]  /*135e0*/  R2UR UR9, R217 ;  /* 0x00000000d90972ca */ /* 0x000fe200000e0000 */
[----:B------:R-:W-:-:S12]  /*135f0*/  BSSY B1, `(.L_x_2396) ;  /* 0x000003f000017945 */ /* 0x000fd80003800000 */
[----:B------:R-:W-:Y:S01]  /*13600*/  USEL UR12, UR9, URZ, !UP0 ;  /* 0x0000003f090c7287 */ /* 0x000fe2000c000000 */
[----:B--2---:R-:W-:-:S13]  /*13610*/  R2UR UR8, R2 ;  /* 0x00000000020872ca */ /* 0x004fda00000e0000 */
[----:B------:R-:W-:Y:S01]  /*13620*/  USEL UR13, UR8, URZ, !UP0 ;  /* 0x0000003f080d7287 */ /* 0x000fe2000c000000 */
[----:B------:R-:W-:Y:S11]  /*13630*/  @P0 BRA `(.L_x_2397) ;  /* 0x0000000000e80947 */ /* 0x000ff60003800000 */
[----:B------:R-:W0:Y:S01]  /*13640*/  S2R R4, SR_TID.X ;  /* 0x0000000000047919 */ /* 0x000e220000002100 */
[----:B------:R-:W1:Y:S01]  /*13650*/  LDC R9, c[0x0][0xbe8] ;  /* 0x0002fa00ff097b82 */ /* 0x000e620000000800 */
[----:B------:R-:W-:-:S13]  /*13660*/  R2UR UR8, R212 ;  /* 0x00000000d40872ca */ /* 0x000fda00000e0000 */
        /* <DEDUP_REMOVED lines=55> */
.L_x_2397:
[----:B------:R-:W-:Y:S05]  /*139e0*/  BSYNC B1 ;  /* 0x0000000000017941 */ /* 0x000fea0003800000 */
.L_x_2396:
        /* <DEDUP_REMOVED lines=11> */
[----:B------:R-:W-:Y:S01]  /*13aa0*/  R2UR UR14, R212 ;  /* 0x00000000d40e72ca */ /* 0x000fe200000e0000 */
[----:B------:R-:W-:Y:S01]  /*13ab0*/  BSSY B1, `(.L_x_2398) ;  /* 0x000004e000017945 */ /* 0x000fe20003800000 */
        /* <DEDUP_REMOVED lines=77> */
.L_x_2399:
[----:B------:R-:W-:Y:S05]  /*13f90*/  BSYNC B1 ;  /* 0x0000000000017941 */ /* 0x000fea0003800000 */
.L_x_2398:
        /* <DEDUP_REMOVED lines=22> */
.L_x_2401:
[----:B------:R-:W-:Y:S05]  /*14100*/  BSYNC B1 ;  /* 0x0000000000017941 */ /* 0x000fea0003800000 */
.L_x_2400:
        /* <DEDUP_REMOVED lines=22> */
.L_x_2403:
[----:B------:R-:W-:Y:S05]  /*14270*/  BSYNC B1 ;  /* 0x0000000000017941 */ /* 0x000fea0003800000 */
.L_x_2402:
        /* <DEDUP_REMOVED lines=23> */
.L_x_2392:
[----:B------:R-:W-:Y:S05]  /*143f0*/  BSYNC B0 ;  /* 0x0000000000007941 */ /* 0x000fea0003800000 */
.L_x_2382:
[----:B------:R-:W-:Y:S02]  /*14400*/  ULDC UR4, c[0x0][0xc3c] ;  /* 0x00030f0000047ab9 */ /* 0x000fe40000000800 */
[----:B------:R-:W-:-:S06]  /*14410*/  UISETP.GE.AND UP0, UPT, UR7, UR4, UPT ;  /* 0x000000040700728c */ /* 0x000fcc000bf06270 */
[----:B------:R-:W-:-:S13]  /*14420*/  PLOP3.LUT P0, PT, PT, PT, UP0, 0x80, 0x0 ;  /* 0x000000000000781c */ /* 0x000fda0003f0f008 */
[----:B------:R-:W-:Y:S05]  /*14430*/  @!P0 BRA `(.L_x_2404) ;  /* 0xfffffecc004c8947 */ /* 0x000fea000383ffff */
[----:B------:R-:W-:Y:S05]  /*14440*/  EXIT ;  /* 0x000000000000794d */ /* 0x000fea0003800000 */
.L_x_2345:
        /* <DEDUP_REMOVED lines=18> */
.L_x_2405:
        /* <DEDUP_REMOVED lines=44> */
.L_x_2409:
        /* <DEDUP_REMOVED lines=40> */
.L_x_2407:
        /* <DEDUP_REMOVED lines=12> */
.L_x_2410:
        /* <DEDUP_REMOVED lines=63> */
.L_x_2411:
        /* <DEDUP_REMOVED lines=62> */
.L_x_2412:
[----:B01----:R-:W-:-:S05]  /*15340*/  LOP3.LUT R3, RZ, R2, RZ, 0x33, !PT ;  /* 0x00000002ff037212 */ /* 0x003fca00078e33ff */
[----:B------:R-:W-:-:S05]  /*15350*/  IMAD.IADD R2, R4, 0x1, R3 ;  /* 0x0000000104027824 */ /* 0x000fca00078e0203 */
[----:B------:R1:W-:Y:S01]  /*15360*/  STL [R1+0x4], R2 ;  /* 0x0000040201007387 */ /* 0x0003e20000100800 */
[----:B------:R-:W-:Y:S05]  /*15370*/  BRA `(.L_x_2413) ;  /* 0x0000000000107947 */ /* 0x000fea0003800000 */
.L_x_2408:
[----:B------:R-:W-:Y:S01]  /*15380*/  IMAD.U32 R2, RZ, RZ, UR6 ;  /* 0x00000006ff027e24 */ /* 0x000fe2000f8e00ff */
[----:B------:R0:W-:Y:S04]  /*15390*/  STL [R1+0x4], RZ ;  /* 0x000004ff01007387 */ /* 0x0001e80000100800 */
[----:B------:R0:W-:Y:S04]  /*153a0*/  STL [R1+0x8], RZ ;  /* 0x000008ff01007387 */ /* 0x0001e80000100800 */
[----:B------:R0:W-:Y:S02]  /*153b0*/  STL [R1], R2 ;  /* 0x0000000201007387 */ /* 0x0001e40000100800 */
.L_x_2413:
        /* <DEDUP_REMOVED lines=10> */
.L_x_2406:
[----:B0-2---:R-:W2:Y:S01]  /*15460*/  LDL R0, [R1+0xc] ;  /* 0x00000c0001007983 */ /* 0x005ea20000100800 */
[----:B------:R-:W-:Y:S01]  /*15470*/  ULDC UR4, c[0x0][0xc3c] ;  /* 0x00030f0000047ab9 */ /* 0x000fe20000000800 */
[----:B------:R-:W-:Y:S02]  /*15480*/  IMAD.MOV.U32 R19, RZ, RZ, RZ ;  /* 0x000000ffff137224 */ /* 0x000fe400078e00ff */
[----:B------:R0:W-:Y:S01]  /*15490*/  STL [R1+0x58], RZ ;  /* 0x000058ff01007387 */ /* 0x0001e20000100800 */
[----:B--2---:R-:W-:Y:S01]  /*154a0*/  ISETP.GE.AND P0, PT, R0, UR4, PT ;  /* 0x0000000400007c0c */ /* 0x004fe2000bf06270 */
[----:B------:R-:W-:-:S05]  /*154b0*/  IMAD.MOV.U32 R0, RZ, RZ, 0x1 ;  /* 0x00000001ff007424 */ /* 0x000fca00078e00ff */
[----:B------:R0:W-:Y:S07]  /*154c0*/  STL [R1+0x14], R0 ;  /* 0x0000140001007387 */ /* 0x0001ee0000100800 */
[----:B------:R-:W-:Y:S05]  /*154d0*/  @P0 BRA `(.L_x_2414) ;  /* 0x0000006800600947 */ /* 0x000fea0003800000 */
[----:B------:R-:W2:Y:S01]  /*154e0*/  S2UR UR5, SR_CgaCtaId ;  /* 0x00000000000579c3 */ /* 0x000ea20000008800 */
[C---:B0-----:R-:W-:Y:S01]  /*154f0*/  IMAD.SHL.U32 R0, R6.reuse, 0x8, RZ ;  /* 0x0000000806007824 */ /* 0x041fe200078e00ff */
[----:B------:R-:W-:Y:S01]  /*15500*/  LOP3.LUT R4, R6, 0x7f, RZ, 0xc0, !PT ;  /* 0x0000007f06047812 */ /* 0x000fe200078ec0ff */
[----:B------:R-:W-:Y:S01]  /*15510*/  UMOV UR4, 0x400 ;  /* 0x0000040000047882 */ /* 0x000fe20000000000 */
[----:B------:R-:W-:Y:S01]  /*15520*/  BSSY B8, `(.L_x_2414) ;  /* 0x0000693000087945 */ /* 0x000fe20003800000 */
[----:B------:R-:W-:Y:S01]  /*15530*/  IMAD.MOV.U32 R19, RZ, RZ, RZ ;  /* 0x000000ffff137224 */ /* 0x000fe200078e00ff */
[----:B------:R-:W-:Y:S01]  /*15540*/  LOP3.LUT R3, R0, 0x1f8, RZ, 0xc0, !PT ;  /* 0x000001f800037812 */ /* 0x000fe200078ec0ff */
[----:B-1----:R-:W-:Y:S01]  /*15550*/  IMAD.SHL.U32 R2, R4, 0x8, RZ ;  /* 0x0000000804027824 */ /* 0x002fe200078e00ff */
        /* <DEDUP_REMOVED lines=9> */
[----:B--2---:R-:W-:-:S06]  /*155f0*/  ULEA UR4, UR5, UR4, 0x18 ;  /* 0x0000000405047291 */ /* 0x004fcc000f8ec03f */
[----:B------:R-:W-:-:S04]  /*15600*/  IMAD.U32 R18, RZ, RZ, UR4 ;  /* 0x00000004ff127e24 */ /* 0x000fc8000f8e00ff */
[----:B------:R-:W-:-:S05]  /*15610*/  IMAD R3, R3, 0x2, R18 ;  /* 0x0000000203037824 */ /* 0x000fca00078e0212 */
[----:B------:R0:W-:Y:S04]  /*15620*/  STL [R1+0x24], R3 ;  /* 0x0000240301007387 */ /* 0x0001e80000100800 */
[----:B------:R1:W-:Y:S04]  /*15630*/  STL [R1+0x14], R2 ;  /* 0x0000140201007387 */ /* 0x0003e80000100800 */
[----:B------:R2:W-:Y:S01]  /*15640*/  STL [R1+0x58], RZ ;  /* 0x000058ff01007387 */ /* 0x0005e20000100800 */
[C---:B0-----:R-:W-:Y:S02]  /*15650*/  LOP3.LUT R3, R0.reuse, 0x40, RZ, 0xfc, !PT ;  /* 0x0000004000037812 */ /* 0x041fe400078efcff */
[----:B-1----:R-:W-:-:S02]  /*15660*/  LOP3.LUT R2, R0, 0x80, RZ, 0xfc, !PT ;  /* 0x0000008000027812 */ /* 0x002fc400078efcff */
[----:B--2---:R-:W-:-:S07]  /*15670*/  LOP3.LUT R0, R0, 0xc0, RZ, 0xfc, !PT ;  /* 0x000000c000007812 */ /* 0x004fce00078efcff */
.L_x_2529:
[----:B------:R-:W2:Y:S01]  /*15680*/  LDL R0, [R1+0xc] ;  /* 0x00000c0001007983 */ /* 0x000ea20000100800 */
[----:B------:R-:W2:Y:S01]  /*15690*/  LDC.64 R2, c[0x0][0xc88] ;  /* 0x00032200ff027b82 */ /* 0x000ea20000000a00 */
[----:B------:R-:W-:Y:S01]  /*156a0*/  ULDC.64 UR4, c[0x0][0x208] ;  /* 0x0000820000047ab9 */ /* 0x000fe20000000a00 */
[----:B--2---:R-:W-:-:S05]  /*156b0*/  IMAD.WIDE R2, R0, 0x4, R2 ;  /* 0x0000000400027825 */ /* 0x004fca00078e0202 */
[----:B------:R-:W2:Y:S01]  /*156c0*/  LDG.E R11, desc[UR4][R2.64] ;  /* 0x00000004020b7981 */ /* 0x000ea2000c1e1900 */
[----:B------:R-:W-:Y:S05]  /*156d0*/  YIELD ;  /* 0x0000000000007946 */ /* 0x000fea0003800000 */
[----:B------:R-:W-:Y:S01]  /*156e0*/  ULDC.64 UR4, c[0x0][0xa28] ;  /* 0x00028a0000047ab9 */ /* 0x000fe20000000a00 */
[----:B------:R-:W-:Y:S01]  /*156f0*/  IMAD.MOV.U32 R0, RZ, RZ, RZ ;  /* 0x000000ffff007224 */ /* 0x000fe200078e00ff */
[----:B------:R-:W-:Y:S01]  /*15700*/  ISETP.NE.U32.AND P0, PT, RZ, UR4, PT ;  /* 0x00000004ff007c0c */ /* 0x000fe2000bf05070 */
[----:B------:R-:W-:Y:S01]  /*15710*/  ULDC.64 UR10, c[0x0][0x208] ;  /* 0x00008200000a7ab9 */ /* 0x000fe20000000a00 */
[----:B01----:R-:W-:Y:S01]  /*15720*/  IMAD.MOV.U32 R6, RZ, RZ, RZ ;  /* 0x000000ffff067224 */ /* 0x003fe200078e00ff */
        /* <DEDUP_REMOVED lines=48> */
.L_x_2415:
[----:B------:R-:W2:Y:S01]  /*15a30*/  LDL.LU R7, [R1+0x8] ;  /* 0x0000080001077983 */ /* 0x000ea20000300800 */
[----:B------:R-:W-:Y:S02]  /*15a40*/  ULDC.64 UR4, c[0x0][0xa20] ;  /* 0x0002880000047ab9 */ /* 0x000fe40000000a00 */
[----:B------:R-:W-:-:S04]  /*15a50*/  ISETP.NE.U32.AND P1, PT, RZ, UR4, PT ;  /* 0x00000004ff007c0c */ /* 0x000fc8000bf25070 */
[----:B------:R-:W-:Y:S02]  /*15a60*/  ISETP.NE.AND.EX P1, PT, RZ, UR5, PT, P1 ;  /* 0x00000005ff007c0c */ /* 0x000fe4000bf25310 */
[C---:B--2---:R-:W-:Y:S02]  /*15a70*/  LOP3.LUT R2, R7.reuse, 0xff000000, RZ, 0xc0, !PT ;  /* 0xff00000007027812 */ /* 0x044fe400078ec0ff */
        /* <DEDUP_REMOVED lines=11> */
[----:B--2---:R-:W-:-:S05]  /*15b30*/  IADD3.X R7, R10, UR5, RZ, P0, !PT ;  /* 0x000000050a077c10 */ /* 0x004fca00087fe4ff */
[----:B------:R2:W5:Y:S01]  /*15b40*/  LDG.E R6, desc[UR6][R6.64] ;  /* 0x0000000606067981 */ /* 0x000562000c1e1900 */
[----:B------:R-:W-:Y:S05]  /*15b50*/  BRA `(.L_x_2417) ;  /* 0x0000000000147947 */ /* 0x000fea0003800000 */
.L_x_2416:
[----:B------:R-:W-:Y:S05]  /*15b60*/  @!P0 BRA `(.L_x_2417) ;  /* 0x0000000000108947 */ /* 0x000fea0003800000 */
[----:B------:R-:W-:Y:S02]  /*15b70*/  ULDC.64 UR4, c[0x0][0x208] ;  /* 0x0000820000047ab9 */ /* 0x000fe40000000a00 */
[----:B------:R-:W3:Y:S04]  /*15b80*/  LDG.E R6, desc[UR4][R4.64] ;  /* 0x0000000404067981 */ /* 0x000ee8000c1e1900 */
[----:B------:R-:W3:Y:S02]  /*15b90*/  LDG.E R4, desc[UR4][R4.64+0x4] ;  /* 0x0000040404047981 */ /* 0x000ee4000c1e1900 */
[----:B---3--:R-:W-:-:S07]  /*15ba0*/  IMAD.IADD R6, R4, 0x1, -R6 ;  /* 0x0000000104067824 */ /* 0x008fce00078e0a06 */
.L_x_2417:
[----:B------:R-:W3:Y:S01]  /*15bb0*/  LDL R5, [R1+0x4] ;  /* 0x0000040001057983 */ /* 0x000ee20000100800 */
[----:B-----5:R-:W-:Y:S01]  /*15bc0*/  IMAD.IADD R6, R6, 0x1, -R0 ;  /* 0x0000000106067824 */ /* 0x020fe200078e0a00 */
[----:B------:R-:W-:Y:S01]  /*15bd0*/  BSSY B0, `(.L_x_2418) ;  /* 0x000003a000007945 */ /* 0x000fe20003800000 */
[----:B------:R-:W4:Y:S02]  /*15be0*/  LDC R0, c[0x0][0x448] ;  /* 0x00011200ff007b82 */ /* 0x000f240000000800 */
[----:B----4-:R-:W-:-:S13]  /*15bf0*/  ISETP.NE.AND P0, PT, R0, 0x1, PT ;  /* 0x000000010000780c */ /* 0x010fda0003f05270 */
[----:B--2---:R-:W2:Y:S08]  /*15c00*/  @P0 LDC R3, c[0x0][0x44c] ;  /* 0x00011300ff030b82 */ /* 0x004eb00000000800 */
[----:B------:R-:W4:Y:S01]  /*15c10*/  @P0 LDC R4, c[0x0][0x450] ;  /* 0x00011400ff040b82 */ /* 0x000f220000000800 */
[----:B---3--:R-:W-:Y:S02]  /*15c20*/  IMAD.SHL.U32 R0, R5, 0x80, RZ ;  /* 0x0000008005007824 */ /* 0x008fe400078e00ff */
[----:B------:R-:W-:-:S02]  /*15c30*/  IMAD.MOV.U32 R5, RZ, RZ, RZ ;  /* 0x000000ffff057224 */ /* 0x000fc400078e00ff */
[----:B------:R-:W-:Y:S02]  /*15c40*/  VIADD R0, R0, 0x7f ;  /* 0x0000007f00007836 */ /* 0x000fe40000000000 */
[----:B------:R-:W-:Y:S02]  /*15c50*/  IMAD.MOV.U32 R10, RZ, RZ, R5 ;  /* 0x000000ffff0a7224 */ /* 0x000fe400078e0005 */
[----:B--2---:R-:W-:-:S05]  /*15c60*/  @P0 IMAD.HI.U32 R3, R0, R3, RZ ;  /* 0x0000000300030227 */ /* 0x004fca00078e00ff */
[----:B----4-:R-:W-:Y:S01]  /*15c70*/  @P0 SHF.R.U32.HI R0, RZ, R4, R3 ;  /* 0x00000004ff000219 */ /* 0x010fe20000011603 */
[C---:B------:R-:W-:Y:S01]  /*15c80*/  VIADD R3, R6.reuse, 0x4f ;  /* 0x0000004f06037836 */ /* 0x040fe20000000000 */
[----:B------:R-:W-:Y:S02]  /*15c90*/  IADD3 R6, R6, 0x50, -R9 ;  /* 0x0000005006067810 */ /* 0x000fe40007ffe809 */
[----:B01----:R-:W-:Y:S01]  /*15ca0*/  LOP3.LUT R9, R2, 0xff, RZ, 0xc0, !PT ;  /* 0x000000ff02097812 */ /* 0x003fe200078ec0ff */
[----:B------:R-:W-:-:S04]  /*15cb0*/  IMAD.HI R3, R3, 0x66666667, RZ ;  /* 0x6666666703037827 */ /* 0x000fc800078e02ff */
[----:B------:R-:W-:Y:S01]  /*15cc0*/  IMAD.IADD R0, R6, 0x1, R0 ;  /* 0x0000000106007824 */ /* 0x000fe200078e0200 */
[----:B------:R-:W-:-:S03]  /*15cd0*/  SHF.R.U32.HI R4, RZ, 0x1f, R3 ;  /* 0x0000001fff047819 */ /* 0x000fc60000011603 */
[----:B------:R-:W-:Y:S01]  /*15ce0*/  IMAD.HI R0, R0, 0x66666667, RZ ;  /* 0x6666666700007827 */ /* 0x000fe200078e02ff */
[----:B------:R-:W-:-:S04]  /*15cf0*/  LEA.HI.SX32 R4, R3, R4, 0x1b ;  /* 0x0000000403047211 */ /* 0x000fc800078fdaff */
[----:B------:R-:W-:-:S04]  /*15d00*/  SHF.R.U32.HI R3, RZ, 0x1f, R0 ;  /* 0x0000001fff037819 */ /* 0x000fc80000011600 */
[----:B------:R-:W-:Y:S02]  /*15d10*/  LEA.HI.SX32 R3, R0, R3, 0x1b ;  /* 0x0000000300037211 */ /* 0x000fe400078fdaff */
[----:B------:R-:W-:Y:S02]  /*15d20*/  SHF.R.U32.HI R0, RZ, 0x10, R2 ;  /* 0x00000010ff007819 */ /* 0x000fe40000011602 */
[----:B------:R-:W-:Y:S02]  /*15d30*/  VIMNMX R8, R4, R3, PT ;  /* 0x0000000304087248 */ /* 0x000fe40003fe0100 */
[----:B------:R-:W-:Y:S02]  /*15d40*/  ISETP.NE.AND P0, PT, R0, RZ, PT ;  /* 0x000000ff0000720c */ /* 0x000fe40003f05270 */
[----:B------:R-:W-:Y:S01]  /*15d50*/  ISETP.GE.AND P1, PT, R8, 0x1, PT ;  /* 0x000000010800780c */ /* 0x000fe20003f26270 */
[----:B------:R0:W-:Y:S04]  /*15d60*/  STL [R1+0x38], R8 ;  /* 0x0000380801007387 */ /* 0x0001e80000100800 */
[----:B------:R0:W-:Y:S04]  /*15d70*/  STL [R1+0x3c], R5 ;  /* 0x00003c0501007387 */ /* 0x0001e80000100800 */
[----:B------:R0:W-:Y:S02]  /*15d80*/  STL [R1+0x48], R9 ;  /* 0x0000480901007387 */ /* 0x0001e40000100800 */
[----:B------:R-:W1:Y:S02]  /*15d90*/  @!P0 LDC R0, c[0x0][0x9f0] ;  /* 0x00027c00ff008b82 */ /* 0x000e640000000800 */
[----:B------:R-:W-:Y:S05]  /*15da0*/  @!P1 BRA `(.L_x_2419) ;  /* 0x0000000000709947 */ /* 0x000fea0003800000 */
[----:B-1----:R-:W-:-:S04]  /*15db0*/  IABS R4, R0 ;  /* 0x0000000000047213 */ /* 0x002fc80000000000 */
[----:B------:R-:W1:Y:S08]  /*15dc0*/  I2F.RP R2, R4 ;  /* 0x0000000400027306 */ /* 0x000e700000209400 */
[----:B-1----:R-:W1:Y:S02]  /*15dd0*/  MUFU.RCP R2, R2 ;  /* 0x0000000200027308 */ /* 0x002e640000001000 */
[----:B-1----:R-:W-:-:S06]  /*15de0*/  VIADD R2, R2, 0xffffffe ;  /* 0x0ffffffe02027836 */ /* 0x002fcc0000000000 */
[----:B------:R-:W1:Y:S02]  /*15df0*/  F2I.FTZ.U32.TRUNC.NTZ R3, R2 ;  /* 0x0000000200037305 */ /* 0x000e64000021f000 */
[----:B-1----:R-:W-:-:S04]  /*15e00*/  IMAD.MOV R2, RZ, RZ, -R3 ;  /* 0x000000ffff027224 */ /* 0x002fc800078e0a03 */
[----:B0-----:R-:W-:Y:S02]  /*15e10*/  IMAD R5, R2, R4, RZ ;  /* 0x0000000402057224 */ /* 0x001fe400078e02ff */
[----:B------:R-:W-:-:S04]  /*15e20*/  IMAD.MOV.U32 R2, RZ, RZ, RZ ;  /* 0x000000ffff027224 */ /* 0x000fc800078e00ff */
[----:B------:R-:W-:Y:S01]  /*15e30*/  IMAD.HI.U32 R7, R3, R5, R2 ;  /* 0x0000000503077227 */ /* 0x000fe200078e0002 */
        /* <DEDUP_REMOVED lines=19> */
.L_x_2419:
[----:B------:R-:W-:Y:S05]  /*15f70*/  BSYNC B0 ;  /* 0x0000000000007941 */ /* 0x000fea0003800000 */
.L_x_2418:
[----:B-1----:R-:W-:Y:S01]  /*15f80*/  IMAD.MOV.U32 R0, RZ, RZ, R10 ;  /* 0x000000ffff007224 */ /* 0x002fe200078e000a */
[----:B------:R-:W-:Y:S03]  /*15f90*/  BSSY B7, `(.L_x_2420) ;  /* 0x00004ca000077945 */ /* 0x000fe60003800000 */
[----:B------:R-:W-:-:S05]  /*15fa0*/  IMAD R2, R9, R0, RZ ;  /* 0x0000000009027224 */ /* 0x000fca00078e02ff */
[----:B------:R-:W-:Y:S01]  /*15fb0*/  VIADDMNMX R0, R2, R0, R8, PT ;  /* 0x0000000002007246 */ /* 0x000fe20003800108 */
[----:B------:R1:W-:Y:S03]  /*15fc0*/  STL [R1+0x28], R2 ;  /* 0x0000280201007387 */ /* 0x0003e60000100800 */
[----:B------:R-:W-:Y:S01]  /*15fd0*/  ISETP.GT.AND P0, PT, R0, R2, PT ;  /* 0x000000020000720c */ /* 0x000fe20003f04270 */
[----:B------:R1:W-:-:S12]  /*15fe0*/  STL [R1+0x40], R0 ;  /* 0x0000400001007387 */ /* 0x0003d80000100800 */
[----:B------:R-:W-:Y:S05]  /*15ff0*/  @P0 BRA `(.L_x_2421) ;  /* 0x00000000004c0947 */ /* 0x000fea0003800000 */
[----:B-1----:R-:W1:Y:S02]  /*16000*/  S2R R0, SR_TID.X ;  /* 0x0000000000007919 */ /* 0x002e640000002100 */
[----:B-1----:R-:W-:-:S04]  /*16010*/  LOP3.LUT R0, R0, 0x7f, RZ, 0xc0, !PT ;  /* 0x0000007f00007812 */ /* 0x002fc800078ec0ff */
[----:B------:R-:W-:-:S13]  /*16020*/  ISETP.NE.AND P0, PT, R0, RZ, PT ;  /* 0x000000ff0000720c */ /* 0x000fda0003f05270 */
[----:B------:R-:W-:Y:S05]  /*16030*/  @P0 BRA `(.L_x_2422) ;  /* 0x0000004800fc0947 */ /* 0x000fea0003800000 */
[----:B------:R-:W1:Y:S01]  /*16040*/  S2R R3, SR_LANEID ;  /* 0x0000000000037919 */ /* 0x000e620000000000 */
[----:B------:R-:W-:Y:S01]  /*16050*/  VOTEU.ANY UR4, UPT, PT ;  /* 0x0000000000047886 */ /* 0x000fe200038e0100 */
[----:B------:R-:W-:Y:S01]  /*16060*/  ULDC.64 UR6, c[0x0][0x208] ;  /* 0x0000820000067ab9 */ /* 0x000fe20000000a00 */
[----:B------:R-:W1:Y:S08]  /*16070*/  FLO.U32 R0, UR4 ;  /* 0x0000000400007d00 */ /* 0x000e7000080e0000 */
[----:B0-----:R-:W0:Y:S01]  /*16080*/  POPC R5, UR4 ;  /* 0x0000000400057d09 */ /* 0x001e220008000000 */
[----:B-1----:R-:W-:-:S02]  /*16090*/  ISETP.EQ.U32.AND P0, PT, R0, R3, PT ;  /* 0x000000030000720c */ /* 0x002fc40003f02070 */
[----:B------:R-:W0:Y:S11]  /*160a0*/  LDC.64 R2, c[0x0][0xc60] ;  /* 0x00031800ff027b82 */ /* 0x000e360000000a00 */
[----:B0-----:R-:W3:Y:S01]  /*160b0*/  @P0 ATOMG.E.ADD.STRONG.GPU PT, R3, desc[UR6][R2.64], R5 ;  /* 0x00000005020309a8 */ /* 0x001ee200081ee1c6 */
[----:B------:R-:W0:Y:S02]  /*160c0*/  S2R R4, SR_LTMASK ;  /* 0x0000000000047919 */ /* 0x000e240000003900 */
[----:B0-----:R-:W-:-:S04]  /*160d0*/  LOP3.LUT R4, R4, UR4, RZ, 0xc0, !PT ;  /* 0x0000000404047c12 */ /* 0x001fc8000f8ec0ff */
[----:B------:R-:W0:Y:S01]  /*160e0*/  POPC R7, R4 ;  /* 0x0000000400077309 */ /* 0x000e220000000000 */
[----:B---3--:R-:W0:Y:S02]  /*160f0*/  SHFL.IDX PT, R0, R3, R0, 0x1f ;  /* 0x00001f0003007589 */ /* 0x008e2400000e0000 */
[----:B0-----:R-:W-:-:S05]  /*16100*/  IADD3 R0, R0, UR38, R7 ;  /* 0x0000002600007c10 */ /* 0x001fca000fffe007 */
[----:B------:R3:W-:Y:S01]  /*16110*/  STL [R1], R0 ;  /* 0x0000000001007387 */ /* 0x0007e20000100800 */
[----:B------:R-:W-:Y:S05]  /*16120*/  BRA `(.L_x_2422) ;  /* 0x0000004800c07947 */ /* 0x000fea0003800000 */
.L_x_2421:
[----:B-1----:R-:W-:Y:S01]  /*16130*/  VIADD R0, R18, 0x24400 ;  /* 0x0002440012007836 */ /* 0x002fe20000000000 */
        /* <DEDUP_REMOVED lines=19> */
.L_x_2424:
[----:B------:R-:W-:Y:S05]  /*16270*/  BSYNC B6 ;  /* 0x0000000000067941 */ /* 0x000fea0003800000 */
.L_x_2423:
        /* <DEDUP_REMOVED lines=8> */
[----:B------:R1:W3:Y:S01]  /*16300*/  LDC.64 R2, c[0x4][R0] ;  /* 0x0100000000027b82 */ /* 0x0002e20000000a00 */
[----:B------:R-:W-:Y:S02]  /*16310*/  IMAD.U32 R4, RZ, RZ, UR6 ;  /* 0x00000006ff047e24 */ /* 0x000fe4000f8e00ff */
[----:B0-----:R-:W-:Y:S02]  /*16320*/  IMAD.U32 R5, RZ, RZ, UR7 ;  /* 0x00000007ff057e24 */ /* 0x001fe4000f8e00ff */
[----:B------:R-:W-:Y:S02]  /*16330*/  IMAD.U32 R6, RZ, RZ, UR8 ;  /* 0x00000008ff067e24 */ /* 0x000fe4000f8e00ff */
[----:B------:R-:W-:-:S02]  /*16340*/  IMAD.U32 R7, RZ, RZ, UR9 ;  /* 0x00000009ff077e24 */ /* 0x000fc4000f8e00ff */
[----:B--2---:R-:W-:Y:S02]  /*16350*/  IMAD.U32 R10, RZ, RZ, UR4 ;  /* 0x00000004ff0a7e24 */ /* 0x004fe4000f8e00ff */
[----:B------:R-:W-:Y:S02]  /*16360*/  IMAD.U32 R11, RZ, RZ, UR5 ;  /* 0x00000005ff0b7e24 */ /* 0x000fe4000f8e00ff */
[----:B------:R-:W-:Y:S02]  /*16370*/  IMAD.MOV.U32 R8, RZ, RZ, 0x70 ;  /* 0x00000070ff087424 */ /* 0x000fe400078e00ff */
[----:B------:R-:W-:Y:S02]  /*16380*/  IMAD.MOV.U32 R12, RZ, RZ, 0x1 ;  /* 0x00000001ff0c7424 */ /* 0x000fe400078e00ff */
[----:B-1----:R-:W-:-:S07]  /*16390*/  IMAD.MOV.U32 R13, RZ, RZ, RZ ;  /* 0x000000ffff0d7224 */ /* 0x002fce00078e00ff */
[----:B------:R-:W-:-:S07]  /*163a0*/  LEPC R20, `(.L_x_2427) ;  /* 0x000000001014794e */ /* 0x000fce0000000000 */
[----:B---3--:R-:W-:Y:S05]  /*163b0*/  CALL.ABS.NOINC R2 ;  /* 0x0000000002007343 */ /* 0x008fea0003c00000 */
.L_x_2427:
        /* <DEDUP_REMOVED lines=16> */
.L_x_2426:
[----:B------:R-:W-:Y:S05]  /*164c0*/  BSYNC B6 ;  /* 0x0000000000067941 */ /* 0x000fea0003800000 */
.L_x_2425:
[----:B------:R-:W3:Y:S01]  /*164d0*/  LDL.LU R4, [R1+0x1c] ;  /* 0x00001c0001047983 */ /* 0x000ee20000300800 */
[----:B------:R-:W-:-:S03]  /*164e0*/  ULDC.64 UR4, c[0x0][0x9f8] ;  /* 0x00027e0000047ab9 */ /* 0x000fc60000000a00 */
[----:B------:R-:W4:Y:S01]  /*164f0*/  LDL R7, [R1+0x10] ;  /* 0x0000100001077983 */ /* 0x000f220000100800 */
[----:B------:R-:W-:Y:S01]  /*16500*/  ISETP.NE.U32.AND P0, PT, RZ, UR4, PT ;  /* 0x00000004ff007c0c */ /* 0x000fe2000bf05070 */
[----:B------:R-:W-:Y:S02]  /*16510*/  ULDC.64 UR6, c[0x0][0x208] ;  /* 0x0000820000067ab9 */ /* 0x000fe40000000a00 */
[----:B------:R-:W5:Y:S01]  /*16520*/  LDL R0, [R1+0x40] ;  /* 0x0000400001007983 */ /* 0x000f620000100800 */
[----:B------:R-:W-:-:S13]  /*16530*/  ISETP.NE.AND.EX P0, PT, RZ, UR5, PT, P0 ;  /* 0x00000005ff007c0c */ /* 0x000fda000bf05300 */
[----:B------:R-:W-:-:S04]  /*16540*/  @P0 IADD3 R2, P1, R17, UR4, RZ ;  /* 0x0000000411020c10 */ /* 0x000fc8000ff3e0ff */
[----:B---3--:R-:W-:Y:S01]  /*16550*/  @P0 IADD3.X R3, R4, UR5, RZ, P1, !PT ;  /* 0x0000000504030c10 */ /* 0x008fe20008ffe4ff */
[----:B------:R-:W-:-:S04]  /*16560*/  ULDC.64 UR4, c[0x0][0xa08] ;  /* 0x0002820000047ab9 */ /* 0x000fc80000000a00 */
[----:B----4-:R1:W0:Y:S02]  /*16570*/  @P0 LDG.E R7, desc[UR6][R2.64] ;  /* 0x0000000602070981 */ /* 0x010224000c1e1900 */
[----:B-1----:R-:W1:Y:S01]  /*16580*/  LDC.64 R2, c[0x0][0x418] ;  /* 0x00010600ff027b82 */ /* 0x002e620000000a00 */
[----:B-----5:R-:W-:Y:S01]  /*16590*/  VIADD R0, R0, 0xffffffff ;  /* 0xffffffff00007836 */ /* 0x020fe20000000000 */
[----:B0-----:R-:W-:Y:S01]  /*165a0*/  SHF.R.S32.HI R8, RZ, 0x1f, R7 ;  /* 0x0000001fff087819 */ /* 0x001fe20000011407 */
[----:B------:R0:W-:Y:S04]  /*165b0*/  @P0 STL [R1+0x10], R7 ;  /* 0x0000100701000387 */ /* 0x0001e80000100800 */
[----:B------:R0:W-:Y:S01]  /*165c0*/  STL [R1+0x1c], R8 ;  /* 0x00001c0801007387 */ /* 0x0001e20000100800 */
[----:B-1----:R-:W-:Y:S01]  /*165d0*/  LOP3.LUT P0, RZ, R2, UR4, RZ, 0xfc, !PT ;  /* 0x0000000402ff7c12 */ /* 0x002fe2000f80fcff */
[----:B------:R-:W-:-:S03]  /*165e0*/  UMOV UR4, 0xffffffff ;  /* 0xffffffff00047882 */ /* 0x000fc60000000000 */
[----:B------:R-:W-:-:S04]  /*165f0*/  LOP3.LUT P0, RZ, R3, UR5, RZ, 0xfc, P0 ;  /* 0x0000000503ff7c12 */ /* 0x000fc8000800fcff */
[----:B------:R-:W-:Y:S01]  /*16600*/  SEL R17, R7, RZ, !P0 ;  /* 0x000000ff07117207 */ /* 0x000fe20004000000 */
[----:B0-----:R-:W-:Y:S08]  /*16610*/  BRA.DIV UR4, `(.L_x_2428) ;  /* 0x0000005e04b07947 */ /* 0x001ff0000b800000 */
[----:B------:R-:W0:Y:S02]  /*16620*/  S2R R4, SR_TID.X ;  /* 0x0000000000047919 */ /* 0x000e240000002100 */
[----:B0-----:R-:W-:-:S04]  /*16630*/  SHF.R.U32.HI R4, RZ, 0x5, R4 ;  /* 0x00000005ff047819 */ /* 0x001fc80000011604 */
[----:B------:R-:W-:-:S05]  /*16640*/  LOP3.LUT R4, R4, 0x3, RZ, 0xc0, !PT ;  /* 0x0000000304047812 */ /* 0x000fca00078ec0ff */
[----:B------:R0:W1:Y:S02]  /*16650*/  SHFL.IDX PT, R14, R4, RZ, 0x1f ;  /* 0x00001fff040e7589 */ /* 0x00006400000e0000 */
.L_x_2545:
[----:B------:R-:W-:Y:S01]  /*16660*/  PLOP3.LUT P1, PT, PT, PT, PT, 0x8, 0x0 ;  /* 0x000000000000781c */ /* 0x000fe20003f2e170 */
[----:B------:R3:W-:Y:S01]  /*16670*/  STL [R1+0x8], R0 ;  /* 0x0000080001007387 */ /* 0x0007e20000100800 */
[----:B-1----:R-:W-:Y:S02]  /*16680*/  ISETP.NE.AND P0, PT, R14, RZ, PT ;  /* 0x000000ff0e00720c */ /* 0x002fe40003f05270 */
[----:B0-----:R-:W-:-:S05]  /*16690*/  P2R R4, PR, RZ, 0x2 ;  /* 0x00000002ff047803 */ /* 0x001fca0000000000 */
[----:B------:R3:W-:Y:S06]  /*166a0*/  STL [R1+0x20], R4 ;  /* 0x0000200401007387 */ /* 0x0007ec0000100800 */
[----:B------:R-:W-:Y:S05]  /*166b0*/  @P0 BRA `(.L_x_2429) ;  /* 0x0000000400440947 */ /* 0x000fea0003800000 */
[----:B------:R-:W-:-:S03]  /*166c0*/  UMOV UR4, 0xffffffff ;  /* 0xffffffff00047882 */ /* 0x000fc60000000000 */
[----:B------:R-:W-:Y:S05]  /*166d0*/  BRA.DIV UR4, `(.L_x_2430) ;  /* 0x0000005e04b47947 */ /* 0x000fea000b800000 */
[----:B------:R-:W-:-:S13]  /*166e0*/  ELECT P6, URZ, PT ;  /* 0x00000000003f782f */ /* 0x000fda00038c0000 */
.L_x_2548:
[----:B------:R-:W-:Y:S05]  /*166f0*/  @!P6 BRA `(.L_x_2429) ;  /* 0x000000040034e947 */ /* 0x000fea0003800000 */
[----:B------:R-:W-:-:S04]  /*16700*/  ISETP.NE.U32.AND P0, PT, R2, RZ, PT ;  /* 0x000000ff0200720c */ /* 0x000fc80003f05070 */
[----:B------:R-:W-:-:S13]  /*16710*/  ISETP.NE.AND.EX P0, PT, R3, RZ, PT, P0 ;  /* 0x000000ff0300720c */ /* 0x000fda0003f05300 */
[----:B------:R-:W-:Y:S05]  /*16720*/  @!P0 BRA `(.L_x_2431) ;  /* 0x0000000000548947 */ /* 0x000fea0003800000 */
[----:B------:R-:W0:Y:S01]  /*16730*/  LDC R6, c[0x0][0x43c] ;  /* 0x00010f00ff067b82 */ /* 0x000e220000000800 */
[----:B------:R-:W-:Y:S01]  /*16740*/  IMAD.MOV.U32 R9, RZ, RZ, R0 ;  /* 0x000000ffff097224 */ /* 0x000fe200078e0000 */
[----:B------:R-:W-:Y:S01]  /*16750*/  ULDC.64 UR4, c[0x0][0x428] ;  /* 0x00010a0000047ab9 */ /* 0x000fe20000000a00 */
[----:B------:R-:W-:Y:S02]  /*16760*/  ULDC.64 UR6, c[0x0][0x208] ;  /* 0x0000820000067ab9 */ /* 0x000fe40000000a00 */
[----:B---3--:R-:W-:Y:S01]  /*16770*/  IMAD.MOV.U32 R0, RZ, RZ, R9 ;  /* 0x000000ffff007224 */ /* 0x008fe200078e0009 */
[----:B0-----:R-:W-:-:S13]  /*16780*/  ISETP.NE.AND P0, PT, R6, 0x1, PT ;  /* 0x000000010600780c */ /* 0x001fda0003f05270 */
[----:B------:R-:W0:Y:S02]  /*16790*/  @P0 LDC.64 R4, c[0x0][0x440] ;  /* 0x00011000ff040b82 */ /* 0x000e240000000a00 */
[----:B0-----:R-:W-:-:S05]  /*167a0*/  @P0 IMAD.HI.U32 R4, R9, R4, RZ ;  /* 0x0000000409040227 */ /* 0x001fca00078e00ff */
        /* <DEDUP_REMOVED lines=13> */
.L_x_2431:
[----:B0-----:R-:W4:Y:S01]  /*16880*/  LDL R2, [R1+0x14] ;  /* 0x0000140001027983 */ /* 0x001f220000100800 */
[----:B---3--:R-:W-:Y:S01]  /*16890*/  IMAD R0, R19, 0x8, R18 ;  /* 0x0000000813007824 */ /* 0x008fe200078e0212 */
[----:B----4-:R-:W-:-:S04]  /*168a0*/  SHF.L.U32 R2, R2, 0x1f, RZ ;  /* 0x0000001f02027819 */ /* 0x010fc800000006ff */
[----:B------:R-:W0:Y:S02]  /*168b0*/  SYNCS.PHASECHK.TRANS64.TRYWAIT P0, [R0+URZ+0x38840], R2 ;  /* 0x03884002000075a7 */ /* 0x000e24000800017f */
[----:B0-----:R-:W-:Y:S05]  /*168c0*/  @!P0 BRA `(.L_x_2432) ;  /* 0x0000005c00588947 */ /* 0x001fea0003800000 */
.L_x_2549:
[----:B------:R-:W1:Y:S02]  /*168d0*/  S2R R3, SR_TID.X ;  /* 0x0000000000037919 */ /* 0x000e640000002100 */
[----:B-1----:R-:W-:-:S04]  /*168e0*/  LOP3.LUT R3, R3, 0x7f, RZ, 0xc0, !PT ;  /* 0x0000007f03037812 */ /* 0x002fc800078ec0ff */
[----:B------:R-:W-:-:S13]  /*168f0*/  ISETP.NE.AND P0, PT, R3, RZ, PT ;  /* 0x000000ff0300720c */ /* 0x000fda0003f05270 */
[----:B------:R-:W-:Y:S05]  /*16900*/  @P0 BRA `(.L_x_2433) ;  /* 0x00000000001c0947 */ /* 0x000fea0003800000 */
[----:B------:R-:W1:Y:S01]  /*16910*/  S2R R3, SR_TID.X ;  /* 0x0000000000037919 */ /* 0x000e620000002100 */
[----:B0-----:R-:W-:-:S04]  /*16920*/  IMAD.MOV.U32 R2, RZ, RZ, 0xa000 ;  /* 0x0000a000ff027424 */ /* 0x001fc800078e00ff */
[----:B------:R3:W-:Y:S01]  /*16930*/  SYNCS.ARRIVE.TRANS64 RZ, [R0+URZ+0x38830], R2 ;  /* 0x0388300200ff79a7 */ /* 0x0007e2000800003f */
[----:B-1----:R-:W-:-:S04]  /*16940*/  LOP3.LUT R3, R3, 0x1f, RZ, 0xc0, !PT ;  /* 0x0000001f03037812 */ /* 0x002fc800078ec0ff */
[----:B------:R-:W-:-:S13]  /*16950*/  ISETP.NE.AND P0, PT, R3, RZ, PT ;  /* 0x000000ff0300720c */ /* 0x000fda0003f05270 */
[----:B---3--:R-:W-:Y:S05]  /*16960*/  @!P0 BRA `(.L_x_2433) ;  /* 0x0000000000048947 */ /* 0x008fea0003800000 */
[----:B------:R-:W-:Y:S01]  /*16970*/  BPT.TRAP 0x1 ;  /* 0x000000040000795c */ /* 0x000fe20000300000 */
.L_x_2433:
[----:B------:R-:W3:Y:S04]  /*16980*/  LDL R3, [R1+0x8] ;  /* 0x0000080001037983 */ /* 0x000ee80000100800 */
[----:B0-----:R-:W4:Y:S01]  /*16990*/  LDL R2, [R1+0x18] ;  /* 0x0000180001027983 */ /* 0x001f220000100800 */
        /* <DEDUP_REMOVED lines=20> */
[----:B----4-:R-:W-:-:S13]  /*16ae0*/  R2UR UR5, R2 ;  /* 0x00000000020572ca */ /* 0x010fda00000e0000 */
[----:B------:R-:W-:Y:S02]  /*16af0*/  UIMAD UR11, UR11, 0x50, UR5 ;  /* 0x000000500b0b78a4 */ /* 0x000fe4000f8e0205 */
[----:B------:R-:W-:-:S09]  /*16b00*/  UIADD3.X UR5, URZ, UR37, URZ, UP0, !UPT ;  /* 0x000000253f057290 */ /* 0x000fd200087fe43f */
[----:B------:R1:W-:Y:S02]  /*16b10*/  UTMALDG.4D [UR8], [UR4], desc[UR6] ;  /* 0x00000608040075b4 */ /* 0x0003e40008019000 */
[----:B-1----:R-:W-:Y:S01]  /*16b20*/  UMOV UR8, UR15 ;  /* 0x0000000f00087c82 */ /* 0x002fe20008000000 */
[----:B------:R-:W-:Y:S02]  /*16b30*/  UMOV UR10, UR16 ;  /* 0x00000010000a7c82 */ /* 0x000fe40008000000 */
[----:B------:R1:W-:Y:S02]  /*16b40*/  UTMALDG.4D [UR8], [UR4], desc[UR6] ;  /* 0x00000608040075b4 */ /* 0x0003e40008019000 */
[----:B-1----:R-:W-:Y:S01]  /*16b50*/  UMOV UR8, UR17 ;  /* 0x0000001100087c82 */ /* 0x002fe20008000000 */
[----:B------:R-:W-:Y:S01]  /*16b60*/  UMOV UR10, UR14 ;  /* 0x0000000e000a7c82 */ /* 0x000fe20008000000 */
[----:B------:R-:W-:Y:S01]  /*16b70*/  UMOV UR14, 0xc0 ;  /* 0x000000c0000e7882 */ /* 0x000fe20000000000 */
[----:B------:R1:W-:Y:S02]  /*16b80*/  UTMALDG.4D [UR8], [UR4], desc[UR6] ;  /* 0x00000608040075b4 */ /* 0x0003e40008019000 */
[----:B-1----:R-:W-:Y:S01]  /*16b90*/  UMOV UR8, UR18 ;  /* 0x0000001200087c82 */ /* 0x002fe20008000000 */
[----:B------:R-:W-:-:S02]  /*16ba0*/  UMOV UR10, UR14 ;  /* 0x0000000e000a7c82 */ /* 0x000fc40008000000 */
[----:B------:R0:W-:Y:S02]  /*16bb0*/  UTMALDG.4D [UR8], [UR4], desc[UR6] ;  /* 0x00000608040075b4 */ /* 0x0001e40008019000 */
[----:B0-----:R-:W-:Y:S01]  /*16bc0*/  NOP ;  /* 0x0000000000007918 */ /* 0x001fe20000000000 */
.L_x_2429:
[----:B------:R-:W4:Y:S04]  /*16bd0*/  LDL.LU R3, [R1+0x30] ;  /* 0x0000300001037983 */ /* 0x000f280000300800 */
[----:B------:R-:W5:Y:S04]  /*16be0*/  LDL.LU R5, [R1+0x2c] ;  /* 0x00002c0001057983 */ /* 0x000f680000300800 */
[----:B---3--:R-:W3:Y:S01]  /*16bf0*/  LDL.LU R4, [R1+0x44] ;  /* 0x0000440001047983 */ /* 0x008ee20000300800 */
        /* <DEDUP_REMOVED lines=9> */
[----:B----4-:R-:W-:Y:S02]  /*16c90*/  SHF.R.S32.HI R0, RZ, 0x1f, R3 ;  /* 0x0000001fff007819 */ /* 0x010fe40000011403 */
[----:B-----5:R-:W-:-:S03]  /*16ca0*/  SEL R5, R5, RZ, !P0 ;  /* 0x000000ff05057207 */ /* 0x020fc60004000000 */
[----:B------:R-:W-:Y:S01]  /*16cb0*/  IMAD R0, R0, UR4, RZ ;  /* 0x0000000400007c24 */ /* 0x000fe2000f8e02ff */
[----:B---3--:R-:W-:-:S03]  /*16cc0*/  SEL R4, R4, RZ, !P0 ;  /* 0x000000ff04047207 */ /* 0x008fc60004000000 */
        /* <DEDUP_REMOVED lines=8> */
[----:B0-----:R-:W-:Y:S01]  /*16d50*/  MOV R2, 0x0 ;  /* 0x0000000000027802 */ /* 0x001fe20000000f00 */
        /* <DEDUP_REMOVED lines=14> */
[----:B0-----:R-:W-:Y:S05]  /*16e40*/  CALL.ABS.NOINC R2 ;  /* 0x0000000002007343 */ /* 0x001fea0003c00000 */
.L_x_2435:
[----:B------:R-:W-:Y:S05]  /*16e50*/  BSYNC B6 ;  /* 0x0000000000067941 */ /* 0x000fea0003800000 */
.L_x_2434:
[----:B0-----:R-:W3:Y:S01]  /*16e60*/  LDL.LU R0, [R1+0x44] ;  /* 0x0000440001007983 */ /* 0x001ee20000300800 */
[----:B------:R-:W-:Y:S01]  /*16e70*/  ULDC.64 UR4, c[0x0][0x2d8] ;  /* 0x0000b60000047ab9 */ /* 0x000fe20000000a00 */
[----:B------:R-:W0:Y:S01]  /*16e80*/  LDC R7, c[0x0][0x448] ;  /* 0x00011200ff077b82 */ /* 0x000e220000000800 */
[----:B------:R-:W-:Y:S01]  /*16e90*/  ULDC.64 UR6, c[0x0][0x280] ;  /* 0x0000a00000067ab9 */ /* 0x000fe20000000a00 */
[----:B------:R-:W4:Y:S04]  /*16ea0*/  LDL.LU R4, [R1+0x30] ;  /* 0x0000300001047983 */ /* 0x000f280000300800 */
[----:B------:R-:W4:Y:S04]  /*16eb0*/  LDL.LU.64 R2, [R1+0x50] ;  /* 0x0000500001027983 */ /* 0x000f280000300a00 */
[----:B------:R-:W3:Y:S04]  /*16ec0*/  LDL.LU R5, [R1+0x2c] ;  /* 0x00002c0001057983 */ /* 0x000ee80000300800 */
[----:B------:R-:W3:Y:S01]  /*16ed0*/  LDL R8, [R1+0x4] ;  /* 0x0000040001087983 */ /* 0x000ee20000100800 */
[----:B------:R-:W1:Y:S01]  /*16ee0*/  S2R R9, SR_TID.X ;  /* 0x0000000000097919 */ /* 0x000e620000002100 */
[----:B--2---:R-:W2:Y:S01]  /*16ef0*/  S2R R10, SR_TID.X ;  /* 0x00000000000a7919 */ /* 0x004ea20000002100 */
[----:B0-----:R-:W-:-:S13]  /*16f00*/  ISETP.NE.AND P0, PT, R7, 0x1, PT ;  /* 0x000000010700780c */ /* 0x001fda0003f05270 */
[----:B------:R-:W0:Y:S01]  /*16f10*/  @P0 LDC R6, c[0x0][0x450] ;  /* 0x00011400ff060b82 */ /* 0x000e220000000800 */
[----:B-1----:R-:W-:Y:S02]  /*16f20*/  IMAD.SHL.U32 R9, R9, 0x8, RZ ;  /* 0x0000000809097824 */ /* 0x002fe400078e00ff */
[----:B--2---:R-:W-:-:S03]  /*16f30*/  IMAD.SHL.U32 R10, R10, 0x8, RZ ;  /* 0x000000080a0a7824 */ /* 0x004fc600078e00ff */
[----:B------:R-:W-:-:S04]  /*16f40*/  LOP3.LUT R9, R9, 0x38, RZ, 0xc0, !PT ;  /* 0x0000003809097812 */ /* 0x000fc800078ec0ff */
[C---:B------:R-:W-:Y:S02]  /*16f50*/  LOP3.LUT R12, R9.reuse, 0x40, RZ, 0xfc, !PT ;  /* 0x00000040090c7812 */ /* 0x040fe400078efcff */
[C---:B------:R-:W-:Y:S02]  /*16f60*/  LOP3.LUT R11, R9.reuse, 0x80, RZ, 0xfc, !PT ;  /* 0x00000080090b7812 */ /* 0x040fe400078efcff */
[----:B------:R-:W-:Y:S02]  /*16f70*/  LOP3.LUT R9, R9, 0xc0, RZ, 0xfc, !PT ;  /* 0x000000c009097812 */ /* 0x000fe400078efcff */
[----:B------:R-:W-:Y:S01]  /*16f80*/  LOP3.LUT R10, R10, 0x38, RZ, 0xc0, !PT ;  /* 0x000000380a0a7812 */ /* 0x000fe200078ec0ff */
[----:B----4-:R-:W-:Y:S02]  /*16f90*/  IMAD.MOV.U32 R3, RZ, RZ, R4 ;  /* 0x000000ffff037224 */ /* 0x010fe400078e0004 */
[----:B------:R-:W1:Y:S01]  /*16fa0*/  S2R R4, SR_TID.X ;  /* 0x0000000000047919 */ /* 0x000e620000002100 */
[----:B------:R-:W-:-:S04]  /*16fb0*/  IMAD.WIDE.U32 R2, R16, UR4, R2 ;  /* 0x0000000410027c25 */ /* 0x000fc8000f8e0002 */
[----:B------:R-:W-:Y:S01]  /*16fc0*/  IMAD R3, R16, UR5, R3 ;  /* 0x0000000510037c24 */ /* 0x000fe2000f8e0203 */
[----:B------:R-:W-:Y:S02]  /*16fd0*/  ULDC.64 UR4, c[0x0][0x2e0] ;  /* 0x0000b80000047ab9 */ /* 0x000fe40000000a00 */
[----:B---3--:R-:W-:Y:S02]  /*16fe0*/  IMAD R0, R0, UR4, RZ ;  /* 0x0000000400007c24 */ /* 0x008fe4000f8e02ff */
[----:B------:R-:W-:-:S04]  /*16ff0*/  IMAD.WIDE.U32 R2, R5, UR4, R2 ;  /* 0x0000000405027c25 */ /* 0x000fc8000f8e0002 */
[----:B------:R-:W-:Y:S01]  /*17000*/  IMAD R0, R5, UR5, R0 ;  /* 0x0000000505007c24 */ /* 0x000fe2000f8e0200 */
[----:B------:R-:W-:-:S03]  /*17010*/  ULDC.64 UR4, c[0x0][0x2d0] ;  /* 0x0000b40000047ab9 */ /* 0x000fc60000000a00 */
[----:B------:R-:W-:Y:S01]  /*17020*/  IMAD.IADD R3, R3, 0x1, R0 ;  /* 0x0000000103037824 */ /* 0x000fe200078e0200 */
[----:B-1----:R-:W-:-:S04]  /*17030*/  LOP3.LUT R4, R4, 0x7f, RZ, 0xc0, !PT ;  /* 0x0000007f04047812 */ /* 0x002fc800078ec0ff */
[----:B------:R-:W-:Y:S02]  /*17040*/  SHF.R.U32.HI R5, RZ, 0x3, R4 ;  /* 0x00000003ff057819 */ /* 0x000fe40000011604 */
[----:B------:R-:W1:Y:S02]  /*17050*/  S2R R4, SR_TID.X ;  /* 0x0000000000047919 */ /* 0x000e640000002100 */
[----:B-1----:R-:W-:-:S05]  /*17060*/  IMAD.SHL.U32 R4, R4, 0x10, RZ ;  /* 0x0000001004047824 */ /* 0x002fca00078e00ff */
[----:B------:R-:W-:Y:S02]  /*17070*/  LOP3.LUT R4, R5, 0x70, R4, 0xf8, !PT ;  /* 0x0000007005047812 */ /* 0x000fe400078ef804 */
[----:B------:R-:W1:Y:S03]  /*17080*/  @P0 LDC R5, c[0x0][0x44c] ;  /* 0x00011300ff050b82 */ /* 0x000e660000000800 */
[----:B------:R-:W-:-:S04]  /*17090*/  IMAD R0, R8, 0x80, R4 ;  /* 0x0000008008007824 */ /* 0x000fc800078e0204 */
[----:B------:R-:W-:Y:S02]  /*170a0*/  IMAD.MOV.U32 R4, RZ, RZ, R0 ;  /* 0x000000ffff047224 */ /* 0x000fe400078e0000 */
[----:B-1----:R-:W-:-:S05]  /*170b0*/  @P0 IMAD.HI.U32 R5, R0, R5, RZ ;  /* 0x0000000500050227 */ /* 0x002fca00078e00ff */
[----:B0-----:R-:W-:-:S05]  /*170c0*/  @P0 SHF.R.U32.HI R4, RZ, R6, R5 ;  /* 0x00000006ff040219 */ /* 0x001fca0000011605 */
        /* <DEDUP_REMOVED lines=31> */
[----:B---3--:R-:W-:-:S03]  /*172c0*/  IMAD R2, R8, 0x80, R11 ;  /* 0x0000008008027824 */ /* 0x008fc600078e020b */
        /* <DEDUP_REMOVED lines=86> */
.L_x_2566:
        /* <DEDUP_REMOVED lines=14> */
.L_x_2438:
[----:B------:R-:W-:Y:S05]  /*17910*/  BSYNC B0 ;  /* 0x0000000000007941 */ /* 0x000fea0003800000 */
.L_x_2437:
[----:B------:R-:W-:Y:S01]  /*17920*/  NOP ;  /* 0x0000000000007918 */ /* 0x000fe20000000000 */
[----:B------:R-:W-:Y:S01]  /*17930*/  PLOP3.LUT P0, PT, PT, PT, PT, 0x80, 0x0 ;  /* 0x000000000000781c */ /* 0x000fe20003f0f070 */
[----:B0-----:R-:W-:-:S12]  /*17940*/  VIADD R6, R18, 0x38800 ;  /* 0x0003880012067836 */ /* 0x001fd80000000000 */
.L_x_2439:
        /* <DEDUP_REMOVED lines=18> */
.L_x_2567:
[----:B------:R-:W-:Y:S05]  /*17a70*/  BSYNC B0 ;  /* 0x0000000000007941 */ /* 0x000fea0003800000 */
.L_x_2440:
        /* <DEDUP_REMOVED lines=55> */
.L_x_2448:
[----:B------:R-:W-:Y:S01]  /*17df0*/  IMAD R3, R9, 0x8, R18 ;  /* 0x0000000809037824 */ /* 0x000fe200078e0212 */
[----:B------:R-:W-:Y:S01]  /*17e00*/  SHF.L.U32 R2, R11, 0x1f, RZ ;  /* 0x0000001f0b027819 */ /* 0x000fe200000006ff */
[----:B------:R-:W-:Y:S03]  /*17e10*/  BSSY B3, `(.L_x_2449) ;  /* 0x0000003000037945 */ /* 0x000fe60003800000 */
[----:B------:R-:W1:Y:S02]  /*17e20*/  SYNCS.PHASECHK.TRANS64.TRYWAIT P0, [R3+URZ+0x38840], R2 ;  /* 0x03884002030075a7 */ /* 0x000e64000800017f */
[----:B-1----:R-:W-:Y:S05]  /*17e30*/  @!P0 BRA `(.L_x_2450) ;  /* 0x0000005400308947 */ /* 0x002fea0003800000 */
.L_x_2568:
[----:B------:R-:W-:Y:S05]  /*17e40*/  BSYNC B3 ;  /* 0x0000000000037941 */ /* 0x000fea0003800000 */
.L_x_2449:
        /* <DEDUP_REMOVED lines=12> */
.L_x_2452:
[----:B------:R-:W-:Y:S05]  /*17f10*/  BSYNC B3 ;  /* 0x0000000000037941 */ /* 0x000fea0003800000 */
.L_x_2451:
        /* <DEDUP_REMOVED lines=12> */
.L_x_2453:
        /* <DEDUP_REMOVED lines=16> */
.L_x_2454:
        /* <DEDUP_REMOVED lines=16> */
.L_x_2455:
        /* <DEDUP_REMOVED lines=16> */
.L_x_2456:
        /* <DEDUP_REMOVED lines=16> */
.L_x_2569:
[----:B------:R-:W-:Y:S05]  /*183e0*/  BSYNC B3 ;  /* 0x0000000000037941 */ /* 0x000fea0003800000 */
.L_x_2457:
        /* <DEDUP_REMOVED lines=12> */
.L_x_2460:
[----:B------:R-:W-:Y:S05]  /*184b0*/  BSYNC B3 ;  /* 0x0000000000037941 */ /* 0x000fea0003800000 */
.L_x_2459:
        /* <DEDUP_REMOVED lines=13> */
.L_x_2461:
        /* <DEDUP_REMOVED lines=15> */
.L_x_2462:
        /* <DEDUP_REMOVED lines=15> */
.L_x_2463:
        /* <DEDUP_REMOVED lines=15> */
.L_x_2464:
        /* <DEDUP_REMOVED lines=12> */
.L_x_2447:
[----:B------:R-:W-:Y:S05]  /*18920*/  BSYNC B1 ;  /* 0x0000000000017941 */ /* 0x000fea0003800000 */
.L_x_2446:
[----:B0-----:R-:W2:Y:S01]  /*18930*/  LDL.LU R0, [R1+0x40] ;  /* 0x0000400001007983 */ /* 0x001ea20000300800 */
[----:B------:R-:W-:-:S03]  /*18940*/  IMAD.MOV.U32 R19, RZ, RZ, R9 ;  /* 0x000000ffff137224 */ /* 0x000fc600078e0009 */
[----:B------:R0:W-:Y:S02]  /*18950*/  STL [R1+0x14], R11 ;  /* 0x0000140b01007387 */ /* 0x0001e40000100800 */
[----:B0-2---:R-:W-:-:S07]  /*18960*/  VIADD R0, R0, 0xfffffffd ;  /* 0xfffffffd00007836 */ /* 0x005fce0000000000 */
.L_x_2445:
[----:B------:R-:W-:Y:S05]  /*18970*/  BSYNC B2 ;  /* 0x0000000000027941 */ /* 0x000fea0003800000 */
.L_x_2444:
[----:B------:R-:W-:Y:S01]  /*18980*/  VIADD R10, R10, 0xfffffffe ;  /* 0xfffffffe0a0a7836 */ /* 0x000fe20000000000 */
[----:B------:R-:W-:-:S04]  /*18990*/  LOP3.LUT R8, RZ, R8, RZ, 0x33, !PT ;  /* 0x00000008ff087212 */ /* 0x000fc800078e33ff */
[----:B------:R-:W-:-:S13]  /*189a0*/  ISETP.NE.AND P0, PT, R10, R8, PT ;  /* 0x000000080a00720c */ /* 0x000fda0003f05270 */
[----:B------:R-:W-:Y:S05]  /*189b0*/  @!P0 BRA `(.L_x_2443) ;  /* 0x0000001800c48947 */ /* 0x000fea0003800000 */
[----:B------:R-:W-:-:S07]  /*189c0*/  IMAD.MOV.U32 R9, RZ, RZ, R17 ;  /* 0x000000ffff097224 */ /* 0x000fce00078e0011 */
.L_x_2503:
        /* <DEDUP_REMOVED lines=36> */
.L_x_2467:
[----:B------:R-:W-:Y:S01]  /*18c10*/  IMAD R3, R4, 0x8, R18 ;  /* 0x0000000804037824 */ /* 0x000fe200078e0212 */
[----:B------:R-:W-:Y:S01]  /*18c20*/  SHF.L.U32 R2, R5, 0x1f, RZ ;  /* 0x0000001f05027819 */ /* 0x000fe200000006ff */
[----:B------:R-:W-:Y:S03]  /*18c30*/  BSSY B2, `(.L_x_2468) ;  /* 0x0000003000027945 */ /* 0x000fe60003800000 */
[----:B------:R-:W1:Y:S02]  /*18c40*/  SYNCS.PHASECHK.TRANS64.TRYWAIT P0, [R3+URZ+0x38840], R2 ;  /* 0x03884002030075a7 */ /* 0x000e64000800017f */
[----:B-1----:R-:W-:Y:S05]  /*18c50*/  @!P0 BRA `(.L_x_2469) ;  /* 0x0000004400d08947 */ /* 0x002fea0003800000 */
.L_x_2570:
[----:B------:R-:W-:Y:S05]  /*18c60*/  BSYNC B2 ;  /* 0x0000000000027941 */ /* 0x000fea0003800000 */
.L_x_2468:
        /* <DEDUP_REMOVED lines=12> */
.L_x_2471:
[----:B------:R-:W-:Y:S05]  /*18d30*/  BSYNC B2 ;  /* 0x0000000000027941 */ /* 0x000fea0003800000 */
.L_x_2470:
        /* <DEDUP_REMOVED lines=12> */
.L_x_2472:
        /* <DEDUP_REMOVED lines=16> */
.L_x_2473:
        /* <DEDUP_REMOVED lines=16> */
.L_x_2474:
        /* <DEDUP_REMOVED lines=16> */
.L_x_2475:
        /* <DEDUP_REMOVED lines=16> */
.L_x_2571:
[----:B------:R-:W-:Y:S05]  /*19200*/  BSYNC B2 ;  /* 0x0000000000027941 */ /* 0x000fea0003800000 */
.L_x_2476:
        /* <DEDUP_REMOVED lines=11> */
.L_x_2479:
[----:B------:R-:W-:Y:S05]  /*192c0*/  BSYNC B2 ;  /* 0x0000000000027941 */ /* 0x000fea0003800000 */
.L_x_2478:
        /* <DEDUP_REMOVED lines=12> */
.L_x_2480:
        /* <DEDUP_REMOVED lines=15> */
.L_x_2481:
        /* <DEDUP_REMOVED lines=15> */
.L_x_2482:
        /* <DEDUP_REMOVED lines=15> */
.L_x_2483:
        /* <DEDUP_REMOVED lines=12> */
.L_x_2466:
[----:B------:R-:W-:Y:S05]  /*19720*/  BSYNC B1 ;  /* 0x0000000000017941 */ /* 0x000fea0003800000 */
.L_x_2465:
        /* <DEDUP_REMOVED lines=36> */
.L_x_2486:
[----:B------:R-:W-:Y:S01]  /*19970*/  IMAD R2, R19, 0x8, R18 ;  /* 0x0000000813027824 */ /* 0x000fe200078e0212 */
[----:B------:R-:W-:Y:S01]  /*19980*/  SHF.L.U32 R3, R12, 0x1f, RZ ;  /* 0x0000001f0c037819 */ /* 0x000fe200000006ff */
[----:B------:R-:W-:Y:S03]  /*19990*/  BSSY B2, `(.L_x_2487) ;  /* 0x0000003000027945 */ /* 0x000fe60003800000 */
[----:B------:R-:W2:Y:S02]  /*199a0*/  SYNCS.PHASECHK.TRANS64.TRYWAIT P0, [R2+URZ+0x38840], R3 ;  /* 0x03884003020075a7 */ /* 0x000ea4000800017f */
[----:B--2---:R-:W-:Y:S05]  /*199b0*/  @!P0 BRA `(.L_x_2488) ;  /* 0x0000003800a08947 */ /* 0x004fea0003800000 */
.L_x_2572:
[----:B------:R-:W-:Y:S05]  /*199c0*/  BSYNC B2 ;  /* 0x0000000000027941 */ /* 0x000fea0003800000 */
.L_x_2487:
        /* <DEDUP_REMOVED lines=12> */
.L_x_2490:
[----:B------:R-:W-:Y:S05]  /*19a90*/  BSYNC B2 ;  /* 0x0000000000027941 */ /* 0x000fea0003800000 */
.L_x_2489:
        /* <DEDUP_REMOVED lines=13> */
.L_x_2491:
        /* <DEDUP_REMOVED lines=16> */
.L_x_2492:
        /* <DEDUP_REMOVED lines=16> */
.L_x_2493:
        /* <DEDUP_REMOVED lines=16> */
.L_x_2494:
        /* <DEDUP_REMOVED lines=15> */
.L_x_2573:
[----:B------:R-:W-:Y:S05]  /*19f60*/  BSYNC B2 ;  /* 0x0000000000027941 */ /* 0x000fea0003800000 */
.L_x_2495:
        /* <DEDUP_REMOVED lines=11> */
.L_x_2498:
[----:B------:R-:W-:Y:S05]  /*1a020*/  BSYNC B2 ;  /* 0x0000000000027941 */ /* 0x000fea0003800000 */
.L_x_2497:
        /* <DEDUP_REMOVED lines=12> */
.L_x_2499:
        /* <DEDUP_REMOVED lines=15> */
.L_x_2500:
        /* <DEDUP_REMOVED lines=15> */
.L_x_2501:
        /* <DEDUP_REMOVED lines=15> */
.L_x_2502:
        /* <DEDUP_REMOVED lines=12> */
.L_x_2485:
[----:B------:R-:W-:Y:S05]  /*1a480*/  BSYNC B1 ;  /* 0x0000000000017941 */ /* 0x000fea0003800000 */
.L_x_2484:
[----:B------:R-:W2:Y:S01]  /*1a490*/  LDL R2, [R1+0x28] ;  /* 0x0000280001027983 */ /* 0x000ea20000100800 */
[----:B------:R-:W-:Y:S01]  /*1a4a0*/  VIADD R0, R0, 0xfffffffe ;  /* 0xfffffffe00007836 */ /* 0x000fe20000000000 */
[----:B--2---:R-:W-:-:S13]  /*1a4b0*/  ISETP.GT.AND P0, PT, R7, R2, PT ;  /* 0x000000020700720c */ /* 0x004fda0003f04270 */
[----:B------:R-:W-:Y:S05]  /*1a4c0*/  @P0 BRA `(.L_x_2503) ;  /* 0xffffffe400400947 */ /* 0x000fea000383ffff */
.L_x_2443:
[----:B------:R-:W-:Y:S05]  /*1a4d0*/  BSYNC B0 ;  /* 0x0000000000007941 */ /* 0x000fea0003800000 */
.L_x_2442:
        /* <DEDUP_REMOVED lines=19> */
.L_x_2505:
[----:B------:R-:W-:Y:S05]  /*1a610*/  BSYNC B0 ;  /* 0x0000000000007941 */ /* 0x000fea0003800000 */
.L_x_2504:
        /* <DEDUP_REMOVED lines=11> */
.L_x_2574:
[----:B------:R-:W-:Y:S05]  /*1a6d0*/  BSYNC B1 ;  /* 0x0000000000017941 */ /* 0x000fea0003800000 */
.L_x_2508:
        /* <DEDUP_REMOVED lines=9> */
.L_x_2511:
[----:B------:R-:W-:Y:S05]  /*1a770*/  BSYNC B1 ;  /* 0x0000000000017941 */ /* 0x000fea0003800000 */
.L_x_2510:
        /* <DEDUP_REMOVED lines=12> */
.L_x_2512:
        /* <DEDUP_REMOVED lines=15> */
.L_x_2513:
        /* <DEDUP_REMOVED lines=15> */
.L_x_2514:
        /* <DEDUP_REMOVED lines=15> */
.L_x_2515:
        /* <DEDUP_REMOVED lines=10> */
.L_x_2507:
[----:B------:R-:W-:Y:S05]  /*1abb0*/  BSYNC B0 ;  /* 0x0000000000007941 */ /* 0x000fea0003800000 */
.L_x_2506:
[----:B------:R-:W2:Y:S01]  /*1abc0*/  LDL.LU R4, [R1+0x14] ;  /* 0x0000140001047983 */ /* 0x000ea20000300800 */
[----:B------:R-:W-:-:S05]  /*1abd0*/  VIADD R19, R19, 0x1 ;  /* 0x0000000113137836 */ /* 0x000fca0000000000 */
[----:B------:R-:W-:-:S04]  /*1abe0*/  ISETP.NE.AND P0, PT, R19, 0x2, PT ;  /* 0x000000021300780c */ /* 0x000fc80003f05270 */
[----:B------:R-:W-:Y:S02]  /*1abf0*/  SEL R0, RZ, 0x1, P0 ;  /* 0x00000001ff007807 */ /* 0x000fe40000000000 */
[----:B------:R-:W-:Y:S02]  /*1ac00*/  SEL R19, R19, RZ, P0 ;  /* 0x000000ff13137207 */ /* 0x000fe40000000000 */
[----:B--2---:R-:W-:-:S05]  /*1ac10*/  LOP3.LUT R4, R4, R0, RZ, 0x3c, !PT ;  /* 0x0000000004047212 */ /* 0x004fca00078e3cff */
[----:B------:R2:W-:Y:S02]  /*1ac20*/  STL [R1+0x14], R4 ;  /* 0x0000140401007387 */ /* 0x0005e40000100800 */
.L_x_2422:
[----:B------:R-:W-:Y:S05]  /*1ac30*/  BSYNC B7 ;  /* 0x0000000000077941 */ /* 0x000fea0003800000 */
.L_x_2420:
[----:B---3--:R-:W3:Y:S02]  /*1ac40*/  LDL R0, [R1+0x5c] ;  /* 0x00005c0001007983 */ /* 0x008ee40000100800 */
[----:B---3--:R-:W-:-:S13]  /*1ac50*/  ISETP.NE.AND P0, PT, R0, RZ, PT ;  /* 0x000000ff0000720c */ /* 0x008fda0003f05270 */
        /* <DEDUP_REMOVED lines=12> */
.L_x_2516:
[----:B--2---:R-:W2:Y:S01]  /*1ad20*/  S2R R10, SR_TID.X ;  /* 0x00000000000a7919 */ /* 0x004ea20000002100 */
[----:B------:R-:W-:Y:S01]  /*1ad30*/  UMOV UR4, 0xffffffff ;  /* 0xffffffff00047882 */ /* 0x000fe20000000000 */
[----:B--2---:R-:W-:-:S04]  /*1ad40*/  LOP3.LUT R10, R10, 0x1f, RZ, 0xc0, !PT ;  /* 0x0000001f0a0a7812 */ /* 0x004fc800078ec0ff */
[----:B------:R-:W-:Y:S01]  /*1ad50*/  ISETP.NE.AND P0, PT, R10, 0x1f, PT ;  /* 0x0000001f0a00780c */ /* 0x000fe20003f05270 */
[----:B------:R-:W-:-:S12]  /*1ad60*/  BRA.DIV UR4, `(.L_x_2518) ;  /* 0x0000002604f07947 */ /* 0x000fd8000b800000 */
[----:B------:R-:W2:Y:S01]  /*1ad70*/  LDL.LU R3, [R1] ;  /* 0x0000000001037983 */ /* 0x000ea20000300800 */
[----:B------:R-:W-:-:S03]  /*1ad80*/  ULDC UR4, c[0x0][0xc3c] ;  /* 0x00030f0000047ab9 */ /* 0x000fc60000000800 */
[----:B01----:R-:W3:Y:S01]  /*1ad90*/  LDL R8, [R1+0xc] ;  /* 0x00000c0001087983 */ /* 0x003ee20000100800 */
[----:B------:R-:W-:Y:S01]  /*1ada0*/  ULDC.64 UR6, c[0x0][0x208] ;  /* 0x0000820000067ab9 */ /* 0x000fe20000000a00 */
[----:B---3--:R-:W-:Y:S02]  /*1adb0*/  IMAD.IADD R0, R8, 0x1, R10 ;  /* 0x0000000108007824 */ /* 0x008fe400078e020a */
[----:B--2---:R-:W-:-:S03]  /*1adc0*/  IMAD.MOV.U32 R8, RZ, RZ, R3 ;  /* 0x000000ffff087224 */ /* 0x004fc600078e0003 */
[----:B------:R-:W-:-:S13]  /*1add0*/  ISETP.GE.OR P1, PT, R0, UR4, !P0 ;  /* 0x0000000400007c0c */ /* 0x000fda000c726670 */
[----:B------:R-:W0:Y:S08]  /*1ade0*/  @!P1 LDC.64 R2, c[0x0][0xc80] ;  /* 0x00032000ff029b82 */ /* 0x000e300000000a00 */
[----:B------:R-:W1:Y:S01]  /*1adf0*/  @!P1 LDC.64 R6, c[0x0][0xc78] ;  /* 0x00031e00ff069b82 */ /* 0x000e620000000a00 */
[----:B0-----:R-:W-:-:S05]  /*1ae00*/  @!P1 IMAD.WIDE R2, R0, 0x4, R2 ;  /* 0x0000000400029825 */ /* 0x001fca00078e0202 */
[----:B------:R1:W2:Y:S02]  /*1ae10*/  @!P1 LDG.E R5, desc[UR6][R2.64] ;  /* 0x0000000602059981 */ /* 0x0002a4000c1e1900 */
[----:B-1----:R-:W-:-:S06]  /*1ae20*/  @!P1 IMAD.WIDE R2, R0, 0x4, R6 ;  /* 0x0000000400029825 */ /* 0x002fcc00078e0206 */
[----:B------:R-:W3:Y:S01]  /*1ae30*/  @!P1 LDG.E R2, desc[UR6][R2.64] ;  /* 0x0000000602029981 */ /* 0x000ee2000c1e1900 */
[----:B------:R-:W-:Y:S02]  /*1ae40*/  CS2R R6, SRZ ;  /* 0x0000000000067805 */ /* 0x000fe4000001ff00 */
[C---:B------:R-:W-:Y:S02]  /*1ae50*/  ISETP.GE.U32.AND P2, PT, R10.reuse, 0x2, PT ;  /* 0x000000020a00780c */ /* 0x040fe40003f46070 */
[C---:B------:R-:W-:Y:S01]  /*1ae60*/  ISETP.GE.U32.AND P3, PT, R10.reuse, 0x4, PT ;  /* 0x000000040a00780c */ /* 0x040fe20003f66070 */
[----:B------:R-:W-:Y:S01]  /*1ae70*/  SHFL.IDX PT, R4, R8, RZ, 0x1f ;  /* 0x00001fff08047589 */ /* 0x000fe200000e0000 */
[C---:B------:R-:W-:Y:S02]  /*1ae80*/  ISETP.GE.U32.AND P4, PT, R10.reuse, 0x8, PT ;  /* 0x000000080a00780c */ /* 0x040fe40003f86070 */
[----:B------:R-:W-:Y:S01]  /*1ae90*/  ISETP.GE.U32.AND P5, PT, R10, 0x10, PT ;  /* 0x000000100a00780c */ /* 0x000fe20003fa6070 */
[----:B------:R-:W-:Y:S01]  /*1aea0*/  SHFL.IDX PT, R0, R8, 0x1, 0x1f ;  /* 0x00201f0008007f89 */ /* 0x000fe200000e0000 */
[----:B--2---:R-:W-:-:S02]  /*1aeb0*/  @!P1 IMAD.MOV.U32 R6, RZ, RZ, R5 ;  /* 0x000000ffff069224 */ /* 0x004fc400078e0005 */
        /* <DEDUP_REMOVED lines=20> */
.L_x_2584:
[----:B------:R-:W-:Y:S02]  /*1b000*/  ULDC UR4, c[0x0][0xc38] ;  /* 0x00030e0000047ab9 */ /* 0x000fe40000000800 */
[----:B------:R-:W-:-:S04]  /*1b010*/  IMAD.U32 R8, RZ, RZ, UR4 ;  /* 0x00000004ff087e24 */ /* 0x000fc8000f8e00ff */
[----:B-1----:R-:W-:-:S04]  /*1b020*/  IMAD R9, R9, R8, RZ ;  /* 0x0000000809097224 */ /* 0x002fc800078e02ff */
[----:B------:R-:W-:-:S05]  /*1b030*/  IMAD.IADD R0, R0, 0x1, R9 ;  /* 0x0000000100007824 */ /* 0x000fca00078e0209 */
[----:B------:R-:W-:-:S13]  /*1b040*/  ISETP.GT.AND P6, PT, R0, R4, PT ;  /* 0x000000040000720c */ /* 0x000fda0003fc4270 */
[----:B------:R-:W-:Y:S05]  /*1b050*/  @P6 BRA `(.L_x_2519) ;  /* 0x0000000000b06947 */ /* 0x000fea0003800000 */
.L_x_2522:
        /* <DEDUP_REMOVED lines=38> */
.L_x_2592:
[----:B------:R-:W-:Y:S02]  /*1b2c0*/  ULDC UR4, c[0x0][0xc38] ;  /* 0x00030e0000047ab9 */ /* 0x000fe40000000800 */
[----:B------:R-:W-:-:S04]  /*1b2d0*/  IMAD.U32 R8, RZ, RZ, UR4 ;  /* 0x00000004ff087e24 */ /* 0x000fc8000f8e00ff */
[----:B-1----:R-:W-:-:S04]  /*1b2e0*/  IMAD R9, R9, R8, RZ ;  /* 0x0000000809097224 */ /* 0x002fc800078e02ff */
[----:B------:R-:W-:-:S05]  /*1b2f0*/  IMAD.IADD R0, R9, 0x1, R0 ;  /* 0x0000000109007824 */ /* 0x000fca00078e0200 */
[----:B------:R-:W-:-:S13]  /*1b300*/  ISETP.GT.AND P6, PT, R0, R4, PT ;  /* 0x000000040000720c */ /* 0x000fda0003fc4270 */
[----:B------:R-:W-:Y:S05]  /*1b310*/  @!P6 BRA `(.L_x_2522) ;  /* 0xfffffffc0050e947 */ /* 0x000fea000383ffff */
.L_x_2519:
        /* <DEDUP_REMOVED lines=12> */
.L_x_2597:
[----:B------:R-:W-:-:S13]  /*1b3e0*/  ISETP.NE.AND P0, PT, R3, RZ, PT ;  /* 0x000000ff0300720c */ /* 0x000fda0003f05270 */
[----:B------:R-:W-:Y:S05]  /*1b3f0*/  @!P0 BRA `(.L_x_2524) ;  /* 0x0000000000148947 */ /* 0x000fea0003800000 */
[----:B------:R-:W-:Y:S01]  /*1b400*/  UMOV UR4, 0xffffffff ;  /* 0xffffffff00047882 */ /* 0x000fe20000000000 */
[----:B---3--:R-:W-:Y:S02]  /*1b410*/  VIADD R10, R10, 0xffffffff ;  /* 0xffffffff0a0a7836 */ /* 0x008fe40000000000 */
[----:B------:R-:W-:Y:S05]  /*1b420*/  BRA.DIV UR4, `(.L_x_2525) ;  /* 0x0000002a04e07947 */ /* 0x000fea000b800000 */
[----:B0-----:R0:W2:Y:S02]  /*1b430*/  SHFL.IDX PT, R2, R2, R10, 0x1f ;  /* 0x00001f0a02027589 */ /* 0x0010a400000e0000 */
.L_x_2600:
[----:B--2---:R-:W-:-:S07]  /*1b440*/  IMAD.MOV.U32 R5, RZ, RZ, R2 ;  /* 0x000000ffff057224 */ /* 0x004fce00078e0002 */
.L_x_2524:
[----:B0-----:R-:W-:Y:S01]  /*1b450*/  IMAD R2, R5, R8, R9 ;  /* 0x0000000805027224 */ /* 0x001fe200078e0209 */
[----:B------:R-:W-:-:S03]  /*1b460*/  ISETP.NE.AND P0, PT, R7, 0x1, PT ;  /* 0x000000010700780c */ /* 0x000fc60003f05270 */
[----:B------:R-:W-:Y:S01]  /*1b470*/  IMAD.IADD R4, R4, 0x1, -R2 ;  /* 0x0000000104047824 */ /* 0x000fe200078e0a02 */
[----:B------:R0:W-:Y:S09]  /*1b480*/  STL [R1], R2 ;  /* 0x0000000201007387 */ /* 0x0001f20000100800 */
[----:B------:R-:W-:Y:S05]  /*1b490*/  @!P0 BRA `(.L_x_2526) ;  /* 0x0000000000e48947 */ /* 0x000fea0003800000 */
[----:B------:R-:W-:-:S04]  /*1b4a0*/  IABS R5, R0 ;  /* 0x0000000000057213 */ /* 0x000fc80000000000 */
        /* <DEDUP_REMOVED lines=25> */
[----:B-1-3--:R-:W-:Y:S02]  /*1b640*/  IMAD R6, R2, R5, RZ ;  /* 0x0000000502067224 */ /* 0x00afe400078e02ff */
        /* <DEDUP_REMOVED lines=30> */
.L_x_2526:
[----:B------:R-:W2:Y:S01]  /*1b830*/  LDL R5, [R1+0xc] ;  /* 0x00000c0001057983 */ /* 0x000ea20000100800 */
[----:B0-----:R-:W2:Y:S01]  /*1b840*/  LDC.64 R2, c[0x0][0xc90] ;  /* 0x00032400ff027b82 */ /* 0x001ea20000000a00 */
[----:B------:R-:W-:Y:S01]  /*1b850*/  ULDC.64 UR4, c[0x0][0x208] ;  /* 0x0000820000047ab9 */ /* 0x000fe20000000a00 */
[----:B--2---:R-:W-:-:S05]  /*1b860*/  IMAD.WIDE R2, R5, 0x4, R2 ;  /* 0x0000000405027825 */ /* 0x004fca00078e0202 */
[----:B-1-3--:R-:W2:Y:S02]  /*1b870*/  LDG.E R6, desc[UR4][R2.64] ;  /* 0x0000000402067981 */ /* 0x00aea4000c1e1900 */
        /* <DEDUP_REMOVED lines=59> */
.L_x_2527:
[----:B-1----:R-:W-:-:S05]  /*1bc30*/  LOP3.LUT R3, RZ, R4, RZ, 0x33, !PT ;  /* 0x00000004ff037212 */ /* 0x002fca00078e33ff */
[----:B------:R-:W-:-:S05]  /*1bc40*/  IMAD.IADD R0, R0, 0x1, R3 ;  /* 0x0000000100007824 */ /* 0x000fca00078e0203 */
[----:B------:R1:W-:Y:S01]  /*1bc50*/  STL [R1+0x4], R0 ;  /* 0x0000040001007387 */ /* 0x0003e20000100800 */
[----:B------:R-:W-:Y:S05]  /*1bc60*/  BRA `(.L_x_2528) ;  /* 0x0000000000287947 */ /* 0x000fea0003800000 */
.L_x_2520:
        /* <DEDUP_REMOVED lines=10> */
.L_x_2528:
[----:B0-----:R-:W2:Y:S04]  /*1bd10*/  LDL R2, [R1+0xc] ;  /* 0x00000c0001027983 */ /* 0x001ea80000100800 */
[----:B------:R-:W3:Y:S04]  /*1bd20*/  LDL R3, [R1+0x8] ;  /* 0x0000080001037983 */ /* 0x000ee80000100800 */
[----:B------:R-:W4:Y:S04]  /*1bd30*/  LDL R5, [R1+0x4] ;  /* 0x0000040001057983 */ /* 0x000f280000100800 */
[----:B------:R-:W4:Y:S01]  /*1bd40*/  LDL R4, [R1] ;  /* 0x0000000001047983 */ /* 0x000f220000100800 */
[----:B-1----:R-:W0:Y:S01]  /*1bd50*/  S2R R0, SR_TID.X ;  /* 0x0000000000007919 */ /* 0x002e220000002100 */
        /* <DEDUP_REMOVED lines=11> */
.L_x_2517:
[----:B------:R-:W2:Y:S01]  /*1be10*/  LDL R0, [R1+0xc] ;  /* 0x00000c0001007983 */ /* 0x000ea20000100800 */
[----:B------:R-:W-:Y:S02]  /*1be20*/  ULDC UR4, c[0x0][0xc3c] ;  /* 0x00030f0000047ab9 */ /* 0x000fe40000000800 */
[----:B--2---:R-:W-:-:S13]  /*1be30*/  ISETP.GE.AND P0, PT, R0, UR4, PT ;  /* 0x0000000400007c0c */ /* 0x004fda000bf06270 */
[----:B------:R-:W-:Y:S05]  /*1be40*/  @!P0 BRA `(.L_x_2529) ;  /* 0xffffff98000c8947 */ /* 0x000fea000383ffff */
[----:B------:R-:W-:Y:S05]  /*1be50*/  BSYNC B8 ;  /* 0x0000000000087941 */ /* 0x000fea0003800000 */
.L_x_2414:
[----:B0-----:R-:W2:Y:S01]  /*1be60*/  LDL.LU R0, [R1+0x58] ;  /* 0x0000580001007983 */ /* 0x001ea20000300800 */
[----:B------:R-:W-:Y:S01]  /*1be70*/  BSSY B0, `(.L_x_2530) ;  /* 0x000000b000007945 */ /* 0x000fe20003800000 */
[----:B-1----:R-:W0:Y:S01]  /*1be80*/  S2R R5, SR_CgaCtaId ;  /* 0x0000000000057919 */ /* 0x002e220000008800 */
        /* <DEDUP_REMOVED lines=9> */
.L_x_2601:
[----:B------:R-:W-:Y:S05]  /*1bf20*/  BSYNC B0 ;  /* 0x0000000000007941 */ /* 0x000fea0003800000 */
.L_x_2530:
[----:B------:R-:W-:-:S03]  /*1bf30*/  UMOV UR4, 0xffffffff ;  /* 0xffffffff00047882 */ /* 0x000fc60000000000 */
[----:B------:R-:W-:Y:S05]  /*1bf40*/  BRA.DIV UR4, `(.L_x_2532) ;  /* 0x0000002204587947 */ /* 0x000fea000b800000 */
[----:B------:R-:W1:Y:S02]  /*1bf50*/  S2R R2, SR_TID.X ;  /* 0x0000000000027919 */ /* 0x000e640000002100 */
[----:B-1----:R-:W-:-:S04]  /*1bf60*/  SHF.R.U32.HI R2, RZ, 0x5, R2 ;  /* 0x00000005ff027819 */ /* 0x002fc80000011602 */
[----:B------:R-:W-:-:S05]  /*1bf70*/  LOP3.LUT R2, R2, 0x3, RZ, 0xc0, !PT ;  /* 0x0000000302027812 */ /* 0x000fca00078ec0ff */
[----:B------:R1:W2:Y:S02]  /*1bf80*/  SHFL.IDX PT, R14, R2, RZ, 0x1f ;  /* 0x00001fff020e7589 */ /* 0x0002a400000e0000 */
.L_x_2604:
[----:B--2---:R-:W-:Y:S01]  /*1bf90*/  ISETP.NE.AND P0, PT, R14, RZ, PT ;  /* 0x000000ff0e00720c */ /* 0x004fe20003f05270 */
[----:B------:R-:W-:-:S12]  /*1bfa0*/  BSSY B0, `(.L_x_2533) ;  /* 0x0000027000007945 */ /* 0x000fd80003800000 */
[----:B------:R-:W-:Y:S05]  /*1bfb0*/  @P0 BRA `(.L_x_2534) ;  /* 0x0000000000940947 */ /* 0x000fea0003800000 */
[----:B------:R-:W-:-:S03]  /*1bfc0*/  UMOV UR4, 0xffffffff ;  /* 0xffffffff00047882 */ /* 0x000fc60000000000 */
[----:B------:R-:W-:Y:S05]  /*1bfd0*/  BRA.DIV UR4, `(.L_x_2535) ;  /* 0x0000002204687947 */ /* 0x000fea000b800000 */
[----:B------:R-:W-:-:S13]  /*1bfe0*/  ELECT P6, URZ, PT ;  /* 0x00000000003f782f */ /* 0x000fda00038c0000 */
.L_x_2607:
        /* <DEDUP_REMOVED lines=8> */
.L_x_2536:
        /* <DEDUP_REMOVED lines=13> */
.L_x_2608:
[----:B------:R-:W1:Y:S02]  /*1c140*/  SYNCS.PHASECHK.TRANS64.TRYWAIT P0, [R7+URZ], R2 ;  /* 0x00000002070075a7 */ /* 0x000e64000800017f */
[----:B-1----:R-:W-:Y:S05]  /*1c150*/  @!P0 BRA `(.L_x_2538) ;  /* 0x00000020003c8947 */ /* 0x002fea0003800000 */
.L_x_2609:
[----:B------:R-:W-:Y:S05]  /*1c160*/  @!P2 BRA `(.L_x_2539) ;  /* 0x000000000004a947 */ /* 0x000fea0003800000 */
[----:B------:R-:W-:Y:S01]  /*1c170*/  BPT.TRAP 0x1 ;  /* 0x000000040000795c */ /* 0x000fe20000300000 */
.L_x_2539:
[----:B------:R-:W-:-:S04]  /*1c180*/  VIADD R0, R0, 0x38860 ;  /* 0x0003886000007836 */ /* 0x000fc80000000000 */
[----:B------:R-:W-:-:S04]  /*1c190*/  IMAD R4, R19, 0x8, R0 ;  /* 0x0000000813047824 */ /* 0x000fc800078e0200 */
[----:B------:R-:W2:Y:S02]  /*1c1a0*/  SYNCS.PHASECHK.TRANS64.TRYWAIT P0, [R4+URZ], R5 ;  /* 0x00000005040075a7 */ /* 0x000ea4000800017f */
[----:B--2---:R-:W-:Y:S05]  /*1c1b0*/  @!P0 BRA `(.L_x_2540) ;  /* 0x0000002000388947 */ /* 0x004fea0003800000 */
.L_x_2610:
[----:B------:R-:W-:-:S07]  /*1c1c0*/  IMAD R3, R3, 0x8, R0 ;  /* 0x0000000803037824 */ /* 0x000fce00078e0200 */
.L_x_2541:
[----:B---3--:R3:W4:Y:S02]  /*1c1d0*/  SYNCS.PHASECHK.TRANS64.TRYWAIT P0, [R3+URZ], R2 ;  /* 0x00000002030075a7 */ /* 0x008724000800017f */
[----:B----4-:R-:W-:Y:S05]  /*1c1e0*/  @!P0 NANOSLEEP.SYNCS 0x989680 ;  /* 0x009896800000895d */ /* 0x010fea0003900000 */
[----:B------:R-:W4:Y:S02]  /*1c1f0*/  @!P0 SYNCS.PHASECHK.TRANS64 P0, [R3+URZ], R2 ;  /* 0x00000002030085a7 */ /* 0x000f24000800007f */
[----:B----4-:R-:W-:Y:S05]  /*1c200*/  @!P0 BRA `(.L_x_2541) ;  /* 0xfffffffc00f08947 */ /* 0x010fea000383ffff */
.L_x_2534:
[----:B------:R-:W-:Y:S05]  /*1c210*/  BSYNC B0 ;  /* 0x0000000000007941 */ /* 0x000fea0003800000 */
.L_x_2533:
[----:B------:R-:W-:Y:S05]  /*1c220*/  EXIT ;  /* 0x000000000000794d */ /* 0x000fea0003800000 */
.L_x_2353:
[----:B------:R-:W-:-:S13]  /*1c230*/  R2UR UR4, R17 ;  /* 0x00000000110472ca */ /* 0x000fda00000e0000 */
[----:B0-----:R-:W-:-:S04]  /*1c240*/  IMAD.U32 R3, RZ, RZ, UR4 ;  /* 0x00000004ff037e24 */ /* 0x001fc8000f8e00ff */
[----:B------:R0:W1:Y:S03]  /*1c250*/  SYNCS.PHASECHK.TRANS64.TRYWAIT P1, [R3+URZ+0x38800], R0 ;  /* 0x03880000030075a7 */ /* 0x000066000802017f */
[----:B-1----:R-:W-:Y:S05]  /*1c260*/  @!P1 NANOSLEEP.SYNCS 0x989680 ;  /* 0x009896800000995d */ /* 0x002fea0003900000 */
[----:B------:R-:W1:Y:S02]  /*1c270*/  @!P1 SYNCS.PHASECHK.TRANS64 P1, [R3+URZ+0x38800], R0 ;  /* 0x03880000030095a7 */ /* 0x000e64000802007f */
[----:B-1----:R-:W-:Y:S05]  /*1c280*/  @!P1 BRA `(.L_x_2353) ;  /* 0xfffffffc00e89947 */ /* 0x002fea000383ffff */
[----:B------:R-:W-:Y:S05]  /*1c290*/  BRA `(.L_x_2542) ;  /* 0xfffffe6000387947 */ /* 0x000fea000383ffff */
.L_x_2357:
[----:B-1----:R1:W2:Y:S02]  /*1c2a0*/  SYNCS.PHASECHK.TRANS64.TRYWAIT P2, [R0+URZ+0x38830], R3 ;  /* 0x03883003000075a7 */ /* 0x0022a4000804017f */
[----:B--2---:R-:W-:Y:S05]  /*1c2b0*/  @!P2 NANOSLEEP.SYNCS 0x989680 ;  /* 0x009896800000a95d */ /* 0x004fea0003900000 */
[----:B------:R-:W2:Y:S02]  /*1c2c0*/  @!P2 SYNCS.PHASECHK.TRANS64 P2, [R0+URZ+0x38830], R3 ;  /* 0x038830030000a5a7 */ /* 0x000ea4000804007f */
[----:B--2---:R-:W-:Y:S05]  /*1c2d0*/  @!P2 BRA `(.L_x_2357) ;  /* 0xfffffffc00f0a947 */ /* 0x004fea000383ffff */
[----:B------:R-:W-:Y:S05]  /*1c2e0*/  BRA `(.L_x_2356) ;  /* 0xfffffe6000687947 */ /* 0x000fea000383ffff */
.L_x_2362:
[----:B------:R-:W-:-:S13]  /*1c2f0*/  R2UR UR4, R3 ;  /* 0x00000000030472ca */ /* 0x000fda00000e0000 */
[----:B-1----:R-:W-:-:S04]  /*1c300*/  IMAD.U32 R152, RZ, RZ, UR4 ;  /* 0x00000004ff987e24 */ /* 0x002fc8000f8e00ff */
[----:B------:R1:W2:Y:S03]  /*1c310*/  SYNCS.PHASECHK.TRANS64.TRYWAIT P3, [R152+URZ+0x38830], R4 ;  /* 0x03883004980075a7 */ /* 0x0002a6000806017f */
[----:B--2---:R-:W-:Y:S05]  /*1c320*/  @!P3 NANOSLEEP.SYNCS 0x989680 ;  /* 0x009896800000b95d */ /* 0x004fea0003900000 */
[----:B------:R-:W2:Y:S02]  /*1c330*/  @!P3 SYNCS.PHASECHK.TRANS64 P3, [R152+URZ+0x38830], R4 ;  /* 0x038830049800b5a7 */ /* 0x000ea4000806007f */
[----:B--2---:R-:W-:Y:S05]  /*1c340*/  @!P3 BRA `(.L_x_2362) ;  /* 0xfffffffc00e8b947 */ /* 0x004fea000383ffff */
[----:B------:R-:W-:Y:S05]  /*1c350*/  BRA `(.L_x_2361) ;  /* 0xfffffea000b87947 */ /* 0x000fea000383ffff */
.L_x_2366:
[----:B--2---:R-:W-:-:S04]  /*1c360*/  IMAD.U32 R2, RZ, RZ, UR4 ;  /* 0x00000004ff027e24 */ /* 0x004fc8000f8e00ff */
[----:B------:R2:W3:Y:S03]  /*1c370*/  SYNCS.PHASECHK.TRANS64.TRYWAIT P3, [R2+URZ+0x38850], R0 ;  /* 0x03885000020075a7 */ /* 0x0004e6000806017f */
[----:B---3--:R-:W-:Y:S05]  /*1c380*/  @!P3 NANOSLEEP.SYNCS 0x989680 ;  /* 0x009896800000b95d */ /* 0x008fea0003900000 */
[----:B------:R-:W3:Y:S02]  /*1c390*/  @!P3 SYNCS.PHASECHK.TRANS64 P3, [R2+URZ+0x38850], R0 ;  /* 0x038850000200b5a7 */ /* 0x000ee4000806007f */
[----:B---3--:R-:W-:Y:S05]  /*1c3a0*/  @!P3 BRA `(.L_x_2366) ;  /* 0xfffffffc00ecb947 */ /* 0x008fea000383ffff */
[----:B------:R-:W-:Y:S05]  /*1c3b0*/  BRA `(.L_x_2365) ;  /* 0xfffffec400dc7947 */ /* 0x000fea000383ffff */
.L_x_2372:
[----:B-1----:R-:W-:-:S04]  /*1c3c0*/  IMAD.U32 R4, RZ, RZ, UR4 ;  /* 0x00000004ff047e24 */ /* 0x002fc8000f8e00ff */
[----:B------:R1:W2:Y:S03]  /*1c3d0*/  SYNCS.PHASECHK.TRANS64.TRYWAIT P2, [R4+URZ+0x38830], R3 ;  /* 0x03883003040075a7 */ /* 0x0002a6000804017f */
[----:B--2---:R-:W-:Y:S05]  /*1c3e0*/  @!P2 NANOSLEEP.SYNCS 0x989680 ;  /* 0x009896800000a95d */ /* 0x004fea0003900000 */
[----:B------:R-:W2:Y:S02]  /*1c3f0*/  @!P2 SYNCS.PHASECHK.TRANS64 P2, [R4+URZ+0x38830], R3 ;  /* 0x038830030400a5a7 */ /* 0x000ea4000804007f */
[----:B--2---:R-:W-:Y:S05]  /*1c400*/  @!P2 BRA `(.L_x_2372) ;  /* 0xfffffffc00eca947 */ /* 0x004fea000383ffff */
[----:B------:R-:W-:Y:S05]  /*1c410*/  BRA `(.L_x_2371) ;  /* 0xfffffee4001c7947 */ /* 0x000fea000383ffff */
.L_x_2376:
[----:B---3--:R-:W-:-:S04]  /*1c420*/  IMAD.U32 R2, RZ, RZ, UR4 ;  /* 0x00000004ff027e24 */ /* 0x008fc8000f8e00ff */
[----:B------:R3:W4:Y:S03]  /*1c430*/  SYNCS.PHASECHK.TRANS64.TRYWAIT P2, [R2+URZ+0x38850], R0 ;  /* 0x03885000020075a7 */ /* 0x000726000804017f */
[----:B----4-:R-:W-:Y:S05]  /*1c440*/  @!P2 NANOSLEEP.SYNCS 0x989680 ;  /* 0x009896800000a95d */ /* 0x010fea0003900000 */
[----:B------:R-:W4:Y:S02]  /*1c450*/  @!P2 SYNCS.PHASECHK.TRANS64 P2, [R2+URZ+0x38850], R0 ;  /* 0x038850000200a5a7 */ /* 0x000f24000804007f */
[----:B----4-:R-:W-:Y:S05]  /*1c460*/  @!P2 BRA `(.L_x_2376) ;  /* 0xfffffffc00eca947 */ /* 0x010fea000383ffff */
[----:B------:R-:W-:Y:S05]  /*1c470*/  BRA `(.L_x_2375) ;  /* 0xffffff0800447947 */ /* 0x000fea000383ffff */
.L_x_2381:
[----:B-1----:R-:W-:-:S04]  /*1c480*/  IMAD.U32 R7, RZ, RZ, UR8 ;  /* 0x00000008ff077e24 */ /* 0x002fc8000f8e00ff */
[----:B------:R1:W2:Y:S03]  /*1c490*/  SYNCS.PHASECHK.TRANS64.TRYWAIT P0, [R7+URZ+0x38850], R0 ;  /* 0x03885000070075a7 */ /* 0x0002a6000800017f */
[----:B--2---:R-:W-:Y:S05]  /*1c4a0*/  @!P0 NANOSLEEP.SYNCS 0x989680 ;  /* 0x009896800000895d */ /* 0x004fea0003900000 */
[----:B------:R-:W2:Y:S02]  /*1c4b0*/  @!P0 SYNCS.PHASECHK.TRANS64 P0, [R7+URZ+0x38850], R0 ;  /* 0x03885000070085a7 */ /* 0x000ea4000800007f */
[----:B--2---:R-:W-:Y:S05]  /*1c4c0*/  @!P0 BRA `(.L_x_2381) ;  /* 0xfffffffc00ec8947 */ /* 0x004fea000383ffff */
[----:B------:R-:W-:Y:S05]  /*1c4d0*/  BRA `(.L_x_2380) ;  /* 0xffffff2400947947 */ /* 0x000fea000383ffff */
.L_x_2428:
[----:B------:R-:W0:Y:S01]  /*1c4e0*/  S2R R4, SR_TID.X ;  /* 0x0000000000047919 */ /* 0x000e220000002100 */
[----:B------:R-:W-:Y:S01]  /*1c4f0*/  BSSY B0, `(.L_x_2543) ;  /* 0x000000a000007945 */ /* 0x000fe20003800000 */
[----:B------:R-:W-:Y:S02]  /*1c500*/  IMAD.MOV.U32 R12, RZ, RZ, RZ ;  /* 0x000000ffff0c7224 */ /* 0x000fe400078e00ff */
[----:B------:R-:W-:Y:S02]  /*1c510*/  IMAD.MOV.U32 R11, RZ, RZ, 0x1f ;  /* 0x0000001fff0b7424 */ /* 0x000fe400078e00ff */
[----:B------:R-:W-:Y:S01]  /*1c520*/  IMAD.MOV.U32 R15, RZ, RZ, -0x1 ;  /* 0xffffffffff0f7424 */ /* 0x000fe200078e00ff */
[----:B0-----:R-:W-:-:S04]  /*1c530*/  SHF.R.U32.HI R4, RZ, 0x5, R4 ;  /* 0x00000005ff047819 */ /* 0x001fc80000011604 */
[----:B------:R-:W-:-:S05]  /*1c540*/  LOP3.LUT R4, R4, 0x3, RZ, 0xc0, !PT ;  /* 0x0000000304047812 */ /* 0x000fca00078ec0ff */
[----:B------:R-:W-:-:S07]  /*1c550*/  IMAD.MOV.U32 R13, RZ, RZ, R4 ;  /* 0x000000ffff0d7224 */ /* 0x000fce00078e0004 */
[----:B--2---:R-:W-:Y:S05]  /*1c560*/  WARPSYNC.COLLECTIVE R15, `(.L_x_2544) ;  /* 0x000000000f087348 */ /* 0x004fea0003c00000 */
[----:B------:R0:W1:Y:S02]  /*1c570*/  SHFL.IDX P6, R14, R13, R12, R11 ;  /* 0x0000000c0d0e7389 */ /* 0x00006400000c000b */
[----:B012---:R-:W-:Y:S01]  /*1c580*/  ENDCOLLECTIVE ;  /* 0x000000000000791b */ /* 0x007fe20003800000 */
.L_x_2544:
[----:B------:R-:W-:Y:S05]  /*1c590*/  BSYNC B0 ;  /* 0x0000000000007941 */ /* 0x000fea0003800000 */
.L_x_2543:
[----:B------:R-:W-:Y:S05]  /*1c5a0*/  BRA `(.L_x_2545) ;  /* 0xffffffa0002c7947 */ /* 0x000fea000383ffff */
.L_x_2430:
[----:B------:R-:W-:Y:S01]  /*1c5b0*/  BSSY B0, `(.L_x_2546) ;  /* 0x0000006000007945 */ /* 0x000fe20003800000 */
[----:B------:R-:W-:-:S07]  /*1c5c0*/  IMAD.MOV.U32 R15, RZ, RZ, -0x1 ;  /* 0xffffffffff0f7424 */ /* 0x000fce00078e00ff */
[----:B--23--:R-:W-:Y:S05]  /*1c5d0*/  WARPSYNC.COLLECTIVE R15, `(.L_x_2547) ;  /* 0x000000000f0c7348 */ /* 0x00cfea0003c00000 */
[----:B------:R-:W-:Y:S02]  /*1c5e0*/  ELECT P6, UR62, PT ;  /* 0x00000000003e782f */ /* 0x000fe400038c0000 */
[----:B------:R-:W-:Y:S01]  /*1c5f0*/  MOV R14, UR62 ;  /* 0x0000003e000e7c02 */ /* 0x000fe20008000f00 */
[----:B--23--:R-:W-:Y:S10]  /*1c600*/  ENDCOLLECTIVE ;  /* 0x000000000000791b */ /* 0x00cff40003800000 */
.L_x_2547:
[----:B------:R-:W-:Y:S05]  /*1c610*/  BSYNC B0 ;  /* 0x0000000000007941 */ /* 0x000fea0003800000 */
.L_x_2546:
[----:B------:R-:W-:Y:S05]  /*1c620*/  BRA `(.L_x_2548) ;  /* 0xffffffa000307947 */ /* 0x000fea000383ffff */
.L_x_2432:
[----:B0-----:R0:W1:Y:S02]  /*1c630*/  SYNCS.PHASECHK.TRANS64.TRYWAIT P0, [R0+URZ+0x38840], R2 ;  /* 0x03884002000075a7 */ /* 0x001064000800017f */
[----:B-1----:R-:W-:Y:S05]  /*1c640*/  @!P0 NANOSLEEP.SYNCS 0x989680 ;  /* 0x009896800000895d */ /* 0x002fea0003900000 */
[----:B------:R-:W1:Y:S02]  /*1c650*/  @!P0 SYNCS.PHASECHK.TRANS64 P0, [R0+URZ+0x38840], R2 ;  /* 0x03884002000085a7 */ /* 0x000e64000800007f */
[----:B-1----:R-:W-:Y:S05]  /*1c660*/  @!P0 BRA `(.L_x_2432) ;  /* 0xfffffffc00f08947 */ /* 0x002fea000383ffff */
[----:B------:R-:W-:Y:S05]  /*1c670*/  BRA `(.L_x_2549) ;  /* 0xffffffa000947947 */ /* 0x000fea000383ffff */
.L_x_2436:
[----:B------:R-:W2:Y:S01]  /*1c680*/  LDL.LU R11, [R1+0x34] ;  /* 0x00003400010b7983 */ /* 0x000ea20000300800 */
[----:B------:R-:W-:Y:S02]  /*1c690*/  IMAD.MOV.U32 R13, RZ, RZ, R3 ;  /* 0x000000ffff0d7224 */ /* 0x000fe400078e0003 */
[----:B------:R-:W-:Y:S01]  /*1c6a0*/  IMAD.MOV.U32 R12, RZ, RZ, RZ ;  /* 0x000000ffff0c7224 */ /* 0x000fe200078e00ff */
[----:B------:R-:W0:Y:S01]  /*1c6b0*/  S2R R5, SR_TID.X ;  /* 0x0000000000057919 */ /* 0x000e220000002100 */
[----:B------:R-:W-:Y:S01]  /*1c6c0*/  IMAD.MOV.U32 R15, RZ, RZ, -0x1 ;  /* 0xffffffffff0f7424 */ /* 0x000fe200078e00ff */
[----:B0-----:R-:W-:-:S04]  /*1c6d0*/  LOP3.LUT R5, R5, 0x7f, RZ, 0xc0, !PT ;  /* 0x0000007f05057812 */ /* 0x001fc800078ec0ff */
[----:B------:R-:W-:-:S05]  /*1c6e0*/  SHF.R.U32.HI R5, RZ, 0x3, R5 ;  /* 0x00000003ff057819 */ /* 0x000fca0000011605 */
[----:B------:R-:W-:-:S04]  /*1c6f0*/  IMAD R2, R8, 0x80, R5 ;  /* 0x0000008008027824 */ /* 0x000fc800078e0205 */
[----:B------:R-:W-:Y:S02]  /*1c700*/  VIADD R5, R2, 0x10 ;  /* 0x0000001002057836 */ /* 0x000fe40000000000 */
[----:B--2---:R-:W-:Y:S02]  /*1c710*/  IMAD R0, R11, R7, RZ ;  /* 0x000000070b007224 */ /* 0x004fe400078e02ff */
[----:B------:R-:W-:-:S03]  /*1c720*/  IMAD.MOV.U32 R11, RZ, RZ, 0x181f ;  /* 0x0000181fff0b7424 */ /* 0x000fc600078e00ff */
[----:B------:R-:W-:-:S13]  /*1c730*/  ISETP.GE.AND P5, PT, R2, R0, PT ;  /* 0x000000000200720c */ /* 0x000fda0003fa6270 */
[----:B-----5:R-:W-:Y:S05]  /*1c740*/  WARPSYNC.COLLECTIVE R15, `(.L_x_2550) ;  /* 0x000000000f087348 */ /* 0x020fea0003c00000 */
[----:B------:R0:W1:Y:S02]  /*1c750*/  SHFL.IDX P6, R14, R13, R12, R11 ;  /* 0x0000000c0d0e7389 */ /* 0x00006400000c000b */
[----:B01---5:R-:W-:Y:S01]  /*1c760*/  ENDCOLLECTIVE ;  /* 0x000000000000791b */ /* 0x023fe20003800000 */
.L_x_2550:
[----:B------:R-:W-:Y:S02]  /*1c770*/  IMAD.MOV.U32 R13, RZ, RZ, R4 ;  /* 0x000000ffff0d7224 */ /* 0x000fe400078e0004 */
[----:B------:R-:W-:-:S07]  /*1c780*/  IMAD.MOV.U32 R6, RZ, RZ, R14 ;  /* 0x000000ffff067224 */ /* 0x000fce00078e000e */
[----:B------:R-:W-:Y:S05]  /*1c790*/  WARPSYNC.COLLECTIVE R15, `(.L_x_2551) ;  /* 0x000000000f087348 */ /* 0x000fea0003c00000 */
[----:B------:R0:W1:Y:S02]  /*1c7a0*/  SHFL.IDX P6, R14, R13, R12, R11 ;  /* 0x0000000c0d0e7389 */ /* 0x00006400000c000b */
[----:B01----:R-:W-:Y:S01]  /*1c7b0*/  ENDCOLLECTIVE ;  /* 0x000000000000791b */ /* 0x003fe20003800000 */
.L_x_2551:
        /* <DEDUP_REMOVED lines=20> */
.L_x_2552:
[----:B------:R-:W-:Y:S02]  /*1c900*/  IMAD.MOV.U32 R13, RZ, RZ, R4 ;  /* 0x000000ffff0d7224 */ /* 0x000fe400078e0004 */
[----:B------:R-:W-:-:S07]  /*1c910*/  IMAD.MOV.U32 R6, RZ, RZ, R14 ;  /* 0x000000ffff067224 */ /* 0x000fce00078e000e */
[----:B------:R-:W-:Y:S05]  /*1c920*/  WARPSYNC.COLLECTIVE R15, `(.L_x_2553) ;  /* 0x000000000f087348 */ /* 0x000fea0003c00000 */
[----:B------:R0:W1:Y:S02]  /*1c930*/  SHFL.IDX P6, R14, R13, R12, R11 ;  /* 0x0000000c0d0e7389 */ /* 0x00006400000c000b */
[----:B01----:R-:W-:Y:S01]  /*1c940*/  ENDCOLLECTIVE ;  /* 0x000000000000791b */ /* 0x003fe20003800000 */
.L_x_2553:
        /* <DEDUP_REMOVED lines=20> */
.L_x_2554:
[----:B------:R-:W-:Y:S02]  /*1ca90*/  IMAD.MOV.U32 R13, RZ, RZ, R4 ;  /* 0x000000ffff0d7224 */ /* 0x000fe400078e0004 */
[----:B------:R-:W-:-:S07]  /*1caa0*/  IMAD.MOV.U32 R6, RZ, RZ, R14 ;  /* 0x000000ffff067224 */ /* 0x000fce00078e000e */
[----:B------:R-:W-:Y:S05]  /*1cab0*/  WARPSYNC.COLLECTIVE R15, `(.L_x_2555) ;  /* 0x000000000f087348 */ /* 0x000fea0003c00000 */
[----:B------:R0:W1:Y:S02]  /*1cac0*/  SHFL.IDX P6, R14, R13, R12, R11 ;  /* 0x0000000c0d0e7389 */ /* 0x00006400000c000b */
[----:B01----:R-:W-:Y:S01]  /*1cad0*/  ENDCOLLECTIVE ;  /* 0x000000000000791b */ /* 0x003fe20003800000 */
.L_x_2555:
        /* <DEDUP_REMOVED lines=20> */
.L_x_2556:
[----:B------:R-:W-:Y:S02]  /*1cc20*/  IMAD.MOV.U32 R13, RZ, RZ, R4 ;  /* 0x000000ffff0d7224 */ /* 0x000fe400078e0004 */
[----:B------:R-:W-:-:S07]  /*1cc30*/  IMAD.MOV.U32 R6, RZ, RZ, R14 ;  /* 0x000000ffff067224 */ /* 0x000fce00078e000e */
[----:B------:R-:W-:Y:S05]  /*1cc40*/  WARPSYNC.COLLECTIVE R15, `(.L_x_2557) ;  /* 0x000000000f087348 */ /* 0x000fea0003c00000 */
[----:B------:R0:W1:Y:S02]  /*1cc50*/  SHFL.IDX P6, R14, R13, R12, R11 ;  /* 0x0000000c0d0e7389 */ /* 0x00006400000c000b */
[----:B01----:R-:W-:Y:S01]  /*1cc60*/  ENDCOLLECTIVE ;  /* 0x000000000000791b */ /* 0x003fe20003800000 */
.L_x_2557:
        /* <DEDUP_REMOVED lines=20> */
.L_x_2558:
[----:B------:R-:W-:Y:S02]  /*1cdb0*/  IMAD.MOV.U32 R13, RZ, RZ, R4 ;  /* 0x000000ffff0d7224 */ /* 0x000fe400078e0004 */
[----:B------:R-:W-:-:S07]  /*1cdc0*/  IMAD.MOV.U32 R6, RZ, RZ, R14 ;  /* 0x000000ffff067224 */ /* 0x000fce00078e000e */
[----:B------:R-:W-:Y:S05]  /*1cdd0*/  WARPSYNC.COLLECTIVE R15, `(.L_x_2559) ;  /* 0x000000000f087348 */ /* 0x000fea0003c00000 */
[----:B------:R0:W1:Y:S02]  /*1cde0*/  SHFL.IDX P6, R14, R13, R12, R11 ;  /* 0x0000000c0d0e7389 */ /* 0x00006400000c000b */
[----:B01----:R-:W-:Y:S01]  /*1cdf0*/  ENDCOLLECTIVE ;  /* 0x000000000000791b */ /* 0x003fe20003800000 */
.L_x_2559:
        /* <DEDUP_REMOVED lines=20> */
.L_x_2560:
[----:B------:R-:W-:Y:S02]  /*1cf40*/  IMAD.MOV.U32 R13, RZ, RZ, R4 ;  /* 0x000000ffff0d7224 */ /* 0x000fe400078e0004 */
[----:B------:R-:W-:-:S07]  /*1cf50*/  IMAD.MOV.U32 R6, RZ, RZ, R14 ;  /* 0x000000ffff067224 */ /* 0x000fce00078e000e */
[----:B------:R-:W-:Y:S05]  /*1cf60*/  WARPSYNC.COLLECTIVE R15, `(.L_x_2561) ;  /* 0x000000000f087348 */ /* 0x000fea0003c00000 */
[----:B------:R0:W1:Y:S02]  /*1cf70*/  SHFL.IDX P6, R14, R13, R12, R11 ;  /* 0x0000000c0d0e7389 */ /* 0x00006400000c000b */
[----:B01----:R-:W-:Y:S01]  /*1cf80*/  ENDCOLLECTIVE ;  /* 0x000000000000791b */ /* 0x003fe20003800000 */
.L_x_2561:
        /* <DEDUP_REMOVED lines=18> */
.L_x_2562:
[----:B------:R-:W-:-:S05]  /*1d0b0*/  VIADD R7, R2, 0x60 ;  /* 0x0000006002077836 */ /* 0x000fca0000000000 */
[----:B------:R-:W-:Y:S01]  /*1d0c0*/  ISETP.GE.AND P5, PT, R7, R0, PT ;  /* 0x000000000700720c */ /* 0x000fe20003fa6270 */
[----:B------:R-:W-:Y:S02]  /*1d0d0*/  IMAD.MOV.U32 R13, RZ, RZ, R4 ;  /* 0x000000ffff0d7224 */ /* 0x000fe400078e0004 */
[----:B------:R-:W-:-:S10]  /*1d0e0*/  IMAD.MOV.U32 R8, RZ, RZ, R14 ;  /* 0x000000ffff087224 */ /* 0x000fd400078e000e */
[----:B------:R-:W-:Y:S05]  /*1d0f0*/  WARPSYNC.COLLECTIVE R15, `(.L_x_2563) ;  /* 0x000000000f087348 */ /* 0x000fea0003c00000 */
[----:B------:R0:W1:Y:S02]  /*1d100*/  SHFL.IDX P6, R14, R13, R12, R11 ;  /* 0x0000000c0d0e7389 */ /* 0x00006400000c000b */
[----:B01----:R-:W-:Y:S01]  /*1d110*/  ENDCOLLECTIVE ;  /* 0x000000000000791b */ /* 0x003fe20003800000 */
.L_x_2563:
        /* <DEDUP_REMOVED lines=18> */
.L_x_2564:
[----:B------:R-:W-:Y:S02]  /*1d240*/  IMAD.MOV.U32 R13, RZ, RZ, R4 ;  /* 0x000000ffff0d7224 */ /* 0x000fe400078e0004 */
[----:B------:R-:W-:-:S07]  /*1d250*/  IMAD.MOV.U32 R5, RZ, RZ, R14 ;  /* 0x000000ffff057224 */ /* 0x000fce00078e000e */
[----:B------:R-:W-:Y:S05]  /*1d260*/  WARPSYNC.COLLECTIVE R15, `(.L_x_2565) ;  /* 0x000000000f087348 */ /* 0x000fea0003c00000 */
[----:B------:R0:W1:Y:S02]  /*1d270*/  SHFL.IDX P6, R14, R13, R12, R11 ;  /* 0x0000000c0d0e7389 */ /* 0x00006400000c000b */
[----:B01----:R-:W-:Y:S01]  /*1d280*/  ENDCOLLECTIVE ;  /* 0x000000000000791b */ /* 0x003fe20003800000 */
.L_x_2565:
[----:B------:R-:W-:Y:S01]  /*1d290*/  IMAD.MOV.U32 R3, RZ, RZ, R14 ;  /* 0x000000ffff037224 */ /* 0x000fe200078e000e */
[----:B------:R-:W-:Y:S06]  /*1d2a0*/  BRA `(.L_x_2566) ;  /* 0xffffffa400607947 */ /* 0x000fec000383ffff */
.L_x_2441:
[----:B0-----:R0:W3:Y:S02]  /*1d2b0*/  SYNCS.PHASECHK.TRANS64.TRYWAIT P0, [R18+URZ+0x38820], R0 ;  /* 0x03882000120075a7 */ /* 0x0010e4000800017f */
[----:B---3--:R-:W-:Y:S05]  /*1d2c0*/  @!P0 NANOSLEEP.SYNCS 0x989680 ;  /* 0x009896800000895d */ /* 0x008fea0003900000 */
[----:B------:R-:W3:Y:S02]  /*1d2d0*/  @!P0 SYNCS.PHASECHK.TRANS64 P0, [R18+URZ+0x38820], R0 ;  /* 0x03882000120085a7 */ /* 0x000ee4000800007f */
[----:B---3--:R-:W-:Y:S05]  /*1d2e0*/  @!P0 BRA `(.L_x_2441) ;  /* 0xfffffffc00f08947 */ /* 0x008fea000383ffff */
[----:B------:R-:W-:Y:S05]  /*1d2f0*/  BRA `(.L_x_2567) ;  /* 0xffffffa400dc7947 */ /* 0x000fea000383ffff */
.L_x_2450:
[----:B-1----:R1:W2:Y:S02]  /*1d300*/  SYNCS.PHASECHK.TRANS64.TRYWAIT P0, [R3+URZ+0x38840], R2 ;  /* 0x03884002030075a7 */ /* 0x0022a4000800017f */
[----:B--2---:R-:W-:Y:S05]  /*1d310*/  @!P0 NANOSLEEP.SYNCS 0x989680 ;  /* 0x009896800000895d */ /* 0x004fea0003900000 */
[----:B------:R-:W2:Y:S02]  /*1d320*/  @!P0 SYNCS.PHASECHK.TRANS64 P0, [R3+URZ+0x38840], R2 ;  /* 0x03884002030085a7 */ /* 0x000ea4000800007f */
[----:B--2---:R-:W-:Y:S05]  /*1d330*/  @!P0 BRA `(.L_x_2450) ;  /* 0xfffffffc00f08947 */ /* 0x004fea000383ffff */
[----:B------:R-:W-:Y:S05]  /*1d340*/  BRA `(.L_x_2568) ;  /* 0xffffffa800bc7947 */ /* 0x000fea000383ffff */
.L_x_2458:
[----:B0-----:R0:W1:Y:S02]  /*1d350*/  SYNCS.PHASECHK.TRANS64.TRYWAIT P0, [R3+URZ+0x60], R2 ;  /* 0x00006002030075a7 */ /* 0x001064000800017f */
[----:B-1----:R-:W-:Y:S05]  /*1d360*/  @!P0 NANOSLEEP.SYNCS 0x989680 ;  /* 0x009896800000895d */ /* 0x002fea0003900000 */
[----:B------:R-:W1:Y:S02]  /*1d370*/  @!P0 SYNCS.PHASECHK.TRANS64 P0, [R3+URZ+0x60], R2 ;  /* 0x00006002030085a7 */ /* 0x000e64000800007f */
[----:B-1----:R-:W-:Y:S05]  /*1d380*/  @!P0 BRA `(.L_x_2458) ;  /* 0xfffffffc00f08947 */ /* 0x002fea000383ffff */
[----:B------:R-:W-:Y:S05]  /*1d390*/  BRA `(.L_x_2569) ;  /* 0xffffffb000107947 */ /* 0x000fea000383ffff */
.L_x_2469:
[----:B-1----:R1:W2:Y:S02]  /*1d3a0*/  SYNCS.PHASECHK.TRANS64.TRYWAIT P0, [R3+URZ+0x38840], R2 ;  /* 0x03884002030075a7 */ /* 0x0022a4000800017f */
[----:B--2---:R-:W-:Y:S05]  /*1d3b0*/  @!P0 NANOSLEEP.SYNCS 0x989680 ;  /* 0x009896800000895d */ /* 0x004fea0003900000 */
[----:B------:R-:W2:Y:S02]  /*1d3c0*/  @!P0 SYNCS.PHASECHK.TRANS64 P0, [R3+URZ+0x38840], R2 ;  /* 0x03884002030085a7 */ /* 0x000ea4000800007f */
[----:B--2---:R-:W-:Y:S05]  /*1d3d0*/  @!P0 BRA `(.L_x_2469) ;  /* 0xfffffffc00f08947 */ /* 0x004fea000383ffff */
[----:B------:R-:W-:Y:S05]  /*1d3e0*/  BRA `(.L_x_2570) ;  /* 0xffffffb8001c7947 */ /* 0x000fea000383ffff */
.L_x_2477:
[----:B0-----:R0:W1:Y:S02]  /*1d3f0*/  SYNCS.PHASECHK.TRANS64.TRYWAIT P0, [R2+URZ+0x60], R3 ;  /* 0x00006003020075a7 */ /* 0x001064000800017f */
[----:B-1----:R-:W-:Y:S05]  /*1d400*/  @!P0 NANOSLEEP.SYNCS 0x989680 ;  /* 0x009896800000895d */ /* 0x002fea0003900000 */
[----:B------:R-:W1:Y:S02]  /*1d410*/  @!P0 SYNCS.PHASECHK.TRANS64 P0, [R2+URZ+0x60], R3 ;  /* 0x00006003020085a7 */ /* 0x000e64000800007f */
[----:B-1----:R-:W-:Y:S05]  /*1d420*/  @!P0 BRA `(.L_x_2477) ;  /* 0xfffffffc00f08947 */ /* 0x002fea000383ffff */
[----:B------:R-:W-:Y:S05]  /*1d430*/  BRA `(.L_x_2571) ;  /* 0xffffffbc00707947 */ /* 0x000fea000383ffff */
.L_x_2488:
[----:B--2---:R2:W3:Y:S02]  /*1d440*/  SYNCS.PHASECHK.TRANS64.TRYWAIT P0, [R2+URZ+0x38840], R3 ;  /* 0x03884003020075a7 */ /* 0x0044e4000800017f */
[----:B---3--:R-:W-:Y:S05]  /*1d450*/  @!P0 NANOSLEEP.SYNCS 0x989680 ;  /* 0x009896800000895d */ /* 0x008fea0003900000 */
[----:B------:R-:W3:Y:S02]  /*1d460*/  @!P0 SYNCS.PHASECHK.TRANS64 P0, [R2+URZ+0x38840], R3 ;  /* 0x03884003020085a7 */ /* 0x000ee4000800007f */
[----:B---3--:R-:W-:Y:S05]  /*1d470*/  @!P0 BRA `(.L_x_2488) ;  /* 0xfffffffc00f08947 */ /* 0x008fea000383ffff */
[----:B------:R-:W-:Y:S05]  /*1d480*/  BRA `(.L_x_2572) ;  /* 0xffffffc4004c7947 */ /* 0x000fea000383ffff */
.L_x_2496:
[----:B0-----:R0:W1:Y:S02]  /*1d490*/  SYNCS.PHASECHK.TRANS64.TRYWAIT P0, [R2+URZ+0x60], R5 ;  /* 0x00006005020075a7 */ /* 0x001064000800017f */
[----:B-1----:R-:W-:Y:S05]  /*1d4a0*/  @!P0 NANOSLEEP.SYNCS 0x989680 ;  /* 0x009896800000895d */ /* 0x002fea0003900000 */
[----:B------:R-:W1:Y:S02]  /*1d4b0*/  @!P0 SYNCS.PHASECHK.TRANS64 P0, [R2+URZ+0x60], R5 ;  /* 0x00006005020085a7 */ /* 0x000e64000800007f */
[----:B-1----:R-:W-:Y:S05]  /*1d4c0*/  @!P0 BRA `(.L_x_2496) ;  /* 0xfffffffc00f08947 */ /* 0x002fea000383ffff */
[----:B------:R-:W-:Y:S05]  /*1d4d0*/  BRA `(.L_x_2573) ;  /* 0xffffffc800a07947 */ /* 0x000fea000383ffff */
.L_x_2509:
[----:B--2---:R2:W3:Y:S02]  /*1d4e0*/  SYNCS.PHASECHK.TRANS64.TRYWAIT P0, [R0+URZ+0x38860], R2 ;  /* 0x03886002000075a7 */ /* 0x0044e4000800017f */
[----:B---3--:R-:W-:Y:S05]  /*1d4f0*/  @!P0 NANOSLEEP.SYNCS 0x989680 ;  /* 0x009896800000895d */ /* 0x008fea0003900000 */
[----:B------:R-:W3:Y:S02]  /*1d500*/  @!P0 SYNCS.PHASECHK.TRANS64 P0, [R0+URZ+0x38860], R2 ;  /* 0x03886002000085a7 */ /* 0x000ee4000800007f */
[----:B---3--:R-:W-:Y:S05]  /*1d510*/  @!P0 BRA `(.L_x_2509) ;  /* 0xfffffffc00f08947 */ /* 0x008fea000383ffff */
[----:B------:R-:W-:Y:S05]  /*1d520*/  BRA `(.L_x_2574) ;  /* 0xffffffd000687947 */ /* 0x000fea000383ffff */
.L_x_2518:
[----:B------:R-:W2:Y:S01]  /*1d530*/  LDL R0, [R1] ;  /* 0x0000000001007983 */ /* 0x000ea20000100800 */
[----:B------:R-:W-:Y:S01]  /*1d540*/  BSSY B0, `(.L_x_2575) ;  /* 0x0000008000007945 */ /* 0x000fe20003800000 */
[----:B0-----:R-:W-:Y:S02]  /*1d550*/  IMAD.MOV.U32 R12, RZ, RZ, RZ ;  /* 0x000000ffff0c7224 */ /* 0x001fe400078e00ff */
[----:B------:R-:W-:Y:S02]  /*1d560*/  IMAD.MOV.U32 R11, RZ, RZ, 0x1f ;  /* 0x0000001fff0b7424 */ /* 0x000fe400078e00ff */
[----:B------:R-:W-:Y:S02]  /*1d570*/  IMAD.MOV.U32 R15, RZ, RZ, -0x1 ;  /* 0xffffffffff0f7424 */ /* 0x000fe400078e00ff */
[----:B--2---:R-:W-:-:S07]  /*1d580*/  IMAD.MOV.U32 R13, RZ, RZ, R0 ;  /* 0x000000ffff0d7224 */ /* 0x004fce00078e0000 */
[----:B-1----:R-:W-:Y:S05]  /*1d590*/  WARPSYNC.COLLECTIVE R15, `(.L_x_2576) ;  /* 0x000000000f087348 */ /* 0x002fea0003c00000 */
[----:B------:R0:W2:Y:S02]  /*1d5a0*/  SHFL.IDX P6, R14, R13, R12, R11 ;  /* 0x0000000c0d0e7389 */ /* 0x0000a400000c000b */
[----:B012---:R-:W-:Y:S01]  /*1d5b0*/  ENDCOLLECTIVE ;  /* 0x000000000000791b */ /* 0x007fe20003800000 */
.L_x_2576:
[----:B------:R-:W-:Y:S05]  /*1d5c0*/  BSYNC B0 ;  /* 0x0000000000007941 */ /* 0x000fea0003800000 */
.L_x_2575:
        /* <DEDUP_REMOVED lines=9> */
.L_x_2577:
        /* <DEDUP_REMOVED lines=14> */
[C---:B------:R-:W-:Y:S02]  /*1d740*/  ISETP.GE.U32.AND P3, PT, R10.reuse, 0x4, PT ;  /* 0x000000040a00780c */ /* 0x040fe40003f66070 */
[C---:B------:R-:W-:Y:S02]  /*1d750*/  ISETP.GE.U32.AND P4, PT, R10.reuse, 0x8, PT ;  /* 0x000000080a00780c */ /* 0x040fe40003f86070 */
[----:B------:R-:W-:Y:S01]  /*1d760*/  ISETP.GE.U32.AND P5, PT, R10, 0x10, PT ;  /* 0x000000100a00780c */ /* 0x000fe20003fa6070 */
[----:B--2---:R-:W-:-:S02]  /*1d770*/  @!P1 IMAD.MOV.U32 R6, RZ, RZ, R5 ;  /* 0x000000ffff069224 */ /* 0x004fc400078e0005 */
[----:B------:R-:W-:Y:S02]  /*1d780*/  IMAD.MOV.U32 R5, RZ, RZ, RZ ;  /* 0x000000ffff057224 */ /* 0x000fe400078e00ff */
[----:B---3--:R-:W-:Y:S01]  /*1d790*/  @!P1 IMAD.MOV.U32 R7, RZ, RZ, R2 ;  /* 0x000000ffff079224 */ /* 0x008fe200078e0002 */
[----:B------:R-:W-:-:S03]  /*1d7a0*/  ISETP.NE.AND P1, PT, R10, RZ, PT ;  /* 0x000000ff0a00720c */ /* 0x000fc60003f25270 */
[----:B------:R-:W-:-:S04]  /*1d7b0*/  IMAD R2, R7, R6, RZ ;  /* 0x0000000607027224 */ /* 0x000fc800078e02ff */
[----:B------:R-:W-:-:S07]  /*1d7c0*/  IMAD.MOV.U32 R13, RZ, RZ, R2 ;  /* 0x000000ffff0d7224 */ /* 0x000fce00078e0002 */
[----:B------:R-:W-:Y:S05]  /*1d7d0*/  WARPSYNC.COLLECTIVE R15, `(.L_x_2578) ;  /* 0x000000000f087348 */ /* 0x000fea0003c00000 */
[----:B------:R0:W1:Y:S02]  /*1d7e0*/  SHFL.UP P6, R14, R13, R12, R11 ;  /* 0x0400000c0d0e7389 */ /* 0x00006400000c000b */
[----:B01----:R-:W-:Y:S01]  /*1d7f0*/  ENDCOLLECTIVE ;  /* 0x000000000000791b */ /* 0x003fe20003800000 */
.L_x_2578:
        /* <DEDUP_REMOVED lines=8> */
.L_x_2579:
        /* <DEDUP_REMOVED lines=8> */
.L_x_2580:
        /* <DEDUP_REMOVED lines=8> */
.L_x_2581:
        /* <DEDUP_REMOVED lines=8> */
.L_x_2582:
        /* <DEDUP_REMOVED lines=9> */
.L_x_2583:
[----:B------:R-:W-:Y:S01]  /*1da90*/  IMAD.MOV.U32 R9, RZ, RZ, R14 ;  /* 0x000000ffff097224 */ /* 0x000fe200078e000e */
[----:B------:R-:W-:Y:S06]  /*1daa0*/  BRA `(.L_x_2584) ;  /* 0xffffffd400547947 */ /* 0x000fec000383ffff */
.L_x_2521:
        /* <DEDUP_REMOVED lines=8> */
.L_x_2586:
[----:B------:R-:W-:Y:S05]  /*1db30*/  BSYNC B0 ;  /* 0x0000000000007941 */ /* 0x000fea0003800000 */
.L_x_2585:
        /* <DEDUP_REMOVED lines=10> */
.L_x_2587:
        /* <DEDUP_REMOVED lines=8> */
.L_x_2588:
        /* <DEDUP_REMOVED lines=8> */
.L_x_2589:
        /* <DEDUP_REMOVED lines=8> */
.L_x_2590:
        /* <DEDUP_REMOVED lines=9> */
.L_x_2591:
[----:B------:R-:W-:Y:S01]  /*1ddf0*/  IMAD.MOV.U32 R9, RZ, RZ, R14 ;  /* 0x000000ffff097224 */ /* 0x000fe200078e000e */
[----:B------:R-:W-:Y:S06]  /*1de00*/  BRA `(.L_x_2592) ;  /* 0xffffffd4002c7947 */ /* 0x000fec000383ffff */
.L_x_2523:
[----:B------:R-:W-:Y:S01]  /*1de10*/  BSSY B0, `(.L_x_2593) ;  /* 0x0000006000007945 */ /* 0x000fe20003800000 */
[----:B------:R-:W-:Y:S01]  /*1de20*/  PLOP3.LUT P6, PT, P6, PT, PT, 0x8, 0x0 ;  /* 0x000000000000781c */ /* 0x000fe200037ce170 */
[----:B------:R-:W-:-:S12]  /*1de30*/  IMAD.MOV.U32 R15, RZ, RZ, -0x1 ;  /* 0xffffffffff0f7424 */ /* 0x000fd800078e00ff */
[----:B0-----:R-:W-:Y:S05]  /*1de40*/  WARPSYNC.COLLECTIVE R15, `(.L_x_2594) ;  /* 0x000000000f087348 */ /* 0x001fea0003c00000 */
[----:B------:R-:W-:Y:S01]  /*1de50*/  VOTE.ANY R14, PT, P6 ;  /* 0x00000000000e7806 */ /* 0x000fe200030e0100 */
[----:B0-----:R-:W-:Y:S06]  /*1de60*/  ENDCOLLECTIVE ;  /* 0x000000000000791b */ /* 0x001fec0003800000 */
.L_x_2594:
[----:B------:R-:W-:Y:S05]  /*1de70*/  BSYNC B0 ;  /* 0x0000000000007941 */ /* 0x000fea0003800000 */
.L_x_2593:
        /* <DEDUP_REMOVED lines=10> */
.L_x_2595:
[----:B------:R-:W-:Y:S02]  /*1df20*/  IMAD.MOV.U32 R13, RZ, RZ, R7 ;  /* 0x000000ffff0d7224 */ /* 0x000fe400078e0007 */
[----:B------:R-:W-:-:S07]  /*1df30*/  IMAD.MOV.U32 R0, RZ, RZ, R14 ;  /* 0x000000ffff007224 */ /* 0x000fce00078e000e */
[----:B------:R-:W-:Y:S05]  /*1df40*/  WARPSYNC.COLLECTIVE R15, `(.L_x_2596) ;  /* 0x000000000f087348 */ /* 0x000fea0003c00000 */
[----:B------:R0:W1:Y:S02]  /*1df50*/  SHFL.IDX P6, R14, R13, R12, R11 ;  /* 0x0000000c0d0e7389 */ /* 0x00006400000c000b */
[----:B01----:R-:W-:Y:S01]  /*1df60*/  ENDCOLLECTIVE ;  /* 0x000000000000791b */ /* 0x003fe20003800000 */
.L_x_2596:
[----:B------:R-:W-:Y:S02]  /*1df70*/  IMAD.MOV.U32 R7, RZ, RZ, R14 ;  /* 0x000000ffff077224 */ /* 0x000fe400078e000e */
[----:B------:R-:W-:-:S05]  /*1df80*/  IMAD.IADD R6, R10, 0x1, R16 ;  /* 0x000000010a067824 */ /* 0x000fca00078e0210 */
[----:B------:R1:W-:Y:S01]  /*1df90*/  STL [R1+0xc], R6 ;  /* 0x00000c0601007387 */ /* 0x0003e20000100800 */
[----:B------:R-:W-:Y:S05]  /*1dfa0*/  BRA `(.L_x_2597) ;  /* 0xffffffd4000c7947 */ /* 0x000fea000383ffff */
.L_x_2525:
        /* <DEDUP_REMOVED lines=8> */
.L_x_2599:
[----:B------:R-:W-:Y:S05]  /*1e030*/  BSYNC B0 ;  /* 0x0000000000007941 */ /* 0x000fea0003800000 */
.L_x_2598:
[----:B------:R-:W-:Y:S01]  /*1e040*/  IMAD.MOV.U32 R2, RZ, RZ, R14 ;  /* 0x000000ffff027224 */ /* 0x000fe200078e000e */
[----:B------:R-:W-:Y:S06]  /*1e050*/  BRA `(.L_x_2600) ;  /* 0xffffffd000f87947 */ /* 0x000fec000383ffff */
.L_x_2531:
[----:B0-----:R0:W1:Y:S02]  /*1e060*/  SYNCS.PHASECHK.TRANS64.TRYWAIT P0, [R0+URZ+0x38820], R3 ;  /* 0x03882003000075a7 */ /* 0x001064000800017f */
[----:B-1----:R-:W-:Y:S05]  /*1e070*/  @!P0 NANOSLEEP.SYNCS 0x989680 ;  /* 0x009896800000895d */ /* 0x002fea0003900000 */
[----:B------:R-:W1:Y:S02]  /*1e080*/  @!P0 SYNCS.PHASECHK.TRANS64 P0, [R0+URZ+0x38820], R3 ;  /* 0x03882003000085a7 */ /* 0x000e64000800007f */
[----:B-1----:R-:W-:Y:S05]  /*1e090*/  @!P0 BRA `(.L_x_2531) ;  /* 0xfffffffc00f08947 */ /* 0x002fea000383ffff */
[----:B------:R-:W-:Y:S05]  /*1e0a0*/  BRA `(.L_x_2601) ;  /* 0xffffffdc009c7947 */ /* 0x000fea000383ffff */
.L_x_2532:
        /* <DEDUP_REMOVED lines=11> */
.L_x_2603:
[----:B------:R-:W-:Y:S05]  /*1e160*/  BSYNC B0 ;  /* 0x0000000000007941 */ /* 0x000fea0003800000 */
.L_x_2602:
[----:B------:R-:W-:Y:S05]  /*1e170*/  BRA `(.L_x_2604) ;  /* 0xffffffdc00847947 */ /* 0x000fea000383ffff */
.L_x_2535:
[----:B------:R-:W-:Y:S01]  /*1e180*/  BSSY B1, `(.L_x_2605) ;  /* 0x0000006000017945 */ /* 0x000fe20003800000 */
[----:B------:R-:W-:-:S07]  /*1e190*/  IMAD.MOV.U32 R15, RZ, RZ, -0x1 ;  /* 0xffffffffff0f7424 */ /* 0x000fce00078e00ff */
[----:B01----:R-:W-:Y:S05]  /*1e1a0*/  WARPSYNC.COLLECTIVE R15, `(.L_x_2606) ;  /* 0x000000000f0c7348 */ /* 0x003fea0003c00000 */
[----:B------:R-:W-:Y:S02]  /*1e1b0*/  ELECT P6, UR62, PT ;  /* 0x00000000003e782f */ /* 0x000fe400038c0000 */
[----:B------:R-:W-:Y:S01]  /*1e1c0*/  MOV R14, UR62 ;  /* 0x0000003e000e7c02 */ /* 0x000fe20008000f00 */
[----:B01----:R-:W-:Y:S10]  /*1e1d0*/  ENDCOLLECTIVE ;  /* 0x000000000000791b */ /* 0x003ff40003800000 */
.L_x_2606:
[----:B------:R-:W-:Y:S05]  /*1e1e0*/  BSYNC B1 ;  /* 0x0000000000017941 */ /* 0x000fea0003800000 */
.L_x_2605:
[----:B------:R-:W-:Y:S05]  /*1e1f0*/  BRA `(.L_x_2607) ;  /* 0xffffffdc007c7947 */ /* 0x000fea000383ffff */
.L_x_2537:
[----:B0-----:R0:W1:Y:S02]  /*1e200*/  SYNCS.PHASECHK.TRANS64.TRYWAIT P0, [R6+URZ], R5 ;  /* 0x00000005060075a7 */ /* 0x001064000800017f */
[----:B-1----:R-:W-:Y:S05]  /*1e210*/  @!P0 NANOSLEEP.SYNCS 0x989680 ;  /* 0x009896800000895d */ /* 0x002fea0003900000 */
[----:B------:R-:W1:Y:S02]  /*1e220*/  @!P0 SYNCS.PHASECHK.TRANS64 P0, [R6+URZ], R5 ;  /* 0x00000005060085a7 */ /* 0x000e64000800007f */
[----:B-1----:R-:W-:Y:S05]  /*1e230*/  @!P0 BRA `(.L_x_2537) ;  /* 0xfffffffc00f08947 */ /* 0x002fea000383ffff */
[----:B------:R-:W-:Y:S05]  /*1e240*/  BRA `(.L_x_2608) ;  /* 0xffffffdc00bc7947 */ /* 0x000fea000383ffff */
.L_x_2538:
[----:B-1----:R1:W2:Y:S02]  /*1e250*/  SYNCS.PHASECHK.TRANS64.TRYWAIT P0, [R7+URZ], R2 ;  /* 0x00000002070075a7 */ /* 0x0022a4000800017f */
[----:B--2---:R-:W-:Y:S05]  /*1e260*/  @!P0 NANOSLEEP.SYNCS 0x989680 ;  /* 0x009896800000895d */ /* 0x004fea0003900000 */
[----:B------:R-:W2:Y:S02]  /*1e270*/  @!P0 SYNCS.PHASECHK.TRANS64 P0, [R7+URZ], R2 ;  /* 0x00000002070085a7 */ /* 0x000ea4000800007f */
[----:B--2---:R-:W-:Y:S05]  /*1e280*/  @!P0 BRA `(.L_x_2538) ;  /* 0xfffffffc00f08947 */ /* 0x004fea000383ffff */
[----:B------:R-:W-:Y:S05]  /*1e290*/  BRA `(.L_x_2609) ;  /* 0xffffffdc00b07947 */ /* 0x000fea000383ffff */
.L_x_2540:
[----:B--2---:R2:W3:Y:S02]  /*1e2a0*/  SYNCS.PHASECHK.TRANS64.TRYWAIT P0, [R4+URZ], R5 ;  /* 0x00000005040075a7 */ /* 0x0044e4000800017f */
[----:B---3--:R-:W-:Y:S05]  /*1e2b0*/  @!P0 NANOSLEEP.SYNCS 0x989680 ;  /* 0x009896800000895d */ /* 0x008fea0003900000 */
[----:B------:R-:W3:Y:S02]  /*1e2c0*/  @!P0 SYNCS.PHASECHK.TRANS64 P0, [R4+URZ], R5 ;  /* 0x00000005040085a7 */ /* 0x000ee4000800007f */
[----:B---3--:R-:W-:Y:S05]  /*1e2d0*/  @!P0 BRA `(.L_x_2540) ;  /* 0xfffffffc00f08947 */ /* 0x008fea000383ffff */
[----:B------:R-:W-:Y:S05]  /*1e2e0*/  BRA `(.L_x_2610) ;  /* 0xffffffdc00b47947 */ /* 0x000fea000383ffff */
.L_x_2611:
        /* <DEDUP_REMOVED lines=9> */
.L_x_3207:


//--------------------- .text._ZN7cutlass13device_kernelIN5flash11enable_sm90INS1_16FlashAttnFwdSm90INS1_25CollectiveMainloopFwdSm90ILi2EN4cute5tupleIJNS5_1CILi1EEES8_S8_EEENS6_IJNS7_ILi128EEENS7_ILi80EEENS7_ILi256EEEEEELi256ENS_10bfloat16_tEfNS_4arch4Sm90ELb1ELb0ELb1ELb1ELb0ELb1ELb0ELb1ELb1ELb1ELb1ELb0EEENS1_21CollectiveEpilogueFwdINS6_IJSA_SC_SB_EEES9_SE_SG_Li256ELb1ELb1ELb1ELb0EEENS1_36VarlenDynamicPersistentTileSchedulerILi128ELi80ELi256ELi128ELb1ELb1ELb1ELb1ELb1ELb1EEEEEEEEEvNT_6ParamsE --------------------------
	.section	.text._ZN7cutlass13device_kernelIN5flash11enable_sm90INS1_16FlashAttnFwdSm90INS1_25CollectiveMainloopFwdSm90ILi2EN4cute5tupleIJNS5_1CILi1EEES8_S8_EEENS6_IJNS7_ILi128EEENS7_ILi80EEENS7_ILi256EEEEEELi256ENS_10bfloat16_tEfNS_4arch4Sm90ELb1ELb0ELb1ELb1ELb0ELb1ELb0ELb1ELb1ELb1ELb1ELb0EEENS1_21CollectiveEpilogueFwdINS6_IJSA_SC_SB_EEES9_SE_SG_Li256ELb1ELb1ELb1ELb0EEENS1_36VarlenDynamicPersistentTileSchedulerILi128ELi80ELi256ELi128ELb1ELb1ELb1ELb1ELb1ELb1EEEEEEEEEvNT_6ParamsE,"ax",@progbits
	.align	128
.text._ZN7cutlass13device_kernelIN5flash11enable_sm90INS1_16FlashAttnFwdSm90INS1_25CollectiveMainloopFwdSm90ILi2EN4cute5tupleIJNS5_1CILi1EEES8_S8_EEENS6_IJNS7_ILi128EEENS7_ILi80EEENS7_ILi256EEEEEELi256ENS_10bfloat16_tEfNS_4arch4Sm90ELb1ELb0ELb1ELb1ELb0ELb1ELb0ELb1ELb1ELb1ELb1ELb0EEENS1_21CollectiveEpilogueFwdINS6_IJSA_SC_SB_EEES9_SE_SG_Li256ELb1ELb1ELb1ELb0EEENS1_36VarlenDynamicPersistentTileSchedulerILi128ELi80ELi256ELi128ELb1ELb1ELb1ELb1ELb1ELb1EEEEEEEEEvNT_6ParamsE:
        .type           _ZN7cutlass13device_kernelIN5flash11enable_sm90INS1_16FlashAttnFwdSm90INS1_25CollectiveMainloopFwdSm90ILi2EN4cute5tupleIJNS5_1CILi1EEES8_S8_EEENS6_IJNS7_ILi128EEENS7_ILi80EEENS7_ILi256EEEEEELi256ENS_10bfloat16_tEfNS_4arch4Sm90ELb1ELb0ELb1ELb1ELb0ELb1ELb0ELb1ELb1ELb1ELb1ELb0EEENS1_21CollectiveEpilogueFwdINS6_IJSA_SC_SB_EEES9_SE_SG_Li256ELb1ELb1ELb1ELb0EEENS1_36VarlenDynamicPersistentTileSchedulerILi128ELi80ELi256ELi128ELb1ELb1ELb1ELb1ELb1ELb1EEEEEEEEEvNT_6ParamsE,@function
        .size           _ZN7cutlass13device_kernelIN5flash11enable_sm90INS1_16FlashAttnFwdSm90INS1_25CollectiveMainloopFwdSm90ILi2EN4cute5tupleIJNS5_1CILi1EEES8_S8_EEENS6_IJNS7_ILi128EEENS7_ILi80EEENS7_ILi256EEEEEELi256ENS_10bfloat16_tEfNS_4arch4Sm90ELb1ELb0ELb1ELb1ELb0ELb1ELb0ELb1ELb1ELb1ELb1ELb0EEENS1_21CollectiveEpilogueFwdINS6_IJSA_SC_SB_EEES9_SE_SG_Li256ELb1ELb1ELb1ELb0EEENS1_36VarlenDynamicPersistentTileSchedulerILi128ELi80ELi256ELi128ELb1ELb1ELb1ELb1ELb1ELb1EEEEEEEEEvNT_6ParamsE,(.L_x_3208 - _ZN7cutlass13device_kernelIN5flash11enable_sm90INS1_16FlashAttnFwdSm90INS1_25CollectiveMainloopFwdSm90ILi2EN4cute5tupleIJNS5_1CILi1EEES8_S8_EEENS6_IJNS7_ILi128EEENS7_ILi80EEENS7_ILi256EEEEEELi256ENS_10bfloat16_tEfNS_4arch4Sm90ELb1ELb0ELb1ELb1ELb0ELb1ELb0ELb1ELb1ELb1ELb1ELb0EEENS1_21CollectiveEpilogueFwdINS6_IJSA_SC_SB_EEES9_SE_SG_Li256ELb1ELb1ELb1ELb0EEENS1_36VarlenDynamicPersistentTileSchedulerILi128ELi80ELi256ELi128ELb1ELb1ELb1ELb1ELb1ELb1EEEEEEEEEvNT_6ParamsE)
        .other          _ZN7cutlass13device_kernelIN5flash11enable_sm90INS1_16FlashAttnFwdSm90INS1_25CollectiveMainloopFwdSm90ILi2EN4cute5tupleIJNS5_1CILi1EEES8_S8_EEENS6_IJNS7_ILi128EEENS7_ILi80EEENS7_ILi256EEEEEELi256ENS_10bfloat16_tEfNS_4arch4Sm90ELb1ELb0ELb1ELb1ELb0ELb1ELb0ELb1ELb1ELb1ELb1ELb0EEENS1_21CollectiveEpilogueFwdINS6_IJSA_SC_SB_EEES9_SE_SG_Li256ELb1ELb1ELb1ELb0EEENS1_36VarlenDynamicPersistentTileSchedulerILi128ELi80ELi256ELi128ELb1ELb1ELb1ELb1ELb1ELb1EEEEEEEEEvNT_6ParamsE,@"STO_CUDA_ENTRY STV_DEFAULT"
_ZN7cutlass13device_kernelIN5flash11enable_sm90INS1_16FlashAttnFwdSm90INS1_25CollectiveMainloopFwdSm90ILi2EN4cute5tupleIJNS5_1CILi1EEES8_S8_EEENS6_IJNS7_ILi128EEENS7_ILi80EEENS7_ILi256EEEEEELi256ENS_10bfloat16_tEfNS_4arch4Sm90ELb1ELb0ELb1ELb1ELb0ELb1ELb0ELb1ELb1ELb1ELb1ELb0EEENS1_21CollectiveEpilogueFwdINS6_IJSA_SC_SB_EEES9_SE_SG_Li256ELb1ELb1ELb1ELb0EEENS1_36VarlenDynamicPersistentTileSchedulerILi128ELi80ELi256ELi128ELb1ELb1ELb1ELb1ELb1ELb1EEEEEEEEEvNT_6ParamsE:
        /* <DEDUP_REMOVED lines=24> */
.L_x_2613:
[----:B------:R-:W-:Y:S05]  /*0180*/  BSYNC B0 ;  /* 0x0000000000007941 */ /* 0x000fea0003800000 */
.L_x_2612:
        /* <DEDUP_REMOVED lines=41> */
.L_x_2614:
        /* <DEDUP_REMOVED lines=22> */
.L_x_2615:
        /* <DEDUP_REMOVED lines=18> */
.L_x_2616:
        /* <DEDUP_REMOVED lines=22> */
.L_x_2617:
        /* <DEDUP_REMOVED lines=22> */
.L_x_2618:
        /* <DEDUP_REMOVED lines=9> */
.L_x_2621:
        /* <DEDUP_REMOVED lines=16> */
[----:B------:R-:W-:Y:S01]  /*0af0*/  VIADD R6, R6, 0xffffff80 ;  /* 0xffffff8006067836 */ /* 0x000fe20000000000 */
[----:B------:R-:W-:Y:S01]  /*0b00*/  R2UR UR4, R16 ;  /* 0x00000000100472ca */ /* 0x000fe200000e0000 */
[----:B------:R-:W-:Y:S01]  /*0b10*/  IMAD.MOV.U32 R17, RZ, RZ, RZ ;  /* 0x000000ffff117224 */ /* 0x000fe200078e00ff */
[----:B------:R-:W-:Y:S01]  /*0b20*/  CS2R R218, SRZ ;  /* 0x0000000000da7805 */ /* 0x000fe2000001ff00 */
[----:B------:R-:W-:Y:S01]  /*0b30*/  IMAD.MOV.U32 R216, RZ, RZ, RZ ;  /* 0x000000ffffd87224 */ /* 0x000fe200078e00ff */
[----:B------:R-:W-:-:S04]  /*0b40*/  SHF.R.S32.HI R3, RZ, 0x1f, R6 ;  /* 0x0000001fff037819 */ /* 0x000fc80000011406 */
[CC--:B------:R-:W-:Y:S02]  /*0b50*/  LEA.HI R4, R3.reuse, R6.reuse, RZ, 0x5 ;  /* 0x0000000603047211 */ /* 0x0c0fe400078f28ff */
[CC--:B0-----:R-:W-:Y:S02]  /*0b60*/  LEA.HI R2, R3.reuse, R6.reuse, RZ, 0x4 ;  /* 0x0000000603027211 */ /* 0x0c1fe400078f20ff */
[CC--:B------:R-:W-:Y:S01]  /*0b70*/  LEA.HI R212, R3.reuse, R6.reuse, RZ, 0x3 ;  /* 0x0000000603d47211 */ /* 0x0c0fe200078f18ff */
[----:B------:R-:W-:Y:S01]  /*0b80*/  IMAD.SHL.U32 R5, R4, 0x20, RZ ;  /* 0x0000002004057824 */ /* 0x000fe200078e00ff */
[CC--:B------:R-:W-:Y:S01]  /*0b90*/  LEA.HI R9, R3.reuse, R6.reuse, RZ, 0x2 ;  /* 0x0000000603097211 */ /* 0x0c0fe200078f10ff */
[----:B------:R-:W-:Y:S01]  /*0ba0*/  UIADD3 UR4, UR4, 0x14400, URZ ;  /* 0x0001440004047890 */ /* 0x000fe2000fffe03f */
[----:B------:R-:W-:Y:S02]  /*0bb0*/  LEA.HI R8, R3, R6, RZ, 0x6 ;  /* 0x0000000603087211 */ /* 0x000fe400078f30ff */
[----:B------:R-:W-:-:S02]  /*0bc0*/  LOP3.LUT R237, R212, 0xfffffff8, RZ, 0xc0, !PT ;  /* 0xfffffff8d4ed7812 */ /* 0x000fc400078ec0ff */
[----:B------:R-:W-:Y:S01]  /*0bd0*/  LOP3.LUT R9, R9, 0xfffffffc, RZ, 0xc0, !PT ;  /* 0xfffffffc09097812 */ /* 0x000fe200078ec0ff */
[----:B------:R-:W-:Y:S01]  /*0be0*/  IMAD.SHL.U32 R8, R8, 0x8, RZ ;  /* 0x0000000808087824 */ /* 0x000fe200078e00ff */
[----:B------:R-:W-:Y:S01]  /*0bf0*/  SHF.R.S32.HI R212, RZ, 0x3, R212 ;  /* 0x00000003ffd47819 */ /* 0x000fe200000114d4 */
[C---:B------:R-:W-:Y:S02]  /*0c00*/  IMAD.IADD R237, R6.reuse, 0x1, -R237 ;  /* 0x0000000106ed7824 */ /* 0x040fe400078e0aed */
[----:B------:R-:W-:Y:S01]  /*0c10*/  IMAD.IADD R10, R6, 0x1, -R9 ;  /* 0x00000001060a7824 */ /* 0x000fe200078e0a09 */
[----:B------:R-:W-:Y:S01]  /*0c20*/  LOP3.LUT R226, R8, 0xfffffe00, RZ, 0xc0, !PT ;  /* 0xfffffe0008e27812 */ /* 0x000fe200078ec0ff */
[C---:B------:R-:W-:Y:S02]  /*0c30*/  IMAD.SHL.U32 R22, R237.reuse, 0x4, RZ ;  /* 0x00000004ed167824 */ /* 0x040fe400078e00ff */
[----:B------:R-:W-:Y:S01]  /*0c40*/  IMAD.SHL.U32 R18, R237, 0x8, RZ ;  /* 0x00000008ed127824 */ /* 0x000fe200078e00ff */
[----:B------:R-:W-:Y:S01]  /*0c50*/  LEA.HI R12, R10, R10, RZ, 0x1 ;  /* 0x0000000a0a0c7211 */ /* 0x000fe200078f08ff */
[C---:B------:R-:W-:Y:S01]  /*0c60*/  VIADD R214, R22.reuse, 0x40 ;  /* 0x0000004016d67836 */ /* 0x040fe20000000000 */
[----:B------:R-:W-:Y:S01]  /*0c70*/  SHF.R.S32.HI R23, RZ, 0x1f, R22 ;  /* 0x0000001fff177819 */ /* 0x000fe20000011416 */
[C---:B------:R-:W-:Y:S01]  /*0c80*/  VIADD R215, R22.reuse, 0x20 ;  /* 0x0000002016d77836 */ /* 0x040fe20000000000 */
[----:B------:R-:W-:Y:S01]  /*0c90*/  SHF.R.S32.HI R19, RZ, 0x1f, R18 ;  /* 0x0000001fff137819 */ /* 0x000fe20000011412 */
[----:B------:R-:W-:-:S02]  /*0ca0*/  IMAD.IADD R213, R22, 0x1, R214 ;  /* 0x0000000116d57824 */ /* 0x000fc400078e02d6 */
[----:B------:R-:W-:Y:S02]  /*0cb0*/  VIADD R217, R22, 0x60 ;  /* 0x0000006016d97836 */ /* 0x000fe40000000000 */
[C---:B------:R-:W-:Y:S02]  /*0cc0*/  VIADD R220, R18.reuse, 0x80 ;  /* 0x0000008012dc7836 */ /* 0x040fe40000000000 */
[----:B------:R-:W-:Y:S01]  /*0cd0*/  VIADD R221, R18, 0xc0 ;  /* 0x000000c012dd7836 */ /* 0x000fe20000000000 */
[----:B--2---:R-:W-:Y:S02]  /*0ce0*/  R2UR UR5, R0 ;  /* 0x00000000000572ca */ /* 0x004fe400000e0000 */
[----:B------:R-:W-:Y:S02]  /*0cf0*/  LEA.HI R0, R3, R6, RZ, 0x7 ;  /* 0x0000000603007211 */ /* 0x000fe400078f38ff */
[----:B------:R-:W-:Y:S02]  /*0d00*/  LOP3.LUT R3, R2, 0x3fffff0, RZ, 0xc0, !PT ;  /* 0x03fffff002037812 */ /* 0x000fe400078ec0ff */
[----:B------:R-:W-:-:S03]  /*0d10*/  LOP3.LUT R7, R0, 0xffffff80, RZ, 0xc0, !PT ;  /* 0xffffff8000077812 */ /* 0x000fc600078ec0ff */
[C---:B------:R-:W-:Y:S01]  /*0d20*/  IMAD.IADD R4, R6.reuse, 0x1, -R3 ;  /* 0x0000000106047824 */ /* 0x040fe200078e0a03 */
[----:B------:R-:W-:Y:S01]  /*0d30*/  SHF.R.S32.HI R3, RZ, 0x7, R0 ;  /* 0x00000007ff037819 */ /* 0x000fe20000011400 */
[----:B------:R-:W-:Y:S01]  /*0d40*/  IMAD.IADD R21, R6, 0x1, -R7 ;  /* 0x0000000106157824 */ /* 0x000fe200078e0a07 */
[----:B------:R-:W-:Y:S01]  /*0d50*/  LOP3.LUT R7, R5, 0xfffffc00, RZ, 0xc0, !PT ;  /* 0xfffffc0005077812 */ /* 0x000fe200078ec0ff */
[----:B------:R-:W-:Y:S01]  /*0d60*/  ULOP3.LUT UR5, UR5, 0x1, URZ, 0xfc, !UPT ;  /* 0x0000000105057892 */ /* 0x000fe2000f8efc3f */
[----:B------:R-:W-:Y:S02]  /*0d70*/  SHF.R.S32.HI R5, RZ, 0x4, R2 ;  /* 0x00000004ff057819 */ /* 0x000fe40000011402 */
[----:B------:R-:W-:Y:S01]  /*0d80*/  SHF.R.S32.HI R6, RZ, 0x1f, R21 ;  /* 0x0000001fff067819 */ /* 0x000fe20000011415 */
[----:B------:R-:W-:Y:S01]  /*0d90*/  IMAD R7, R4, 0x40, R7 ;  /* 0x0000004004077824 */ /* 0x000fe200078e0207 */
[----:B------:R-:W-:Y:S01]  /*0da0*/  LEA.HI R2, R2, R5, RZ, 0x1 ;  /* 0x0000000502027211 */ /* 0x000fe200078f08ff */
[----:B------:R-:W-:Y:S01]  /*0db0*/  STL [R1+0xa0], R21 ;  /* 0x0000a01501007387 */ /* 0x000fe20000100800 */
[----:B------:R-:W-:-:S02]  /*0dc0*/  LEA.HI R9, R6, R21, RZ, 0x2 ;  /* 0x0000001506097211 */ /* 0x000fc400078f10ff */
[----:B------:R-:W-:Y:S02]  /*0dd0*/  LOP3.LUT R2, R2, 0x1ffffffe, RZ, 0xc0, !PT ;  /* 0x1ffffffe02027812 */ /* 0x000fe400078ec0ff */
[--C-:B------:R-:W-:Y:S02]  /*0de0*/  SHF.R.S32.HI R4, RZ, 0x2, R9.reuse ;  /* 0x00000002ff047819 */ /* 0x100fe40000011409 */
[----:B------:R-:W-:Y:S01]  /*0df0*/  SHF.R.S32.HI R11, RZ, 0x1f, R9 ;  /* 0x0000001fff0b7819 */ /* 0x000fe20000011409 */
[----:B------:R-:W-:Y:S01]  /*0e00*/  IMAD.IADD R2, R5, 0x1, -R2 ;  /* 0x0000000105027824 */ /* 0x000fe200078e0a02 */
[----:B------:R-:W-:Y:S01]  /*0e10*/  LEA.HI R0, R0, R3, RZ, 0x1 ;  /* 0x0000000300007211 */ /* 0x000fe200078f08ff */
[----:B------:R-:W-:Y:S01]  /*0e20*/  VIADD R5, R212, 0x20 ;  /* 0x00000020d4057836 */ /* 0x000fe20000000000 */
[----:B------:R-:W-:Y:S01]  /*0e30*/  LEA.HI R11, R11, R4, RZ, 0x3 ;  /* 0x000000040b0b7211 */ /* 0x000fe200078f18ff */
[----:B------:R-:W-:Y:S01]  /*0e40*/  IMAD R2, R2, 0x8, R7 ;  /* 0x0000000802027824 */ /* 0x000fe200078e0207 */
[----:B------:R-:W-:Y:S01]  /*0e50*/  LOP3.LUT R0, R0, 0x3fffffe, RZ, 0xc0, !PT ;  /* 0x03fffffe00007812 */ /* 0x000fe200078ec0ff */
[----:B------:R-:W-:Y:S01]  /*0e60*/  IMAD.SHL.U32 R223, R5, 0x40, RZ ;  /* 0x0000004005df7824 */ /* 0x000fe200078e00ff */
[----:B------:R-:W-:Y:S01]  /*0e70*/  LOP3.LUT R11, R11, 0xfffffff8, RZ, 0xc0, !PT ;  /* 0xfffffff80b0b7812 */ /* 0x000fe200078ec0ff */
[----:B------:R-:W-:Y:S01]  /*0e80*/  IMAD.MOV.U32 R7, RZ, RZ, R15 ;  /* 0x000000ffff077224 */ /* 0x000fe200078e000f */
[----:B------:R0:W-:Y:S01]  /*0e90*/  STL [R1+0xb8], R2 ;  /* 0x0000b80201007387 */ /* 0x0001e20000100800 */
[----:B------:R-:W-:Y:S01]  /*0ea0*/  IMAD.IADD R0, R3, 0x1, -R0 ;  /* 0x0000000103007824 */ /* 0x000fe200078e0a00 */
[----:B------:R-:W-:Y:S01]  /*0eb0*/  LOP3.LUT R3, R12, 0x1ffffffe, RZ, 0xc0, !PT ;  /* 0x1ffffffe0c037812 */ /* 0x000fe200078ec0ff */
[----:B------:R-:W-:Y:S01]  /*0ec0*/  IMAD.IADD R11, R4, 0x1, -R11 ;  /* 0x00000001040b7824 */ /* 0x000fe200078e0a0b */
[----:B------:R-:W-:Y:S01]  /*0ed0*/  SHF.R.S32.HI R4, RZ, 0x1f, R213 ;  /* 0x0000001fff047819 */ /* 0x000fe200000114d5 */
[----:B------:R-:W-:Y:S01]  /*0ee0*/  IMAD.SHL.U32 R12, R212, 0x40, RZ ;  /* 0x00000040d40c7824 */ /* 0x000fe200078e00ff */
[----:B------:R-:W-:Y:S01]  /*0ef0*/  LEA.HI R6, R6, R21, RZ, 0x5 ;  /* 0x0000001506067211 */ /* 0x000fe200078f28ff */
[----:B------:R-:W-:Y:S01]  /*0f00*/  IMAD.IADD R234, R10, 0x1, -R3 ;  /* 0x000000010aea7824 */ /* 0x000fe200078e0a03 */
[----:B------:R-:W-:-:S02]  /*0f10*/  LEA.HI R8, R4, R213, RZ, 0x3 ;  /* 0x000000d504087211 */ /* 0x000fc400078f18ff */
[----:B0-----:R-:W-:Y:S02]  /*0f20*/  SHF.R.S32.HI R2, RZ, 0x1f, R5 ;  /* 0x0000001fff027819 */ /* 0x001fe40000011405 */
[----:B------:R-:W-:Y:S02]  /*0f30*/  SHF.R.S32.HI R6, RZ, 0x5, R6 ;  /* 0x00000005ff067819 */ /* 0x000fe40000011406 */
[----:B------:R-:W-:Y:S02]  /*0f40*/  LEA.HI R2, R2, R5, RZ, 0x3 ;  /* 0x0000000502027211 */ /* 0x000fe400078f18ff */
[----:B------:R-:W-:Y:S01]  /*0f50*/  LEA.HI R5, R4, R213, RZ, 0x6 ;  /* 0x000000d504057211 */ /* 0x000fe200078f30ff */
[----:B------:R-:W-:Y:S01]  /*0f60*/  IMAD R11, R6, 0x10, R11 ;  /* 0x00000010060b7824 */ /* 0x000fe200078e020b */
[----:B------:R-:W-:Y:S01]  /*0f70*/  LOP3.LUT R3, R12, 0x1c0, RZ, 0xc0, !PT ;  /* 0x000001c00c037812 */ /* 0x000fe200078ec0ff */
[----:B------:R-:W-:Y:S01]  /*0f80*/  IMAD.SHL.U32 R2, R2, 0x40, RZ ;  /* 0x0000004002027824 */ /* 0x000fe200078e00ff */
[----:B------:R-:W-:Y:S01]  /*0f90*/  LOP3.LUT R223, R223, 0x1c0, RZ, 0xc0, !PT ;  /* 0x000001c0dfdf7812 */ /* 0x000fe200078ec0ff */
[----:B------:R-:W-:Y:S01]  /*0fa0*/  IMAD.SHL.U32 R5, R5, 0x80, RZ ;  /* 0x0000008005057824 */ /* 0x000fe200078e00ff */
[----:B------:R-:W-:Y:S01]  /*0fb0*/  LOP3.LUT R4, R8, 0x38, RZ, 0xc0, !PT ;  /* 0x0000003808047812 */ /* 0x000fe200078ec0ff */
[----:B------:R-:W-:Y:S01]  /*0fc0*/  IMAD R11, R0, 0x40, R11 ;  /* 0x00000040000b7824 */ /* 0x000fe200078e020b */
[----:B------:R-:W-:Y:S01]  /*0fd0*/  SHF.R.U32.HI R227, RZ, 0x3, R3 ;  /* 0x00000003ffe37819 */ /* 0x000fe20000011603 */
[----:B------:R-:W-:Y:S01]  /*0fe0*/  IMAD.U32 R0, RZ, RZ, UR5 ;  /* 0x00000005ff007e24 */ /* 0x000fe2000f8e00ff */
[----:B------:R-:W-:Y:S01]  /*0ff0*/  SHF.R.U32.HI R20, RZ, 0x3, R223 ;  /* 0x00000003ff147819 */ /* 0x000fe200000116df */
[----:B------:R-:W-:Y:S01]  /*1000*/  IMAD R234, R234, 0x8, R11 ;  /* 0x00000008eaea7824 */ /* 0x000fe200078e020b */
[----:B------:R-:W-:Y:S01]  /*1010*/  LOP3.LUT R6, R223, 0x38, R8, 0xf8, !PT ;  /* 0x00000038df067812 */ /* 0x000fe200078ef808 */
[----:B------:R-:W-:Y:S01]  /*1020*/  STL [R1+0xb4], R11 ;  /* 0x0000b40b01007387 */ /* 0x000fe20000100800 */
[----:B------:R-:W-:-:S02]  /*1030*/  LOP3.LUT R4, R4, 0x1c0, R12, 0xf8, !PT ;  /* 0x000001c004047812 */ /* 0x000fc400078ef80c */
[----:B------:R-:W-:Y:S01]  /*1040*/  LOP3.LUT R225, R2, 0xfffffe00, RZ, 0xc0, !PT ;  /* 0xfffffe0002e17812 */ /* 0x000fe200078ec0ff */
[----:B------:R-:W-:Y:S01]  /*1050*/  VIADD R2, R212, 0x40 ;  /* 0x00000040d4027836 */ /* 0x000fe20000000000 */
[----:B------:R-:W-:Y:S01]  /*1060*/  LOP3.LUT R5, R5, 0xffffe000, RZ, 0xc0, !PT ;  /* 0xffffe00005057812 */ /* 0x000fe200078ec0ff */
[----:B------:R-:W-:Y:S01]  /*1070*/  STL [R1+0x74], RZ ;  /* 0x000074ff01007387 */ /* 0x000fe20000100800 */
[----:B------:R-:W-:Y:S01]  /*1080*/  LOP3.LUT R6, R6, R20, RZ, 0x3c, !PT ;  /* 0x0000001406067212 */ /* 0x000fe200078e3cff */
[----:B------:R-:W-:Y:S01]  /*1090*/  IMAD.SHL.U32 R222, R2, 0x40, RZ ;  /* 0x0000004002de7824 */ /* 0x000fe200078e00ff */
[----:B------:R-:W-:Y:S01]  /*10a0*/  LOP3.LUT R4, R4, R227, RZ, 0x3c, !PT ;  /* 0x000000e304047212 */ /* 0x000fe200078e3cff */
[----:B------:R0:W-:Y:S01]  /*10b0*/  STL [R1+0x5c], R0 ;  /* 0x00005c0001007387 */ /* 0x0001e20000100800 */
[-C--:B------:R-:W-:Y:S01]  /*10c0*/  IADD3 R10, R6, R5.reuse, R225 ;  /* 0x00000005060a7210 */ /* 0x080fe20007ffe0e1 */
[----:B------:R-:W-:Y:S01]  /*10d0*/  IMAD.MOV.U32 R6, RZ, RZ, R14 ;  /* 0x000000ffff067224 */ /* 0x000fe200078e000e */
[----:B------:R-:W-:Y:S01]  /*10e0*/  IADD3 R4, R4, R5, R226 ;  /* 0x0000000504047210 */ /* 0x000fe20007ffe0e2 */
[----:B------:R-:W-:Y:S01]  /*10f0*/  IMAD.MOV.U32 R5, RZ, RZ, R13 ;  /* 0x000000ffff057224 */ /* 0x000fe200078e000d */
[----:B------:R-:W-:Y:S01]  /*1100*/  SHF.R.S32.HI R14, RZ, 0x1f, R214 ;  /* 0x0000001fff0e7819 */ /* 0x000fe200000114d6 */
[----:B------:R-:W-:Y:S01]  /*1110*/  IMAD.U32 R13, RZ, RZ, UR4 ;  /* 0x00000004ff0d7e24 */ /* 0x000fe2000f8e00ff */
[----:B------:R-:W-:-:S02]  /*1120*/  LOP3.LUT R222, R222, 0x1c0, RZ, 0xc0, !PT ;  /* 0x000001c0dede7812 */ /* 0x000fc400078ec0ff */
[----:B------:R-:W-:Y:S02]  /*1130*/  SHF.R.S32.HI R12, RZ, 0x1f, R212 ;  /* 0x0000001fff0c7819 */ /* 0x000fe400000114d4 */
[----:B0-----:R-:W-:Y:S01]  /*1140*/  SHF.R.S32.HI R0, RZ, 0x1f, R2 ;  /* 0x0000001fff007819 */ /* 0x001fe20000011402 */
[----:B------:R0:W-:Y:S01]  /*1150*/  STL [R1+0x8c], R13 ;  /* 0x00008c0d01007387 */ /* 0x0001e20000100800 */
[--C-:B------:R-:W-:Y:S02]  /*1160*/  LOP3.LUT R235, R3, 0x38, R18.reuse, 0xf8, !PT ;  /* 0x0000003803eb7812 */ /* 0x100fe400078ef812 */
[----:B------:R-:W-:Y:S02]  /*1170*/  LEA.HI R0, R0, R2, RZ, 0x3 ;  /* 0x0000000200007211 */ /* 0x000fe400078f18ff */
[----:B------:R-:W-:Y:S02]  /*1180*/  LOP3.LUT R2, R223, 0x38, R18, 0xf8, !PT ;  /* 0x00000038df027812 */ /* 0x000fe400078ef812 */
[----:B------:R-:W-:Y:S01]  /*1190*/  SHF.R.U32.HI R12, RZ, 0x3, R222 ;  /* 0x00000003ff0c7819 */ /* 0x000fe200000116de */
[----:B------:R-:W-:Y:S01]  /*11a0*/  IMAD.SHL.U32 R0, R0, 0x40, RZ ;  /* 0x0000004000007824 */ /* 0x000fe200078e00ff */
[----:B------:R-:W-:-:S02]  /*11b0*/  LOP3.LUT R3, R222, 0x38, R18, 0xf8, !PT ;  /* 0x00000038de037812 */ /* 0x000fc400078ef812 */
[----:B0-----:R-:W-:Y:S02]  /*11c0*/  SHF.R.S32.HI R13, RZ, 0x1f, R215 ;  /* 0x0000001fff0d7819 */ /* 0x001fe400000114d7 */
[----:B------:R-:W-:Y:S02]  /*11d0*/  LOP3.LUT R224, R0, 0xfffffe00, RZ, 0xc0, !PT ;  /* 0xfffffe0000e07812 */ /* 0x000fe400078ec0ff */
[----:B------:R-:W-:Y:S01]  /*11e0*/  LOP3.LUT R9, R9, 0x7ffffffc, RZ, 0xc0, !PT ;  /* 0x7ffffffc09097812 */ /* 0x000fe200078ec0ff */
[----:B------:R0:W-:Y:S01]  /*11f0*/  STL [R1+0x98], R13 ;  /* 0x0000980d01007387 */ /* 0x0001e20000100800 */
[----:B------:R-:W-:Y:S02]  /*1200*/  LOP3.LUT R2, R225, R2, R20, 0xf6, !PT ;  /* 0x00000002e1027212 */ /* 0x000fe400078ef614 */
[----:B------:R-:W-:Y:S01]  /*1210*/  SHF.R.S32.HI R0, RZ, 0x3, R8 ;  /* 0x00000003ff007819 */ /* 0x000fe20000011408 */
[----:B------:R1:W-:Y:S01]  /*1220*/  STL [R1+0x94], R14 ;  /* 0x0000940e01007387 */ /* 0x0003e20000100800 */
[----:B------:R-:W-:Y:S01]  /*1230*/  LOP3.LUT R3, R224, R3, R12, 0xf6, !PT ;  /* 0x00000003e0037212 */ /* 0x000fe200078ef60c */
[----:B------:R-:W-:Y:S01]  /*1240*/  IMAD.IADD R9, R21, 0x1, -R9 ;  /* 0x0000000115097824 */ /* 0x000fe200078e0a09 */
[----:B------:R-:W-:-:S02]  /*1250*/  LEA R2, R2, UR4, 0x1 ;  /* 0x0000000402027c11 */ /* 0x000fc4000f8e08ff */
[----:B------:R-:W-:Y:S01]  /*1260*/  LOP3.LUT R44, R8, 0xfffffff8, RZ, 0xc0, !PT ;  /* 0xfffffff8082c7812 */ /* 0x000fe200078ec0ff */
[----:B------:R-:W-:Y:S01]  /*1270*/  IMAD.SHL.U32 R233, R9, 0x2, RZ ;  /* 0x0000000209e97824 */ /* 0x000fe200078e00ff */
[----:B0-----:R-:W-:Y:S02]  /*1280*/  SHF.R.S32.HI R13, RZ, 0x1f, R217 ;  /* 0x0000001fff0d7819 */ /* 0x001fe400000114d9 */
[----:B------:R-:W-:Y:S01]  /*1290*/  LOP3.LUT R235, R226, R235, R227, 0xf6, !PT ;  /* 0x000000ebe2eb7212 */ /* 0x000fe200078ef6e3 */
[C---:B------:R-:W-:Y:S01]  /*12a0*/  VIADD R45, R233.reuse, 0x8 ;  /* 0x00000008e92d7836 */ /* 0x040fe20000000000 */
[----:B-1----:R-:W-:Y:S01]  /*12b0*/  SHF.R.S32.HI R14, RZ, 0x1f, R220 ;  /* 0x0000001fff0e7819 */ /* 0x002fe200000114dc */
[----:B------:R0:W-:Y:S01]  /*12c0*/  STL [R1+0x90], R13 ;  /* 0x0000900d01007387 */ /* 0x0001e20000100800 */
[----:B------:R-:W-:Y:S01]  /*12d0*/  VIADD R43, R233, 0x10 ;  /* 0x00000010e92b7836 */ /* 0x000fe20000000000 */
[----:B------:R-:W-:Y:S01]  /*12e0*/  LEA R229, R235, UR4, 0x1 ;  /* 0x00000004ebe57c11 */ /* 0x000fe2000f8e08ff */
[C---:B------:R-:W-:Y:S01]  /*12f0*/  VIADD R40, R233.reuse, 0x28 ;  /* 0x00000028e9287836 */ /* 0x040fe20000000000 */
[----:B------:R-:W-:Y:S01]  /*1300*/  STL [R1+0x80], R14 ;  /* 0x0000800e01007387 */ /* 0x000fe20000100800 */
[----:B------:R-:W-:-:S02]  /*1310*/  VIADD R37, R233, 0x40 ;  /* 0x00000040e9257836 */ /* 0x000fc40000000000 */
[C---:B------:R-:W-:Y:S02]  /*1320*/  VIADD R34, R233.reuse, 0x58 ;  /* 0x00000058e9227836 */ /* 0x040fe40000000000 */
[C---:B------:R-:W-:Y:S01]  /*1330*/  VIADD R31, R233.reuse, 0x70 ;  /* 0x00000070e91f7836 */ /* 0x040fe20000000000 */
[----:B0-----:R-:W-:Y:S01]  /*1340*/  SHF.R.S32.HI R13, RZ, 0x1f, R221 ;  /* 0x0000001fff0d7819 */ /* 0x001fe200000114dd */
[C---:B------:R-:W-:Y:S02]  /*1350*/  VIADD R28, R233.reuse, 0x88 ;  /* 0x00000088e91c7836 */ /* 0x040fe40000000000 */
[C---:B------:R-:W-:Y:S02]  /*1360*/  VIADD R25, R233.reuse, 0xa0 ;  /* 0x000000a0e9197836 */ /* 0x040fe40000000000 */
[----:B------:R0:W-:Y:S01]  /*1370*/  STL [R1+0x7c], R13 ;  /* 0x00007c0d01007387 */ /* 0x0001e20000100800 */
[C---:B------:R-:W-:Y:S02]  /*1380*/  VIADD R20, R233.reuse, 0xb8 ;  /* 0x000000b8e9147836 */ /* 0x040fe40000000000 */
[C---:B------:R-:W-:Y:S01]  /*1390*/  VIADD R42, R233.reuse, 0x18 ;  /* 0x00000018e92a7836 */ /* 0x040fe20000000000 */
[----:B------:R1:W-:Y:S01]  /*13a0*/  STL [R1+0x60], R0 ;  /* 0x0000600001007387 */ /* 0x0003e20000100800 */
[----:B------:R-:W-:-:S02]  /*13b0*/  VIADD R41, R233, 0x20 ;  /* 0x00000020e9297836 */ /* 0x000fc40000000000 */
[C---:B------:R-:W-:Y:S01]  /*13c0*/  VIADD R39, R233.reuse, 0x30 ;  /* 0x00000030e9277836 */ /* 0x040fe20000000000 */
[----:B------:R2:W-:Y:S01]  /*13d0*/  STL [R1+0xac], R2 ;  /* 0x0000ac0201007387 */ /* 0x0005e20000100800 */
[C---:B------:R-:W-:Y:S01]  /*13e0*/  VIADD R38, R233.reuse, 0x38 ;  /* 0x00000038e9267836 */ /* 0x040fe20000000000 */
[----:B------:R-:W-:Y:S01]  /*13f0*/  SHF.R.S32.HI R42, RZ, 0x1f, R42 ;  /* 0x0000001fff2a7819 */ /* 0x000fe2000001142a */
[C---:B0-----:R-:W-:Y:S01]  /*1400*/  VIADD R13, R233.reuse, 0xd0 ;  /* 0x000000d0e90d7836 */ /* 0x041fe20000000000 */
[----:B------:R0:W-:Y:S01]  /*1410*/  STL [R1+0x78], R44 ;  /* 0x0000782c01007387 */ /* 0x0001e20000100800 */
[----:B------:R-:W-:Y:S01]  /*1420*/  VIADD R36, R233, 0x48 ;  /* 0x00000048e9247836 */ /* 0x000fe20000000000 */
[----:B-1----:R-:W-:Y:S01]  /*1430*/  LEA R0, R3, UR4, 0x1 ;  /* 0x0000000403007c11 */ /* 0x002fe2000f8e08ff */
[C---:B------:R-:W-:Y:S01]  /*1440*/  VIADD R35, R233.reuse, 0x50 ;  /* 0x00000050e9237836 */ /* 0x040fe20000000000 */
[----:B------:R-:W-:Y:S01]  /*1450*/  SHF.R.S32.HI R3, RZ, 0x1f, R45 ;  /* 0x0000001fff037819 */ /* 0x000fe2000001142d */
[C---:B------:R-:W-:Y:S01]  /*1460*/  VIADD R33, R233.reuse, 0x60 ;  /* 0x00000060e9217836 */ /* 0x040fe20000000000 */
[----:B------:R-:W-:Y:S01]  /*1470*/  SHF.R.S32.HI R3, RZ, 0x1f, R43 ;  /* 0x0000001fff037819 */ /* 0x000fe2000001142b */
[----:B------:R1:W-:Y:S01]  /*1480*/  STL [R1+0xa4], R0 ;  /* 0x0000a40001007387 */ /* 0x0003e20000100800 */
[C---:B--2---:R-:W-:Y:S01]  /*1490*/  VIADD R2, R233.reuse, 0xf0 ;  /* 0x000000f0e9027836 */ /* 0x044fe20000000000 */
[----:B------:R-:W-:Y:S01]  /*14a0*/  SHF.R.S32.HI R3, RZ, 0x1f, R40 ;  /* 0x0000001fff037819 */ /* 0x000fe20000011428 */
[C---:B------:R-:W-:Y:S01]  /*14b0*/  VIADD R32, R233.reuse, 0x68 ;  /* 0x00000068e9207836 */ /* 0x040fe20000000000 */
[----:B0-----:R-:W-:Y:S01]  /*14c0*/  SHF.R.S32.HI R44, RZ, 0x1f, R44 ;  /* 0x0000001fff2c7819 */ /* 0x001fe2000001142c */
[C---:B------:R-:W-:Y:S01]  /*14d0*/  VIADD R30, R233.reuse, 0x78 ;  /* 0x00000078e91e7836 */ /* 0x040fe20000000000 */
[----:B------:R-:W-:Y:S01]  /*14e0*/  SHF.R.S32.HI R2, RZ, 0x1f, R2 ;  /* 0x0000001fff027819 */ /* 0x000fe20000011402 */
[C---:B------:R-:W-:Y:S01]  /*14f0*/  VIADD R29, R233.reuse, 0x80 ;  /* 0x00000080e91d7836 */ /* 0x040fe20000000000 */
[----:B------:R-:W-:Y:S01]  /*1500*/  LEA R2, R10, UR4, 0x1 ;  /* 0x000000040a027c11 */ /* 0x000fe2000f8e08ff */
[----:B------:R0:W-:Y:S01]  /*1510*/  STL [R1+0x9c], R44 ;  /* 0x00009c2c01007387 */ /* 0x0001e20000100800 */
[C---:B-1----:R-:W-:Y:S01]  /*1520*/  VIADD R0, R233.reuse, 0xf8 ;  /* 0x000000f8e9007836 */ /* 0x042fe20000000000 */
[----:B------:R-:W-:Y:S01]  /*1530*/  SHF.R.S32.HI R3, RZ, 0x1f, R37 ;  /* 0x0000001fff037819 */ /* 0x000fe20000011425 */
[C---:B------:R-:W-:Y:S01]  /*1540*/  VIADD R27, R233.reuse, 0x90 ;  /* 0x00000090e91b7836 */ /* 0x040fe20000000000 */
[----:B------:R-:W-:Y:S01]  /*1550*/  SHF.R.S32.HI R3, RZ, 0x1f, R34 ;  /* 0x0000001fff037819 */ /* 0x000fe20000011422 */
[C---:B------:R-:W-:Y:S01]  /*1560*/  VIADD R26, R233.reuse, 0x98 ;  /* 0x00000098e91a7836 */ /* 0x040fe20000000000 */
[----:B------:R-:W-:Y:S01]  /*1570*/  SHF.R.S32.HI R0, RZ, 0x1f, R0 ;  /* 0x0000001fff007819 */ /* 0x000fe20000011400 */
[C---:B------:R-:W-:Y:S01]  /*1580*/  VIADD R24, R233.reuse, 0xa8 ;  /* 0x000000a8e9187836 */ /* 0x040fe20000000000 */
[----:B------:R-:W-:Y:S01]  /*1590*/  LEA R0, R4, UR4, 0x1 ;  /* 0x0000000404007c11 */ /* 0x000fe2000f8e08ff */
[C---:B------:R-:W-:Y:S01]  /*15a0*/  VIADD R21, R233.reuse, 0xb0 ;  /* 0x000000b0e9157836 */ /* 0x040fe20000000000 */
[----:B------:R-:W-:Y:S01]  /*15b0*/  SHF.R.S32.HI R3, RZ, 0x1f, R31 ;  /* 0x0000001fff037819 */ /* 0x000fe2000001141f */
[C---:B------:R-:W-:Y:S01]  /*15c0*/  VIADD R15, R233.reuse, 0xc0 ;  /* 0x000000c0e90f7836 */ /* 0x040fe20000000000 */
[----:B------:R-:W-:Y:S01]  /*15d0*/  SHF.R.S32.HI R3, RZ, 0x1f, R28 ;  /* 0x0000001fff037819 */ /* 0x000fe2000001141c */
[----:B------:R0:W-:Y:S01]  /*15e0*/  STL [R1+0xb0], R0 ;  /* 0x0000b00001007387 */ /* 0x0001e20000100800 */
[C---:B------:R-:W-:Y:S01]  /*15f0*/  VIADD R14, R233.reuse, 0xc8 ;  /* 0x000000c8e90e7836 */ /* 0x040fe20000000000 */
[----:B------:R-:W-:Y:S01]  /*1600*/  SHF.R.S32.HI R3, RZ, 0x1f, R25 ;  /* 0x0000001fff037819 */ /* 0x000fe20000011419 */
[C---:B------:R-:W-:Y:S01]  /*1610*/  VIADD R12, R233.reuse, 0xd8 ;  /* 0x000000d8e90c7836 */ /* 0x040fe20000000000 */
[----:B------:R0:W-:Y:S01]  /*1620*/  STL [R1+0xa8], R2 ;  /* 0x0000a80201007387 */ /* 0x0001e20000100800 */
[C---:B------:R-:W-:Y:S01]  /*1630*/  VIADD R9, R233.reuse, 0xe0 ;  /* 0x000000e0e9097836 */ /* 0x040fe20000000000 */
[----:B------:R-:W-:Y:S01]  /*1640*/  SHF.R.S32.HI R3, RZ, 0x1f, R20 ;  /* 0x0000001fff037819 */ /* 0x000fe20000011414 */
[----:B------:R-:W-:Y:S01]  /*1650*/  VIADD R8, R233, 0xe8 ;  /* 0x000000e8e9087836 */ /* 0x000fe20000000000 */
        /* <DEDUP_REMOVED lines=18> */
[----:B0-----:R-:W-:-:S07]  /*1780*/  SHF.R.S32.HI R3, RZ, 0x1f, R8 ;  /* 0x0000001fff037819 */ /* 0x001fce0000011408 */
.L_x_2885:
[----:B01--4-:R-:W0:Y:S01]  /*1790*/  LDC.64 R2, c[0x0][0xc88] ;  /* 0x00032200ff027b82 */ /* 0x013e220000000a00 */
[----:B------:R-:W-:Y:S01]  /*17a0*/  ULDC.64 UR10, c[0x0][0x208] ;  /* 0x00008200000a7ab9 */ /* 0x000fe20000000a00 */
[----:B------:R-:W-:Y:S01]  /*17b0*/  ULDC.64 UR4, c[0x0][0xa28] ;  /* 0x00028a0000047ab9 */ /* 0x000fe20000000a00 */
[----:B------:R-:W-:Y:S01]  /*17c0*/  ULDC.64 UR6, c[0x0][0xa18] ;  /* 0x0002860000067ab9 */ /* 0x000fe20000000a00 */
[----:B------:R-:W-:Y:S01]  /*17d0*/  ULDC.64 UR8, c[0x0][0xa08] ;  /* 0x0002820000087ab9 */ /* 0x000fe20000000a00 */
[----:B0-----:R-:W-:-:S05]  /*17e0*/  IMAD.WIDE R2, R7, 0x4, R2 ;  /* 0x0000000407027825 */ /* 0x001fca00078e0202 */
[----:B--2---:R-:W2:Y:S01]  /*17f0*/  LDG.E R25, desc[UR10][R2.64] ;  /* 0x0000000a02197981 */ /* 0x004ea2000c1e1900 */
        /* <DEDUP_REMOVED lines=8> */
[C---:B---3--:R-:W-:Y:S02]  /*1880*/  LOP3.LUT R4, R6.reuse, 0xff000000, RZ, 0xc0, !PT ;  /* 0xff00000006047812 */ /* 0x048fe400078ec0ff */
[----:B------:R-:W-:Y:S02]  /*1890*/  LOP3.LUT R236, R6, 0xffff, RZ, 0xc0, !PT ;  /* 0x0000ffff06ec7812 */ /* 0x000fe400078ec0ff */
[----:B--2---:R-:W-:Y:S01]  /*18a0*/  SHF.R.S32.HI R0, RZ, 0x1f, R25 ;  /* 0x0000001fff007819 */ /* 0x004fe20000011419 */
[C---:B------:R-:W-:Y:S01]  /*18b0*/  IMAD.SHL.U32 R28, R25.reuse, 0x4, RZ ;  /* 0x00000004191c7824 */ /* 0x040fe200078e00ff */
[C---:B------:R-:W-:Y:S01]  /*18c0*/  @P2 LEA R2, P3, R25.reuse, UR4, 0x2 ;  /* 0x0000000419022c11 */ /* 0x040fe2000f8610ff */
[----:B------:R-:W-:Y:S01]  /*18d0*/  STL [R1+0x68], R25 ;  /* 0x0000681901007387 */ /* 0x000fe20000100800 */
[C-C-:B-----5:R-:W-:Y:S01]  /*18e0*/  SHF.L.U64.HI R27, R25.reuse, 0x2, R0.reuse ;  /* 0x00000002191b7819 */ /* 0x160fe20000010200 */
[----:B------:R-:W-:Y:S01]  /*18f0*/  ULDC UR4, c[0x0][0x288] ;  /* 0x0000a20000047ab9 */ /* 0x000fe20000000800 */
[----:B------:R-:W-:Y:S01]  /*1900*/  @P2 LEA.HI.X R3, R25, UR5, R0, 0x2, P3 ;  /* 0x0000000519032c11 */ /* 0x000fe200098f1400 */
[----:B------:R0:W-:Y:S01]  /*1910*/  STL [R1+0x88], R0 ;  /* 0x0000880001007387 */ /* 0x0001e20000100800 */
[----:B------:R-:W-:Y:S01]  /*1920*/  IMAD.U32 R228, RZ, RZ, UR4 ;  /* 0x00000004ffe47e24 */ /* 0x000fe2000f8e00ff */
[----:B------:R-:W-:Y:S01]  /*1930*/  ULDC.64 UR4, c[0x0][0x418] ;  /* 0x0001060000047ab9 */ /* 0x000fe20000000a00 */
[----:B------:R-:W-:Y:S01]  /*1940*/  IADD3 R8, P4, R28, UR8, RZ ;  /* 0x000000081c087c10 */ /* 0x000fe2000ff9e0ff */
[----:B------:R1:W-:Y:S01]  /*1950*/  STL [R1+0x6c], R28 ;  /* 0x00006c1c01007387 */ /* 0x0003e20000100800 */
[----:B------:R-:W-:-:S02]  /*1960*/  UISETP.NE.U32.AND UP0, UPT, UR4, URZ, UPT ;  /* 0x0000003f0400728c */ /* 0x000fc4000bf05070 */
[----:B------:R-:W-:Y:S01]  /*1970*/  IADD3.X R9, R27, UR9, RZ, P4, !PT ;  /* 0x000000091b097c10 */ /* 0x000fe2000a7fe4ff */
[----:B------:R1:W-:Y:S04]  /*1980*/  STL [R1+0x70], R27 ;  /* 0x0000701b01007387 */ /* 0x0003e80000100800 */
[----:B------:R2:W5:Y:S01]  /*1990*/  @P2 LDG.E R11, desc[UR10][R2.64] ;  /* 0x0000000a020b2981 */ /* 0x000562000c1e1900 */
[----:B------:R-:W-:Y:S01]  /*19a0*/  UISETP.NE.AND.EX UP0, UPT, UR5, URZ, UPT, UP0 ;  /* 0x0000003f0500728c */ /* 0x000fe2000bf05300 */
[----:B------:R-:W-:Y:S01]  /*19b0*/  ULDC UR4, c[0x0][0x424] ;  /* 0x0001090000047ab9 */ /* 0x000fe20000000800 */
[----:B------:R-:W-:Y:S01]  /*19c0*/  ULDC UR8, c[0x0][0x2f0] ;  /* 0x0000bc0000087ab9 */ /* 0x000fe20000000800 */
[----:B0-----:R-:W-:Y:S01]  /*19d0*/  LOP3.LUT R0, R6, 0xff0000, RZ, 0xc0, !PT ;  /* 0x00ff000006007812 */ /* 0x001fe200078ec0ff */
[----:B------:R-:W5:Y:S01]  /*19e0*/  @P0 LDG.E R113, desc[UR10][R8.64] ;  /* 0x0000000a08710981 */ /* 0x000f62000c1e1900 */
[----:B--2---:R-:W-:Y:S01]  /*19f0*/  @P1 IADD3 R2, P2, R28, UR6, RZ ;  /* 0x000000061c021c10 */ /* 0x004fe2000ff5e0ff */
[----:B------:R-:W-:-:S03]  /*1a00*/  USEL UR4, UR4, 0x1, UP0 ;  /* 0x0000000104047887 */ /* 0x000fc60008000000 */
[----:B------:R-:W-:Y:S01]  /*1a10*/  @P1 IADD3.X R3, R27, UR7, RZ, P2, !PT ;  /* 0x000000071b031c10 */ /* 0x000fe200097fe4ff */
[----:B------:R-:W-:Y:S02]  /*1a20*/  ULDC.64 UR6, c[0x0][0xa20] ;  /* 0x0002880000067ab9 */ /* 0x000fe40000000a00 */
[----:B------:R-:W-:Y:S02]  /*1a30*/  ISETP.NE.U32.AND P2, PT, RZ, UR6, PT ;  /* 0x00000006ff007c0c */ /* 0x000fe4000bf45070 */
[----:B------:R0:W5:Y:S01]  /*1a40*/  @P1 LDG.E R228, desc[UR10][R2.64] ;  /* 0x0000000a02e41981 */ /* 0x000162000c1e1900 */
[----:B------:R-:W-:Y:S01]  /*1a50*/  UIMAD UR8, UR4, UR8, URZ ;  /* 0x00000008040872a4 */ /* 0x000fe2000f8e023f */
        /* <DEDUP_REMOVED lines=15> */
.L_x_2623:
        /* <DEDUP_REMOVED lines=8> */
.L_x_2624:
[----:B------:R-:W-:Y:S05]  /*1bd0*/  @!P0 BRA `(.L_x_2625) ;  /* 0x0000000000108947 */ /* 0x000fea0003800000 */
[----:B------:R-:W-:Y:S02]  /*1be0*/  ULDC.64 UR4, c[0x0][0x208] ;  /* 0x0000820000047ab9 */ /* 0x000fe40000000a00 */
[----:B------:R-:W2:Y:S04]  /*1bf0*/  LDG.E R3, desc[UR4][R8.64] ;  /* 0x0000000408037981 */ /* 0x000ea8000c1e1900 */
[----:B------:R-:W2:Y:S02]  /*1c00*/  LDG.E R26, desc[UR4][R8.64+0x4] ;  /* 0x00000404081a7981 */ /* 0x000ea4000c1e1900 */
[----:B--2---:R-:W-:-:S07]  /*1c10*/  IMAD.IADD R26, R26, 0x1, -R3 ;  /* 0x000000011a1a7824 */ /* 0x004fce00078e0a03 */
.L_x_2625:
[----:B------:R-:W-:Y:S01]  /*1c20*/  ULDC.64 UR4, c[0x0][0xa10] ;  /* 0x0002840000047ab9 */ /* 0x000fe20000000a00 */
[----:B------:R-:W-:Y:S01]  /*1c30*/  ULDC.64 UR6, c[0x0][0x208] ;  /* 0x0000820000067ab9 */ /* 0x000fe20000000a00 */
[----:B------:R-:W-:Y:S01]  /*1c40*/  ISETP.NE.U32.AND P0, PT, RZ, UR4, PT ;  /* 0x00000004ff007c0c */ /* 0x000fe2000bf05070 */
[----:B------:R-:W1:Y:S03]  /*1c50*/  LDC R4, c[0x0][0x448] ;  /* 0x00011200ff047b82 */ /* 0x000e660000000800 */
[----:B------:R-:W-:Y:S01]  /*1c60*/  ISETP.NE.AND.EX P0, PT, RZ, UR5, PT, P0 ;  /* 0x00000005ff007c0c */ /* 0x000fe2000bf05300 */
[----:B------:R-:W-:-:S12]  /*1c70*/  ULDC.64 UR4, c[0x0][0xa30] ;  /* 0x00028c0000047ab9 */ /* 0x000fd80000000a00 */
[----:B0-----:R-:W0:Y:S02]  /*1c80*/  @P0 LDC.64 R6, c[0x0][0xa10] ;  /* 0x00028400ff060b82 */ /* 0x001e240000000a00 */
[----:B0-----:R-:W-:-:S05]  /*1c90*/  @P0 IMAD.WIDE R6, R25, 0x4, R6 ;  /* 0x0000000419060825 */ /* 0x001fca00078e0206 */
[----:B------:R-:W2:Y:S04]  /*1ca0*/  @P0 LDG.E R0, desc[UR6][R6.64] ;  /* 0x0000000606000981 */ /* 0x000ea8000c1e1900 */
[----:B------:R0:W2:Y:S01]  /*1cb0*/  @P0 LDG.E R3, desc[UR6][R6.64+0x4] ;  /* 0x0000040606030981 */ /* 0x0000a2000c1e1900 */
[----:B------:R-:W-:Y:S01]  /*1cc0*/  ISETP.NE.U32.AND P1, PT, RZ, UR4, PT ;  /* 0x00000004ff007c0c */ /* 0x000fe2000bf25070 */
[----:B-----5:R-:W-:-:S03]  /*1cd0*/  IMAD.MOV.U32 R152, RZ, RZ, R26 ;  /* 0x000000ffff987224 */ /* 0x020fc600078e001a */
[----:B------:R-:W-:-:S13]  /*1ce0*/  ISETP.NE.AND.EX P1, PT, RZ, UR5, PT, P1 ;  /* 0x00000005ff007c0c */ /* 0x000fda000bf25310 */
[----:B0-----:R-:W-:-:S04]  /*1cf0*/  @P1 IADD3 R6, P2, R28, UR4, RZ ;  /* 0x000000041c061c10 */ /* 0x001fc8000ff5e0ff */
[----:B------:R-:W-:-:S05]  /*1d00*/  @P1 IADD3.X R7, R27, UR5, RZ, P2, !PT ;  /* 0x000000051b071c10 */ /* 0x000fca00097fe4ff */
[----:B------:R0:W5:Y:S01]  /*1d10*/  @P1 LDG.E R152, desc[UR6][R6.64] ;  /* 0x0000000606981981 */ /* 0x000162000c1e1900 */
[----:B-1----:R-:W-:Y:S01]  /*1d20*/  ISETP.NE.AND P1, PT, R4, 0x1, PT ;  /* 0x000000010400780c */ /* 0x002fe20003f25270 */
[----:B------:R-:W-:Y:S01]  /*1d30*/  IMAD.SHL.U32 R230, R5, 0x80, RZ ;  /* 0x0000008005e67824 */ /* 0x000fe200078e00ff */
[----:B------:R-:W-:Y:S01]  /*1d40*/  LOP3.LUT R14, R10, 0xff, RZ, 0xc0, !PT ;  /* 0x000000ff0a0e7812 */ /* 0x000fe200078ec0ff */
[----:B------:R-:W-:Y:S01]  /*1d50*/  IMAD.IADD R11, R26, 0x1, -R11 ;  /* 0x000000011a0b7824 */ /* 0x000fe200078e0a0b */
[----:B------:R-:W-:Y:S01]  /*1d60*/  SHF.R.U32.HI R8, RZ, 0x10, R10 ;  /* 0x00000010ff087819 */ /* 0x000fe2000001160a */
[----:B------:R-:W-:Y:S01]  /*1d70*/  VIADD R4, R230, 0x7f ;  /* 0x0000007fe6047836 */ /* 0x000fe20000000000 */
[----:B------:R-:W-:Y:S01]  /*1d80*/  BSSY B0, `(.L_x_2626) ;  /* 0x0000033000007945 */ /* 0x000fe20003800000 */
[----:B------:R0:W-:Y:S04]  /*1d90*/  STL [R1+0x84], R14 ;  /* 0x0000840e01007387 */ /* 0x0001e80000100800 */
[----:B------:R0:W-:Y:S02]  /*1da0*/  STL [R1+0x64], R8 ;  /* 0x0000640801007387 */ /* 0x0001e40000100800 */
[----:B------:R-:W1:Y:S08]  /*1db0*/  @P1 LDC R9, c[0x0][0x44c] ;  /* 0x00011300ff091b82 */ /* 0x000e700000000800 */
[----:B------:R-:W3:Y:S01]  /*1dc0*/  @P1 LDC R13, c[0x0][0x450] ;  /* 0x00011400ff0d1b82 */ /* 0x000ee20000000800 */
[----:B--2---:R-:W-:-:S02]  /*1dd0*/  @P0 IMAD.IADD R2, R3, 0x1, -R0 ;  /* 0x0000000103020824 */ /* 0x004fc400078e0a00 */
[----:B-1----:R-:W-:-:S04]  /*1de0*/  @P1 IMAD.HI.U32 R0, R4, R9, RZ ;  /* 0x0000000904001227 */ /* 0x002fc800078e00ff */
[----:B------:R-:W-:Y:S01]  /*1df0*/  IMAD.IADD R232, R11, 0x1, R2 ;  /* 0x000000010be87824 */ /* 0x000fe200078e0202 */
[----:B---3--:R-:W-:-:S03]  /*1e00*/  @P1 SHF.R.U32.HI R4, RZ, R13, R0 ;  /* 0x0000000dff041219 */ /* 0x008fc60000011600 */
[C---:B------:R-:W-:Y:S01]  /*1e10*/  VIADD R0, R232.reuse, 0x4f ;  /* 0x0000004fe8007836 */ /* 0x040fe20000000000 */
[----:B------:R-:W-:-:S03]  /*1e20*/  IADD3 R143, R232, 0x50, -R228 ;  /* 0x00000050e88f7810 */ /* 0x000fc60007ffe8e4 */
[----:B------:R-:W-:-:S04]  /*1e30*/  IMAD.HI R0, R0, 0x66666667, RZ ;  /* 0x6666666700007827 */ /* 0x000fc800078e02ff */
[----:B------:R-:W-:Y:S01]  /*1e40*/  IMAD.IADD R4, R143, 0x1, R4 ;  /* 0x000000018f047824 */ /* 0x000fe200078e0204 */
[----:B------:R-:W-:-:S03]  /*1e50*/  SHF.R.U32.HI R3, RZ, 0x1f, R0 ;  /* 0x0000001fff037819 */ /* 0x000fc60000011600 */
[----:B------:R-:W-:Y:S01]  /*1e60*/  IMAD.HI R4, R4, 0x66666667, RZ ;  /* 0x6666666704047827 */ /* 0x000fe200078e02ff */
[----:B------:R-:W-:-:S03]  /*1e70*/  LEA.HI.SX32 R144, R0, R3, 0x1b ;  /* 0x0000000300907211 */ /* 0x000fc600078fdaff */
[----:B------:R-:W-:Y:S01]  /*1e80*/  IMAD.MOV.U32 R0, RZ, RZ, RZ ;  /* 0x000000ffff007224 */ /* 0x000fe200078e00ff */
[----:B------:R-:W-:-:S04]  /*1e90*/  SHF.R.U32.HI R5, RZ, 0x1f, R4 ;  /* 0x0000001fff057819 */ /* 0x000fc80000011604 */
[----:B------:R-:W-:-:S04]  /*1ea0*/  LEA.HI.SX32 R5, R4, R5, 0x1b ;  /* 0x0000000504057211 */ /* 0x000fc800078fdaff */
[----:B------:R-:W-:-:S04]  /*1eb0*/  VIMNMX R9, R144, R5, PT ;  /* 0x0000000590097248 */ /* 0x000fc80003fe0100 */
[----:B------:R-:W-:-:S13]  /*1ec0*/  ISETP.GE.AND P0, PT, R9, 0x1, PT ;  /* 0x000000010900780c */ /* 0x000fda0003f06270 */
        /* <DEDUP_REMOVED lines=18> */
[----:B------:R-:W-:-:S06]  /*1ff0*/  IMAD.HI.U32 R5, R5, R7, R4 ;  /* 0x0000000705057227 */ /* 0x000fcc00078e0004 */
        /* <DEDUP_REMOVED lines=11> */
.L_x_2627:
[----:B------:R-:W-:Y:S05]  /*20b0*/  BSYNC B0 ;  /* 0x0000000000007941 */ /* 0x000fea0003800000 */
.L_x_2626:
        /* <DEDUP_REMOVED lines=37> */
.L_x_2630:
[----:B------:R-:W-:Y:S05]  /*2310*/  BSYNC B6 ;  /* 0x0000000000067941 */ /* 0x000fea0003800000 */
.L_x_2629:
        /* <DEDUP_REMOVED lines=20> */
.L_x_2632:
[----:B------:R-:W-:Y:S05]  /*2460*/  BSYNC B6 ;  /* 0x0000000000067941 */ /* 0x000fea0003800000 */
.L_x_2631:
[----:B------:R-:W-:Y:S01]  /*2470*/  ULDC.64 UR4, c[0x0][0x9f8] ;  /* 0x00027e0000047ab9 */ /* 0x000fe20000000a00 */
[----:B------:R-:W-:Y:S01]  /*2480*/  IMAD.MOV.U32 R0, RZ, RZ, R25 ;  /* 0x000000ffff007224 */ /* 0x000fe200078e0019 */
[----:B------:R-:W-:Y:S01]  /*2490*/  ISETP.NE.U32.AND P0, PT, RZ, UR4, PT ;  /* 0x00000004ff007c0c */ /* 0x000fe2000bf05070 */
[----:B------:R-:W-:Y:S01]  /*24a0*/  ULDC.64 UR6, c[0x0][0x208] ;  /* 0x0000820000067ab9 */ /* 0x000fe20000000a00 */
[----:B------:R-:W0:Y:S01]  /*24b0*/  LDC.64 R98, c[0x0][0x300] ;  /* 0x0000c000ff627b82 */ /* 0x000e220000000a00 */
[----:B------:R-:W-:Y:S01]  /*24c0*/  IMAD.IADD R113, R113, 0x1, R26 ;  /* 0x0000000171717824 */ /* 0x000fe200078e021a */
[----:B------:R-:W-:Y:S01]  /*24d0*/  ISETP.NE.AND.EX P0, PT, RZ, UR5, PT, P0 ;  /* 0x00000005ff007c0c */ /* 0x000fe2000bf05300 */
[----:B------:R-:W-:-:S05]  /*24e0*/  ULDC UR8, c[0x0][0x2f4] ;  /* 0x0000bd0000087ab9 */ /* 0x000fca0000000800 */
[----:B------:R-:W1:Y:S07]  /*24f0*/  LDC R115, c[0x0][0x3f4] ;  /* 0x0000fd00ff737b82 */ /* 0x000e6e0000000800 */
[----:B------:R-:W-:Y:S01]  /*2500*/  @P0 IADD3 R4, P1, R28, UR4, RZ ;  /* 0x000000041c040c10 */ /* 0x000fe2000ff3e0ff */
[----:B------:R-:W2:Y:S03]  /*2510*/  LDC.64 R104, c[0x0][0x3f8] ;  /* 0x0000fe00ff687b82 */ /* 0x000ea60000000a00 */
[----:B------:R-:W-:Y:S01]  /*2520*/  @P0 IADD3.X R5, R27, UR5, RZ, P1, !PT ;  /* 0x000000051b050c10 */ /* 0x000fe20008ffe4ff */
[----:B------:R-:W-:-:S04]  /*2530*/  ULDC.64 UR4, c[0x0][0x330] ;  /* 0x0000cc0000047ab9 */ /* 0x000fc80000000a00 */
[----:B------:R3:W4:Y:S01]  /*2540*/  @P0 LDG.E R0, desc[UR6][R4.64] ;  /* 0x0000000604000981 */ /* 0x000722000c1e1900 */
[----:B------:R-:W-:Y:S01]  /*2550*/  ISETP.GE.AND P1, PT, R213, UR8, PT ;  /* 0x00000008d5007c0c */ /* 0x000fe2000bf26270 */
[C---:B------:R-:W-:Y:S01]  /*2560*/  IMAD.WIDE.U32 R94, R236.reuse, UR4, R18 ;  /* 0x00000004ec5e7c25 */ /* 0x040fe2000f8e0012 */
[----:B------:R-:W-:Y:S01]  /*2570*/  SHF.R.S32.HI R3, RZ, 0x1f, R113 ;  /* 0x0000001fff037819 */ /* 0x000fe20000011471 */
[----:B------:R-:W-:Y:S01]  /*2580*/  ULDC.64 UR6, c[0x0][0x308] ;  /* 0x0000c20000067ab9 */ /* 0x000fe20000000a00 */
[----:B------:R-:W-:Y:S01]  /*2590*/  SEL R7, RZ, 0xffffffff, P1 ;  /* 0xffffffffff077807 */ /* 0x000fe20000800000 */
[----:B------:R-:W-:Y:S01]  /*25a0*/  IMAD R95, R236, UR5, R95 ;  /* 0x00000005ec5f7c24 */ /* 0x000fe2000f8e025f */
[----:B------:R-:W-:Y:S01]  /*25b0*/  ISETP.GE.AND P0, PT, R18, UR8, PT ;  /* 0x0000000812007c0c */ /* 0x000fe2000bf06270 */
[-C--:B0-----:R-:W-:Y:S01]  /*25c0*/  IMAD R8, R3, R98.reuse, RZ ;  /* 0x0000006203087224 */ /* 0x081fe200078e02ff */
[----:B------:R-:W-:Y:S01]  /*25d0*/  ULDC.64 UR4, c[0x0][0xa08] ;  /* 0x0002820000047ab9 */ /* 0x000fe20000000a00 */
[----:B------:R-:W-:Y:S01]  /*25e0*/  IMAD.SHL.U32 R9, R7, 0x2, RZ ;  /* 0x0000000207097824 */ /* 0x000fe200078e00ff */
[----:B------:R-:W-:Y:S01]  /*25f0*/  SEL R6, RZ, 0x1, P0 ;  /* 0x00000001ff067807 */ /* 0x000fe20000000000 */
[C---:B---3--:R-:W-:Y:S01]  /*2600*/  IMAD.WIDE.U32 R4, R113.reuse, R98, RZ ;  /* 0x0000006271047225 */ /* 0x048fe200078e00ff */
[----:B------:R-:W-:Y:S01]  /*2610*/  ISETP.NE.U32.AND P0, PT, RZ, UR4, PT ;  /* 0x00000004ff007c0c */ /* 0x000fe2000bf05070 */
[----:B------:R-:W0:Y:S01]  /*2620*/  LDC.64 R110, c[0x0][0x408] ;  /* 0x00010200ff6e7b82 */ /* 0x000e220000000a00 */
[----:B------:R-:W-:Y:S01]  /*2630*/  ISETP.GE.AND P1, PT, R220, UR8, PT ;  /* 0x00000008dc007c0c */ /* 0x000fe2000bf26270 */
[----:B------:R-:W-:Y:S01]  /*2640*/  IMAD R7, R113, R99, R8 ;  /* 0x0000006371077224 */ /* 0x000fe200078e0208 */
[----:B------:R-:W-:Y:S01]  /*2650*/  ISETP.NE.AND.EX P0, PT, RZ, UR5, PT, P0 ;  /* 0x00000005ff007c0c */ /* 0x000fe2000bf05300 */
[----:B------:R-:W-:Y:S01]  /*2660*/  ULDC.64 UR4, c[0x0][0x338] ;  /* 0x0000ce0000047ab9 */ /* 0x000fe20000000a00 */
[----:B------:R-:W-:Y:S01]  /*2670*/  LOP3.LUT R6, R9, 0x2, R6, 0xe2, !PT ;  /* 0x0000000209067812 */ /* 0x000fe200078ee206 */
[----:B------:R-:W-:Y:S01]  /*2680*/  IMAD.IADD R5, R5, 0x1, R7 ;  /* 0x0000000105057824 */ /* 0x000fe200078e0207 */
[----:B------:R-:W-:Y:S01]  /*2690*/  SEL R7, RZ, 0x4, P1 ;  /* 0x00000004ff077807 */ /* 0x000fe20000800000 */
[----:B--2---:R-:W-:Y:S01]  /*26a0*/  IMAD.WIDE.U32 R100, R212, R104, R22 ;  /* 0x00000068d4647225 */ /* 0x004fe200078e0016 */
[----:B------:R-:W-:Y:S01]  /*26b0*/  SHF.R.S32.HI R12, RZ, 0x1f, R212 ;  /* 0x0000001fff0c7819 */ /* 0x000fe200000114d4 */
[----:B------:R-:W2:Y:S01]  /*26c0*/  S2R R169, SR_TID.X ;  /* 0x0000000000a97919 */ /* 0x000ea20000002100 */
[----:B------:R-:W-:Y:S01]  /*26d0*/  LOP3.LUT R26, R6, R7, RZ, 0xfc, !PT ;  /* 0x00000007061a7212 */ /* 0x000fe200078efcff */
[----:B------:R-:W-:Y:S01]  /*26e0*/  IMAD.WIDE.U32 R96, R236, UR6, R4 ;  /* 0x00000006ec607c25 */ /* 0x000fe2000f8e0004 */
[----:B------:R-:W-:-:S02]  /*26f0*/  SHF.R.U32.HI R14, RZ, 0x3, R223 ;  /* 0x00000003ff0e7819 */ /* 0x000fc400000116df */
[----:B------:R-:W-:Y:S01]  /*2700*/  SHF.R.U32.HI R10, RZ, 0x3, R222 ;  /* 0x00000003ff0a7819 */ /* 0x000fe200000116de */
[----:B------:R-:W-:Y:S01]  /*2710*/  IMAD R97, R236, UR7, R97 ;  /* 0x00000007ec617c24 */ /* 0x000fe2000f8e0261 */
[----:B------:R-:W-:Y:S01]  /*2720*/  ULDC.64 UR6, c[0x0][0x310] ;  /* 0x0000c40000067ab9 */ /* 0x000fe20000000a00 */
[----:B------:R-:W-:Y:S01]  /*2730*/  IMAD R7, R12, R98, RZ ;  /* 0x000000620c077224 */ /* 0x000fe200078e02ff */
[----:B------:R-:W-:Y:S01]  /*2740*/  IADD3 R112, P3, R212, R113, RZ ;  /* 0x00000071d4707210 */ /* 0x000fe20007f7e0ff */
[-C--:B------:R-:W-:Y:S01]  /*2750*/  IMAD R6, R12, R104.reuse, RZ ;  /* 0x000000680c067224 */ /* 0x080fe200078e02ff */
[----:B------:R-:W-:Y:S01]  /*2760*/  ISETP.GE.AND P2, PT, R221, UR8, PT ;  /* 0x00000008dd007c0c */ /* 0x000fe2000bf46270 */
[----:B------:R-:W-:Y:S01]  /*2770*/  IMAD R35, R212, R99, R7 ;  /* 0x00000063d4237224 */ /* 0x000fe200078e0207 */
[--C-:B------:R-:W-:Y:S01]  /*2780*/  SHF.L.U64.HI R34, R104, 0x5, R105.reuse ;  /* 0x0000000568227819 */ /* 0x100fe20000010269 */
[----:B------:R-:W-:Y:S01]  /*2790*/  IMAD R7, R212, R105, R6 ;  /* 0x00000069d4077224 */ /* 0x000fe200078e0206 */
[----:B------:R-:W-:Y:S01]  /*27a0*/  SHF.L.U64.HI R33, R104, 0x6, R105 ;  /* 0x0000000668217819 */ /* 0x000fe20000010269 */
[----:B------:R-:W-:Y:S01]  /*27b0*/  IMAD.WIDE.U32 R102, R212, R104, R18 ;  /* 0x00000068d4667225 */ /* 0x000fe200078e0012 */
[----:B------:R-:W-:-:S02]  /*27c0*/  SHF.L.U64.HI R123, R98, 0x5, R99 ;  /* 0x00000005627b7819 */ /* 0x000fc40000010263 */
[----:B------:R-:W-:Y:S01]  /*27d0*/  SHF.L.U64.HI R129, R98, 0x6, R99 ;  /* 0x0000000662817819 */ /* 0x000fe20000010263 */
[----:B------:R-:W-:Y:S01]  /*27e0*/  IMAD.IADD R101, R101, 0x1, R7 ;  /* 0x0000000165657824 */ /* 0x000fe200078e0207 */
[C---:B0-----:R-:W-:Y:S01]  /*27f0*/  SHF.L.U64.HI R30, R110.reuse, 0x5, R111 ;  /* 0x000000056e1e7819 */ /* 0x041fe2000001026f */
[----:B------:R-:W-:Y:S01]  /*2800*/  IMAD.IADD R103, R7, 0x1, R103 ;  /* 0x0000000107677824 */ /* 0x000fe200078e0267 */
[----:B------:R-:W-:Y:S01]  /*2810*/  SHF.L.U64.HI R29, R110, 0x6, R111 ;  /* 0x000000066e1d7819 */ /* 0x000fe2000001026f */
[----:B------:R-:W-:-:S04]  /*2820*/  IMAD.WIDE.U32 R106, R212, R110, R22 ;  /* 0x0000006ed46a7225 */ /* 0x000fc800078e0016 */
[----:B------:R-:W-:-:S04]  /*2830*/  IMAD.WIDE.U32 R108, R212, R110, R18 ;  /* 0x0000006ed46c7225 */ /* 0x000fc800078e0012 */
[----:B------:R-:W-:Y:S01]  /*2840*/  IMAD.SHL.U32 R15, R212, 0x40, RZ ;  /* 0x00000040d40f7824 */ /* 0x000fe200078e00ff */
[----:B--2---:R-:W-:Y:S01]  /*2850*/  LEA.HI R169, R169, 0x8, RZ, 0x19 ;  /* 0x00000008a9a97811 */ /* 0x004fe200078fc8ff */
[----:B------:R-:W-:Y:S01]  /*2860*/  IMAD.X R113, R12, 0x1, R3, P3 ;  /* 0x000000010c717824 */ /* 0x000fe200018e0603 */
[----:B------:R-:W-:Y:S01]  /*2870*/  SEL R3, RZ, 0x8, P2 ;  /* 0x00000008ff037807 */ /* 0x000fe20001000000 */
[C---:B------:R-:W-:Y:S02]  /*2880*/  IMAD.SHL.U32 R32, R104.reuse, 0x20, RZ ;  /* 0x0000002068207824 */ /* 0x040fe400078e00ff */
[----:B------:R-:W-:Y:S01]  /*2890*/  IMAD.SHL.U32 R31, R104, 0x40, RZ ;  /* 0x00000040681f7824 */ /* 0x000fe200078e00ff */
[----:B------:R-:W-:Y:S01]  /*28a0*/  LOP3.LUT R3, R26, R3, RZ, 0xfc, !PT ;  /* 0x000000031a037212 */ /* 0x000fe200078efcff */
[----:B-----5:R-:W-:Y:S01]  /*28b0*/  IMAD.WIDE.U32 R100, R152, R104, R100 ;  /* 0x0000006898647225 */ /* 0x020fe200078e0064 */
[----:B------:R-:W-:-:S03]  /*28c0*/  LOP3.LUT R26, R26, 0x1, RZ, 0xc0, !PT ;  /* 0x000000011a1a7812 */ /* 0x000fc600078ec0ff */
[----:B------:R-:W-:-:S04]  /*28d0*/  IMAD.WIDE.U32 R102, R152, R104, R102 ;  /* 0x0000006898667225 */ /* 0x000fc800078e0066 */
[----:B------:R-:W-:Y:S02]  /*28e0*/  IMAD R119, R99, 0x50, RZ ;  /* 0x0000005063777824 */ /* 0x000fe400078e02ff */
[C---:B------:R-:W-:Y:S02]  /*28f0*/  IMAD.SHL.U32 R128, R98.reuse, 0x20, RZ ;  /* 0x0000002062807824 */ /* 0x040fe400078e00ff */
[----:B------:R-:W-:Y:S02]  /*2900*/  IMAD.SHL.U32 R130, R98, 0x40, RZ ;  /* 0x0000004062827824 */ /* 0x000fe400078e00ff */
[----:B------:R-:W-:Y:S02]  /*2910*/  IMAD R121, R111, 0x50, RZ ;  /* 0x000000506f797824 */ /* 0x000fe400078e02ff */
[C---:B------:R-:W-:Y:S02]  /*2920*/  IMAD.SHL.U32 R28, R110.reuse, 0x20, RZ ;  /* 0x000000206e1c7824 */ /* 0x040fe400078e00ff */
[----:B------:R-:W-:Y:S01]  /*2930*/  IMAD.SHL.U32 R27, R110, 0x40, RZ ;  /* 0x000000406e1b7824 */ /* 0x000fe200078e00ff */
[----:B----4-:R-:W-:-:S02]  /*2940*/  SHF.R.S32.HI R4, RZ, 0x1f, R0 ;  /* 0x0000001fff047819 */ /* 0x010fc40000011400 */
[----:B------:R-:W-:Y:S02]  /*2950*/  SEL R5, R0, RZ, !P0 ;  /* 0x000000ff00057207 */ /* 0x000fe40004000000 */
[----:B------:R-:W-:Y:S02]  /*2960*/  SEL R4, R4, RZ, !P0 ;  /* 0x000000ff04047207 */ /* 0x000fe40004000000 */
[----:B-1----:R-:W-:Y:S01]  /*2970*/  ISETP.GE.AND P0, PT, R18, R115, PT ;  /* 0x000000731200720c */ /* 0x002fe20003f06270 */
[----:B------:R-:W-:-:S04]  /*2980*/  IMAD.WIDE.U32 R94, R5, UR4, R94 ;  /* 0x00000004055e7c25 */ /* 0x000fc8000f8e005e */
[C---:B------:R-:W-:Y:S02]  /*2990*/  IMAD R0, R4.reuse, UR4, RZ ;  /* 0x0000000404007c24 */ /* 0x040fe4000f8e02ff */
[----:B------:R-:W-:Y:S02]  /*29a0*/  IMAD R4, R4, UR6, RZ ;  /* 0x0000000604047c24 */ /* 0x000fe4000f8e02ff */
[C---:B------:R-:W-:Y:S02]  /*29b0*/  IMAD R0, R5.reuse, UR5, R0 ;  /* 0x0000000505007c24 */ /* 0x040fe4000f8e0200 */
[C---:B------:R-:W-:Y:S02]  /*29c0*/  IMAD R9, R5.reuse, UR7, R4 ;  /* 0x0000000705097c24 */ /* 0x040fe4000f8e0204 */
[----:B------:R-:W-:-:S04]  /*29d0*/  IMAD.WIDE.U32 R96, R5, UR6, R96 ;  /* 0x0000000605607c25 */ /* 0x000fc8000f8e0060 */
[----:B------:R-:W-:-:S04]  /*29e0*/  IMAD.WIDE.U32 R4, R212, R98, R18 ;  /* 0x00000062d4047225 */ /* 0x000fc800078e0012 */
[----:B------:R-:W-:Y:S01]  /*29f0*/  IMAD.IADD R92, R97, 0x1, R9 ;  /* 0x00000001615c7824 */ /* 0x000fe200078e0209 */
[----:B------:R-:W-:Y:S01]  /*2a00*/  IADD3 R93, P1, R96, R4, RZ ;  /* 0x00000004605d7210 */ /* 0x000fe20007f3e0ff */
[----:B------:R-:W-:Y:S02]  /*2a10*/  IMAD R4, R12, R110, RZ ;  /* 0x0000006e0c047224 */ /* 0x000fe400078e02ff */
[----:B------:R-:W-:Y:S01]  /*2a20*/  IMAD.WIDE.U32 R98, R98, 0x50, RZ ;  /* 0x0000005062627825 */ /* 0x000fe200078e00ff */
[----:B------:R-:W-:Y:S02]  /*2a30*/  IADD3.X R35, R92, R5, R35, P1, !PT ;  /* 0x000000055c237210 */ /* 0x000fe40000ffe423 */
[----:B------:R-:W-:Y:S01]  /*2a40*/  SEL R5, R115, RZ, P0 ;  /* 0x000000ff73057207 */ /* 0x000fe20000000000 */
[----:B------:R-:W-:Y:S01]  /*2a50*/  IMAD R7, R212, R111, R4 ;  /* 0x0000006fd4077224 */ /* 0x000fe200078e0204 */
[----:B------:R-:W-:Y:S01]  /*2a60*/  ISETP.GE.AND P1, PT, R213, R115, PT ;  /* 0x00000073d500720c */ /* 0x000fe20003f26270 */
[----:B------:R-:W-:-:S02]  /*2a70*/  IMAD.IADD R119, R99, 0x1, R119 ;  /* 0x0000000163777824 */ /* 0x000fc400078e0277 */
[----:B------:R-:W-:Y:S01]  /*2a80*/  IMAD.IADD R5, R18, 0x1, R5 ;  /* 0x0000000112057824 */ /* 0x000fe200078e0205 */
[----:B------:R-:W-:Y:S01]  /*2a90*/  SEL R6, R115, RZ, P1 ;  /* 0x000000ff73067207 */ /* 0x000fe20000800000 */
[----:B------:R-:W-:Y:S02]  /*2aa0*/  IMAD.IADD R107, R107, 0x1, R7 ;  /* 0x000000016b6b7824 */ /* 0x000fe400078e0207 */
[----:B------:R-:W-:Y:S01]  /*2ab0*/  IMAD.IADD R109, R7, 0x1, R109 ;  /* 0x00000001076d7824 */ /* 0x000fe200078e026d */
[----:B------:R-:W-:Y:S01]  /*2ac0*/  SHF.R.S32.HI R4, RZ, 0x1f, R5 ;  /* 0x0000001fff047819 */ /* 0x000fe20000011405 */
[----:B------:R-:W-:Y:S02]  /*2ad0*/  IMAD.IADD R6, R213, 0x1, R6 ;  /* 0x00000001d5067824 */ /* 0x000fe400078e0206 */
[-C--:B------:R-:W-:Y:S01]  /*2ae0*/  IMAD.WIDE.U32 R106, R152, R110.reuse, R106 ;  /* 0x0000006e986a7225 */ /* 0x080fe200078e006a */
[CC--:B------:R-:W-:Y:S02]  /*2af0*/  LEA.HI R13, R4.reuse, R5.reuse, RZ, 0x3 ;  /* 0x00000005040d7211 */ /* 0x0c0fe400078f18ff */
[----:B------:R-:W-:Y:S01]  /*2b00*/  LEA.HI R4, R4, R5, RZ, 0x6 ;  /* 0x0000000504047211 */ /* 0x000fe200078f30ff */
[----:B------:R-:W-:Y:S01]  /*2b10*/  IMAD.WIDE.U32 R108, R152, R110, R108 ;  /* 0x0000006e986c7225 */ /* 0x000fe200078e006c */
[----:B------:R-:W-:-:S02]  /*2b20*/  SHF.R.S32.HI R11, RZ, 0x1f, R6 ;  /* 0x0000001fff0b7819 */ /* 0x000fc40000011406 */
[----:B------:R-:W-:Y:S01]  /*2b30*/  SHF.R.S32.HI R5, RZ, 0x6, R4 ;  /* 0x00000006ff057819 */ /* 0x000fe20000011404 */
[----:B------:R-:W-:Y:S01]  /*2b40*/  IMAD.SHL.U32 R115, R115, 0x2, RZ ;  /* 0x0000000273737824 */ /* 0x000fe200078e00ff */
[--C-:B------:R-:W-:Y:S02]  /*2b50*/  LOP3.LUT R4, R223, 0x38, R13.reuse, 0xf8, !PT ;  /* 0x00000038df047812 */ /* 0x100fe400078ef80d */
[----:B------:R-:W-:Y:S01]  /*2b60*/  LOP3.LUT R8, R222, 0x38, R13, 0xf8, !PT ;  /* 0x00000038de087812 */ /* 0x000fe200078ef80d */
[C---:B------:R-:W-:Y:S01]  /*2b70*/  IMAD R136, R5.reuse, 0x1400, R225 ;  /* 0x0000140005887824 */ /* 0x040fe200078e02e1 */
[----:B------:R-:W-:Y:S01]  /*2b80*/  LOP3.LUT R7, R4, R14, RZ, 0x3c, !PT ;  /* 0x0000000e04077212 */ /* 0x000fe200078e3cff */
[----:B------:R-:W-:Y:S01]  /*2b90*/  IMAD R132, R5, 0x1400, R224 ;  /* 0x0000140005847824 */ /* 0x000fe200078e02e0 */
[-C--:B------:R-:W-:Y:S01]  /*2ba0*/  LEA.HI R4, R11, R6.reuse, RZ, 0x6 ;  /* 0x000000060b047211 */ /* 0x080fe200078f30ff */
[----:B------:R-:W-:Y:S01]  /*2bb0*/  IMAD R138, R5, 0x1400, R226 ;  /* 0x00001400058a7824 */ /* 0x000fe200078e02e2 */
[----:B------:R-:W-:Y:S01]  /*2bc0*/  LEA.HI R11, R11, R6, RZ, 0x3 ;  /* 0x000000060b0b7211 */ /* 0x000fe200078f18ff */
[----:B------:R-:W-:Y:S01]  /*2bd0*/  IMAD.IADD R136, R136, 0x1, R7 ;  /* 0x0000000188887824 */ /* 0x000fe200078e0207 */
[----:B------:R-:W-:-:S02]  /*2be0*/  SHF.R.S32.HI R7, RZ, 0x6, R4 ;  /* 0x00000006ff077819 */ /* 0x000fc40000011404 */
[----:B------:R-:W-:Y:S02]  /*2bf0*/  LOP3.LUT R4, R13, 0x38, RZ, 0xc0, !PT ;  /* 0x000000380d047812 */ /* 0x000fe400078ec0ff */
[----:B------:R-:W-:Y:S01]  /*2c00*/  LOP3.LUT R9, R8, R10, RZ, 0x3c, !PT ;  /* 0x0000000a08097212 */ /* 0x000fe200078e3cff */
[C---:B------:R-:W-:Y:S01]  /*2c10*/  IMAD R137, R7.reuse, 0x1400, R226 ;  /* 0x0000140007897824 */ /* 0x040fe200078e02e2 */
[----:B------:R-:W-:Y:S01]  /*2c20*/  LOP3.LUT R4, R4, 0x1c0, R15, 0xf8, !PT ;  /* 0x000001c004047812 */ /* 0x000fe200078ef80f */
[----:B------:R-:W-:Y:S01]  /*2c30*/  IMAD R133, R7, 0x1400, R225 ;  /* 0x0000140007857824 */ /* 0x000fe200078e02e1 */
[----:B------:R-:W-:Y:S01]  /*2c40*/  LOP3.LUT R8, R223, 0x38, R11, 0xf8, !PT ;  /* 0x00000038df087812 */ /* 0x000fe200078ef80b */
[----:B------:R-:W-:Y:S01]  /*2c50*/  IMAD.IADD R132, R132, 0x1, R9 ;  /* 0x0000000184847824 */ /* 0x000fe200078e0209 */
[-C--:B------:R-:W-:Y:S01]  /*2c60*/  LOP3.LUT R5, R4, R227.reuse, RZ, 0x3c, !PT ;  /* 0x000000e304057212 */ /* 0x080fe200078e3cff */
[----:B------:R-:W-:Y:S01]  /*2c70*/  IMAD R131, R7, 0x1400, R224 ;  /* 0x0000140007837824 */ /* 0x000fe200078e02e0 */
[----:B------:R-:W-:Y:S01]  /*2c80*/  LOP3.LUT R6, R11, 0x38, RZ, 0xc0, !PT ;  /* 0x000000380b067812 */ /* 0x000fe200078ec0ff */
[----:B------:R-:W-:Y:S01]  /*2c90*/  IMAD R7, R105, 0x50, RZ ;  /* 0x0000005069077824 */ /* 0x000fe200078e02ff */
[----:B------:R-:W-:Y:S01]  /*2ca0*/  LOP3.LUT R8, R8, R14, RZ, 0x3c, !PT ;  /* 0x0000000e08087212 */ /* 0x000fe200078e3cff */
[----:B------:R-:W-:Y:S01]  /*2cb0*/  IMAD.IADD R138, R138, 0x1, R5 ;  /* 0x000000018a8a7824 */ /* 0x000fe200078e0205 */
[----:B------:R-:W-:Y:S01]  /*2cc0*/  SHF.R.S32.HI R5, RZ, 0x1f, R152 ;  /* 0x0000001fff057819 */ /* 0x000fe20000011498 */
[----:B------:R-:W-:Y:S01]  /*2cd0*/  VIADD R14, R212, 0x40 ;  /* 0x00000040d40e7836 */ /* 0x000fe20000000000 */
[----:B------:R-:W-:Y:S01]  /*2ce0*/  LOP3.LUT R9, R222, 0x38, R11, 0xf8, !PT ;  /* 0x00000038de097812 */ /* 0x000fe200078ef80b */
[----:B------:R-:W-:Y:S01]  /*2cf0*/  IMAD.IADD R133, R133, 0x1, R8 ;  /* 0x0000000185857824 */ /* 0x000fe200078e0208 */
[----:B------:R-:W-:Y:S01]  /*2d00*/  LOP3.LUT R6, R6, 0x1c0, R15, 0xf8, !PT ;  /* 0x000001c006067812 */ /* 0x000fe200078ef80f */
[----:B------:R-:W-:Y:S01]  /*2d10*/  IMAD R4, R5, R104, RZ ;  /* 0x0000006805047224 */ /* 0x000fe200078e02ff */
[----:B------:R-:W-:Y:S01]  /*2d20*/  LOP3.LUT R10, R9, R10, RZ, 0x3c, !PT ;  /* 0x0000000a090a7212 */ /* 0x000fe200078e3cff */
[----:B------:R-:W-:Y:S01]  /*2d30*/  IMAD R5, R5, R110, RZ ;  /* 0x0000006e05057224 */ /* 0x000fe200078e02ff */
[----:B------:R-:W-:Y:S01]  /*2d40*/  LOP3.LUT R6, R6, R227, RZ, 0x3c, !PT ;  /* 0x000000e306067212 */ /* 0x000fe200078e3cff */
[----:B------:R-:W-:Y:S01]  /*2d50*/  VIADD R15, R212, 0x20 ;  /* 0x00000020d40f7836 */ /* 0x000fe20000000000 */
[----:B------:R-:W-:Y:S01]  /*2d60*/  SHF.R.S32.HI R139, RZ, 0x1f, R14 ;  /* 0x0000001fff8b7819 */ /* 0x000fe2000001140e */
[----:B------:R-:W-:Y:S01]  /*2d70*/  IMAD R21, R152, R105, R4 ;  /* 0x0000006998157224 */ /* 0x000fe200078e0204 */
[----:B------:R-:W-:Y:S01]  /*2d80*/  SHF.R.S32.HI R14, RZ, 0x3, R13 ;  /* 0x00000003ff0e7819 */ /* 0x000fe2000001140d */
[----:B------:R-:W-:Y:S01]  /*2d90*/  IMAD.WIDE.U32 R104, R104, 0x50, RZ ;  /* 0x0000005068687825 */ /* 0x000fe200078e00ff */
[----:B------:R-:W-:-:S02]  /*2da0*/  SHF.R.S32.HI R12, RZ, 0x3, R11 ;  /* 0x00000003ff0c7819 */ /* 0x000fc4000001140b */
[----:B------:R-:W-:Y:S01]  /*2db0*/  LOP3.LUT R13, R13, 0xfffffff8, RZ, 0xc0, !PT ;  /* 0xfffffff80d0d7812 */ /* 0x000fe200078ec0ff */
[----:B------:R-:W-:Y:S01]  /*2dc0*/  IMAD R5, R152, R111, R5 ;  /* 0x0000006f98057224 */ /* 0x000fe200078e0205 */
[----:B------:R-:W-:Y:S01]  /*2dd0*/  LOP3.LUT R11, R11, 0xfffffff8, RZ, 0xc0, !PT ;  /* 0xfffffff80b0b7812 */ /* 0x000fe200078ec0ff */
[----:B------:R-:W-:Y:S01]  /*2de0*/  IMAD.WIDE.U32 R110, R110, 0x50, RZ ;  /* 0x000000506e6e7825 */ /* 0x000fe200078e00ff */
[----:B------:R-:W-:Y:S02]  /*2df0*/  SHF.R.S32.HI R141, RZ, 0x1f, R15 ;  /* 0x0000001fff8d7819 */ /* 0x000fe4000001140f */
[----:B------:R-:W-:Y:S01]  /*2e00*/  LOP3.LUT R9, R3, 0x4, RZ, 0xc0, !PT ;  /* 0x0000000403097812 */ /* 0x000fe200078ec0ff */
[----:B------:R-:W-:Y:S01]  /*2e10*/  IMAD.IADD R131, R131, 0x1, R10 ;  /* 0x0000000183837824 */ /* 0x000fe200078e020a */
[----:B------:R-:W-:Y:S01]  /*2e20*/  LOP3.LUT R10, R3, 0x2, RZ, 0xc0, !PT ;  /* 0x00000002030a7812 */ /* 0x000fe200078ec0ff */
[----:B------:R-:W-:Y:S01]  /*2e30*/  IMAD.IADD R137, R137, 0x1, R6 ;  /* 0x0000000189897824 */ /* 0x000fe200078e0206 */
[----:B------:R-:W-:Y:S01]  /*2e40*/  LOP3.LUT R8, R3, 0x8, RZ, 0xc0, !PT ;  /* 0x0000000803087812 */ /* 0x000fe200078ec0ff */
[----:B------:R-:W-:Y:S01]  /*2e50*/  IMAD.IADD R120, R105, 0x1, R7 ;  /* 0x0000000169787824 */ /* 0x000fe200078e0207 */
[----:B------:R-:W-:Y:S01]  /*2e60*/  SHF.R.S32.HI R7, RZ, 0x1f, R13 ;  /* 0x0000001fff077819 */ /* 0x000fe2000001140d */
[----:B------:R-:W-:Y:S01]  /*2e70*/  IMAD.IADD R25, R101, 0x1, R21 ;  /* 0x0000000165197824 */ /* 0x000fe200078e0215 */
[----:B------:R-:W-:Y:S01]  /*2e80*/  SHF.R.S32.HI R6, RZ, 0x1f, R11 ;  /* 0x0000001fff067819 */ /* 0x000fe2000001140b */
[----:B------:R-:W-:-:S02]  /*2e90*/  IMAD.IADD R20, R107, 0x1, R5 ;  /* 0x000000016b147824 */ /* 0x000fc400078e0205 */
[----:B------:R-:W-:Y:S02]  /*2ea0*/  IMAD.IADD R15, R5, 0x1, R109 ;  /* 0x00000001050f7824 */ /* 0x000fe400078e026d */
[----:B------:R-:W-:Y:S02]  /*2eb0*/  IMAD.IADD R121, R111, 0x1, R121 ;  /* 0x000000016f797824 */ /* 0x000fe400078e0279 */
[----:B------:R-:W-:Y:S02]  /*2ec0*/  IMAD.IADD R21, R21, 0x1, R103 ;  /* 0x0000000115157824 */ /* 0x000fe400078e0267 */
[----:B------:R-:W-:-:S07]  /*2ed0*/  IMAD.IADD R5, R95, 0x1, R0 ;  /* 0x000000015f057824 */ /* 0x000fce00078e0200 */
.L_x_2740:
[----:B------:R-:W2:Y:S01]  /*2ee0*/  LDL.LU R40, [R1+0x10] ;  /* 0x0000100001287983 */ /* 0x000ea20000300800 */
[----:B------:R-:W-:Y:S01]  /*2ef0*/  VIADD R24, R24, 0xffffffff ;  /* 0xffffffff18187836 */ /* 0x000fe20000000000 */
[----:B------:R-:W0:Y:S01]  /*2f00*/  LDC.64 R116, c[0x0][0x2e8] ;  /* 0x0000ba00ff747b82 */ /* 0x000e220000000a00 */
[----:B------:R-:W-:Y:S05]  /*2f10*/  YIELD ;  /* 0x0000000000007946 */ /* 0x000fea0003800000 */
[----:B-1----:R-:W-:Y:S01]  /*2f20*/  SHF.R.S32.HI R37, RZ, 0x1f, R24 ;  /* 0x0000001fff257819 */ /* 0x002fe20000011418 */
[-C--:B------:R-:W-:Y:S01]  /*2f30*/  IMAD R0, R119, R24.reuse, RZ ;  /* 0x0000001877007224 */ /* 0x080fe200078e02ff */
[----:B------:R-:W1:Y:S01]  /*2f40*/  LDC R122, c[0x0][0x3f4] ;  /* 0x0000fd00ff7a7b82 */ /* 0x000e620000000800 */
[----:B------:R-:W-:Y:S01]  /*2f50*/  IMAD.WIDE.U32 R124, R98, R24, RZ ;  /* 0x00000018627c7225 */ /* 0x000fe200078e00ff */
[----:B------:R-:W-:Y:S03]  /*2f60*/  BSSY B0, `(.L_x_2633) ;  /* 0x00007fc000007945 */ /* 0x000fe60003800000 */
[----:B------:R-:W-:Y:S01]  /*2f70*/  IMAD R3, R37, R98, R0 ;  /* 0x0000006225037224 */ /* 0x000fe200078e0200 */
[----:B------:R-:W-:-:S02]  /*2f80*/  IADD3 R0, P3, P4, R93, R124, R130 ;  /* 0x0000007c5d007210 */ /* 0x000fc40007c7e082 */
[-C--:B------:R-:W-:Y:S01]  /*2f90*/  IADD3 R38, P2, R93, R124.reuse, RZ ;  /* 0x0000007c5d267210 */ /* 0x080fe20007f5e0ff */
[----:B------:R-:W-:Y:S01]  /*2fa0*/  IMAD.IADD R88, R125, 0x1, R3 ;  /* 0x000000017d587824 */ /* 0x000fe200078e0203 */
[----:B------:R-:W-:-:S03]  /*2fb0*/  IADD3 R4, P5, P6, R93, R124, R128 ;  /* 0x0000007c5d047210 */ /* 0x000fc60007ebe080 */
[----:B------:R-:W-:Y:S01]  /*2fc0*/  IMAD.X R39, R88, 0x1, R35, P2 ;  /* 0x0000000158277824 */ /* 0x000fe200010e0623 */
[C---:B------:R-:W-:Y:S02]  /*2fd0*/  IADD3.X R3, R35.reuse, R88, R129, P3, P4 ;  /* 0x0000005823037210 */ /* 0x040fe40001fe8481 */
[----:B------:R-:W-:Y:S02]  /*2fe0*/  ISETP.GT.AND P3, PT, R24, R118, PT ;  /* 0x000000761800720c */ /* 0x000fe40003f64270 */
[C---:B0-----:R-:W-:Y:S02]  /*2ff0*/  LEA R48, P2, R0.reuse, R116, 0x1 ;  /* 0x0000007400307211 */ /* 0x041fe400078408ff */
[----:B------:R-:W-:Y:S02]  /*3000*/  IADD3.X R36, R35, R88, R123, P5, P6 ;  /* 0x0000005823247210 */ /* 0x000fe40002fec47b */
[----:B------:R-:W-:Y:S01]  /*3010*/  LEA.HI.X R49, R0, R117, R3, 0x1, P2 ;  /* 0x0000007500317211 */ /* 0x000fe200010f0c03 */
[----:B------:R-:W-:Y:S01]  /*3020*/  IMAD R3, R17, 0x5000, R235 ;  /* 0x0000500011037824 */ /* 0x000fe200078e02eb */
[----:B-1----:R-:W-:-:S02]  /*3030*/  ISETP.GE.AND P2, PT, R122, 0x1, PT ;  /* 0x000000017a00780c */ /* 0x002fc40003f46270 */
[-C--:B------:R-:W-:Y:S02]  /*3040*/  LEA R50, P5, R4, R116.reuse, 0x1 ;  /* 0x0000007404327211 */ /* 0x080fe400078a08ff */
[----:B------:R-:W-:Y:S02]  /*3050*/  LEA R60, P6, R38, R116, 0x1 ;  /* 0x00000074263c7211 */ /* 0x000fe400078c08ff */
[-C--:B------:R-:W-:Y:S01]  /*3060*/  LEA.HI.X R51, R4, R117.reuse, R36, 0x1, P5 ;  /* 0x0000007504337211 */ /* 0x080fe200028f0c24 */
[----:B------:R-:W-:Y:S01]  /*3070*/  IMAD R4, R3, 0x2, R16 ;  /* 0x0000000203047824 */ /* 0x000fe200078e0210 */
        /* <DEDUP_REMOVED lines=8> */
[----:B------:R-:W-:Y:S02]  /*3100*/  IMAD R0, R121, R24, RZ ;  /* 0x0000001879007224 */ /* 0x000fe400078e02ff */
[C---:B------:R-:W-:Y:S02]  /*3110*/  IMAD R39, R37.reuse, R104, R39 ;  /* 0x0000006825277224 */ /* 0x040fe400078e0227 */
        /* <DEDUP_REMOVED lines=27> */
[----:B0-----:R-:W-:Y:S01]  /*32d0*/  IMAD.X R40, R114, 0x1, R20, P4 ;  /* 0x0000000172287824 */ /* 0x001fe200020e0614 */
        /* <DEDUP_REMOVED lines=23> */
.L_x_2637:
[----:B------:R-:W-:Y:S05]  /*3450*/  BSYNC B1 ;  /* 0x0000000000017941 */ /* 0x000fea0003800000 */
.L_x_2636:
[----:B-1---5:R-:W-:Y:S01]  /*3460*/  IMAD.MOV.U32 R38, RZ, RZ, R78 ;  /* 0x000000ffff267224 */ /* 0x022fe200078e004e */
[----:B------:R-:W-:Y:S01]  /*3470*/  BSSY B1, `(.L_x_2638) ;  /* 0x0000042000017945 */ /* 0x000fe20003800000 */
[----:B------:R-:W-:Y:S01]  /*3480*/  IMAD.MOV.U32 R37, RZ, RZ, R79 ;  /* 0x000000ffff257224 */ /* 0x000fe200078e004f */
[----:B------:R-:W-:Y:S01]  /*3490*/  CS2R R66, SRZ ;  /* 0x0000000000427805 */ /* 0x000fe2000001ff00 */
[----:B0-----:R-:W-:Y:S01]  /*34a0*/  VIADD R40, R212, 0x20 ;  /* 0x00000020d4287836 */ /* 0x001fe20000000000 */
[----:B------:R-:W-:Y:S01]  /*34b0*/  CS2R R70, SRZ ;  /* 0x0000000000467805 */ /* 0x000fe2000001ff00 */
[----:B------:R-:W-:Y:S01]  /*34c0*/  IMAD.MOV.U32 R36, RZ, RZ, R82 ;  /* 0x000000ffff247224 */ /* 0x000fe200078e0052 */
[----:B------:R-:W-:Y:S01]  /*34d0*/  PRMT R160, R37, 0x5410, R38 ;  /* 0x0000541025a07816 */ /* 0x000fe20000000026 */
[----:B------:R-:W-:Y:S01]  /*34e0*/  IMAD.MOV.U32 R37, RZ, RZ, R83 ;  /* 0x000000ffff257224 */ /* 0x000fe200078e0053 */
[----:B------:R-:W-:Y:S01]  /*34f0*/  ISETP.GE.AND P4, PT, R40, R3, PT ;  /* 0x000000032800720c */ /* 0x000fe20003f86270 */
        /* <DEDUP_REMOVED lines=23> */
[----:B------:R-:W-:-:S02]  /*3670*/  PRMT R165, R165, 0x5410, R39 ;  /* 0x00005410a5a57816 */ /* 0x000fc40000000027 */
[----:B------:R-:W-:Y:S01]  /*3680*/  CS2R R76, SRZ ;  /* 0x00000000004c7805 */ /* 0x000fe2000001ff00 */
        /* <DEDUP_REMOVED lines=10> */
[----:B------:R-:W-:Y:S02]  /*3730*/  LEA R38, P2, R36, UR4, 0x1 ;  /* 0x0000000424267c11 */ /* 0x000fe4000f8408ff */
[----:B------:R-:W-:Y:S02]  /*3740*/  ISETP.GE.AND P5, PT, R22, R122, PT ;  /* 0x0000007a1600720c */ /* 0x000fe40003fa6270 */
[----:B------:R-:W-:Y:S02]  /*3750*/  LEA.HI.X R39, R36, UR5, R39, 0x1, P2 ;  /* 0x0000000524277c11 */ /* 0x000fe400090f0c27 */
[----:B------:R-:W-:-:S04]  /*3760*/  LEA R36, P2, R37, UR6, 0x1 ;  /* 0x0000000625247c11 */ /* 0x000fc8000f8408ff */
[----:B------:R-:W-:Y:S02]  /*3770*/  LEA.HI.X R37, R37, UR7, R42, 0x1, P2 ;  /* 0x0000000725257c11 */ /* 0x000fe400090f0c2a */
[-C--:B------:R-:W-:Y:S02]  /*3780*/  ISETP.GE.AND P2, PT, R215, R122.reuse, PT ;  /* 0x0000007ad700720c */ /* 0x080fe40003f46270 */
[----:B------:R-:W-:Y:S02]  /*3790*/  CS2R R70, SRZ ;  /* 0x0000000000467805 */ /* 0x000fe4000001ff00 */
[----:B------:R-:W-:Y:S01]  /*37a0*/  CS2R R72, SRZ ;  /* 0x0000000000487805 */ /* 0x000fe2000001ff00 */
        /* <DEDUP_REMOVED lines=8> */
[----:B------:R-:W-:-:S02]  /*3830*/  CS2R R68, SRZ ;  /* 0x0000000000447805 */ /* 0x000fc4000001ff00 */
[----:B------:R-:W-:Y:S01]  /*3840*/  CS2R R64, SRZ ;  /* 0x0000000000407805 */ /* 0x000fe2000001ff00 */
[----:B------:R0:W5:Y:S04]  /*3850*/  @!P5 LDG.E.64 R66, desc[UR8][R38.64+0x80] ;  /* 0x000080082642d981 */ /* 0x000168000c1e1b00 */
[----:B------:R0:W5:Y:S04]  /*3860*/  @!P5 LDG.E.64 R68, desc[UR8][R36.64+0x80] ;  /* 0x000080082444d981 */ /* 0x000168000c1e1b00 */
[----:B------:R0:W5:Y:S04]  /*3870*/  @!P2 LDG.E.64 R62, desc[UR8][R38.64+0xc0] ;  /* 0x0000c008263ea981 */ /* 0x000168000c1e1b00 */
[----:B------:R0:W5:Y:S02]  /*3880*/  @!P2 LDG.E.64 R64, desc[UR8][R36.64+0xc0] ;  /* 0x0000c0082440a981 */ /* 0x000164000c1e1b00 */
.L_x_2639:
[----:B------:R-:W-:Y:S05]  /*3890*/  BSYNC B1 ;  /* 0x0000000000017941 */ /* 0x000fea0003800000 */
.L_x_2638:
[----:B0----5:R-:W-:Y:S01]  /*38a0*/  IMAD.MOV.U32 R37, RZ, RZ, R62 ;  /* 0x000000ffff257224 */ /* 0x021fe200078e003e */
[----:B------:R-:W-:Y:S01]  /*38b0*/  BSSY B1, `(.L_x_2640) ;  /* 0x0000046000017945 */ /* 0x000fe20003800000 */
[----:B------:R-:W-:Y:S01]  /*38c0*/  IMAD.MOV.U32 R36, RZ, RZ, R63 ;  /* 0x000000ffff247224 */ /* 0x000fe200078e003f */
[----:B------:R-:W-:Y:S01]  /*38d0*/  PRMT R164, R40, 0x7610, R164 ;  /* 0x0000761028a47816 */ /* 0x000fe200000000a4 */
[----:B------:R-:W-:Y:S01]  /*38e0*/  VIADD R42, R212, 0x40 ;  /* 0x00000040d42a7836 */ /* 0x000fe20000000000 */
[----:B------:R-:W-:Y:S01]  /*38f0*/  PRMT R166, R166, 0x5410, R41 ;  /* 0x00005410a6a67816 */ /* 0x000fe20000000029 */
        /* <DEDUP_REMOVED lines=21> */
[----:B------:R-:W-:Y:S02]  /*3a50*/  CS2R R40, SRZ ;  /* 0x0000000000287805 */ /* 0x000fe4000001ff00 */
[----:B------:R-:W-:Y:S02]  /*3a60*/  CS2R R46, SRZ ;  /* 0x00000000002e7805 */ /* 0x000fe4000001ff00 */
[----:B------:R-:W-:Y:S01]  /*3a70*/  PRMT R149, R37, 0x5410, R36 ;  /* 0x0000541025957816 */ /* 0x000fe20000000024 */
[----:B------:R-:W-:Y:S01]  /*3a80*/  IMAD.MOV.U32 R37, RZ, RZ, R72 ;  /* 0x000000ffff257224 */ /* 0x000fe200078e0048 */
[----:B------:R-:W-:Y:S01]  /*3a90*/  CS2R R52, SRZ ;  /* 0x0000000000347805 */ /* 0x000fe2000001ff00 */
[----:B------:R-:W-:Y:S01]  /*3aa0*/  IMAD.MOV.U32 R36, RZ, RZ, R73 ;  /* 0x000000ffff247224 */ /* 0x000fe200078e0049 */
[----:B------:R-:W-:-:S02]  /*3ab0*/  CS2R R58, SRZ ;  /* 0x00000000003a7805 */ /* 0x000fc4000001ff00 */
[----:B------:R-:W-:Y:S01]  /*3ac0*/  PRMT R154, R154, 0x5410, R37 ;  /* 0x000054109a9a7816 */ /* 0x000fe20000000025 */
[----:B------:R-:W-:Y:S01]  /*3ad0*/  IMAD.MOV.U32 R37, RZ, RZ, R76 ;  /* 0x000000ffff257224 */ /* 0x000fe200078e004c */
        /* <DEDUP_REMOVED lines=35> */
.L_x_2641:
[----:B------:R-:W-:Y:S05]  /*3d10*/  BSYNC B1 ;  /* 0x0000000000017941 */ /* 0x000fea0003800000 */
.L_x_2640:
[----:B------:R-:W2:Y:S01]  /*3d20*/  LDL R0, [R1+0x5c] ;  /* 0x00005c0001007983 */ /* 0x000ea20000100800 */
[----:B0----5:R-:W-:Y:S01]  /*3d30*/  IMAD.MOV.U32 R36, RZ, RZ, R42 ;  /* 0x000000ffff247224 */ /* 0x021fe200078e002a */
        /* <DEDUP_REMOVED lines=31> */
.L_x_2642:
[----:B------:R-:W-:Y:S01]  /*3f30*/  IMAD R0, R17, 0x8, R16 ;  /* 0x0000000811007824 */ /* 0x000fe200078e0210 */
[----:B------:R-:W-:Y:S01]  /*3f40*/  SHF.L.U32 R114, R219, 0x1f, RZ ;  /* 0x0000001fdb727819 */ /* 0x000fe200000006ff */
[----:B------:R-:W-:Y:S03]  /*3f50*/  BSSY B1, `(.L_x_2643) ;  /* 0x0000003000017945 */ /* 0x000fe60003800000 */
[----:B------:R-:W0:Y:S02]  /*3f60*/  SYNCS.PHASECHK.TRANS64.TRYWAIT P6, [R0+URZ+0x38890], R114 ;  /* 0x03889072000075a7 */ /* 0x000e2400080c017f */
[----:B0-----:R-:W-:Y:S05]  /*3f70*/  @!P6 BRA `(.L_x_2644) ;  /* 0x0000030c0014e947 */ /* 0x001fea0003800000 */
.L_x_3067:
[----:B------:R-:W-:Y:S05]  /*3f80*/  BSYNC B1 ;  /* 0x0000000000017941 */ /* 0x000fea0003800000 */
.L_x_2643:
        /* <DEDUP_REMOVED lines=54> */
.L_x_2650:
[----:B------:R-:W-:Y:S05]  /*42f0*/  BSYNC B3 ;  /* 0x0000000000037941 */ /* 0x000fea0003800000 */
.L_x_2649:
[----:B------:R-:W-:Y:S02]  /*4300*/  ULDC.64 UR4, c[0x0][0x208] ;  /* 0x0000820000047ab9 */ /* 0x000fe40000000a00 */
[----:B--2---:R1:W-:Y:S03]  /*4310*/  STG.E.128 desc[UR4][R60.64], R36 ;  /* 0x000000243c007986 */ /* 0x0043e6000c101d04 */
.L_x_2648:
[----:B------:R-:W-:Y:S05]  /*4320*/  BSYNC B2 ;  /* 0x0000000000027941 */ /* 0x000fea0003800000 */
.L_x_2647:
[----:B------:R-:W-:Y:S01]  /*4330*/  ISETP.NE.AND P3, PT, R10, RZ, PT ;  /* 0x000000ff0a00720c */ /* 0x000fe20003f65270 */
[----:B------:R-:W-:-:S12]  /*4340*/  BSSY B2, `(.L_x_2651) ;  /* 0x0000036000027945 */ /* 0x000fd80003800000 */
[----:B------:R-:W-:Y:S05]  /*4350*/  @!P3 BRA `(.L_x_2652) ;  /* 0x0000000000d0b947 */ /* 0x000fea0003800000 */
[----:B-1----:R1:W2:Y:S01]  /*4360*/  LDS.128 R36, [R4+0x26c00] ;  /* 0x026c000004247984 */ /* 0x0022a20000000c00 */
[----:B------:R-:W-:Y:S01]  /*4370*/  ISETP.GE.AND P3, PT, R215, R122, PT ;  /* 0x0000007ad700720c */ /* 0x000fe20003f66270 */
[----:B------:R-:W-:-:S12]  /*4380*/  BSSY B3, `(.L_x_2653) ;  /* 0x000002f000037945 */ /* 0x000fd80003800000 */
[----:B-1----:R-:W-:Y:S05]  /*4390*/  @P3 BRA `(.L_x_2654) ;  /* 0x0000000000b43947 */ /* 0x002fea0003800000 */
[----:B------:R-:W-:Y:S02]  /*43a0*/  SHF.R.U64 R85, R116, 0x10, R117 ;  /* 0x0000001074557819 */ /* 0x000fe40000001275 */
[----:B------:R-:W-:Y:S02]  /*43b0*/  SHF.R.U64 R84, R90, 0x10, R91 ;  /* 0x000000105a547819 */ /* 0x000fe4000000125b */
[C---:B------:R-:W-:Y:S02]  /*43c0*/  PRMT R85, R163.reuse, 0x5410, R85 ;  /* 0x00005410a3557816 */ /* 0x040fe40000000055 */
[----:B------:R-:W-:Y:S02]  /*43d0*/  PRMT R84, R163, 0x5432, R84 ;  /* 0x00005432a3547816 */ /* 0x000fe40000000054 */
[----:B------:R-:W-:Y:S02]  /*43e0*/  SHF.R.U32.HI R90, RZ, 0x10, R117 ;  /* 0x00000010ff5a7819 */ /* 0x000fe40000011675 */
[----:B--2---:R-:W-:-:S02]  /*43f0*/  LOP3.LUT R116, R37, 0xffff0000, RZ, 0xc0, !PT ;  /* 0xffff000025747812 */ /* 0x004fc400078ec0ff */
[----:B------:R-:W-:Y:S02]  /*4400*/  LOP3.LUT R87, R85, 0xffff0000, RZ, 0xc0, !PT ;  /* 0xffff000055577812 */ /* 0x000fe400078ec0ff */
[C---:B------:R-:W-:Y:S01]  /*4410*/  LOP3.LUT R117, R84.reuse, 0xffff0000, RZ, 0xc0, !PT ;  /* 0xffff000054757812 */ /* 0x040fe200078ec0ff */
[----:B------:R-:W-:Y:S01]  /*4420*/  IMAD.U32 R84, R84, 0x10000, RZ ;  /* 0x0001000054547824 */ /* 0x000fe200078e00ff */
[----:B------:R-:W-:Y:S01]  /*4430*/  SHF.R.U32.HI R86, RZ, 0x10, R91 ;  /* 0x00000010ff567819 */ /* 0x000fe2000001165b */
[----:B------:R-:W-:Y:S02]  /*4440*/  IMAD.U32 R91, R37, 0x10000, RZ ;  /* 0x00010000255b7824 */ /* 0x000fe400078e00ff */
[C---:B------:R-:W-:Y:S01]  /*4450*/  FMUL.FTZ R37, R116.reuse, R87 ;  /* 0x0000005774257220 */ /* 0x040fe20000410000 */
        /* <DEDUP_REMOVED lines=31> */
[----:B------:R-:W-:-:S05]  /*4650*/  F2FP.BF16.F32.PACK_AB R85, R85, R116 ;  /* 0x000000745555723e */ /* 0x000fca00000010ff */
[----:B------:R-:W-:-:S07]  /*4660*/  IMAD.MOV.U32 R36, RZ, RZ, R85 ;  /* 0x000000ffff247224 */ /* 0x000fce00078e0055 */
.L_x_2654:
[----:B------:R-:W-:Y:S05]  /*4670*/  BSYNC B3 ;  /* 0x0000000000037941 */ /* 0x000fea0003800000 */
.L_x_2653:
[----:B------:R-:W-:Y:S02]  /*4680*/  ULDC.64 UR4, c[0x0][0x208] ;  /* 0x0000820000047ab9 */ /* 0x000fe40000000a00 */
[----:B--2---:R2:W-:Y:S03]  /*4690*/  STG.E.128 desc[UR4][R60.64+0x80], R36 ;  /* 0x000080243c007986 */ /* 0x0045e6000c101d04 */
.L_x_2652:
[----:B------:R-:W-:Y:S05]  /*46a0*/  BSYNC B2 ;  /* 0x0000000000027941 */ /* 0x000fea0003800000 */
.L_x_2651:
[----:B------:R-:W-:Y:S01]  /*46b0*/  ISETP.NE.AND P3, PT, R9, RZ, PT ;  /* 0x000000ff0900720c */ /* 0x000fe20003f65270 */
[----:B------:R-:W-:-:S12]  /*46c0*/  BSSY B2, `(.L_x_2655) ;  /* 0x0000038000027945 */ /* 0x000fd80003800000 */
[----:B------:R-:W-:Y:S05]  /*46d0*/  @!P3 BRA `(.L_x_2656) ;  /* 0x0000000000d8b947 */ /* 0x000fea0003800000 */
[----:B-12---:R1:W2:Y:S01]  /*46e0*/  LDS.128 R36, [R4+0x29400] ;  /* 0x0294000004247984 */ /* 0x0062a20000000c00 */
[----:B------:R-:W-:Y:S01]  /*46f0*/  ISETP.GE.AND P3, PT, R214, R122, PT ;  /* 0x0000007ad600720c */ /* 0x000fe20003f66270 */
[----:B------:R-:W-:-:S12]  /*4700*/  BSSY B3, `(.L_x_2657) ;  /* 0x0000031000037945 */ /* 0x000fd80003800000 */
[----:B-1----:R-:W-:Y:S05]  /*4710*/  @P3 BRA `(.L_x_2658) ;  /* 0x0000000000bc3947 */ /* 0x002fea0003800000 */
[----:B------:R-:W-:Y:S01]  /*4720*/  SHF.R.U64 R85, R88, 0x10, R89 ;  /* 0x0000001058557819 */ /* 0x000fe20000001259 */
[----:B--2---:R-:W-:Y:S01]  /*4730*/  IMAD.U32 R87, R37, 0x10000, RZ ;  /* 0x0001000025577824 */ /* 0x004fe200078e00ff */
[----:B------:R-:W-:Y:S02]  /*4740*/  SHF.R.U64 R82, R82, 0x10, R83 ;  /* 0x0000001052527819 */ /* 0x000fe40000001253 */
[----:B------:R-:W-:Y:S02]  /*4750*/  PRMT R85, R162, 0x5410, R85 ;  /* 0x00005410a2557816 */ /* 0x000fe40000000055 */
        /* <DEDUP_REMOVED lines=43> */
.L_x_2658:
[----:B------:R-:W-:Y:S05]  /*4a10*/  BSYNC B3 ;  /* 0x0000000000037941 */ /* 0x000fea0003800000 */
.L_x_2657:
[----:B------:R-:W-:Y:S02]  /*4a20*/  ULDC.64 UR4, c[0x0][0x208] ;  /* 0x0000820000047ab9 */ /* 0x000fe40000000a00 */
[----:B--2---:R3:W-:Y:S03]  /*4a30*/  STG.E.128 desc[UR4][R60.64+0x100], R36 ;  /* 0x000100243c007986 */ /* 0x0047e6000c101d04 */
.L_x_2656:
[----:B------:R-:W-:Y:S05]  /*4a40*/  BSYNC B2 ;  /* 0x0000000000027941 */ /* 0x000fea0003800000 */
.L_x_2655:
[----:B------:R-:W-:-:S13]  /*4a50*/  ISETP.NE.AND P3, PT, R8, RZ, PT ;  /* 0x000000ff0800720c */ /* 0x000fda0003f65270 */
[----:B------:R-:W-:Y:S05]  /*4a60*/  @!P3 BRA `(.L_x_2646) ;  /* 0x0000000000d8b947 */ /* 0x000fea0003800000 */
[----:B-123--:R1:W2:Y:S01]  /*4a70*/  LDS.128 R36, [R4+0x2bc00] ;  /* 0x02bc000004247984 */ /* 0x00e2a20000000c00 */
[----:B------:R-:W-:Y:S01]  /*4a80*/  ISETP.GE.AND P3, PT, R217, R122, PT ;  /* 0x0000007ad900720c */ /* 0x000fe20003f66270 */
[----:B------:R-:W-:-:S12]  /*4a90*/  BSSY B2, `(.L_x_2659) ;  /* 0x0000031000027945 */ /* 0x000fd80003800000 */
[----:B-1----:R-:W-:Y:S05]  /*4aa0*/  @P3 BRA `(.L_x_2660) ;  /* 0x0000000000bc3947 */ /* 0x002fea0003800000 */
        /* <DEDUP_REMOVED lines=47> */
.L_x_2660:
[----:B------:R-:W-:Y:S05]  /*4da0*/  BSYNC B2 ;  /* 0x0000000000027941 */ /* 0x000fea0003800000 */
.L_x_2659:
[----:B------:R-:W-:Y:S02]  /*4db0*/  ULDC.64 UR4, c[0x0][0x208] ;  /* 0x0000820000047ab9 */ /* 0x000fe40000000a00 */
[----:B--2---:R4:W-:Y:S03]  /*4dc0*/  STG.E.128 desc[UR4][R60.64+0x180], R36 ;  /* 0x000180243c007986 */ /* 0x0049e6000c101d04 */
.L_x_2646:
[----:B------:R-:W-:Y:S05]  /*4dd0*/  BSYNC B1 ;  /* 0x0000000000017941 */ /* 0x000fea0003800000 */
.L_x_2645:
[----:B------:R-:W-:Y:S04]  /*4de0*/  BSSY B1, `(.L_x_2661) ;  /* 0x00000e8000017945 */ /* 0x000fe80003800000 */
        /* <DEDUP_REMOVED lines=55> */
.L_x_2666:
[----:B------:R-:W-:Y:S05]  /*5160*/  BSYNC B3 ;  /* 0x0000000000037941 */ /* 0x000fea0003800000 */
.L_x_2665:
[----:B------:R-:W-:Y:S02]  /*5170*/  ULDC.64 UR4, c[0x0][0x208] ;  /* 0x0000820000047ab9 */ /* 0x000fe40000000a00 */
[----:B--2---:R1:W-:Y:S03]  /*5180*/  STG.E.128 desc[UR4][R50.64], R36 ;  /* 0x0000002432007986 */ /* 0x0043e6000c101d04 */
.L_x_2664:
[----:B------:R-:W-:Y:S05]  /*5190*/  BSYNC B2 ;  /* 0x0000000000027941 */ /* 0x000fea0003800000 */
.L_x_2663:
[----:B------:R-:W-:Y:S01]  /*51a0*/  ISETP.NE.AND P3, PT, R10, RZ, PT ;  /* 0x000000ff0a00720c */ /* 0x000fe20003f65270 */
[----:B------:R-:W-:-:S12]  /*51b0*/  BSSY B2, `(.L_x_2667) ;  /* 0x0000038000027945 */ /* 0x000fd80003800000 */
[----:B------:R-:W-:Y:S05]  /*51c0*/  @!P3 BRA `(.L_x_2668) ;  /* 0x0000000000d8b947 */ /* 0x000fea0003800000 */
[----:B-1234-:R1:W2:Y:S01]  /*51d0*/  LDS.128 R36, [R4+0x27c00] ;  /* 0x027c000004247984 */ /* 0x01e2a20000000c00 */
[----:B------:R-:W-:Y:S01]  /*51e0*/  ISETP.GE.AND P3, PT, R215, R122, PT ;  /* 0x0000007ad700720c */ /* 0x000fe20003f66270 */
[----:B------:R-:W-:-:S12]  /*51f0*/  BSSY B3, `(.L_x_2669) ;  /* 0x0000031000037945 */ /* 0x000fd80003800000 */
[----:B-1----:R-:W-:Y:S05]  /*5200*/  @P3 BRA `(.L_x_2670) ;  /* 0x0000000000bc3947 */ /* 0x002fea0003800000 */
        /* <DEDUP_REMOVED lines=47> */
.L_x_2670:
[----:B------:R-:W-:Y:S05]  /*5500*/  BSYNC B3 ;  /* 0x0000000000037941 */ /* 0x000fea0003800000 */
.L_x_2669:
[----:B------:R-:W-:Y:S02]  /*5510*/  ULDC.64 UR4, c[0x0][0x208] ;  /* 0x0000820000047ab9 */ /* 0x000fe40000000a00 */
[----:B--2---:R1:W-:Y:S03]  /*5520*/  STG.E.128 desc[UR4][R50.64+0x80], R36 ;  /* 0x0000802432007986 */ /* 0x0043e6000c101d04 */
.L_x_2668:
[----:B------:R-:W-:Y:S05]  /*5530*/  BSYNC B2 ;  /* 0x0000000000027941 */ /* 0x000fea0003800000 */
.L_x_2667:
        /* <DEDUP_REMOVED lines=54> */
.L_x_2674:
[----:B------:R-:W-:Y:S05]  /*58a0*/  BSYNC B3 ;  /* 0x0000000000037941 */ /* 0x000fea0003800000 */
.L_x_2673:
[----:B------:R-:W-:Y:S02]  /*58b0*/  ULDC.64 UR4, c[0x0][0x208] ;  /* 0x0000820000047ab9 */ /* 0x000fe40000000a00 */
[----:B--2---:R1:W-:Y:S03]  /*58c0*/  STG.E.128 desc[UR4][R50.64+0x100], R36 ;  /* 0x0001002432007986 */ /* 0x0043e6000c101d04 */
.L_x_2672:
[----:B------:R-:W-:Y:S05]  /*58d0*/  BSYNC B2 ;  /* 0x0000000000027941 */ /* 0x000fea0003800000 */
.L_x_2671:
[----:B------:R-:W-:-:S13]  /*58e0*/  ISETP.NE.AND P3, PT, R8, RZ, PT ;  /* 0x000000ff0800720c */ /* 0x000fda0003f65270 */
        /* <DEDUP_REMOVED lines=52> */
.L_x_2676:
[----:B------:R-:W-:Y:S05]  /*5c30*/  BSYNC B2 ;  /* 0x0000000000027941 */ /* 0x000fea0003800000 */
.L_x_2675:
[----:B------:R-:W-:Y:S02]  /*5c40*/  ULDC.64 UR4, c[0x0][0x208] ;  /* 0x0000820000047ab9 */ /* 0x000fe40000000a00 */
[----:B--2---:R1:W-:Y:S03]  /*5c50*/  STG.E.128 desc[UR4][R50.64+0x180], R36 ;  /* 0x0001802432007986 */ /* 0x0043e6000c101d04 */
.L_x_2662:
[----:B------:R-:W-:Y:S05]  /*5c60*/  BSYNC B1 ;  /* 0x0000000000017941 */ /* 0x000fea0003800000 */
.L_x_2661:
        /* <DEDUP_REMOVED lines=55> */
.L_x_2681:
[----:B------:R-:W-:Y:S05]  /*5fe0*/  BSYNC B2 ;  /* 0x0000000000027941 */ /* 0x000fea0003800000 */
.L_x_2680:
[----:B------:R-:W-:Y:S02]  /*5ff0*/  ULDC.64 UR4, c[0x0][0x208] ;  /* 0x0000820000047ab9 */ /* 0x000fe40000000a00 */
[----:B--2---:R1:W-:Y:S03]  /*6000*/  STG.E.128 desc[UR4][R48.64], R36 ;  /* 0x0000002430007986 */ /* 0x0043e6000c101d04 */
.L_x_2679:
[----:B------:R-:W-:Y:S05]  /*6010*/  BSYNC B1 ;  /* 0x0000000000017941 */ /* 0x000fea0003800000 */
.L_x_2678:
        /* <DEDUP_REMOVED lines=12> */
[C---:B--2---:R-:W-:Y:S01]  /*60e0*/  LOP3.LUT R56, R37.reuse, 0xffff0000, RZ, 0xc0, !PT ;  /* 0xffff000025387812 */ /* 0x044fe200078ec0ff */
[----:B------:R-:W-:Y:S01]  /*60f0*/  IMAD.U32 R37, R37, 0x10000, RZ ;  /* 0x0001000025257824 */ /* 0x000fe200078e00ff */
[C---:B------:R-:W-:Y:S01]  /*6100*/  LOP3.LUT R51, R153.reuse, 0xffff0000, RZ, 0xc0, !PT ;  /* 0xffff000099337812 */ /* 0x040fe200078ec0ff */
[----:B------:R-:W-:Y:S01]  /*6110*/  IMAD.U32 R153, R153, 0x10000, RZ ;  /* 0x0001000099997824 */ /* 0x000fe200078e00ff */
[C---:B------:R-:W-:Y:S01]  /*6120*/  LOP3.LUT R53, R50.reuse, 0xffff0000, RZ, 0xc0, !PT ;  /* 0xffff000032357812 */ /* 0x040fe200078ec0ff */
[----:B------:R-:W-:Y:S01]  /*6130*/  IMAD.U32 R50, R50, 0x10000, RZ ;  /* 0x0001000032327824 */ /* 0x000fe200078e00ff */
[----:B------:R-:W-:Y:S01]  /*6140*/  SHF.R.U32.HI R54, RZ, 0x10, R55 ;  /* 0x00000010ff367819 */ /* 0x000fe20000011637 */
        /* <DEDUP_REMOVED lines=35> */
.L_x_2685:
[----:B------:R-:W-:Y:S05]  /*6380*/  BSYNC B2 ;  /* 0x0000000000027941 */ /* 0x000fea0003800000 */
.L_x_2684:
[----:B------:R-:W-:Y:S02]  /*6390*/  ULDC.64 UR4, c[0x0][0x208] ;  /* 0x0000820000047ab9 */ /* 0x000fe40000000a00 */
[----:B--2---:R1:W-:Y:S03]  /*63a0*/  STG.E.128 desc[UR4][R48.64+0x80], R36 ;  /* 0x0000802430007986 */ /* 0x0043e6000c101d04 */
.L_x_2683:
[----:B------:R-:W-:Y:S05]  /*63b0*/  BSYNC B1 ;  /* 0x0000000000017941 */ /* 0x000fea0003800000 */
.L_x_2682:
        /* <DEDUP_REMOVED lines=12> */
[C---:B------:R-:W-:Y:S02]  /*6480*/  LOP3.LUT R44, R37.reuse, 0xffff0000, RZ, 0xc0, !PT ;  /* 0xffff0000252c7812 */ /* 0x040fe400078ec0ff */
[C---:B------:R-:W-:Y:S01]  /*6490*/  LOP3.LUT R51, R50.reuse, 0xffff0000, RZ, 0xc0, !PT ;  /* 0xffff000032337812 */ /* 0x040fe200078ec0ff */
[----:B------:R-:W-:Y:S01]  /*64a0*/  IMAD.U32 R50, R50, 0x10000, RZ ;  /* 0x0001000032327824 */ /* 0x000fe200078e00ff */
[C---:B------:R-:W-:Y:S01]  /*64b0*/  LOP3.LUT R52, R46.reuse, 0xffff0000, RZ, 0xc0, !PT ;  /* 0xffff00002e347812 */ /* 0x040fe200078ec0ff */
[----:B------:R-:W-:Y:S01]  /*64c0*/  IMAD.U32 R46, R46, 0x10000, RZ ;  /* 0x000100002e2e7824 */ /* 0x000fe200078e00ff */
[----:B------:R-:W-:Y:S01]  /*64d0*/  SHF.R.U32.HI R53, RZ, 0x10, R47 ;  /* 0x00000010ff357819 */ /* 0x000fe2000001162f */
[----:B------:R-:W-:Y:S01]  /*64e0*/  IMAD.U32 R47, R37, 0x10000, RZ ;  /* 0x00010000252f7824 */ /* 0x000fe200078e00ff */
[----:B------:R-:W-:Y:S01]  /*64f0*/  SHF.R.U32.HI R45, RZ, 0x10, R45 ;  /* 0x00000010ff2d7819 */ /* 0x000fe2000001162d */
[C---:B------:R-:W-:Y:S01]  /*6500*/  FMUL.FTZ R37, R44.reuse, R51 ;  /* 0x000000332c257220 */ /* 0x040fe20000410000 */
[----:B------:R-:W-:Y:S01]  /*6510*/  FMUL.FTZ R44, R44, R52 ;  /* 0x000000342c2c7220 */ /* 0x000fe20000410000 */
[----:B------:R-:W-:-:S02]  /*6520*/  PRMT R53, R145, 0x5432, R53 ;  /* 0x0000543291357816 */ /* 0x000fc40000000035 */
[----:B------:R-:W-:Y:S01]  /*6530*/  PRMT R45, R142, 0x5432, R45 ;  /* 0x000054328e2d7816 */ /* 0x000fe2000000002d */
[C---:B------:R-:W-:Y:S01]  /*6540*/  FFMA.FTZ R37, R47.reuse, R52, -R37 ;  /* 0x000000342f257223 */ /* 0x040fe20000010825 */
[----:B------:R-:W-:Y:S01]  /*6550*/  FFMA.FTZ R47, R47, R51, R44 ;  /* 0x000000332f2f7223 */ /* 0x000fe2000001002c */
[C---:B------:R-:W-:Y:S01]  /*6560*/  LOP3.LUT R44, R38.reuse, 0xffff0000, RZ, 0xc0, !PT ;  /* 0xffff0000262c7812 */ /* 0x040fe200078ec0ff */
[C---:B------:R-:W-:Y:S01]  /*6570*/  IMAD.U32 R52, R53.reuse, 0x10000, RZ ;  /* 0x0001000035347824 */ /* 0x040fe200078e00ff */
[----:B------:R-:W-:Y:S01]  /*6580*/  LOP3.LUT R53, R53, 0xffff0000, RZ, 0xc0, !PT ;  /* 0xffff000035357812 */ /* 0x000fe200078ec0ff */
[C---:B------:R-:W-:Y:S01]  /*6590*/  IMAD.U32 R54, R45.reuse, 0x10000, RZ ;  /* 0x000100002d367824 */ /* 0x040fe200078e00ff */
[----:B------:R-:W-:Y:S01]  /*65a0*/  LOP3.LUT R45, R45, 0xffff0000, RZ, 0xc0, !PT ;  /* 0xffff00002d2d7812 */ /* 0x000fe200078ec0ff */
[----:B------:R-:W-:Y:S02]  /*65b0*/  IMAD.U32 R51, R38, 0x10000, RZ ;  /* 0x0001000026337824 */ /* 0x000fe400078e00ff */
[C---:B------:R-:W-:Y:S01]  /*65c0*/  FMUL.FTZ R55, R44.reuse, R52 ;  /* 0x000000342c377220 */ /* 0x040fe20000410000 */
[----:B------:R-:W-:Y:S01]  /*65d0*/  LOP3.LUT R38, R39, 0xffff0000, RZ, 0xc0, !PT ;  /* 0xffff000027267812 */ /* 0x000fe200078ec0ff */
[-C--:B------:R-:W-:Y:S01]  /*65e0*/  FMUL.FTZ R44, R44, R54.reuse ;  /* 0x000000362c2c7220 */ /* 0x080fe20000410000 */
[----:B------:R-:W-:Y:S01]  /*65f0*/  LOP3.LUT R36, R36, 0xffff0000, RZ, 0xc0, !PT ;  /* 0xffff000024247812 */ /* 0x000fe200078ec0ff */
[----:B------:R-:W-:Y:S01]  /*6600*/  FFMA.FTZ R55, R51, R54, -R55 ;  /* 0x0000003633377223 */ /* 0x000fe20000010837 */
[----:B------:R-:W-:-:S02]  /*6610*/  IMAD.U32 R39, R39, 0x10000, RZ ;  /* 0x0001000027277824 */ /* 0x000fc400078e00ff */
[----:B------:R-:W-:Y:S01]  /*6620*/  FFMA.FTZ R44, R51, R52, R44 ;  /* 0x00000034332c7223 */ /* 0x000fe2000001002c */
[C---:B------:R-:W-:Y:S01]  /*6630*/  FMUL.FTZ R51, R38.reuse, R53 ;  /* 0x0000003526337220 */ /* 0x040fe20000410000 */
[-C--:B------:R-:W-:Y:S01]  /*6640*/  FMUL.FTZ R52, R38, R45.reuse ;  /* 0x0000002d26347220 */ /* 0x080fe20000410000 */
[C---:B------:R-:W-:Y:S01]  /*6650*/  FMUL.FTZ R38, R36.reuse, R50 ;  /* 0x0000003224267220 */ /* 0x040fe20000410000 */
[-C--:B------:R-:W-:Y:S01]  /*6660*/  FMUL.FTZ R36, R36, R46.reuse ;  /* 0x0000002e24247220 */ /* 0x080fe20000410000 */
[C---:B------:R-:W-:Y:S01]  /*6670*/  FFMA.FTZ R51, R39.reuse, R45, -R51 ;  /* 0x0000002d27337223 */ /* 0x040fe20000010833 */
[----:B------:R-:W-:Y:S01]  /*6680*/  FFMA.FTZ R52, R39, R53, R52 ;  /* 0x0000003527347223 */ /* 0x000fe20000010034 */
[C---:B------:R-:W-:Y:S01]  /*6690*/  FFMA.FTZ R38, R56.reuse, R46, -R38 ;  /* 0x0000002e38267223 */ /* 0x040fe20000010826 */
[----:B------:R-:W-:Y:S01]  /*66a0*/  FFMA.FTZ R36, R56, R50, R36 ;  /* 0x0000003238247223 */ /* 0x000fe20000010024 */
[----:B------:R-:W-:Y:S02]  /*66b0*/  F2FP.BF16.F32.PACK_AB R44, R44, R55 ;  /* 0x000000372c2c723e */ /* 0x000fe400000010ff */
[----:B------:R-:W-:-:S02]  /*66c0*/  F2FP.BF16.F32.PACK_AB R51, R52, R51 ;  /* 0x000000333433723e */ /* 0x000fc400000010ff */
[----:B------:R-:W-:Y:S01]  /*66d0*/  F2FP.BF16.F32.PACK_AB R36, R36, R38 ;  /* 0x000000262424723e */ /* 0x000fe200000010ff */
[----:B------:R-:W-:Y:S01]  /*66e0*/  IMAD.MOV.U32 R38, RZ, RZ, R44 ;  /* 0x000000ffff267224 */ /* 0x000fe200078e002c */
[----:B------:R-:W-:Y:S01]  /*66f0*/  F2FP.BF16.F32.PACK_AB R37, R47, R37 ;  /* 0x000000252f25723e */ /* 0x000fe200000010ff */
[----:B------:R-:W-:-:S07]  /*6700*/  IMAD.MOV.U32 R39, RZ, RZ, R51 ;  /* 0x000000ffff277224 */ /* 0x000fce00078e0033 */
.L_x_2689:
[----:B------:R-:W-:Y:S05]  /*6710*/  BSYNC B2 ;  /* 0x0000000000027941 */ /* 0x000fea0003800000 */
.L_x_2688:
[----:B------:R-:W-:Y:S02]  /*6720*/  ULDC.64 UR4, c[0x0][0x208] ;  /* 0x0000820000047ab9 */ /* 0x000fe40000000a00 */
[----:B--2---:R1:W-:Y:S03]  /*6730*/  STG.E.128 desc[UR4][R48.64+0x100], R36 ;  /* 0x0001002430007986 */ /* 0x0043e6000c101d04 */
.L_x_2687:
[----:B------:R-:W-:Y:S05]  /*6740*/  BSYNC B1 ;  /* 0x0000000000017941 */ /* 0x000fea0003800000 */
.L_x_2686:
[----:B------:R-:W-:-:S13]  /*6750*/  ISETP.NE.AND P3, PT, R8, RZ, PT ;  /* 0x000000ff0800720c */ /* 0x000fda0003f65270 */
[----:B------:R-:W-:Y:S05]  /*6760*/  @!P3 BRA `(.L_x_2677) ;  /* 0x0000004400ecb947 */ /* 0x000fea0003800000 */
[----:B-1234-:R1:W2:Y:S01]  /*6770*/  LDS.128 R36, [R4+0x2dc00] ;  /* 0x02dc000004247984 */ /* 0x01e2a20000000c00 */
[----:B------:R-:W-:Y:S01]  /*6780*/  ISETP.GE.AND P3, PT, R217, R122, PT ;  /* 0x0000007ad900720c */ /* 0x000fe20003f66270 */
[----:B------:R-:W-:-:S12]  /*6790*/  BSSY B1, `(.L_x_2690) ;  /* 0x000002f000017945 */ /* 0x000fd80003800000 */
[----:B-1----:R-:W-:Y:S05]  /*67a0*/  @P3 BRA `(.L_x_2691) ;  /* 0x0000000000b43947 */ /* 0x002fea0003800000 */
[--C-:B------:R-:W-:Y:S01]  /*67b0*/  SHF.R.U64 R40, R40, 0x10, R41.reuse ;  /* 0x0000001028287819 */ /* 0x100fe20000001229 */
[----:B--2---:R-:W-:Y:S01]  /*67c0*/  IMAD.U32 R44, R38, 0x10000, RZ ;  /* 0x00010000262c7824 */ /* 0x004fe200078e00ff */
[----:B------:R-:W-:Y:S01]  /*67d0*/  SHF.R.U32.HI R45, RZ, 0x10, R41 ;  /* 0x00000010ff2d7819 */ /* 0x000fe20000011629 */
[----:B------:R-:W-:Y:S01]  /*67e0*/  IMAD.U32 R47, R36, 0x10000, RZ ;  /* 0x00010000242f7824 */ /* 0x000fe200078e00ff */
[--C-:B------:R-:W-:Y:S02]  /*67f0*/  SHF.R.U64 R42, R42, 0x10, R43.reuse ;  /* 0x000000102a2a7819 */ /* 0x100fe4000000122b */
[----:B------:R-:W-:Y:S02]  /*6800*/  SHF.R.U32.HI R43, RZ, 0x10, R43 ;  /* 0x00000010ff2b7819 */ /* 0x000fe4000001162b */
[C---:B------:R-:W-:Y:S02]  /*6810*/  PRMT R40, R140.reuse, 0x5410, R40 ;  /* 0x000054108c287816 */ /* 0x040fe40000000028 */
[----:B------:R-:W-:Y:S01]  /*6820*/  PRMT R140, R140, 0x5432, R45 ;  /* 0x000054328c8c7816 */ /* 0x000fe2000000002d */
[----:B------:R-:W-:Y:S01]  /*6830*/  IMAD.U32 R45, R37, 0x10000, RZ ;  /* 0x00010000252d7824 */ /* 0x000fe200078e00ff */
[----:B------:R-:W-:-:S02]  /*6840*/  PRMT R42, R135, 0x5410, R42 ;  /* 0x00005410872a7816 */ /* 0x000fc4000000002a */
[----:B------:R-:W-:Y:S01]  /*6850*/  LOP3.LUT R53, R37, 0xffff0000, RZ, 0xc0, !PT ;  /* 0xffff000025357812 */ /* 0x000fe200078ec0ff */
[----:B------:R-:W-:Y:S01]  /*6860*/  IMAD.U32 R50, R140, 0x10000, RZ ;  /* 0x000100008c327824 */ /* 0x000fe200078e00ff */
[----:B------:R-:W-:Y:S02]  /*6870*/  PRMT R43, R135, 0x5432, R43 ;  /* 0x00005432872b7816 */ /* 0x000fe4000000002b */
[C---:B------:R-:W-:Y:S01]  /*6880*/  LOP3.LUT R37, R40.reuse, 0xffff0000, RZ, 0xc0, !PT ;  /* 0xffff000028257812 */ /* 0x040fe200078ec0ff */
[----:B------:R-:W-:Y:S01]  /*6890*/  IMAD.U32 R40, R40, 0x10000, RZ ;  /* 0x0001000028287824 */ /* 0x000fe200078e00ff */
[----:B------:R-:W-:Y:S01]  /*68a0*/  LOP3.LUT R38, R38, 0xffff0000, RZ, 0xc0, !PT ;  /* 0xffff000026267812 */ /* 0x000fe200078ec0ff */
[----:B------:R-:W-:Y:S01]  /*68b0*/  IMAD.U32 R51, R43, 0x10000, RZ ;  /* 0x000100002b337824 */ /* 0x000fe200078e00ff */
[----:B------:R-:W-:Y:S01]  /*68c0*/  LOP3.LUT R46, R42, 0xffff0000, RZ, 0xc0, !PT ;  /* 0xffff00002a2e7812 */ /* 0x000fe200078ec0ff */
[----:B------:R-:W-:Y:S01]  /*68d0*/  FMUL.FTZ R52, R53, R37 ;  /* 0x0000002535347220 */ /* 0x000fe20000410000 */
[----:B------:R-:W-:Y:S01]  /*68e0*/  LOP3.LUT R41, R39, 0xffff0000, RZ, 0xc0, !PT ;  /* 0xffff000027297812 */ /* 0x000fe200078ec0ff */
[C---:B------:R-:W-:Y:S01]  /*68f0*/  FMUL.FTZ R54, R38.reuse, R50 ;  /* 0x0000003226367220 */ /* 0x040fe20000410000 */
[----:B------:R-:W-:Y:S01]  /*6900*/  FMUL.FTZ R38, R38, R51 ;  /* 0x0000003326267220 */ /* 0x000fe20000410000 */
[-C--:B------:R-:W-:Y:S01]  /*6910*/  FMUL.FTZ R53, R53, R46.reuse ;  /* 0x0000002e35357220 */ /* 0x080fe20000410000 */
[----:B------:R-:W-:Y:S01]  /*6920*/  FFMA.FTZ R52, R45, R46, -R52 ;  /* 0x0000002e2d347223 */ /* 0x000fe20000010834 */
[----:B------:R-:W-:Y:S01]  /*6930*/  LOP3.LUT R140, R140, 0xffff0000, RZ, 0xc0, !PT ;  /* 0xffff00008c8c7812 */ /* 0x000fe200078ec0ff */
[----:B------:R-:W-:Y:S01]  /*6940*/  IMAD.U32 R42, R42, 0x10000, RZ ;  /* 0x000100002a2a7824 */ /* 0x000fe200078e00ff */
[----:B------:R-:W-:Y:S01]  /*6950*/  LOP3.LUT R46, R43, 0xffff0000, RZ, 0xc0, !PT ;  /* 0xffff00002b2e7812 */ /* 0x000fe200078ec0ff */
[----:B------:R-:W-:Y:S01]  /*6960*/  FFMA.FTZ R53, R45, R37, R53 ;  /* 0x000000252d357223 */ /* 0x000fe20000010035 */
[----:B------:R-:W-:Y:S01]  /*6970*/  LOP3.LUT R36, R36, 0xffff0000, RZ, 0xc0, !PT ;  /* 0xffff000024247812 */ /* 0x000fe200078ec0ff */
[----:B------:R-:W-:Y:S01]  /*6980*/  FFMA.FTZ R37, R44, R50, R38 ;  /* 0x000000322c257223 */ /* 0x000fe20000010026 */
[----:B------:R-:W-:Y:S01]  /*6990*/  FMUL.FTZ R38, R41, R140 ;  /* 0x0000008c29267220 */ /* 0x000fe20000410000 */
[----:B------:R-:W-:-:S02]  /*69a0*/  IMAD.U32 R39, R39, 0x10000, RZ ;  /* 0x0001000027277824 */ /* 0x000fc400078e00ff */
[----:B------:R-:W-:Y:S01]  /*69b0*/  FMUL.FTZ R41, R41, R46 ;  /* 0x0000002e29297220 */ /* 0x000fe20000410000 */
        /* <DEDUP_REMOVED lines=11> */
[----:B------:R-:W-:-:S07]  /*6a70*/  F2FP.BF16.F32.PACK_AB R36, R43, R44 ;  /* 0x0000002c2b24723e */ /* 0x000fce00000010ff */
.L_x_2691:
[----:B------:R-:W-:Y:S05]  /*6a80*/  BSYNC B1 ;  /* 0x0000000000017941 */ /* 0x000fea0003800000 */
.L_x_2690:
[----:B------:R-:W-:Y:S02]  /*6a90*/  ULDC.64 UR4, c[0x0][0x208] ;  /* 0x0000820000047ab9 */ /* 0x000fe40000000a00 */
[----:B--2---:R1:W-:Y:S01]  /*6aa0*/  STG.E.128 desc[UR4][R48.64+0x180], R36 ;  /* 0x0001802430007986 */ /* 0x0043e2000c101d04 */
[----:B------:R-:W-:Y:S05]  /*6ab0*/  BRA `(.L_x_2677) ;  /* 0x0000004400187947 */ /* 0x000fea0003800000 */
.L_x_2635:
[----:B------:R-:W-:Y:S01]  /*6ac0*/  ISETP.GE.AND P4, PT, R212, R3, PT ;  /* 0x00000003d400720c */ /* 0x000fe20003f86270 */
[----:B------:R-:W-:Y:S01]  /*6ad0*/  BSSY B1, `(.L_x_2692) ;  /* 0x0000024000017945 */ /* 0x000fe20003800000 */
[----:B------:R-:W-:Y:S02]  /*6ae0*/  CS2R R54, SRZ ;  /* 0x0000000000367805 */ /* 0x000fe4000001ff00 */
[----:B------:R-:W-:Y:S02]  /*6af0*/  CS2R R38, SRZ ;  /* 0x0000000000267805 */ /* 0x000fe4000001ff00 */
[----:B------:R-:W-:Y:S02]  /*6b00*/  CS2R R36, SRZ ;  /* 0x0000000000247805 */ /* 0x000fe4000001ff00 */
[----:B------:R-:W-:Y:S02]  /*6b10*/  CS2R R42, SRZ ;  /* 0x00000000002a7805 */ /* 0x000fe4000001ff00 */
[----:B0-----:R-:W-:-:S02]  /*6b20*/  CS2R R40, SRZ ;  /* 0x0000000000287805 */ /* 0x001fc4000001ff00 */
[----:B------:R-:W-:Y:S02]  /*6b30*/  CS2R R46, SRZ ;  /* 0x00000000002e7805 */ /* 0x000fe4000001ff00 */
[----:B------:R-:W-:Y:S02]  /*6b40*/  CS2R R44, SRZ ;  /* 0x00000000002c7805 */ /* 0x000fe4000001ff00 */
[----:B------:R-:W-:Y:S02]  /*6b50*/  CS2R R50, SRZ ;  /* 0x0000000000327805 */ /* 0x000fe4000001ff00 */
[----:B------:R-:W-:Y:S01]  /*6b60*/  CS2R R48, SRZ ;  /* 0x0000000000307805 */ /* 0x000fe2000001ff00 */
[----:B------:R-:W-:Y:S06]  /*6b70*/  @P4 BRA `(.L_x_2693) ;  /* 0x0000000000644947 */ /* 0x000fec0003800000 */
[----:B------:R-:W-:Y:S01]  /*6b80*/  IADD3 R36, P2, R102, R86, RZ ;  /* 0x0000005666247210 */ /* 0x000fe20007f5e0ff */
[----:B------:R-:W-:Y:S01]  /*6b90*/  ULDC.64 UR4, c[0x0][0x3e8] ;  /* 0x0000fa0000047ab9 */ /* 0x000fe20000000a00 */
[-C--:B------:R-:W-:Y:S02]  /*6ba0*/  ISETP.GE.AND P3, PT, R18, R122.reuse, PT ;  /* 0x0000007a1200720c */ /* 0x080fe40003f66270 */
[----:B------:R-:W-:Y:S02]  /*6bb0*/  CS2R R42, SRZ ;  /* 0x00000000002a7805 */ /* 0x000fe4000001ff00 */
[----:B------:R-:W-:Y:S01]  /*6bc0*/  LEA R44, P5, R36, UR4, 0x1 ;  /* 0x00000004242c7c11 */ /* 0x000fe2000f8a08ff */
[----:B------:R-:W-:Y:S01]  /*6bd0*/  IMAD.X R37, R0, 0x1, R21, P2 ;  /* 0x0000000100257824 */ /* 0x000fe200010e0615 */
[----:B------:R-:W-:Y:S02]  /*6be0*/  ISETP.GE.AND P2, PT, R213, R122, PT ;  /* 0x0000007ad500720c */ /* 0x000fe40003f46270 */
[----:B------:R-:W-:-:S02]  /*6bf0*/  CS2R R40, SRZ ;  /* 0x0000000000287805 */ /* 0x000fc4000001ff00 */
[----:B------:R-:W-:Y:S01]  /*6c00*/  CS2R R38, SRZ ;  /* 0x0000000000267805 */ /* 0x000fe2000001ff00 */
[----:B------:R-:W-:Y:S01]  /*6c10*/  ULDC.64 UR6, c[0x0][0x208] ;  /* 0x0000820000067ab9 */ /* 0x000fe20000000a00 */
[----:B------:R-:W-:Y:S01]  /*6c20*/  LEA.HI.X R45, R36, UR5, R37, 0x1, P5 ;  /* 0x00000005242d7c11 */ /* 0x000fe2000a8f0c25 */
[----:B------:R-:W-:Y:S01]  /*6c30*/  ULDC.64 UR4, c[0x0][0x400] ;  /* 0x0001000000047ab9 */ /* 0x000fe20000000a00 */
[----:B------:R-:W-:Y:S02]  /*6c40*/  IADD3 R46, P5, R108, R84, RZ ;  /* 0x000000546c2e7210 */ /* 0x000fe40007fbe0ff */
[----:B------:R-:W-:Y:S02]  /*6c50*/  CS2R R36, SRZ ;  /* 0x0000000000247805 */ /* 0x000fe4000001ff00 */
[----:B------:R-:W-:Y:S01]  /*6c60*/  CS2R R50, SRZ ;  /* 0x0000000000327805 */ /* 0x000fe2000001ff00 */
[----:B------:R-:W5:Y:S01]  /*6c70*/  @!P3 LDG.E.128 R40, desc[UR6][R44.64] ;  /* 0x000000062c28b981 */ /* 0x000f62000c1e1d00 */
[----:B------:R-:W-:Y:S01]  /*6c80*/  IMAD.X R47, R114, 0x1, R15, P5 ;  /* 0x00000001722f7824 */ /* 0x000fe200028e060f */
[----:B------:R-:W-:-:S02]  /*6c90*/  LEA R52, P5, R46, UR4, 0x1 ;  /* 0x000000042e347c11 */ /* 0x000fc4000f8a08ff */
[----:B------:R0:W5:Y:S01]  /*6ca0*/  @!P2 LDG.E.128 R36, desc[UR6][R44.64+0x80] ;  /* 0x000080062c24a981 */ /* 0x000162000c1e1d00 */
[----:B------:R-:W-:Y:S02]  /*6cb0*/  CS2R R48, SRZ ;  /* 0x0000000000307805 */ /* 0x000fe4000001ff00 */
[----:B------:R-:W-:Y:S02]  /*6cc0*/  LEA.HI.X R53, R46, UR5, R47, 0x1, P5 ;  /* 0x000000052e357c11 */ /* 0x000fe4000a8f0c2f */
[----:B------:R-:W-:-:S03]  /*6cd0*/  CS2R R46, SRZ ;  /* 0x00000000002e7805 */ /* 0x000fc6000001ff00 */
[----:B------:R1:W5:Y:S01]  /*6ce0*/  @!P3 LDG.E.128 R48, desc[UR6][R52.64] ;  /* 0x000000063430b981 */ /* 0x000362000c1e1d00 */
[----:B0-----:R-:W-:-:S06]  /*6cf0*/  CS2R R44, SRZ ;  /* 0x00000000002c7805 */ /* 0x001fcc000001ff00 */
[----:B------:R1:W5:Y:S02]  /*6d00*/  @!P2 LDG.E.128 R44, desc[UR6][R52.64+0x80] ;  /* 0x00008006342ca981 */ /* 0x000364000c1e1d00 */
.L_x_2693:
[----:B------:R-:W-:Y:S05]  /*6d10*/  BSYNC B1 ;  /* 0x0000000000017941 */ /* 0x000fea0003800000 */
.L_x_2692:
[----:B------:R-:W2:Y:S01]  /*6d20*/  LDL.LU R60, [R1+0x10] ;  /* 0x00001000013c7983 */ /* 0x000ea20000300800 */
[----:B-1---5:R-:W-:Y:S01]  /*6d30*/  IMAD.MOV.U32 R53, RZ, RZ, R38 ;  /* 0x000000ffff357224 */ /* 0x022fe200078e0026 */
[----:B------:R-:W-:Y:S01]  /*6d40*/  BSSY B1, `(.L_x_2694) ;  /* 0x0000040000017945 */ /* 0x000fe20003800000 */
[----:B------:R-:W-:Y:S01]  /*6d50*/  IMAD.MOV.U32 R52, RZ, RZ, R39 ;  /* 0x000000ffff347224 */ /* 0x000fe200078e0027 */
[----:B------:R-:W-:Y:S01]  /*6d60*/  CS2R R62, SRZ ;  /* 0x00000000003e7805 */ /* 0x000fe2000001ff00 */
[----:B------:R-:W-:Y:S01]  /*6d70*/  VIADD R58, R212, 0x20 ;  /* 0x00000020d43a7836 */ /* 0x000fe20000000000 */
        /* <DEDUP_REMOVED lines=25> */
[----:B------:R-:W-:Y:S02]  /*6f10*/  PRMT R171, R56, 0x5410, R57 ;  /* 0x0000541038ab7816 */ /* 0x000fe40000000039 */
[----:B------:R-:W-:Y:S02]  /*6f20*/  CS2R R56, SRZ ;  /* 0x0000000000387805 */ /* 0x000fe4000001ff00 */
[----:B------:R-:W-:Y:S02]  /*6f30*/  PRMT R151, R52, 0x7610, R151 ;  /* 0x0000761034977816 */ /* 0x000fe40000000097 */
[----:B------:R-:W-:Y:S01]  /*6f40*/  CS2R R52, SRZ ;  /* 0x0000000000347805 */ /* 0x000fe2000001ff00 */
[----:B------:R-:W-:Y:S01]  /*6f50*/  IMAD.MOV.U32 R71, RZ, RZ, R49 ;  /* 0x000000ffff477224 */ /* 0x000fe200078e0031 */
        /* <DEDUP_REMOVED lines=11> */
[----:B------:R-:W-:Y:S01]  /*7010*/  LEA R60, P2, R52, UR4, 0x1 ;  /* 0x00000004343c7c11 */ /* 0x000fe2000f8408ff */
[----:B------:R-:W-:-:S03]  /*7020*/  ULDC.64 UR6, c[0x0][0x208] ;  /* 0x0000820000067ab9 */ /* 0x000fc60000000a00 */
[----:B------:R-:W-:Y:S01]  /*7030*/  LEA.HI.X R61, R52, UR5, R53, 0x1, P2 ;  /* 0x00000005343d7c11 */ /* 0x000fe200090f0c35 */
[----:B------:R-:W-:Y:S01]  /*7040*/  ULDC.64 UR4, c[0x0][0x400] ;  /* 0x0001000000047ab9 */ /* 0x000fe20000000a00 */
[----:B------:R-:W-:-:S04]  /*7050*/  IADD3 R52, P2, P3, R108, R84, R28 ;  /* 0x000000546c347210 */ /* 0x000fc80007b5e01c */
[----:B------:R-:W-:Y:S02]  /*7060*/  IADD3.X R53, R15, R114, R30, P2, P3 ;  /* 0x000000720f357210 */ /* 0x000fe400017e641e */
[C---:B------:R-:W-:Y:S02]  /*7070*/  LEA R68, P2, R52.reuse, UR4, 0x1 ;  /* 0x0000000434447c11 */ /* 0x040fe4000f8408ff */
[-C--:B------:R-:W-:Y:S02]  /*7080*/  ISETP.GE.AND P3, PT, R213, R122.reuse, PT ;  /* 0x0000007ad500720c */ /* 0x080fe40003f66270 */
[----:B------:R-:W-:Y:S02]  /*7090*/  LEA.HI.X R69, R52, UR5, R53, 0x1, P2 ;  /* 0x0000000534457c11 */ /* 0x000fe400090f0c35 */
[----:B------:R-:W-:Y:S02]  /*70a0*/  CS2R R52, SRZ ;  /* 0x0000000000347805 */ /* 0x000fe4000001ff00 */
[----:B------:R-:W-:-:S02]  /*70b0*/  ISETP.GE.AND P2, PT, R18, R122, PT ;  /* 0x0000007a1200720c */ /* 0x000fc40003f46270 */
[----:B------:R-:W-:Y:S02]  /*70c0*/  CS2R R66, SRZ ;  /* 0x0000000000427805 */ /* 0x000fe4000001ff00 */
[----:B------:R-:W-:Y:S02]  /*70d0*/  CS2R R64, SRZ ;  /* 0x0000000000407805 */ /* 0x000fe4000001ff00 */
[----:B------:R-:W-:Y:S01]  /*70e0*/  CS2R R62, SRZ ;  /* 0x00000000003e7805 */ /* 0x000fe2000001ff00 */
[----:B------:R-:W5:Y:S06]  /*70f0*/  @!P3 LDG.E.128 R52, desc[UR6][R60.64+0x80] ;  /* 0x000080063c34b981 */ /* 0x000f6c000c1e1d00 */
[----:B------:R0:W5:Y:S04]  /*7100*/  @!P2 LDG.E.128 R56, desc[UR6][R60.64] ;  /* 0x000000063c38a981 */ /* 0x000168000c1e1d00 */
[----:B------:R1:W5:Y:S01]  /*7110*/  @!P2 LDG.E.128 R64, desc[UR6][R68.64] ;  /* 0x000000064440a981 */ /* 0x000362000c1e1d00 */
[----:B0-----:R-:W-:-:S06]  /*7120*/  CS2R R60, SRZ ;  /* 0x00000000003c7805 */ /* 0x001fcc000001ff00 */
[----:B------:R1:W5:Y:S02]  /*7130*/  @!P3 LDG.E.128 R60, desc[UR6][R68.64+0x80] ;  /* 0x00008006443cb981 */ /* 0x000364000c1e1d00 */
.L_x_2695:
[----:B------:R-:W-:Y:S05]  /*7140*/  BSYNC B1 ;  /* 0x0000000000017941 */ /* 0x000fea0003800000 */
.L_x_2694:
[----:B-1---5:R-:W-:Y:S01]  /*7150*/  IMAD.MOV.U32 R69, RZ, RZ, R54 ;  /* 0x000000ffff457224 */ /* 0x022fe200078e0036 */
[----:B------:R-:W-:Y:S01]  /*7160*/  PRMT R150, R150, 0x5410, R70 ;  /* 0x0000541096967816 */ /* 0x000fe20000000046 */
[----:B------:R-:W-:Y:S01]  /*7170*/  IMAD.MOV.U32 R68, RZ, RZ, R55 ;  /* 0x000000ffff447224 */ /* 0x000fe200078e0037 */
[----:B------:R-:W-:Y:S01]  /*7180*/  PRMT R151, R151, 0x5410, R71 ;  /* 0x0000541097977816 */ /* 0x000fe20000000047 */
[----:B------:R-:W-:Y:S01]  /*7190*/  VIADD R72, R212, 0x40 ;  /* 0x00000040d4487836 */ /* 0x000fe20000000000 */
[----:B------:R-:W-:Y:S01]  /*71a0*/  BSSY B1, `(.L_x_2696) ;  /* 0x0000036000017945 */ /* 0x000fe20003800000 */
[----:B------:R-:W-:Y:S01]  /*71b0*/  IMAD.MOV.U32 R71, RZ, RZ, R52 ;  /* 0x000000ffff477224 */ /* 0x000fe200078e0034 */
[----:B------:R-:W-:Y:S01]  /*71c0*/  PRMT R161, R69, 0x5410, R68 ;  /* 0x0000541045a17816 */ /* 0x000fe20000000044 */
[----:B------:R-:W-:Y:S01]  /*71d0*/  IMAD.MOV.U32 R69, RZ, RZ, R58 ;  /* 0x000000ffff457224 */ /* 0x000fe200078e003a */
[----:B------:R-:W-:Y:S01]  /*71e0*/  ISETP.GE.AND P3, PT, R72, R3, PT ;  /* 0x000000034800720c */ /* 0x000fe20003f66270 */
[----:B------:R-:W-:Y:S01]  /*71f0*/  IMAD.MOV.U32 R68, RZ, RZ, R59 ;  /* 0x000000ffff447224 */ /* 0x000fe200078e003b */
[----:B------:R-:W-:Y:S01]  /*7200*/  CS2R R74, SRZ ;  /* 0x00000000004a7805 */ /* 0x000fe2000001ff00 */
[----:B------:R-:W-:Y:S01]  /*7210*/  IMAD.MOV.U32 R70, RZ, RZ, R53 ;  /* 0x000000ffff467224 */ /* 0x000fe200078e0035 */
[----:B------:R-:W-:-:S02]  /*7220*/  CS2R R72, SRZ ;  /* 0x0000000000487805 */ /* 0x000fc4000001ff00 */
[----:B------:R-:W-:Y:S02]  /*7230*/  CS2R R78, SRZ ;  /* 0x00000000004e7805 */ /* 0x000fe4000001ff00 */
[----:B------:R-:W-:Y:S01]  /*7240*/  PRMT R165, R69, 0x5410, R68 ;  /* 0x0000541045a57816 */ /* 0x000fe20000000044 */
[----:B------:R-:W-:Y:S01]  /*7250*/  IMAD.MOV.U32 R69, RZ, RZ, R62 ;  /* 0x000000ffff457224 */ /* 0x000fe200078e003e */
[----:B------:R-:W-:Y:S01]  /*7260*/  PRMT R162, R71, 0x5410, R70 ;  /* 0x0000541047a27816 */ /* 0x000fe20000000046 */
[----:B------:R-:W-:Y:S01]  /*7270*/  IMAD.MOV.U32 R68, RZ, RZ, R63 ;  /* 0x000000ffff447224 */ /* 0x000fe200078e003f */
[----:B------:R-:W-:Y:S01]  /*7280*/  CS2R R76, SRZ ;  /* 0x00000000004c7805 */ /* 0x000fe2000001ff00 */
        /* <DEDUP_REMOVED lines=39> */
.L_x_2697:
[----:B------:R-:W-:Y:S05]  /*7500*/  BSYNC B1 ;  /* 0x0000000000017941 */ /* 0x000fea0003800000 */
.L_x_2696:
        /* <DEDUP_REMOVED lines=33> */
.L_x_2698:
[----:B------:R-:W-:Y:S01]  /*7720*/  IMAD R0, R17, 0x8, R16 ;  /* 0x0000000811007824 */ /* 0x000fe200078e0210 */
[----:B------:R-:W-:Y:S01]  /*7730*/  SHF.L.U32 R114, R219, 0x1f, RZ ;  /* 0x0000001fdb727819 */ /* 0x000fe200000006ff */
[----:B------:R-:W0:Y:S01]  /*7740*/  LDC R140, c[0x0][0x2f4] ;  /* 0x0000bd00ff8c7b82 */ /* 0x000e220000000800 */
[----:B------:R-:W-:Y:S01]  /*7750*/  BSSY B1, `(.L_x_2699) ;  /* 0x0000004000017945 */ /* 0x000fe20003800000 */
[----:B------:R-:W-:Y:S01]  /*7760*/  IMAD.MOV.U32 R125, RZ, RZ, R88 ;  /* 0x000000ffff7d7224 */ /* 0x000fe200078e0058 */
[----:B------:R-:W1:Y:S02]  /*7770*/  SYNCS.PHASECHK.TRANS64.TRYWAIT P5, [R0+URZ+0x38890], R114 ;  /* 0x03889072000075a7 */ /* 0x000e6400080a017f */
[----:B-1----:R-:W-:Y:S05]  /*7780*/  @!P5 BRA `(.L_x_2700) ;  /* 0x000002d40024d947 */ /* 0x002fea0003800000 */
.L_x_3068:
[----:B------:R-:W-:Y:S05]  /*7790*/  BSYNC B1 ;  /* 0x0000000000017941 */ /* 0x000fea0003800000 */
.L_x_2699:
        /* <DEDUP_REMOVED lines=37> */
[----:B------:R-:W-:Y:S02]  /*79f0*/  SHF.R.U64 R41, R42, 0x10, R43 ;  /* 0x000000102a297819 */ /* 0x000fe4000000122b */
[--C-:B------:R-:W-:Y:S02]  /*7a00*/  SHF.R.U64 R42, R48, 0x10, R49.reuse ;  /* 0x00000010302a7819 */ /* 0x100fe40000001231 */
[----:B------:R-:W-:Y:S02]  /*7a10*/  SHF.R.U32.HI R48, RZ, 0x10, R49 ;  /* 0x00000010ff307819 */ /* 0x000fe40000011631 */
[----:B------:R-:W-:-:S02]  /*7a20*/  PRMT R40, R147, 0x5432, R40 ;  /* 0x0000543293287816 */ /* 0x000fc40000000028 */
[----:B------:R-:W-:Y:S02]  /*7a30*/  SHF.R.U32.HI R147, RZ, 0x10, R43 ;  /* 0x00000010ff937819 */ /* 0x000fe4000001162b */
[--C-:B------:R-:W-:Y:S02]  /*7a40*/  SHF.R.U64 R43, R50, 0x10, R51.reuse ;  /* 0x00000010322b7819 */ /* 0x100fe40000001233 */
[----:B------:R-:W-:Y:S02]  /*7a50*/  SHF.R.U32.HI R49, RZ, 0x10, R51 ;  /* 0x00000010ff317819 */ /* 0x000fe40000011633 */
[----:B------:R-:W-:Y:S02]  /*7a60*/  PRMT R51, R151, 0x5432, R48 ;  /* 0x0000543297337816 */ /* 0x000fe40000000030 */
[----:B------:R-:W-:Y:S02]  /*7a70*/  PRMT R148, R149, 0x5432, R148 ;  /* 0x0000543295947816 */ /* 0x000fe40000000094 */
[C---:B------:R-:W-:Y:S01]  /*7a80*/  PRMT R50, R150.reuse, 0x5410, R147 ;  /* 0x0000541096327816 */ /* 0x040fe20000000093 */
[----:B------:R-:W-:Y:S01]  /*7a90*/  IMAD.U32 R48, R51, 0x10000, RZ ;  /* 0x0001000033307824 */ /* 0x000fe200078e00ff */
[----:B------:R-:W-:Y:S01]  /*7aa0*/  PRMT R42, R150, 0x5432, R42 ;  /* 0x00005432962a7816 */ /* 0x000fe2000000002a */
[----:B0-----:R-:W-:Y:S01]  /*7ab0*/  IMAD.U32 R150, R89, 0x10000, RZ ;  /* 0x0001000059967824 */ /* 0x001fe200078e00ff */
[----:B------:R-:W-:Y:S01]  /*7ac0*/  PRMT R43, R151, 0x5410, R43 ;  /* 0x00005410972b7816 */ /* 0x000fe2000000002b */
[----:B------:R-:W-:Y:S01]  /*7ad0*/  IMAD.U32 R151, R148, 0x10000, RZ ;  /* 0x0001000094977824 */ /* 0x000fe200078e00ff */
[----:B------:R-:W-:Y:S01]  /*7ae0*/  PRMT R147, R174, 0x5410, R49 ;  /* 0x00005410ae937816 */ /* 0x000fe20000000031 */
[----:B------:R-:W-:Y:S01]  /*7af0*/  FMUL.FTZ R49, R150, R48 ;  /* 0x0000003096317220 */ /* 0x000fe20000410000 */
[----:B------:R-:W-:Y:S01]  /*7b00*/  PRMT R41, R149, 0x5410, R41 ;  /* 0x0000541095297816 */ /* 0x000fe20000000029 */
[----:B--2---:R-:W-:-:S02]  /*7b10*/  IMAD.U32 R149, R85, 0x10000, RZ ;  /* 0x0001000055957824 */ /* 0x004fc400078e00ff */
[-C--:B------:R-:W-:Y:S01]  /*7b20*/  FMUL.FTZ R150, R150, R151.reuse ;  /* 0x0000009796967220 */ /* 0x080fe20000410000 */
[----:B------:R-:W-:Y:S01]  /*7b30*/  LOP3.LUT R89, R89, 0xffff0000, RZ, 0xc0, !PT ;  /* 0xffff000059597812 */ /* 0x000fe200078ec0ff */
[C---:B------:R-:W-:Y:S02]  /*7b40*/  FFMA.FTZ R49, R149.reuse, R151, -R49 ;  /* 0x0000009795317223 */ /* 0x040fe40000010831 */
[----:B------:R-:W-:Y:S01]  /*7b50*/  FFMA.FTZ R48, R149, R48, R150 ;  /* 0x0000003095307223 */ /* 0x000fe20000010096 */
[----:B------:R-:W-:Y:S01]  /*7b60*/  LOP3.LUT R149, R51, 0xffff0000, RZ, 0xc0, !PT ;  /* 0xffff000033957812 */ /* 0x000fe200078ec0ff */
[----:B------:R-:W-:Y:S01]  /*7b70*/  IMAD.U32 R150, R91, 0x10000, RZ ;  /* 0x000100005b967824 */ /* 0x000fe200078e00ff */
[----:B------:R-:W-:Y:S01]  /*7b80*/  LOP3.LUT R148, R148, 0xffff0000, RZ, 0xc0, !PT ;  /* 0xffff000094947812 */ /* 0x000fe200078ec0ff */
[----:B------:R-:W-:Y:S01]  /*7b90*/  IMAD.U32 R151, R50, 0x10000, RZ ;  /* 0x0001000032977824 */ /* 0x000fe200078e00ff */
[----:B------:R-:W-:Y:S01]  /*7ba0*/  LOP3.LUT R85, R85, 0xffff0000, RZ, 0xc0, !PT ;  /* 0xffff000055557812 */ /* 0x000fe200078ec0ff */
[----:B------:R-:W-:Y:S01]  /*7bb0*/  FMUL.FTZ R51, R89, R149 ;  /* 0x0000009559337220 */ /* 0x000fe20000410000 */
[----:B------:R-:W-:Y:S01]  /*7bc0*/  LOP3.LUT R91, R91, 0xffff0000, RZ, 0xc0, !PT ;  /* 0xffff00005b5b7812 */ /* 0x000fe200078ec0ff */
[----:B------:R-:W-:-:S02]  /*7bd0*/  FMUL.FTZ R89, R89, R148 ;  /* 0x0000009459597220 */ /* 0x000fc40000410000 */
[----:B------:R-:W-:Y:S01]  /*7be0*/  FFMA.FTZ R51, R85, R148, -R51 ;  /* 0x0000009455337223 */ /* 0x000fe20000010833 */
[----:B------:R-:W-:Y:S02]  /*7bf0*/  IMAD.U32 R148, R147, 0x10000, RZ ;  /* 0x0001000093947824 */ /* 0x000fe400078e00ff */
[----:B------:R-:W-:Y:S01]  /*7c00*/  FFMA.FTZ R85, R85, R149, R89 ;  /* 0x0000009555557223 */ /* 0x000fe20000010059 */
[----:B------:R-:W-:Y:S01]  /*7c10*/  IMAD.U32 R149, R87, 0x10000, RZ ;  /* 0x0001000057957824 */ /* 0x000fe200078e00ff */
[----:B------:R-:W-:Y:S01]  /*7c20*/  LOP3.LUT R147, R147, 0xffff0000, RZ, 0xc0, !PT ;  /* 0xffff000093937812 */ /* 0x000fe200078ec0ff */
[CC--:B------:R-:W-:Y:S01]  /*7c30*/  FMUL.FTZ R89, R150.reuse, R148.reuse ;  /* 0x0000009496597220 */ /* 0x0c0fe20000410000 */
[-C--:B------:R-:W-:Y:S01]  /*7c40*/  FMUL.FTZ R150, R150, R151.reuse ;  /* 0x0000009796967220 */ /* 0x080fe20000410000 */
[----:B------:R-:W-:Y:S02]  /*7c50*/  LOP3.LUT R87, R87, 0xffff0000, RZ, 0xc0, !PT ;  /* 0xffff000057577812 */ /* 0x000fe400078ec0ff */
[C---:B------:R-:W-:Y:S01]  /*7c60*/  FFMA.FTZ R89, R149.reuse, R151, -R89 ;  /* 0x0000009795597223 */ /* 0x040fe20000010859 */
[----:B------:R-:W-:Y:S01]  /*7c70*/  FFMA.FTZ R148, R149, R148, R150 ;  /* 0x0000009495947223 */ /* 0x000fe20000010096 */
[----:B------:R-:W-:Y:S01]  /*7c80*/  LOP3.LUT R149, R50, 0xffff0000, RZ, 0xc0, !PT ;  /* 0xffff000032957812 */ /* 0x000fe200078ec0ff */
[----:B------:R-:W-:Y:S01]  /*7c90*/  FMUL.FTZ R50, R91, R147 ;  /* 0x000000935b327220 */ /* 0x000fe20000410000 */
[----:B------:R-:W-:Y:S01]  /*7ca0*/  F2FP.BF16.F32.PACK_AB R48, R85, R48 ;  /* 0x000000305530723e */ /* 0x000fe200000010ff */
[C---:B------:R-:W-:Y:S01]  /*7cb0*/  IMAD.U32 R85, R42.reuse, 0x10000, RZ ;  /* 0x000100002a557824 */ /* 0x040fe200078e00ff */
[----:B------:R-:W-:Y:S01]  /*7cc0*/  F2FP.BF16.F32.PACK_AB R49, R51, R49 ;  /* 0x000000313331723e */ /* 0x000fe200000010ff */
[-C--:B------:R-:W-:Y:S01]  /*7cd0*/  FFMA.FTZ R50, R87, R149.reuse, -R50 ;  /* 0x0000009557327223 */ /* 0x080fe20000010832 */
[----:B------:R-:W-:Y:S01]  /*7ce0*/  FMUL.FTZ R91, R91, R149 ;  /* 0x000000955b5b7220 */ /* 0x000fe20000410000 */
[----:B------:R-:W-:-:S03]  /*7cf0*/  LOP3.LUT R42, R42, 0xffff0000, RZ, 0xc0, !PT ;  /* 0xffff00002a2a7812 */ /* 0x000fc600078ec0ff */
[----:B------:R-:W-:Y:S01]  /*7d00*/  FFMA.FTZ R87, R87, R147, R91 ;  /* 0x0000009357577223 */ /* 0x000fe2000001005b */
[----:B------:R-:W-:Y:S01]  /*7d10*/  F2FP.BF16.F32.PACK_AB R50, R50, R89 ;  /* 0x000000593232723e */ /* 0x000fe200000010ff */
[----:B------:R-:W-:Y:S02]  /*7d20*/  IMAD.U32 R89, R88, 0x10000, RZ ;  /* 0x0001000058597824 */ /* 0x000fe400078e00ff */
[----:B------:R-:W-:Y:S01]  /*7d30*/  IMAD.U32 R91, R40, 0x10000, RZ ;  /* 0x00010000285b7824 */ /* 0x000fe200078e00ff */
[----:B------:R-:W-:Y:S01]  /*7d40*/  F2FP.BF16.F32.PACK_AB R148, R87, R148 ;  /* 0x000000945794723e */ /* 0x000fe200000010ff */
        /* <DEDUP_REMOVED lines=18> */
[C---:B------:R-:W-:Y:S02]  /*7e70*/  IMAD.U32 R88, R86.reuse, 0x10000, RZ ;  /* 0x0001000056587824 */ /* 0x040fe400078e00ff */
[-C--:B------:R-:W-:Y:S01]  /*7e80*/  FMUL.FTZ R91, R91, R87.reuse ;  /* 0x000000575b5b7220 */ /* 0x080fe20000410000 */
[----:B------:R-:W-:Y:S01]  /*7e90*/  LOP3.LUT R86, R86, 0xffff0000, RZ, 0xc0, !PT ;  /* 0xffff000056567812 */ /* 0x000fe200078ec0ff */
[----:B------:R-:W-:-:S02]  /*7ea0*/  FFMA.FTZ R89, R88, R87, -R89 ;  /* 0x0000005758597223 */ /* 0x000fc40000010859 */
[----:B------:R-:W-:Y:S01]  /*7eb0*/  FFMA.FTZ R91, R88, R84, R91 ;  /* 0x00000054585b7223 */ /* 0x000fe2000001005b */
[----:B------:R-:W-:Y:S02]  /*7ec0*/  LOP3.LUT R84, R90, 0xffff0000, RZ, 0xc0, !PT ;  /* 0xffff00005a547812 */ /* 0x000fe400078ec0ff */
[----:B------:R-:W-:Y:S02]  /*7ed0*/  F2FP.BF16.F32.PACK_AB R40, R40, R51 ;  /* 0x000000332828723e */ /* 0x000fe400000010ff */
[----:B------:R-:W-:Y:S01]  /*7ee0*/  F2FP.BF16.F32.PACK_AB R42, R42, R85 ;  /* 0x000000552a2a723e */ /* 0x000fe200000010ff */
[C---:B------:R-:W-:Y:S01]  /*7ef0*/  FMUL.FTZ R87, R84.reuse, R43 ;  /* 0x0000002b54577220 */ /* 0x040fe20000410000 */
[-C--:B------:R-:W-:Y:S01]  /*7f00*/  FMUL.FTZ R84, R84, R41.reuse ;  /* 0x0000002954547220 */ /* 0x080fe20000410000 */
[----:B------:R-:W-:Y:S02]  /*7f10*/  IMAD.MOV.U32 R85, RZ, RZ, R49 ;  /* 0x000000ffff557224 */ /* 0x000fe400078e0031 */
[C---:B------:R-:W-:Y:S01]  /*7f20*/  FFMA.FTZ R87, R86.reuse, R41, -R87 ;  /* 0x0000002956577223 */ /* 0x040fe20000010857 */
[----:B------:R-:W-:Y:S01]  /*7f30*/  FFMA.FTZ R84, R86, R43, R84 ;  /* 0x0000002b56547223 */ /* 0x000fe20000010054 */
[----:B------:R-:W-:-:S03]  /*7f40*/  IMAD.MOV.U32 R88, RZ, RZ, R42 ;  /* 0x000000ffff587224 */ /* 0x000fc600078e002a */
[----:B------:R-:W-:Y:S01]  /*7f50*/  F2FP.BF16.F32.PACK_AB R87, R87, R89 ;  /* 0x000000595757723e */ /* 0x000fe200000010ff */
[----:B------:R-:W-:Y:S01]  /*7f60*/  IMAD.MOV.U32 R89, RZ, RZ, R48 ;  /* 0x000000ffff597224 */ /* 0x000fe200078e0030 */
[----:B------:R-:W-:Y:S01]  /*7f70*/  F2FP.BF16.F32.PACK_AB R91, R84, R91 ;  /* 0x0000005b545b723e */ /* 0x000fe200000010ff */
[----:B------:R-:W-:Y:S02]  /*7f80*/  IMAD.MOV.U32 R84, RZ, RZ, R40 ;  /* 0x000000ffff547224 */ /* 0x000fe400078e0028 */
[----:B------:R-:W-:Y:S02]  /*7f90*/  IMAD.MOV.U32 R86, RZ, RZ, R87 ;  /* 0x000000ffff567224 */ /* 0x000fe400078e0057 */
[----:B------:R-:W-:Y:S02]  /*7fa0*/  IMAD.MOV.U32 R90, RZ, RZ, R91 ;  /* 0x000000ffff5a7224 */ /* 0x000fe400078e005b */
[----:B------:R-:W-:Y:S02]  /*7fb0*/  IMAD.MOV.U32 R87, RZ, RZ, R50 ;  /* 0x000000ffff577224 */ /* 0x000fe400078e0032 */
[----:B------:R-:W-:-:S07]  /*7fc0*/  IMAD.MOV.U32 R91, RZ, RZ, R148 ;  /* 0x000000ffff5b7224 */ /* 0x000fce00078e0094 */
.L_x_2706:
[----:B------:R-:W-:Y:S05]  /*7fd0*/  BSYNC B3 ;  /* 0x0000000000037941 */ /* 0x000fea0003800000 */
.L_x_2705:
        /* <DEDUP_REMOVED lines=10> */
[----:B--2---:R2:W-:Y:S01]  /*8080*/  STG.E.128 desc[UR4][R40.64], R84 ;  /* 0x0000005428007986 */ /* 0x0045e2000c101d04 */
[----:B------:R-:W-:-:S05]  /*8090*/  @!P4 LEA.HI.X R43, R146, R117, R43, 0x1, P5 ;  /* 0x00000075922bc211 */ /* 0x000fca00028f0c2b */
[----:B0-----:R2:W-:Y:S04]  /*80a0*/  @!P4 STG.E.128 desc[UR4][R42.64], R88 ;  /* 0x000000582a00c986 */ /* 0x0015e8000c101d04 */
.L_x_2704:
[----:B------:R-:W-:Y:S05]  /*80b0*/  BSYNC B2 ;  /* 0x0000000000027941 */ /* 0x000fea0003800000 */
.L_x_2703:
[----:B------:R-:W-:-:S13]  /*80c0*/  ISETP.NE.AND P4, PT, R10, RZ, PT ;  /* 0x000000ff0a00720c */ /* 0x000fda0003f85270 */
[----:B------:R-:W-:Y:S05]  /*80d0*/  @!P4 BRA `(.L_x_2702) ;  /* 0x000000080004c947 */ /* 0x000fea0003800000 */
[----:B--2---:R-:W-:Y:S01]  /*80e0*/  SEL R40, R115, R142, !P1 ;  /* 0x0000008e73287207 */ /* 0x004fe20004800000 */
        /* <DEDUP_REMOVED lines=114> */
.L_x_2708:
[----:B------:R-:W-:Y:S05]  /*8810*/  BSYNC B2 ;  /* 0x0000000000027941 */ /* 0x000fea0003800000 */
.L_x_2707:
        /* <DEDUP_REMOVED lines=13> */
.L_x_2702:
[----:B------:R-:W-:Y:S05]  /*88f0*/  BSYNC B1 ;  /* 0x0000000000017941 */ /* 0x000fea0003800000 */
.L_x_2701:
[----:B---3--:R-:W3:Y:S01]  /*8900*/  LDL R36, [R1+0x10] ;  /* 0x0000100001247983 */ /* 0x008ee20000100800 */
[----:B------:R-:W-:Y:S01]  /*8910*/  BSSY B1, `(.L_x_2709) ;  /* 0x000010e000017945 */ /* 0x000fe20003800000 */
[----:B---3--:R-:W-:-:S13]  /*8920*/  LOP3.LUT P4, RZ, R36, 0x1, RZ, 0xc0, !PT ;  /* 0x0000000124ff7812 */ /* 0x008fda000788c0ff */
[----:B------:R-:W-:Y:S05]  /*8930*/  @P4 BRA `(.L_x_2710) ;  /* 0x00000010002c4947 */ /* 0x000fea0003800000 */
[----:B------:R-:W-:Y:S01]  /*8940*/  ISETP.NE.AND P4, PT, R26, RZ, PT ;  /* 0x000000ff1a00720c */ /* 0x000fe20003f85270 */
[----:B------:R-:W-:Y:S01]  /*8950*/  VIADD R36, R212, 0x20 ;  /* 0x00000020d4247836 */ /* 0x000fe20000000000 */
[----:B------:R-:W-:Y:S01]  /*8960*/  BSSY B2, `(.L_x_2711) ;  /* 0x0000086000027945 */ /* 0x000fe20003800000 */
[-C--:B--2---:R-:W-:Y:S02]  /*8970*/  IMAD R48, R141, R126.reuse, RZ ;  /* 0x0000007e8d307224 */ /* 0x084fe400078e02ff */
        /* <DEDUP_REMOVED lines=26> */
[--C-:B------:R-:W-:Y:S01]  /*8b20*/  SHF.R.U64 R50, R64, 0x10, R65.reuse ;  /* 0x0000001040327819 */ /* 0x100fe20000001241 */
[----:B0-----:R-:W-:Y:S01]  /*8b30*/  IMAD.U32 R84, R41, 0x10000, RZ ;  /* 0x0001000029547824 */ /* 0x001fe200078e00ff */
[----:B------:R-:W-:Y:S01]  /*8b40*/  SHF.R.U32.HI R64, RZ, 0x10, R65 ;  /* 0x00000010ff407819 */ /* 0x000fe20000011641 */
[----:B--2---:R-:W-:Y:S01]  /*8b50*/  IMAD.U32 R65, R37, 0x10000, RZ ;  /* 0x0001000025417824 */ /* 0x004fe200078e00ff */
        /* <DEDUP_REMOVED lines=68> */
[CC--:B------:R-:W-:Y:S01]  /*8fa0*/  FMUL.FTZ R57, R59.reuse, R47.reuse ;  /* 0x0000002f3b397220 */ /* 0x0c0fe20000410000 */
        /* <DEDUP_REMOVED lines=8> */
[C---:B------:R-:W-:Y:S01]  /*9030*/  FMUL.FTZ R42, R40.reuse, R51 ;  /* 0x00000033282a7220 */ /* 0x040fe20000410000 */
[-C--:B------:R-:W-:Y:S01]  /*9040*/  FMUL.FTZ R40, R40, R49.reuse ;  /* 0x0000003128287220 */ /* 0x080fe20000410000 */
        /* <DEDUP_REMOVED lines=9> */
.L_x_2714:
[----:B------:R-:W-:Y:S05]  /*90e0*/  BSYNC B3 ;  /* 0x0000000000037941 */ /* 0x000fea0003800000 */
.L_x_2713:
        /* <DEDUP_REMOVED lines=13> */
.L_x_2712:
[----:B------:R-:W-:Y:S05]  /*91c0*/  BSYNC B2 ;  /* 0x0000000000027941 */ /* 0x000fea0003800000 */
.L_x_2711:
[----:B------:R-:W-:-:S13]  /*91d0*/  ISETP.NE.AND P4, PT, R10, RZ, PT ;  /* 0x000000ff0a00720c */ /* 0x000fda0003f85270 */
[----:B------:R-:W-:Y:S05]  /*91e0*/  @!P4 BRA `(.L_x_2710) ;  /* 0x000000080000c947 */ /* 0x000fea0003800000 */
[----:B0-----:R-:W-:Y:S01]  /*91f0*/  SEL R36, R115, R142, !P1 ;  /* 0x0000008e73247207 */ /* 0x001fe20004800000 */
        /* <DEDUP_REMOVED lines=70> */
[C---:B------:R-:W-:Y:S01]  /*9660*/  IMAD.U32 R53, R50.reuse, 0x10000, RZ ;  /* 0x0001000032357824 */ /* 0x040fe200078e00ff */
        /* <DEDUP_REMOVED lines=42> */
.L_x_2716:
[----:B------:R-:W-:Y:S05]  /*9910*/  BSYNC B2 ;  /* 0x0000000000027941 */ /* 0x000fea0003800000 */
.L_x_2715:
        /* <DEDUP_REMOVED lines=13> */
.L_x_2710:
[----:B------:R-:W-:Y:S05]  /*99f0*/  BSYNC B1 ;  /* 0x0000000000017941 */ /* 0x000fea0003800000 */
.L_x_2709:
[----:B0--3--:R-:W-:Y:S02]  /*9a00*/  VIADD R37, R212, 0x40 ;  /* 0x00000040d4257836 */ /* 0x009fe40000000000 */
        /* <DEDUP_REMOVED lines=36> */
[----:B------:R-:W-:Y:S02]  /*9c50*/  SHF.R.U32.HI R72, RZ, 0x10, R73 ;  /* 0x00000010ff487819 */ /* 0x000fe40000011649 */
[----:B------:R-:W-:Y:S02]  /*9c60*/  PRMT R80, R160, 0x5432, R80 ;  /* 0x00005432a0507816 */ /* 0x000fe40000000050 */
[----:B------:R-:W-:-:S02]  /*9c70*/  PRMT R72, R158, 0x5432, R72 ;  /* 0x000054329e487816 */ /* 0x000fc40000000048 */
[--C-:B------:R-:W-:Y:S01]  /*9c80*/  SHF.R.U64 R49, R82, 0x10, R83.reuse ;  /* 0x0000001052317819 */ /* 0x100fe20000001253 */
[----:B------:R-:W-:Y:S01]  /*9c90*/  IMAD.U32 R53, R80, 0x10000, RZ ;  /* 0x0001000050357824 */ /* 0x000fe200078e00ff */
[----:B------:R-:W-:Y:S01]  /*9ca0*/  SHF.R.U32.HI R82, RZ, 0x10, R83 ;  /* 0x00000010ff527819 */ /* 0x000fe20000011653 */
[----:B------:R-:W-:Y:S01]  /*9cb0*/  IMAD.U32 R50, R72, 0x10000, RZ ;  /* 0x0001000048327824 */ /* 0x000fe200078e00ff */
[----:B------:R-:W-:Y:S01]  /*9cc0*/  LOP3.LUT R80, R80, 0xffff0000, RZ, 0xc0, !PT ;  /* 0xffff000050507812 */ /* 0x000fe200078ec0ff */
[----:B------:R-:W-:Y:S01]  /*9cd0*/  FMUL.FTZ R51, R54, R53 ;  /* 0x0000003536337220 */ /* 0x000fe20000410000 */
[----:B------:R-:W-:Y:S02]  /*9ce0*/  LOP3.LUT R41, R41, 0xffff0000, RZ, 0xc0, !PT ;  /* 0xffff000029297812 */ /* 0x000fe400078ec0ff */
[----:B------:R-:W-:Y:S01]  /*9cf0*/  SHF.R.U64 R45, R74, 0x10, R75 ;  /* 0x000000104a2d7819 */ /* 0x000fe2000000124b */
[-C--:B------:R-:W-:Y:S01]  /*9d00*/  FFMA.FTZ R51, R52, R50.reuse, -R51 ;  /* 0x0000003234337223 */ /* 0x080fe20000010833 */
[----:B------:R-:W-:Y:S01]  /*9d10*/  FMUL.FTZ R50, R54, R50 ;  /* 0x0000003236327220 */ /* 0x000fe20000410000 */
[----:B------:R-:W-:-:S02]  /*9d20*/  LOP3.LUT R72, R72, 0xffff0000, RZ, 0xc0, !PT ;  /* 0xffff000048487812 */ /* 0x000fc400078ec0ff */
[----:B------:R-:W-:Y:S01]  /*9d30*/  SHF.R.U32.HI R74, RZ, 0x10, R75 ;  /* 0x00000010ff4a7819 */ /* 0x000fe2000001164b */
[----:B------:R-:W-:Y:S01]  /*9d40*/  FFMA.FTZ R50, R52, R53, R50 ;  /* 0x0000003534327223 */ /* 0x000fe20000010032 */
[----:B------:R-:W-:Y:S01]  /*9d50*/  PRMT R82, R159, 0x5432, R82 ;  /* 0x000054329f527816 */ /* 0x000fe20000000052 */
[----:B------:R-:W-:Y:S01]  /*9d60*/  IMAD.U32 R53, R39, 0x10000, RZ ;  /* 0x0001000027357824 */ /* 0x000fe200078e00ff */
        /* <DEDUP_REMOVED lines=8> */
[----:B------:R-:W-:-:S02]  /*9df0*/  IMAD.U32 R52, R74, 0x10000, RZ ;  /* 0x000100004a347824 */ /* 0x000fc400078e00ff */
[----:B------:R-:W-:Y:S01]  /*9e00*/  FMUL.FTZ R56, R55, R54 ;  /* 0x0000003637387220 */ /* 0x000fe20000410000 */
[----:B------:R-:W-:Y:S02]  /*9e10*/  LOP3.LUT R43, R43, 0xffff0000, RZ, 0xc0, !PT ;  /* 0xffff00002b2b7812 */ /* 0x000fe400078ec0ff */
[----:B------:R-:W-:Y:S01]  /*9e20*/  LOP3.LUT R74, R74, 0xffff0000, RZ, 0xc0, !PT ;  /* 0xffff00004a4a7812 */ /* 0x000fe200078ec0ff */
[-C--:B------:R-:W-:Y:S01]  /*9e30*/  FFMA.FTZ R56, R53, R52.reuse, -R56 ;  /* 0x0000003435387223 */ /* 0x080fe20000010838 */
[----:B------:R-:W-:Y:S01]  /*9e40*/  FMUL.FTZ R52, R55, R52 ;  /* 0x0000003437347220 */ /* 0x000fe20000410000 */
[----:B------:R-:W-:Y:S02]  /*9e50*/  LOP3.LUT R39, R39, 0xffff0000, RZ, 0xc0, !PT ;  /* 0xffff000027277812 */ /* 0x000fe400078ec0ff */
[----:B------:R-:W-:Y:S01]  /*9e60*/  PRMT R48, R160, 0x5410, R48 ;  /* 0x00005410a0307816 */ /* 0x000fe20000000030 */
[----:B------:R-:W-:Y:S01]  /*9e70*/  FFMA.FTZ R53, R53, R54, R52 ;  /* 0x0000003635357223 */ /* 0x000fe20000010034 */
[C---:B------:R-:W-:Y:S01]  /*9e80*/  FMUL.FTZ R52, R43.reuse, R82 ;  /* 0x000000522b347220 */ /* 0x040fe20000410000 */
[----:B------:R-:W-:Y:S01]  /*9e90*/  FMUL.FTZ R43, R43, R74 ;  /* 0x0000004a2b2b7220 */ /* 0x000fe20000410000 */
[----:B------:R-:W-:-:S02]  /*9ea0*/  PRMT R44, R158, 0x5410, R44 ;  /* 0x000054109e2c7816 */ /* 0x000fc4000000002c */
[----:B------:R-:W-:Y:S01]  /*9eb0*/  F2FP.BF16.F32.PACK_AB R37, R37, R51 ;  /* 0x000000332525723e */ /* 0x000fe200000010ff */
[----:B------:R-:W-:Y:S01]  /*9ec0*/  FFMA.FTZ R43, R39, R82, R43 ;  /* 0x00000052272b7223 */ /* 0x000fe2000001002b */
[----:B------:R-:W-:Y:S01]  /*9ed0*/  F2FP.BF16.F32.PACK_AB R41, R41, R50 ;  /* 0x000000322929723e */ /* 0x000fe200000010ff */
[----:B------:R-:W-:Y:S02]  /*9ee0*/  IMAD.U32 R51, R40, 0x10000, RZ ;  /* 0x0001000028337824 */ /* 0x000fe400078e00ff */
[----:B------:R-:W-:Y:S01]  /*9ef0*/  FFMA.FTZ R52, R39, R74, -R52 ;  /* 0x0000004a27347223 */ /* 0x000fe20000010834 */
        /* <DEDUP_REMOVED lines=43> */
.L_x_2720:
[----:B------:R-:W-:Y:S05]  /*a1b0*/  BSYNC B2 ;  /* 0x0000000000027941 */ /* 0x000fea0003800000 */
.L_x_2719:
[----:B------:R-:W-:Y:S01]  /*a1c0*/  IADD3 R45, P3, P4, R96, R124, R13 ;  /* 0x0000007c602d7210 */ /* 0x000fe20007c7e00d */
[----:B------:R-:W-:-:S03]  /*a1d0*/  ULDC.64 UR4, c[0x0][0x208] ;  /* 0x0000820000047ab9 */ /* 0x000fc60000000a00 */
[----:B------:R-:W-:Y:S02]  /*a1e0*/  IADD3.X R48, R92, R46, R7, P3, P4 ;  /* 0x0000002e5c307210 */ /* 0x000fe40001fe8407 */
[----:B------:R-:W-:-:S04]  /*a1f0*/  LEA R44, P3, R45, R116, 0x1 ;  /* 0x000000742d2c7211 */ /* 0x000fc800078608ff */
[----:B------:R-:W-:Y:S02]  /*a200*/  LEA.HI.X R45, R45, R117, R48, 0x1, P3 ;  /* 0x000000752d2d7211 */ /* 0x000fe400018f0c30 */
[----:B------:R-:W-:-:S03]  /*a210*/  ISETP.GE.AND P3, PT, R47, R140, PT ;  /* 0x0000008c2f00720c */ /* 0x000fc60003f66270 */
[----:B--2---:R2:W-:Y:S10]  /*a220*/  STG.E.128 desc[UR4][R44.64], R36 ;  /* 0x000000242c007986 */ /* 0x0045f4000c101d04 */
[----:B--2---:R-:W-:-:S02]  /*a230*/  @!P3 SHF.R.S32.HI R37, RZ, 0x1f, R47 ;  /* 0x0000001fff25b819 */ /* 0x004fc4000001142f */
[----:B------:R-:W-:-:S04]  /*a240*/  @!P3 IADD3 R47, P4, P5, R96, R124, R47 ;  /* 0x0000007c602fb210 */ /* 0x000fc80007d9e02f */
[----:B------:R-:W-:Y:S02]  /*a250*/  @!P3 IADD3.X R37, R92, R46, R37, P4, P5 ;  /* 0x0000002e5c25b210 */ /* 0x000fe400027ea425 */
[----:B------:R-:W-:-:S04]  /*a260*/  @!P3 LEA R36, P4, R47, R116, 0x1 ;  /* 0x000000742f24b211 */ /* 0x000fc800078808ff */
[----:B------:R-:W-:-:S05]  /*a270*/  @!P3 LEA.HI.X R37, R47, R117, R37, 0x1, P4 ;  /* 0x000000752f25b211 */ /* 0x000fca00020f0c25 */
[----:B0-----:R0:W-:Y:S04]  /*a280*/  @!P3 STG.E.128 desc[UR4][R36.64], R40 ;  /* 0x000000282400b986 */ /* 0x0011e8000c101d04 */
.L_x_2718:
[----:B------:R-:W-:Y:S05]  /*a290*/  BSYNC B1 ;  /* 0x0000000000017941 */ /* 0x000fea0003800000 */
.L_x_2717:
[----:B------:R-:W-:-:S13]  /*a2a0*/  ISETP.NE.AND P3, PT, R10, RZ, PT ;  /* 0x000000ff0a00720c */ /* 0x000fda0003f65270 */
[----:B------:R-:W-:Y:S05]  /*a2b0*/  @!P3 BRA `(.L_x_2677) ;  /* 0x0000000c0018b947 */ /* 0x000fea0003800000 */
[----:B------:R-:W-:Y:S01]  /*a2c0*/  SEL R142, R115, R142, !P1 ;  /* 0x0000008e738e7207 */ /* 0x000fe20004800000 */
[----:B------:R-:W-:Y:S01]  /*a2d0*/  BSSY B1, `(.L_x_2721) ;  /* 0x0000073000017945 */ /* 0x000fe20003800000 */
[----:B------:R-:W-:Y:S02]  /*a2e0*/  SHF.R.U32.HI R38, RZ, 0x3, R222 ;  /* 0x00000003ff267819 */ /* 0x000fe400000116de */
[----:B0-----:R-:W-:Y:S02]  /*a2f0*/  SHF.R.S32.HI R36, RZ, 0x1f, R142 ;  /* 0x0000001fff247819 */ /* 0x001fe4000001148e */
        /* <DEDUP_REMOVED lines=10> */
[----:B------:R-:W-:Y:S02]  /*a3a0*/  IMAD.IADD R37, R37, 0x1, R36 ;  /* 0x0000000125257824 */ /* 0x000fe400078e0224 */
[C---:B------:R-:W-:Y:S02]  /*a3b0*/  IMAD R36, R17.reuse, 0x5000, R131 ;  /* 0x0000500011247824 */ /* 0x040fe400078e0283 */
        /* <DEDUP_REMOVED lines=19> */
[C---:B------:R-:W-:Y:S01]  /*a4f0*/  FMUL.FTZ R52, R51.reuse, R49 ;  /* 0x0000003133347220 */ /* 0x040fe20000410000 */
[----:B------:R-:W-:Y:S01]  /*a500*/  SHF.R.U64 R76, R76, 0x10, R77 ;  /* 0x000000104c4c7819 */ /* 0x000fe2000000124d */
[-C--:B------:R-:W-:Y:S01]  /*a510*/  FMUL.FTZ R51, R51, R45.reuse ;  /* 0x0000002d33337220 */ /* 0x080fe20000410000 */
[----:B------:R-:W-:Y:S01]  /*a520*/  SHF.R.U64 R68, R68, 0x10, R69 ;  /* 0x0000001044447819 */ /* 0x000fe20000001245 */
[----:B------:R-:W-:Y:S01]  /*a530*/  FFMA.FTZ R45, R44, R45, -R52 ;  /* 0x0000002d2c2d7223 */ /* 0x000fe20000010834 */
[----:B------:R-:W-:Y:S01]  /*a540*/  PRMT R76, R156, 0x5410, R76 ;  /* 0x000054109c4c7816 */ /* 0x000fe2000000004c */
[----:B------:R-:W-:Y:S01]  /*a550*/  FFMA.FTZ R44, R44, R49, R51 ;  /* 0x000000312c2c7223 */ /* 0x000fe20000010033 */
[----:B------:R-:W-:-:S02]  /*a560*/  LOP3.LUT R49, R41, 0xffff0000, RZ, 0xc0, !PT ;  /* 0xffff000029317812 */ /* 0x000fc400078ec0ff */
[----:B------:R-:W-:Y:S02]  /*a570*/  PRMT R68, R154, 0x5410, R68 ;  /* 0x000054109a447816 */ /* 0x000fe40000000044 */
[----:B------:R-:W-:Y:S01]  /*a580*/  SHF.R.U64 R78, R78, 0x10, R79 ;  /* 0x000000104e4e7819 */ /* 0x000fe2000000124f */
[C---:B------:R-:W-:Y:S01]  /*a590*/  FMUL.FTZ R41, R49.reuse, R48 ;  /* 0x0000003031297220 */ /* 0x040fe20000410000 */
[-C--:B------:R-:W-:Y:S01]  /*a5a0*/  FMUL.FTZ R49, R49, R50.reuse ;  /* 0x0000003231317220 */ /* 0x080fe20000410000 */
[----:B------:R-:W-:Y:S02]  /*a5b0*/  SHF.R.U64 R70, R70, 0x10, R71 ;  /* 0x0000001046467819 */ /* 0x000fe40000001247 */
[C---:B------:R-:W-:Y:S01]  /*a5c0*/  FFMA.FTZ R41, R37.reuse, R50, -R41 ;  /* 0x0000003225297223 */ /* 0x040fe20000010829 */
[----:B------:R-:W-:Y:S01]  /*a5d0*/  FFMA.FTZ R37, R37, R48, R49 ;  /* 0x0000003025257223 */ /* 0x000fe20000010031 */
[----:B------:R-:W-:Y:S01]  /*a5e0*/  SHF.R.U32.HI R49, RZ, 0x10, R79 ;  /* 0x00000010ff317819 */ /* 0x000fe2000001164f */
[----:B------:R-:W-:Y:S01]  /*a5f0*/  IMAD.U32 R50, R39, 0x10000, RZ ;  /* 0x0001000027327824 */ /* 0x000fe200078e00ff */
[----:B------:R-:W-:-:S02]  /*a600*/  SHF.R.U32.HI R48, RZ, 0x10, R71 ;  /* 0x00000010ff307819 */ /* 0x000fc40000011647 */
[----:B------:R-:W-:Y:S02]  /*a610*/  PRMT R49, R155, 0x5432, R49 ;  /* 0x000054329b317816 */ /* 0x000fe40000000031 */
[----:B------:R-:W-:Y:S02]  /*a620*/  PRMT R48, R153, 0x5432, R48 ;  /* 0x0000543299307816 */ /* 0x000fe40000000030 */
[----:B------:R-:W-:Y:S01]  /*a630*/  LOP3.LUT R39, R39, 0xffff0000, RZ, 0xc0, !PT ;  /* 0xffff000027277812 */ /* 0x000fe200078ec0ff */
[C---:B------:R-:W-:Y:S01]  /*a640*/  IMAD.U32 R51, R49.reuse, 0x10000, RZ ;  /* 0x0001000031337824 */ /* 0x040fe200078e00ff */
[----:B------:R-:W-:Y:S01]  /*a650*/  LOP3.LUT R49, R49, 0xffff0000, RZ, 0xc0, !PT ;  /* 0xffff000031317812 */ /* 0x000fe200078ec0ff */
[C---:B------:R-:W-:Y:S01]  /*a660*/  IMAD.U32 R52, R48.reuse, 0x10000, RZ ;  /* 0x0001000030347824 */ /* 0x040fe200078e00ff */
[----:B------:R-:W-:Y:S01]  /*a670*/  LOP3.LUT R48, R48, 0xffff0000, RZ, 0xc0, !PT ;  /* 0xffff000030307812 */ /* 0x000fe200078ec0ff */
[C---:B------:R-:W-:Y:S01]  /*a680*/  FMUL.FTZ R53, R54.reuse, R51 ;  /* 0x0000003336357220 */ /* 0x040fe20000410000 */
[----:B------:R-:W-:Y:S01]  /*a690*/  PRMT R78, R155, 0x5410, R78 ;  /* 0x000054109b4e7816 */ /* 0x000fe2000000004e */
[-C--:B------:R-:W-:Y:S01]  /*a6a0*/  FMUL.FTZ R54, R54, R52.reuse ;  /* 0x0000003436367220 */ /* 0x080fe20000410000 */
[----:B------:R-:W-:Y:S01]  /*a6b0*/  PRMT R70, R153, 0x5410, R70 ;  /* 0x0000541099467816 */ /* 0x000fe20000000046 */
[----:B------:R-:W-:Y:S01]  /*a6c0*/  FFMA.FTZ R53, R50, R52, -R53 ;  /* 0x0000003432357223 */ /* 0x000fe20000010835 */
[----:B------:R-:W-:-:S02]  /*a6d0*/  IMAD.U32 R52, R40, 0x10000, RZ ;  /* 0x0001000028347824 */ /* 0x000fc400078e00ff */
[----:B------:R-:W-:Y:S01]  /*a6e0*/  FFMA.FTZ R54, R50, R51, R54 ;  /* 0x0000003332367223 */ /* 0x000fe20000010036 */
[----:B------:R-:W-:Y:S02]  /*a6f0*/  LOP3.LUT R50, R43, 0xffff0000, RZ, 0xc0, !PT ;  /* 0xffff00002b327812 */ /* 0x000fe400078ec0ff */
[----:B------:R-:W-:Y:S02]  /*a700*/  LOP3.LUT R40, R40, 0xffff0000, RZ, 0xc0, !PT ;  /* 0xffff000028287812 */ /* 0x000fe400078ec0ff */
[----:B------:R-:W-:Y:S01]  /*a710*/  LOP3.LUT R42, R42, 0xffff0000, RZ, 0xc0, !PT ;  /* 0xffff00002a2a7812 */ /* 0x000fe200078ec0ff */
[C---:B------:R-:W-:Y:S01]  /*a720*/  FMUL.FTZ R43, R50.reuse, R49 ;  /* 0x00000031322b7220 */ /* 0x040fe20000410000 */
[-C--:B------:R-:W-:Y:S01]  /*a730*/  FMUL.FTZ R50, R50, R48.reuse ;  /* 0x0000003032327220 */ /* 0x080fe20000410000 */
[----:B------:R-:W-:Y:S02]  /*a740*/  F2FP.BF16.F32.PACK_AB R41, R41, R45 ;  /* 0x0000002d2929723e */ /* 0x000fe400000010ff */
[C---:B------:R-:W-:Y:S01]  /*a750*/  FFMA.FTZ R43, R39.reuse, R48, -R43 ;  /* 0x00000030272b7223 */ /* 0x040fe2000001082b */
[----:B------:R-:W-:Y:S01]  /*a760*/  FFMA.FTZ R50, R39, R49, R50 ;  /* 0x0000003127327223 */ /* 0x000fe20000010032 */
[C---:B------:R-:W-:Y:S01]  /*a770*/  IMAD.U32 R48, R76.reuse, 0x10000, RZ ;  /* 0x000100004c307824 */ /* 0x040fe200078e00ff */
[----:B------:R-:W-:Y:S01]  /*a780*/  LOP3.LUT R76, R76, 0xffff0000, RZ, 0xc0, !PT ;  /* 0xffff00004c4c7812 */ /* 0x000fe200078ec0ff */
[C---:B------:R-:W-:Y:S01]  /*a790*/  IMAD.U32 R49, R68.reuse, 0x10000, RZ ;  /* 0x0001000044317824 */ /* 0x040fe200078e00ff */
[----:B------:R-:W-:Y:S01]  /*a7a0*/  LOP3.LUT R68, R68, 0xffff0000, RZ, 0xc0, !PT ;  /* 0xffff000044447812 */ /* 0x000fe200078ec0ff */
[----:B------:R-:W-:Y:S01]  /*a7b0*/  FMUL.FTZ R51, R52, R48 ;  /* 0x0000003034337220 */ /* 0x000fe20000410000 */
[----:B------:R-:W-:-:S02]  /*a7c0*/  IMAD.U32 R39, R36, 0x10000, RZ ;  /* 0x0001000024277824 */ /* 0x000fc400078e00ff */
[-C--:B------:R-:W-:Y:S01]  /*a7d0*/  FMUL.FTZ R52, R52, R49.reuse ;  /* 0x0000003134347220 */ /* 0x080fe20000410000 */
[----:B------:R-:W-:Y:S01]  /*a7e0*/  LOP3.LUT R36, R36, 0xffff0000, RZ, 0xc0, !PT ;  /* 0xffff000024247812 */ /* 0x000fe200078ec0ff */
[C---:B------:R-:W-:Y:S02]  /*a7f0*/  FFMA.FTZ R51, R39.reuse, R49, -R51 ;  /* 0x0000003127337223 */ /* 0x040fe40000010833 */
        /* <DEDUP_REMOVED lines=16> */
[-C--:B------:R-:W-:Y:S01]  /*a900*/  FMUL.FTZ R42, R42, R70.reuse ;  /* 0x000000462a2a7220 */ /* 0x080fe20000410000 */
[----:B------:R-:W-:Y:S02]  /*a910*/  F2FP.BF16.F32.PACK_AB R39, R39, R51 ;  /* 0x000000332727723e */ /* 0x000fe400000010ff */
[C---:B------:R-:W-:Y:S01]  /*a920*/  FFMA.FTZ R36, R38.reuse, R70, -R36 ;  /* 0x0000004626247223 */ /* 0x040fe20000010824 */
[----:B------:R-:W-:Y:S01]  /*a930*/  F2FP.BF16.F32.PACK_AB R43, R43, R53 ;  /* 0x000000352b2b723e */ /* 0x000fe200000010ff */
[----:B------:R-:W-:Y:S01]  /*a940*/  FFMA.FTZ R42, R38, R78, R42 ;  /* 0x0000004e262a7223 */ /* 0x000fe2000001002a */
[----:B------:R-:W-:Y:S01]  /*a950*/  F2FP.BF16.F32.PACK_AB R44, R37, R44 ;  /* 0x0000002c252c723e */ /* 0x000fe200000010ff */
[----:B------:R-:W-:Y:S01]  /*a960*/  IMAD.MOV.U32 R37, RZ, RZ, R41 ;  /* 0x000000ffff257224 */ /* 0x000fe200078e0029 */
[----:B------:R-:W-:-:S02]  /*a970*/  F2FP.BF16.F32.PACK_AB R50, R50, R54 ;  /* 0x000000363232723e */ /* 0x000fc400000010ff */
[----:B------:R-:W-:Y:S01]  /*a980*/  F2FP.BF16.F32.PACK_AB R55, R36, R55 ;  /* 0x000000372437723e */ /* 0x000fe200000010ff */
[----:B------:R-:W-:Y:S01]  /*a990*/  IMAD.MOV.U32 R36, RZ, RZ, R39 ;  /* 0x000000ffff247224 */ /* 0x000fe200078e0027 */
[----:B------:R-:W-:Y:S01]  /*a9a0*/  F2FP.BF16.F32.PACK_AB R40, R40, R52 ;  /* 0x000000342828723e */ /* 0x000fe200000010ff */
[----:B------:R-:W-:Y:S01]  /*a9b0*/  IMAD.MOV.U32 R39, RZ, RZ, R43 ;  /* 0x000000ffff277224 */ /* 0x000fe200078e002b */
[----:B------:R-:W-:Y:S01]  /*a9c0*/  F2FP.BF16.F32.PACK_AB R42, R42, R56 ;  /* 0x000000382a2a723e */ /* 0x000fe200000010ff */
[----:B------:R-:W-:Y:S02]  /*a9d0*/  IMAD.MOV.U32 R41, RZ, RZ, R44 ;  /* 0x000000ffff297224 */ /* 0x000fe400078e002c */
[----:B------:R-:W-:Y:S02]  /*a9e0*/  IMAD.MOV.U32 R38, RZ, RZ, R55 ;  /* 0x000000ffff267224 */ /* 0x000fe400078e0037 */
[----:B------:R-:W-:-:S07]  /*a9f0*/  IMAD.MOV.U32 R43, RZ, RZ, R50 ;  /* 0x000000ffff2b7224 */ /* 0x000fce00078e0032 */
.L_x_2722:
[----:B------:R-:W-:Y:S05]  /*aa00*/  BSYNC B1 ;  /* 0x0000000000017941 */ /* 0x000fea0003800000 */
.L_x_2721:
[----:B------:R-:W-:Y:S01]  /*aa10*/  IADD3 R45, P3, P4, R96, R124, R11 ;  /* 0x0000007c602d7210 */ /* 0x000fe20007c7e00b */
[----:B------:R-:W-:-:S03]  /*aa20*/  ULDC.64 UR4, c[0x0][0x208] ;  /* 0x0000820000047ab9 */ /* 0x000fc60000000a00 */
[----:B------:R-:W-:Y:S02]  /*aa30*/  IADD3.X R48, R92, R46, R6, P3, P4 ;  /* 0x0000002e5c307210 */ /* 0x000fe40001fe8406 */
[----:B------:R-:W-:-:S04]  /*aa40*/  LEA R44, P3, R45, R116, 0x1 ;  /* 0x000000742d2c7211 */ /* 0x000fc800078608ff */
[----:B------:R-:W-:Y:S02]  /*aa50*/  LEA.HI.X R45, R45, R117, R48, 0x1, P3 ;  /* 0x000000752d2d7211 */ /* 0x000fe400018f0c30 */
[----:B------:R-:W-:-:S03]  /*aa60*/  ISETP.GE.AND P3, PT, R47, R140, PT ;  /* 0x0000008c2f00720c */ /* 0x000fc60003f66270 */
        /* <DEDUP_REMOVED lines=10> */
.L_x_2634:
[----:B------:R-:W2:Y:S02]  /*ab10*/  LDL R36, [R1+0x5c] ;  /* 0x00005c0001247983 */ /* 0x000ea40000100800 */
[----:B--2---:R-:W-:-:S13]  /*ab20*/  R2UR UR4, R36 ;  /* 0x00000000240472ca */ /* 0x004fda00000e0000 */
[----:B------:R-:W-:-:S06]  /*ab30*/  UISETP.NE.AND UP0, UPT, UR4, 0x3, UPT ;  /* 0x000000030400788c */ /* 0x000fcc000bf05270 */
[----:B------:R-:W-:-:S13]  /*ab40*/  PLOP3.LUT P2, PT, PT, PT, UP0, 0x80, 0x0 ;  /* 0x000000000000781c */ /* 0x000fda0003f4f008 */
[----:B------:R-:W-:Y:S05]  /*ab50*/  @!P2 BRA `(.L_x_2723) ;  /* 0x000000000004a947 */ /* 0x000fea0003800000 */
[----:B------:R-:W-:Y:S01]  /*ab60*/  BPT.TRAP 0x1 ;  /* 0x000000040000795c */ /* 0x000fe20000300000 */
.L_x_2723:
        /* <DEDUP_REMOVED lines=8> */
.L_x_3069:
[----:B------:R-:W-:Y:S05]  /*abf0*/  BSYNC B1 ;  /* 0x0000000000017941 */ /* 0x000fea0003800000 */
.L_x_2724:
[----:B------:R-:W-:Y:S04]  /*ac00*/  BSSY B1, `(.L_x_2726) ;  /* 0x000000f000017945 */ /* 0x000fe80003800000 */
[----:B------:R-:W-:Y:S05]  /*ac10*/  @P4 BRA `(.L_x_2727) ;  /* 0x0000000000344947 */ /* 0x000fea0003800000 */
[----:B------:R-:W-:Y:S01]  /*ac20*/  ISETP.NE.AND P5, PT, R26, RZ, PT ;  /* 0x000000ff1a00720c */ /* 0x000fe20003fa5270 */
[----:B------:R-:W-:Y:S01]  /*ac30*/  ULDC.64 UR4, c[0x0][0x208] ;  /* 0x0000820000047ab9 */ /* 0x000fe20000000a00 */
[----:B------:R-:W-:Y:S02]  /*ac40*/  ISETP.NE.AND P4, PT, R10, RZ, PT ;  /* 0x000000ff0a00720c */ /* 0x000fe40003f85270 */
[----:B------:R-:W-:-:S09]  /*ac50*/  ISETP.NE.AND P3, PT, R9, RZ, PT ;  /* 0x000000ff0900720c */ /* 0x000fd20003f65270 */
[----:B------:R-:W2:Y:S04]  /*ac60*/  @P5 LDS.128 R36, [R4+0x24400] ;  /* 0x0244000004245984 */ /* 0x000ea80000000c00 */
[----:B0-----:R-:W0:Y:S04]  /*ac70*/  @P3 LDS.128 R40, [R4+0x29400] ;  /* 0x0294000004283984 */ /* 0x001e280000000c00 */
[----:B--2---:R-:W-:Y:S01]  /*ac80*/  @P5 STG.E.128 desc[UR4][R60.64], R36 ;  /* 0x000000243c005986 */ /* 0x004fe2000c101d04 */
[----:B------:R-:W-:-:S03]  /*ac90*/  ISETP.NE.AND P5, PT, R8, RZ, PT ;  /* 0x000000ff0800720c */ /* 0x000fc60003fa5270 */
[----:B------:R-:W2:Y:S04]  /*aca0*/  @P4 LDS.128 R36, [R4+0x26c00] ;  /* 0x026c000004244984 */ /* 0x000ea80000000c00 */
[----:B0-----:R-:W-:Y:S06]  /*acb0*/  @P3 STG.E.128 desc[UR4][R60.64+0x100], R40 ;  /* 0x000100283c003986 */ /* 0x001fec000c101d04 */
[----:B------:R-:W0:Y:S04]  /*acc0*/  @P5 LDS.128 R44, [R4+0x2bc00] ;  /* 0x02bc0000042c5984 */ /* 0x000e280000000c00 */
[----:B--2---:R2:W-:Y:S04]  /*acd0*/  @P4 STG.E.128 desc[UR4][R60.64+0x80], R36 ;  /* 0x000080243c004986 */ /* 0x0045e8000c101d04 */
[----:B0-----:R2:W-:Y:S02]  /*ace0*/  @P5 STG.E.128 desc[UR4][R60.64+0x180], R44 ;  /* 0x0001802c3c005986 */ /* 0x0015e4000c101d04 */
.L_x_2727:
[----:B------:R-:W-:Y:S05]  /*acf0*/  BSYNC B1 ;  /* 0x0000000000017941 */ /* 0x000fea0003800000 */
.L_x_2726:
[----:B--2---:R-:W-:Y:S01]  /*ad00*/  VIADD R36, R212, 0x20 ;  /* 0x00000020d4247836 */ /* 0x004fe20000000000 */
[----:B------:R-:W-:Y:S04]  /*ad10*/  BSSY B1, `(.L_x_2728) ;  /* 0x0000010000017945 */ /* 0x000fe80003800000 */
[----:B------:R-:W-:-:S13]  /*ad20*/  ISETP.GE.AND P3, PT, R36, R3, PT ;  /* 0x000000032400720c */ /* 0x000fda0003f66270 */
        /* <DEDUP_REMOVED lines=14> */
.L_x_2729:
[----:B------:R-:W-:Y:S05]  /*ae10*/  BSYNC B1 ;  /* 0x0000000000017941 */ /* 0x000fea0003800000 */
.L_x_2728:
[----:B--2---:R-:W-:-:S05]  /*ae20*/  VIADD R36, R212, 0x40 ;  /* 0x00000040d4247836 */ /* 0x004fca0000000000 */
        /* <DEDUP_REMOVED lines=15> */
.L_x_2677:
[----:B------:R-:W-:Y:S05]  /*af20*/  BSYNC B0 ;  /* 0x0000000000007941 */ /* 0x000fea0003800000 */
.L_x_2633:
[----:B01234-:R-:W0:Y:S01]  /*af30*/  S2R R36, SR_TID.X ;  /* 0x0000000000247919 */ /* 0x01fe220000002100 */
[----:B------:R-:W-:Y:S01]  /*af40*/  @!PT LDS RZ, [RZ] ;  /* 0x00000000fffff984 */ /* 0x000fe20000000800 */
[----:B------:R-:W-:Y:S01]  /*af50*/  @!PT LDS RZ, [RZ] ;  /* 0x00000000fffff984 */ /* 0x000fe20000000800 */
[----:B------:R-:W-:Y:S01]  /*af60*/  @!PT LDS RZ, [RZ] ;  /* 0x00000000fffff984 */ /* 0x000fe20000000800 */
[----:B------:R-:W-:Y:S01]  /*af70*/  @!PT LDS RZ, [RZ] ;  /* 0x00000000fffff984 */ /* 0x000fe20000000800 */
[----:B------:R1:W-:Y:S06]  /*af80*/  MEMBAR.ALL.CTA ;  /* 0x0000000000007992 */ /* 0x0003ec0000008000 */
[----:B-1----:R-:W1:Y:S01]  /*af90*/  FENCE.VIEW.ASYNC.S ;  /* 0x00000000000073c6 */ /* 0x002e620000000000 */
[----:B------:R-:W-:Y:S05]  /*afa0*/  WARPSYNC.ALL ;  /* 0x0000000000007948 */ /* 0x000fea0003800000 */
[----:B------:R-:W-:Y:S01]  /*afb0*/  BSSY B0, `(.L_x_2730) ;  /* 0x0000009000007945 */ /* 0x000fe20003800000 */
[----:B0-----:R-:W-:Y:S01]  /*afc0*/  LOP3.LUT R36, R36, 0x7f, RZ, 0xc0, !PT ;  /* 0x0000007f24247812 */ /* 0x001fe200078ec0ff */
[----:B-1----:R0:W-:Y:S03]  /*afd0*/  BAR.SYNC.DEFER_BLOCKING R169, 0x80 ;  /* 0x000200a90000751d */ /* 0x0021e60000010000 */
[----:B------:R-:W-:-:S13]  /*afe0*/  ISETP.NE.AND P3, PT, R36, RZ, PT ;  /* 0x000000ff2400720c */ /* 0x000fda0003f65270 */
[----:B------:R-:W-:-:S05]  /*aff0*/  @!P3 VIADD R36, R0, 0x388a0 ;  /* 0x000388a00024b836 */ /* 0x000fca0000000000 */
[----:B------:R-:W-:-:S04]  /*b000*/  @!P3 PRMT R36, RZ, 0x654, R36 ;  /* 0x00000654ff24b816 */ /* 0x000fc80000000024 */
[----:B------:R0:W-:Y:S01]  /*b010*/  @!P3 SYNCS.ARRIVE.TRANS64.RED.A1T0 RZ, [R36+URZ], RZ ;  /* 0x000000ff24ffb9a7 */ /* 0x0001e2000810043f */
[----:B------:R-:W-:Y:S05]  /*b020*/  @!P2 BRA `(.L_x_2731) ;  /* 0x000000000004a947 */ /* 0x000fea0003800000 */
[----:B------:R-:W-:Y:S01]  /*b030*/  BPT.TRAP 0x1 ;  /* 0x000000040000795c */ /* 0x000fe20000300000 */
.L_x_2731:
[----:B------:R-:W-:Y:S05]  /*b040*/  BSYNC B0 ;  /* 0x0000000000007941 */ /* 0x000fea0003800000 */
.L_x_2730:
[----:B------:R-:W1:Y:S01]  /*b050*/  SYNCS.PHASECHK.TRANS64.TRYWAIT P2, [R0+URZ+0x388b0], R114 ;  /* 0x0388b072000075a7 */ /* 0x000e62000804017f */
[----:B------:R-:W-:Y:S01]  /*b060*/  ULDC.64 UR4, c[0x0][0x318] ;  /* 0x0000c60000047ab9 */ /* 0x000fe20000000a00 */
[----:B------:R-:W-:Y:S01]  /*b070*/  ULDC.64 UR60, c[0x0][0x328] ;  /* 0x0000ca00003c7ab9 */ /* 0x000fe20000000a00 */
[----:B0-----:R-:W-:Y:S01]  /*b080*/  IMAD.U32 R36, RZ, RZ, UR5 ;  /* 0x00000005ff247e24 */ /* 0x001fe2000f8e00ff */
[----:B------:R-:W-:Y:S01]  /*b090*/  BSSY B0, `(.L_x_2732) ;  /* 0x0000007000007945 */ /* 0x000fe20003800000 */
[----:B------:R-:W-:Y:S01]  /*b0a0*/  IMAD.U32 R37, RZ, RZ, UR4 ;  /* 0x00000004ff257e24 */ /* 0x000fe2000f8e00ff */
[----:B------:R-:W-:Y:S01]  /*b0b0*/  ISETP.GE.AND P4, PT, R212, R3, PT ;  /* 0x00000003d400720c */ /* 0x000fe20003f86270 */
[----:B------:R-:W-:Y:S01]  /*b0c0*/  IMAD.WIDE R48, R24, 0x50, R112 ;  /* 0x0000005018307825 */ /* 0x000fe200078e0270 */
[----:B------:R0:W-:Y:S04]  /*b0d0*/  STL [R1+0x14], R36 ;  /* 0x0000142401007387 */ /* 0x0001e80000100800 */
[----:B------:R0:W-:Y:S02]  /*b0e0*/  STL [R1+0x58], R37 ;  /* 0x0000582501007387 */ /* 0x0001e40000100800 */
[----:B01----:R-:W-:Y:S05]  /*b0f0*/  @!P2 BRA `(.L_x_2733) ;  /* 0x0000029800f0a947 */ /* 0x003fea0003800000 */
.L_x_3070:
[----:B------:R-:W-:Y:S05]  /*b100*/  BSYNC B0 ;  /* 0x0000000000007941 */ /* 0x000fea0003800000 */
.L_x_2732:
[----:B------:R-:W-:Y:S04]  /*b110*/  BSSY B0, `(.L_x_2734) ;  /* 0x000001c000007945 */ /* 0x000fe80003800000 */
[----:B------:R-:W-:Y:S05]  /*b120*/  @P4 BRA `(.L_x_2735) ;  /* 0x0000000000684947 */ /* 0x000fea0003800000 */
[----:B------:R-:W2:Y:S01]  /*b130*/  LDL R37, [R1+0x58] ;  /* 0x0000580001257983 */ /* 0x000ea20000100800 */
[----:B------:R-:W-:-:S03]  /*b140*/  ULDC UR6, c[0x0][0x2f4] ;  /* 0x0000bd0000067ab9 */ /* 0x000fc60000000800 */
[----:B------:R-:W3:Y:S01]  /*b150*/  LDL R36, [R1+0x14] ;  /* 0x0000140001247983 */ /* 0x000ee20000100800 */
[----:B------:R-:W-:Y:S01]  /*b160*/  ISETP.GE.AND P5, PT, R18, UR6, PT ;  /* 0x0000000612007c0c */ /* 0x000fe2000bfa6270 */
[----:B------:R-:W-:Y:S01]  /*b170*/  IMAD R43, R49, UR60, RZ ;  /* 0x0000003c312b7c24 */ /* 0x000fe2000f8e02ff */
[----:B------:R-:W-:Y:S01]  /*b180*/  ISETP.GE.AND P4, PT, R213, UR6, PT ;  /* 0x00000006d5007c0c */ /* 0x000fe2000bf86270 */
[----:B------:R-:W-:Y:S02]  /*b190*/  IMAD.MOV.U32 R40, RZ, RZ, R94 ;  /* 0x000000ffff287224 */ /* 0x000fe400078e005e */
[----:B------:R-:W-:Y:S02]  /*b1a0*/  IMAD.MOV.U32 R41, RZ, RZ, R5 ;  /* 0x000000ffff297224 */ /* 0x000fe400078e0005 */
[C---:B------:R-:W-:Y:S02]  /*b1b0*/  IMAD R43, R48.reuse, UR61, R43 ;  /* 0x0000003d302b7c24 */ /* 0x040fe4000f8e022b */
[----:B------:R-:W-:-:S04]  /*b1c0*/  IMAD.WIDE.U32 R40, R48, UR60, R40 ;  /* 0x0000003c30287c25 */ /* 0x000fc8000f8e0028 */
[----:B------:R-:W-:Y:S01]  /*b1d0*/  IMAD.IADD R41, R41, 0x1, R43 ;  /* 0x0000000129297824 */ /* 0x000fe200078e022b */
[----:B--2---:R-:W-:Y:S02]  /*b1e0*/  R2UR UR4, R37 ;  /* 0x00000000250472ca */ /* 0x004fe400000e0000 */
[----:B---3--:R-:W-:Y:S02]  /*b1f0*/  R2UR UR7, R36 ;  /* 0x00000000240772ca */ /* 0x008fe400000e0000 */
[----:B------:R-:W1:Y:S09]  /*b200*/  @!P5 LDS.128 R36, [R4+0x400] ;  /* 0x000400000424d984 */ /* 0x000e720000000c00 */
[----:B------:R-:W-:Y:S01]  /*b210*/  LEA R50, P2, R40, UR4, 0x1 ;  /* 0x0000000428327c11 */ /* 0x000fe2000f8408ff */
[----:B------:R-:W-:-:S03]  /*b220*/  ULDC.64 UR4, c[0x0][0x208] ;  /* 0x0000820000047ab9 */ /* 0x000fc60000000a00 */
[----:B------:R-:W-:Y:S02]  /*b230*/  LEA.HI.X R51, R40, UR7, R41, 0x1, P2 ;  /* 0x0000000728337c11 */ /* 0x000fe400090f0c29 */
[----:B------:R-:W-:-:S13]  /*b240*/  ISETP.GE.AND P2, PT, R220, UR6, PT ;  /* 0x00000006dc007c0c */ /* 0x000fda000bf46270 */
[----:B------:R-:W2:Y:S04]  /*b250*/  @!P2 LDS.128 R40, [R4+0x5400] ;  /* 0x005400000428a984 */ /* 0x000ea80000000c00 */
[----:B-1----:R-:W-:Y:S01]  /*b260*/  @!P5 STG.E.128 desc[UR4][R50.64], R36 ;  /* 0x000000243200d986 */ /* 0x002fe2000c101d04 */
[----:B------:R-:W-:-:S03]  /*b270*/  ISETP.GE.AND P5, PT, R221, UR6, PT ;  /* 0x00000006dd007c0c */ /* 0x000fc6000bfa6270 */
[----:B------:R-:W1:Y:S10]  /*b280*/  @!P4 LDS.128 R36, [R4+0x2c00] ;  /* 0x002c00000424c984 */ /* 0x000e740000000c00 */
[----:B------:R-:W3:Y:S04]  /*b290*/  @!P5 LDS.128 R44, [R4+0x7c00] ;  /* 0x007c0000042cd984 */ /* 0x000ee80000000c00 */
[----:B--2---:R2:W-:Y:S04]  /*b2a0*/  @!P2 STG.E.128 desc[UR4][R50.64+0x100], R40 ;  /* 0x000100283200a986 */ /* 0x0045e8000c101d04 */
[----:B-1----:R2:W-:Y:S04]  /*b2b0*/  @!P4 STG.E.128 desc[UR4][R50.64+0x80], R36 ;  /* 0x000080243200c986 */ /* 0x0025e8000c101d04 */
[----:B---3--:R2:W-:Y:S02]  /*b2c0*/  @!P5 STG.E.128 desc[UR4][R50.64+0x180], R44 ;  /* 0x0001802c3200d986 */ /* 0x0085e4000c101d04 */
.L_x_2735:
[----:B------:R-:W-:Y:S05]  /*b2d0*/  BSYNC B0 ;  /* 0x0000000000007941 */ /* 0x000fea0003800000 */
.L_x_2734:
[----:B--2---:R-:W2:Y:S04]  /*b2e0*/  LDL R38, [R1+0x58] ;  /* 0x0000580001267983 */ /* 0x004ea80000100800 */
[----:B------:R-:W3:Y:S01]  /*b2f0*/  LDL R37, [R1+0x14] ;  /* 0x0000140001257983 */ /* 0x000ee20000100800 */
[----:B------:R-:W-:Y:S01]  /*b300*/  VIADD R36, R212, 0x20 ;  /* 0x00000020d4247836 */ /* 0x000fe20000000000 */
[----:B------:R-:W-:Y:S04]  /*b310*/  BSSY B0, `(.L_x_2736) ;  /* 0x000001f000007945 */ /* 0x000fe80003800000 */
[----:B------:R-:W-:Y:S01]  /*b320*/  ISETP.GE.AND P2, PT, R36, R3, PT ;  /* 0x000000032400720c */ /* 0x000fe20003f46270 */
[----:B--2---:R-:W-:-:S02]  /*b330*/  IMAD.MOV.U32 R53, RZ, RZ, R38 ;  /* 0x000000ffff357224 */ /* 0x004fc400078e0026 */
[----:B---3--:R-:W-:-:S10]  /*b340*/  IMAD.MOV.U32 R52, RZ, RZ, R37 ;  /* 0x000000ffff347224 */ /* 0x008fd400078e0025 */
[----:B------:R-:W-:Y:S05]  /*b350*/  @P2 BRA `(.L_x_2737) ;  /* 0x0000000000682947 */ /* 0x000fea0003800000 */
[----:B------:R-:W-:Y:S01]  /*b360*/  ULDC UR6, c[0x0][0x2f4] ;  /* 0x0000bd0000067ab9 */ /* 0x000fe20000000800 */
[----:B------:R-:W-:Y:S01]  /*b370*/  IADD3 R43, P4, R48, 0x20, RZ ;  /* 0x00000020302b7810 */ /* 0x000fe20007f9e0ff */
[----:B------:R-:W-:Y:S01]  /*b380*/  IMAD.MOV.U32 R41, RZ, RZ, R5 ;  /* 0x000000ffff297224 */ /* 0x000fe200078e0005 */
[----:B------:R-:W-:Y:S02]  /*b390*/  ISETP.GE.AND P2, PT, R18, UR6, PT ;  /* 0x0000000612007c0c */ /* 0x000fe4000bf46270 */
[----:B------:R-:W-:Y:S01]  /*b3a0*/  R2UR UR4, R53 ;  /* 0x00000000350472ca */ /* 0x000fe200000e0000 */
[----:B------:R-:W-:Y:S01]  /*b3b0*/  IMAD.X R40, RZ, RZ, R49, P4 ;  /* 0x000000ffff287224 */ /* 0x000fe200020e0631 */
[----:B------:R-:W-:Y:S02]  /*b3c0*/  R2UR UR7, R52 ;  /* 0x00000000340772ca */ /* 0x000fe400000e0000 */
[----:B------:R-:W-:Y:S01]  /*b3d0*/  ISETP.GE.AND P5, PT, R213, UR6, PT ;  /* 0x00000006d5007c0c */ /* 0x000fe2000bfa6270 */
[----:B------:R-:W-:-:S02]  /*b3e0*/  IMAD R42, R40, UR60, RZ ;  /* 0x0000003c282a7c24 */ /* 0x000fc4000f8e02ff */
[----:B------:R-:W-:-:S04]  /*b3f0*/  IMAD.MOV.U32 R40, RZ, RZ, R94 ;  /* 0x000000ffff287224 */ /* 0x000fc800078e005e */
[----:B------:R-:W1:Y:S01]  /*b400*/  @!P2 LDS.128 R36, [R4+0x1400] ;  /* 0x001400000424a984 */ /* 0x000e620000000c00 */
[----:B------:R-:W-:-:S04]  /*b410*/  IMAD.WIDE.U32 R40, R43, UR60, R40 ;  /* 0x0000003c2b287c25 */ /* 0x000fc8000f8e0028 */
[----:B------:R-:W-:Y:S01]  /*b420*/  IMAD R43, R43, UR61, R42 ;  /* 0x0000003d2b2b7c24 */ /* 0x000fe2000f8e022a */
[----:B------:R-:W-:Y:S01]  /*b430*/  LEA R50, P4, R40, UR4, 0x1 ;  /* 0x0000000428327c11 */ /* 0x000fe2000f8808ff */
[----:B------:R-:W-:Y:S02]  /*b440*/  ULDC.64 UR4, c[0x0][0x208] ;  /* 0x0000820000047ab9 */ /* 0x000fe40000000a00 */
[----:B------:R-:W-:-:S05]  /*b450*/  IMAD.IADD R41, R41, 0x1, R43 ;  /* 0x0000000129297824 */ /* 0x000fca00078e022b */
        /* <DEDUP_REMOVED lines=10> */
.L_x_2737:
[----:B------:R-:W-:Y:S05]  /*b500*/  BSYNC B0 ;  /* 0x0000000000007941 */ /* 0x000fea0003800000 */
.L_x_2736:
[----:B--2---:R-:W-:Y:S01]  /*b510*/  VIADD R36, R212, 0x40 ;  /* 0x00000040d4247836 */ /* 0x004fe20000000000 */
[----:B------:R-:W-:Y:S04]  /*b520*/  BSSY B0, `(.L_x_2738) ;  /* 0x000001d000007945 */ /* 0x000fe80003800000 */
[----:B------:R-:W-:-:S13]  /*b530*/  ISETP.GE.AND P2, PT, R36, R3, PT ;  /* 0x000000032400720c */ /* 0x000fda0003f46270 */
[----:B------:R-:W-:Y:S05]  /*b540*/  @P2 BRA `(.L_x_2739) ;  /* 0x0000000000682947 */ /* 0x000fea0003800000 */
[----:B------:R-:W-:Y:S01]  /*b550*/  ULDC UR6, c[0x0][0x2f4] ;  /* 0x0000bd0000067ab9 */ /* 0x000fe20000000800 */
[----:B------:R-:W-:Y:S01]  /*b560*/  IADD3 R3, P4, R48, 0x40, RZ ;  /* 0x0000004030037810 */ /* 0x000fe20007f9e0ff */
[----:B------:R-:W-:Y:S01]  /*b570*/  IMAD.MOV.U32 R40, RZ, RZ, R94 ;  /* 0x000000ffff287224 */ /* 0x000fe200078e005e */
[----:B------:R-:W-:Y:S01]  /*b580*/  ISETP.GE.AND P2, PT, R18, UR6, PT ;  /* 0x0000000612007c0c */ /* 0x000fe2000bf46270 */
[----:B------:R-:W-:Y:S01]  /*b590*/  IMAD.MOV.U32 R41, RZ, RZ, R5 ;  /* 0x000000ffff297224 */ /* 0x000fe200078e0005 */
[----:B------:R-:W-:Y:S01]  /*b5a0*/  R2UR UR4, R53 ;  /* 0x00000000350472ca */ /* 0x000fe200000e0000 */
[----:B------:R-:W-:Y:S01]  /*b5b0*/  IMAD.X R48, RZ, RZ, R49, P4 ;  /* 0x000000ffff307224 */ /* 0x000fe200020e0631 */
[----:B------:R-:W-:Y:S01]  /*b5c0*/  R2UR UR7, R52 ;  /* 0x00000000340772ca */ /* 0x000fe200000e0000 */
[----:B------:R-:W-:Y:S01]  /*b5d0*/  IMAD.WIDE.U32 R40, R3, UR60, R40 ;  /* 0x0000003c03287c25 */ /* 0x000fe2000f8e0028 */
[----:B------:R-:W-:-:S03]  /*b5e0*/  ISETP.GE.AND P5, PT, R213, UR6, PT ;  /* 0x00000006d5007c0c */ /* 0x000fc6000bfa6270 */
[----:B------:R-:W-:-:S04]  /*b5f0*/  IMAD R48, R48, UR60, RZ ;  /* 0x0000003c30307c24 */ /* 0x000fc8000f8e02ff */
[----:B------:R-:W1:Y:S01]  /*b600*/  @!P2 LDS.128 R36, [R4+0x2400] ;  /* 0x002400000424a984 */ /* 0x000e620000000c00 */
[----:B------:R-:W-:Y:S01]  /*b610*/  IMAD R3, R3, UR61, R48 ;  /* 0x0000003d03037c24 */ /* 0x000fe2000f8e0230 */
[----:B------:R-:W-:Y:S01]  /*b620*/  LEA R48, P4, R40, UR4, 0x1 ;  /* 0x0000000428307c11 */ /* 0x000fe2000f8808ff */
[----:B------:R-:W-:Y:S02]  /*b630*/  ULDC.64 UR4, c[0x0][0x208] ;  /* 0x0000820000047ab9 */ /* 0x000fe40000000a00 */
[----:B------:R-:W-:-:S05]  /*b640*/  IMAD.IADD R3, R41, 0x1, R3 ;  /* 0x0000000129037824 */ /* 0x000fca00078e0203 */
[----:B------:R-:W-:Y:S02]  /*b650*/  LEA.HI.X R49, R40, UR7, R3, 0x1, P4 ;  /* 0x0000000728317c11 */ /* 0x000fe4000a0f0c03 */
[----:B------:R-:W-:Y:S01]  /*b660*/  ISETP.GE.AND P4, PT, R220, UR6, PT ;  /* 0x00000006dc007c0c */ /* 0x000fe2000bf86270 */
[----:B------:R-:W2:Y:S04]  /*b670*/  @!P5 LDS.128 R40, [R4+0x4c00] ;  /* 0x004c00000428d984 */ /* 0x000ea80000000c00 */
[----:B-1----:R-:W-:Y:S01]  /*b680*/  @!P2 STG.E.128 desc[UR4][R48.64], R36 ;  /* 0x000000243000a986 */ /* 0x002fe2000c101d04 */
[----:B------:R-:W-:-:S07]  /*b690*/  ISETP.GE.AND P2, PT, R221, UR6, PT ;  /* 0x00000006dd007c0c */ /* 0x000fce000bf46270 */
[----:B------:R-:W1:Y:S04]  /*b6a0*/  @!P4 LDS.128 R36, [R4+0x7400] ;  /* 0x007400000424c984 */ /* 0x000e680000000c00 */
[----:B--2---:R-:W-:Y:S04]  /*b6b0*/  @!P5 STG.E.128 desc[UR4][R48.64+0x80], R40 ;  /* 0x000080283000d986 */ /* 0x004fe8000c101d04 */
[----:B------:R-:W2:Y:S04]  /*b6c0*/  @!P2 LDS.128 R44, [R4+0x9c00] ;  /* 0x009c0000042ca984 */ /* 0x000ea80000000c00 */
[----:B-1----:R1:W-:Y:S04]  /*b6d0*/  @!P4 STG.E.128 desc[UR4][R48.64+0x100], R36 ;  /* 0x000100243000c986 */ /* 0x0023e8000c101d04 */
[----:B--2---:R1:W-:Y:S02]  /*b6e0*/  @!P2 STG.E.128 desc[UR4][R48.64+0x180], R44 ;  /* 0x0001802c3000a986 */ /* 0x0043e4000c101d04 */
.L_x_2739:
[----:B------:R-:W-:Y:S05]  /*b6f0*/  BSYNC B0 ;  /* 0x0000000000007941 */ /* 0x000fea0003800000 */
.L_x_2738:
[----:B------:R-:W2:Y:S01]  /*b700*/  LDL R3, [R1+0x10] ;  /* 0x0000100001037983 */ /* 0x000ea20000100800 */
[----:B0-----:R-:W-:Y:S01]  /*b710*/  @!P3 VIADD R0, R0, 0x388c0 ;  /* 0x000388c00000b836 */ /* 0x001fe20000000000 */
[----:B------:R-:W-:Y:S01]  /*b720*/  PLOP3.LUT P2, PT, PT, PT, PT, 0x8, 0x0 ;  /* 0x000000000000781c */ /* 0x000fe20003f4e170 */
[----:B------:R-:W-:Y:S01]  /*b730*/  VIADD R17, R17, 0x1 ;  /* 0x0000000111117836 */ /* 0x000fe20000000000 */
[----:B------:R-:W-:Y:S01]  /*b740*/  @!PT LDS RZ, [RZ] ;  /* 0x00000000fffff984 */ /* 0x000fe20000000800 */
[----:B------:R-:W-:Y:S01]  /*b750*/  @!PT LDS RZ, [RZ] ;  /* 0x00000000fffff984 */ /* 0x000fe20000000800 */
[----:B------:R-:W-:Y:S01]  /*b760*/  @!PT LDS RZ, [RZ] ;  /* 0x00000000fffff984 */ /* 0x000fe20000000800 */
[----:B------:R-:W-:Y:S01]  /*b770*/  @!PT LDS RZ, [RZ] ;  /* 0x00000000fffff984 */ /* 0x000fe20000000800 */
[----:B------:R0:W-:Y:S06]  /*b780*/  MEMBAR.ALL.CTA ;  /* 0x0000000000007992 */ /* 0x0001ec0000008000 */
[----:B0-----:R-:W0:Y:S01]  /*b790*/  FENCE.VIEW.ASYNC.S ;  /* 0x00000000000073c6 */ /* 0x001e220000000000 */
[----:B------:R-:W-:Y:S01]  /*b7a0*/  @!P3 PRMT R0, RZ, 0x654, R0 ;  /* 0x00000654ff00b816 */ /* 0x000fe20000000000 */
[----:B0-----:R0:W-:Y:S06]  /*b7b0*/  BAR.SYNC.DEFER_BLOCKING R169, 0x80 ;  /* 0x000200a90000751d */ /* 0x0011ec0000010000 */
[----:B------:R3:W-:Y:S01]  /*b7c0*/  @!P3 SYNCS.ARRIVE.TRANS64.RED.A1T0 RZ, [R0+URZ], RZ ;  /* 0x000000ff00ffb9a7 */ /* 0x0007e2000810043f */
[----:B------:R-:W-:-:S04]  /*b7d0*/  ISETP.NE.AND P3, PT, R17, 0x2, PT ;  /* 0x000000021100780c */ /* 0x000fc80003f65270 */
[----:B------:R-:W-:Y:S02]  /*b7e0*/  SEL R17, R17, RZ, P3 ;  /* 0x000000ff11117207 */ /* 0x000fe40001800000 */
[----:B---3--:R-:W-:-:S04]  /*b7f0*/  SEL R0, RZ, 0x1, P3 ;  /* 0x00000001ff007807 */ /* 0x008fc80001800000 */
[----:B------:R-:W-:Y:S02]  /*b800*/  LOP3.LUT R219, R219, R0, RZ, 0x3c, !PT ;  /* 0x00000000dbdb7212 */ /* 0x000fe400078e3cff */
[----:B--2---:R-:W-:-:S13]  /*b810*/  LOP3.LUT P4, RZ, R3, 0x2, RZ, 0xc0, !PT ;  /* 0x0000000203ff7812 */ /* 0x004fda000788c0ff */
[----:B0-----:R-:W-:Y:S05]  /*b820*/  @P4 BRA `(.L_x_2740) ;  /* 0xffffff7400ac4947 */ /* 0x001fea000383ffff */
.L_x_2628:
[----:B------:R-:W0:Y:S01]  /*b830*/  LDC R0, c[0x0][0x448] ;  /* 0x00011200ff007b82 */ /* 0x000e220000000800 */
[----:B------:R-:W-:Y:S01]  /*b840*/  BSSY B0, `(.L_x_2741) ;  /* 0x0000011000007945 */ /* 0x000fe20003800000 */
[----:B0-----:R-:W-:Y:S01]  /*b850*/  ISETP.NE.AND P0, PT, R0, 0x1, PT ;  /* 0x000000010000780c */ /* 0x001fe20003f05270 */
[----:B------:R-:W-:-:S12]  /*b860*/  VIADD R0, R230, 0x7f ;  /* 0x0000007fe6007836 */ /* 0x000fd80000000000 */
[----:B------:R-:W0:Y:S08]  /*b870*/  @P0 LDC R3, c[0x0][0x44c] ;  /* 0x00011300ff030b82 */ /* 0x000e300000000800 */
[----:B------:R-:W2:Y:S01]  /*b880*/  @P0 LDC R2, c[0x0][0x450] ;  /* 0x00011400ff020b82 */ /* 0x000ea20000000800 */
[----:B0-----:R-:W-:-:S05]  /*b890*/  @P0 IMAD.HI.U32 R3, R0, R3, RZ ;  /* 0x0000000300030227 */ /* 0x001fca00078e00ff */
[----:B--2---:R-:W-:Y:S01]  /*b8a0*/  @P0 SHF.R.U32.HI R0, RZ, R2, R3 ;  /* 0x00000002ff000219 */ /* 0x004fe20000011603 */
[----:B------:R-:W-:-:S04]  /*b8b0*/  IMAD.MOV.U32 R2, RZ, RZ, RZ ;  /* 0x000000ffff027224 */ /* 0x000fc800078e00ff */
[----:B------:R-:W-:-:S04]  /*b8c0*/  IMAD.IADD R0, R143, 0x1, R0 ;  /* 0x000000018f007824 */ /* 0x000fc800078e0200 */
[----:B------:R-:W-:-:S05]  /*b8d0*/  IMAD.HI R0, R0, 0x66666667, RZ ;  /* 0x6666666700007827 */ /* 0x000fca00078e02ff */
[----:B------:R-:W-:-:S04]  /*b8e0*/  SHF.R.U32.HI R3, RZ, 0x1f, R0 ;  /* 0x0000001fff037819 */ /* 0x000fc80000011600 */
[----:B------:R-:W-:-:S04]  /*b8f0*/  LEA.HI.SX32 R3, R0, R3, 0x1b ;  /* 0x0000000300037211 */ /* 0x000fc800078fdaff */
[----:B------:R-:W-:-:S04]  /*b900*/  VIMNMX R144, R144, R3, PT ;  /* 0x0000000390907248 */ /* 0x000fc80003fe0100 */
[----:B------:R-:W-:Y:S01]  /*b910*/  ISETP.GE.AND P0, PT, R144, 0x1, PT ;  /* 0x000000019000780c */ /* 0x000fe20003f06270 */
[----:B------:R-:W-:-:S12]  /*b920*/  @P2 BRA `(.L_x_2742) ;  /* 0x0000000000082947 */ /* 0x000fd80003800000 */
[----:B------:R-:W0:Y:S02]  /*b930*/  FENCE.VIEW.ASYNC.G ;  /* 0x00000000000073c6 */ /* 0x000e240000000100 */
[----:B0-----:R-:W-:Y:S06]  /*b940*/  BAR.ARV 0xc, 0x180 ;  /* 0x0306000000007b1d */ /* 0x001fec0000002000 */
.L_x_2742:
[----:B------:R-:W-:Y:S05]  /*b950*/  BSYNC B0 ;  /* 0x0000000000007941 */ /* 0x000fea0003800000 */
.L_x_2741:
[----:B------:R-:W-:Y:S04]  /*b960*/  BSSY B0, `(.L_x_2743) ;  /* 0x0000021000007945 */ /* 0x000fe80003800000 */
        /* <DEDUP_REMOVED lines=14> */
[----:B------:R0:W2:Y:S01]  /*ba50*/  F2I.FTZ.U32.TRUNC.NTZ R3, R2 ;  /* 0x0000000200037305 */ /* 0x0000a2000021f000 */
[----:B------:R-:W-:Y:S01]  /*ba60*/  ISETP.GE.AND P2, PT, R0, RZ, PT ;  /* 0x000000ff0000720c */ /* 0x000fe20003f46270 */
[----:B0-----:R-:W-:Y:S02]  /*ba70*/  IMAD.MOV.U32 R2, RZ, RZ, RZ ;  /* 0x000000ffff027224 */ /* 0x001fe400078e00ff */
        /* <DEDUP_REMOVED lines=15> */
.L_x_2744:
[----:B------:R-:W-:Y:S05]  /*bb70*/  BSYNC B0 ;  /* 0x0000000000007941 */ /* 0x000fea0003800000 */
.L_x_2743:
[----:B------:R-:W2:Y:S01]  /*bb80*/  LDL R0, [R1+0x84] ;  /* 0x0000840001007983 */ /* 0x000ea20000100800 */
[----:B------:R-:W-:Y:S01]  /*bb90*/  PLOP3.LUT P0, PT, PT, PT, PT, 0x80, 0x0 ;  /* 0x000000000000781c */ /* 0x000fe20003f0f070 */
[----:B------:R-:W-:Y:S01]  /*bba0*/  IMAD.MOV.U32 R153, RZ, RZ, RZ ;  /* 0x000000ffff997224 */ /* 0x000fe200078e00ff */
[----:B------:R-:W-:Y:S01]  /*bbb0*/  CS2R R150, SRZ ;  /* 0x0000000000967805 */ /* 0x000fe2000001ff00 */
        /* <DEDUP_REMOVED lines=50> */
[----:B-1----:R-:W-:Y:S02]  /*bee0*/  CS2R R48, SRZ ;  /* 0x0000000000307805 */ /* 0x002fe4000001ff00 */
        /* <DEDUP_REMOVED lines=12> */
[----:B--2---:R-:W-:-:S05]  /*bfb0*/  IMAD R231, R0, R2, RZ ;  /* 0x0000000200e77224 */ /* 0x004fca00078e02ff */
[----:B------:R-:W-:Y:S02]  /*bfc0*/  VIADDMNMX R2, R231, R2, R144, PT ;  /* 0x00000002e7027246 */ /* 0x000fe40003800190 */
[----:B------:R-:W-:Y:S02]  /*bfd0*/  CS2R R144, SRZ ;  /* 0x0000000000907805 */ /* 0x000fe4000001ff00 */
[----:B------:R-:W-:-:S13]  /*bfe0*/  ISETP.GT.AND P1, PT, R2, R231, PT ;  /* 0x000000e70200720c */ /* 0x000fda0003f24270 */
[----:B------:R-:W-:Y:S05]  /*bff0*/  @!P1 BRA `(.L_x_2745) ;  /* 0x000001a4006c9947 */ /* 0x000fea0003800000 */
[----:B------:R-:W2:Y:S02]  /*c000*/  LDL R0, [R1+0x8c] ;  /* 0x00008c0001007983 */ /* 0x000ea40000100800 */
[----:B--2---:R-:W-:Y:S02]  /*c010*/  R2UR UR4, R0 ;  /* 0x00000000000472ca */ /* 0x004fe400000e0000 */
[----:B------:R-:W0:Y:S11]  /*c020*/  S2R R0, SR_TID.X ;  /* 0x0000000000007919 */ /* 0x000e360000002100 */
[----:B------:R-:W-:-:S06]  /*c030*/  ULOP3.LUT UP0, URZ, UR4, 0x9f, URZ, 0xc0, !UPT ;  /* 0x0000009f043f7892 */ /* 0x000fcc000f80c03f */
[----:B------:R-:W-:Y:S01]  /*c040*/  PLOP3.LUT P0, PT, PT, PT, UP0, 0x80, 0x0 ;  /* 0x000000000000781c */ /* 0x000fe20003f0f008 */
[----:B0-----:R-:W-:-:S05]  /*c050*/  VIADD R0, R0, 0xffffff80 ;  /* 0xffffff8000007836 */ /* 0x001fca0000000000 */
[----:B------:R-:W-:-:S04]  /*c060*/  SHF.R.S32.HI R3, RZ, 0x1f, R0 ;  /* 0x0000001fff037819 */ /* 0x000fc80000011400 */
[----:B------:R-:W-:-:S04]  /*c070*/  LEA.HI R3, R3, R0, RZ, 0x7 ;  /* 0x0000000003037211 */ /* 0x000fc800078f38ff */
[----:B------:R-:W-:-:S06]  /*c080*/  SHF.R.S32.HI R0, RZ, 0x7, R3 ;  /* 0x00000007ff007819 */ /* 0x000fcc0000011403 */
[----:B------:R-:W0:Y:S02]  /*c090*/  SHFL.IDX PT, R0, R0, RZ, 0x1f ;  /* 0x00001fff00007589 */ /* 0x000e2400000e0000 */
        /* <DEDUP_REMOVED lines=23> */
.L_x_2746:
        /* <DEDUP_REMOVED lines=13> */
.L_x_2750:
[----:B-1----:R1:W2:Y:S02]  /*c2e0*/  SYNCS.PHASECHK.TRANS64.TRYWAIT P0, [R16+URZ+0x38800], R3 ;  /* 0x03880003100075a7 */ /* 0x0022a4000800017f */
[----:B--2---:R-:W-:Y:S05]  /*c2f0*/  @!P0 NANOSLEEP.SYNCS 0x989680 ;  /* 0x009896800000895d */ /* 0x004fea0003900000 */
[----:B------:R-:W2:Y:S02]  /*c300*/  @!P0 SYNCS.PHASECHK.TRANS64 P0, [R16+URZ+0x38800], R3 ;  /* 0x03880003100085a7 */ /* 0x000ea4000800007f */
[----:B--2---:R-:W-:Y:S05]  /*c310*/  @!P0 BRA `(.L_x_2750) ;  /* 0xfffffffc00f08947 */ /* 0x004fea000383ffff */
.L_x_2749:
[----:B------:R-:W-:Y:S05]  /*c320*/  BSYNC B0 ;  /* 0x0000000000007941 */ /* 0x000fea0003800000 */
.L_x_2748:
[----:B------:R-:W-:Y:S05]  /*c330*/  BRA `(.L_x_2751) ;  /* 0x0000009c00547947 */ /* 0x000fea0003800000 */
.L_x_2747:
[----:B------:R-:W2:Y:S01]  /*c340*/  LDL R0, [R1+0x8c] ;  /* 0x00008c0001007983 */ /* 0x000ea20000100800 */
[----:B------:R-:W-:Y:S01]  /*c350*/  ULDC.64 UR6, c[0x0][0x408] ;  /* 0x0001020000067ab9 */ /* 0x000fe20000000a00 */
[----:B--2---:R-:W-:Y:S02]  /*c360*/  R2UR UR4, R0 ;  /* 0x00000000000472ca */ /* 0x004fe400000e0000 */
[----:B-----5:R-:W-:-:S05]  /*c370*/  SHF.R.S32.HI R0, RZ, 0x1f, R152 ;  /* 0x0000001fff007819 */ /* 0x020fca0000011498 */
[----:B------:R-:W-:-:S04]  /*c380*/  IMAD R5, R0, UR6, RZ ;  /* 0x0000000600057c24 */ /* 0x000fc8000f8e02ff */
[----:B------:R-:W-:Y:S02]  /*c390*/  IMAD R5, R152, UR7, R5 ;  /* 0x0000000798057c24 */ /* 0x000fe4000f8e0205 */
[----:B------:R-:W-:-:S03]  /*c3a0*/  ULOP3.LUT UP0, URZ, UR4, 0x3ff, URZ, 0xc0, !UPT ;  /* 0x000003ff043f7892 */ /* 0x000fc6000f80c03f */
[----:B------:R-:W-:Y:S02]  /*c3b0*/  ULDC.64 UR4, c[0x0][0x3f8] ;  /* 0x0000fe0000047ab9 */ /* 0x000fe40000000a00 */
[----:B------:R-:W-:Y:S01]  /*c3c0*/  IMAD R3, R0, UR4, RZ ;  /* 0x0000000400037c24 */ /* 0x000fe2000f8e02ff */
[----:B------:R-:W-:Y:S01]  /*c3d0*/  PLOP3.LUT P0, PT, PT, PT, UP0, 0x80, 0x0 ;  /* 0x000000000000781c */ /* 0x000fe20003f0f008 */
[----:B------:R-:W-:-:S04]  /*c3e0*/  IMAD.WIDE.U32 R24, R152, UR4, RZ ;  /* 0x0000000498187c25 */ /* 0x000fc8000f8e00ff */
        /* <DEDUP_REMOVED lines=21> */
.L_x_2752:
[----:B------:R-:W-:Y:S01]  /*c540*/  ULDC.U8 UR4, c[0x0][0x410] ;  /* 0x0001040000047ab9 */ /* 0x000fe20000000000 */
[----:B------:R-:W-:Y:S01]  /*c550*/  IMAD.IADD R0, R212, 0x1, R230 ;  /* 0x00000001d4007824 */ /* 0x000fe200078e02e6 */
[----:B------:R-:W-:Y:S01]  /*c560*/  ISETP.NE.AND P0, PT, RZ, UR4, PT ;  /* 0x00000004ff007c0c */ /* 0x000fe2000bf05270 */
[----:B------:R-:W-:Y:S02]  /*c570*/  BSSY B0, `(.L_x_2753) ;  /* 0x00009a9000007945 */ /* 0x000fe40003800000 */
[----:B------:R-:W-:-:S10]  /*c580*/  IMAD R3, R237, 0x20, R0 ;  /* 0x00000020ed037824 */ /* 0x000fd400078e0200 */
[----:B------:R-:W-:Y:S05]  /*c590*/  @!P0 BRA `(.L_x_2754) ;  /* 0x0000004c001c8947 */ /* 0x000fea0003800000 */
        /* <DEDUP_REMOVED lines=33> */
.L_x_3076:
        /* <DEDUP_REMOVED lines=23> */
[C---:B------:R-:W-:Y:S01]  /*c920*/  @!P3 IMAD.SHL.U32 R21, R22.reuse, 0x2, RZ ;  /* 0x000000021615b824 */ /* 0x040fe200078e00ff */
[----:B------:R-:W-:-:S03]  /*c930*/  @!P3 SHF.L.U64.HI R4, R22, 0x1, R23 ;  /* 0x000000011604b819 */ /* 0x000fc60000010217 */
[----:B------:R-:W-:Y:S01]  /*c940*/  @!P2 IMAD.SHL.U32 R13, R215, 0x2, RZ ;  /* 0x00000002d70da824 */ /* 0x000fe200078e00ff */
[-C--:B--2---:R-:W-:Y:S02]  /*c950*/  @!P3 IADD3 R24, P5, R6, R21.reuse, RZ ;  /* 0x000000150618b210 */ /* 0x084fe40007fbe0ff */
[----:B----4-:R-:W-:Y:S02]  /*c960*/  @!P3 IADD3 R20, P4, R8, R21, RZ ;  /* 0x000000150814b210 */ /* 0x010fe40007f9e0ff */
[-C--:B------:R-:W-:Y:S01]  /*c970*/  @!P2 IADD3 R14, P6, R6, R13.reuse, RZ ;  /* 0x0000000d060ea210 */ /* 0x080fe20007fde0ff */
[--C-:B-1----:R-:W-:Y:S01]  /*c980*/  @!P3 IMAD.X R25, R7, 0x1, R4.reuse, P5 ;  /* 0x000000010719b824 */ /* 0x102fe200028e0604 */
[----:B------:R-:W-:Y:S01]  /*c990*/  @!P2 IADD3 R12, P5, R8, R13, RZ ;  /* 0x0000000d080ca210 */ /* 0x000fe20007fbe0ff */
[----:B---3--:R-:W-:Y:S01]  /*c9a0*/  @!P3 IMAD.X R21, R9, 0x1, R4, P4 ;  /* 0x000000010915b824 */ /* 0x008fe200020e0604 */
[----:B------:R-:W-:Y:S02]  /*c9b0*/  CS2R R70, SRZ ;  /* 0x0000000000467805 */ /* 0x000fe4000001ff00 */
[----:B------:R-:W-:-:S02]  /*c9c0*/  CS2R R72, SRZ ;  /* 0x0000000000487805 */ /* 0x000fc4000001ff00 */
[----:B------:R-:W-:Y:S02]  /*c9d0*/  CS2R R66, SRZ ;  /* 0x0000000000427805 */ /* 0x000fe4000001ff00 */
[----:B------:R-:W-:Y:S02]  /*c9e0*/  CS2R R68, SRZ ;  /* 0x0000000000447805 */ /* 0x000fe4000001ff00 */
[----:B------:R-:W-:Y:S02]  /*c9f0*/  CS2R R62, SRZ ;  /* 0x00000000003e7805 */ /* 0x000fe4000001ff00 */
[----:B------:R-:W-:Y:S01]  /*ca00*/  CS2R R64, SRZ ;  /* 0x0000000000407805 */ /* 0x000fe2000001ff00 */
[----:B------:R1:W5:Y:S04]  /*ca10*/  @!P3 LD.E.64 R74, desc[UR6][R24.64] ;  /* 0x00000006184ab980 */ /* 0x000368000c101b00 */
[----:B------:R1:W5:Y:S01]  /*ca20*/  @!P3 LD.E.64 R76, desc[UR6][R20.64] ;  /* 0x00000006144cb980 */ /* 0x000362000c101b00 */
[----:B------:R-:W-:Y:S01]  /*ca30*/  @!P2 SHF.L.U64.HI R34, R215, 0x1, R11 ;  /* 0x00000001d722a819 */ /* 0x000fe2000001020b */
[C---:B------:R-:W-:Y:S01]  /*ca40*/  @!P1 IMAD.SHL.U32 R11, R214.reuse, 0x2, RZ ;  /* 0x00000002d60b9824 */ /* 0x040fe200078e00ff */
[----:B------:R-:W-:-:S03]  /*ca50*/  @!P1 SHF.L.U64.HI R28, R214, 0x1, R10 ;  /* 0x00000001d61c9819 */ /* 0x000fc6000001020a */
[--C-:B------:R-:W-:Y:S01]  /*ca60*/  @!P2 IMAD.X R15, R7, 0x1, R34.reuse, P6 ;  /* 0x00000001070fa824 */ /* 0x100fe200030e0622 */
[-C--:B------:R-:W-:Y:S01]  /*ca70*/  @!P1 IADD3 R10, P4, R6, R11.reuse, RZ ;  /* 0x0000000b060a9210 */ /* 0x080fe20007f9e0ff */
[----:B------:R-:W-:Y:S01]  /*ca80*/  @!P2 IMAD.X R13, R9, 0x1, R34, P5 ;  /* 0x00000001090da824 */ /* 0x000fe200028e0622 */
[C---:B------:R-:W-:Y:S01]  /*ca90*/  @!P0 SHF.L.U64.HI R26, R217.reuse, 0x1, R5 ;  /* 0x00000001d91a8819 */ /* 0x040fe20000010205 */
[----:B------:R-:W-:Y:S01]  /*caa0*/  @!P0 IMAD.SHL.U32 R5, R217, 0x2, RZ ;  /* 0x00000002d9058824 */ /* 0x000fe200078e00ff */
[----:B------:R-:W-:Y:S01]  /*cab0*/  @!P1 IADD3 R4, P6, R8, R11, RZ ;  /* 0x0000000b08049210 */ /* 0x000fe20007fde0ff */
[--C-:B------:R-:W-:Y:S01]  /*cac0*/  @!P1 IMAD.X R11, R7, 0x1, R28.reuse, P4 ;  /* 0x00000001070b9824 */ /* 0x100fe200020e061c */
[----:B------:R1:W5:Y:S02]  /*cad0*/  @!P2 LD.E.64 R70, desc[UR6][R14.64] ;  /* 0x000000060e46a980 */ /* 0x000364000c101b00 */
[-C--:B------:R-:W-:Y:S02]  /*cae0*/  @!P0 IADD3 R6, P5, R6, R5.reuse, RZ ;  /* 0x0000000506068210 */ /* 0x080fe40007fbe0ff */
[----:B------:R-:W-:Y:S01]  /*caf0*/  @!P0 IADD3 R8, P4, R8, R5, RZ ;  /* 0x0000000508088210 */ /* 0x000fe20007f9e0ff */
[----:B------:R-:W-:Y:S01]  /*cb00*/  @!P1 IMAD.X R5, R9, 0x1, R28, P6 ;  /* 0x0000000109059824 */ /* 0x000fe200030e061c */
[----:B------:R1:W5:Y:S01]  /*cb10*/  @!P2 LD.E.64 R72, desc[UR6][R12.64] ;  /* 0x000000060c48a980 */ /* 0x000362000c101b00 */
[----:B------:R-:W-:-:S02]  /*cb20*/  @!P0 IMAD.X R7, R7, 0x1, R26, P5 ;  /* 0x0000000107078824 */ /* 0x000fc400028e061a */
[----:B------:R-:W-:Y:S01]  /*cb30*/  @!P0 IMAD.X R9, R9, 0x1, R26, P4 ;  /* 0x0000000109098824 */ /* 0x000fe200020e061a */
[----:B------:R1:W5:Y:S04]  /*cb40*/  @!P1 LD.E.64 R66, desc[UR6][R10.64] ;  /* 0x000000060a429980 */ /* 0x000368000c101b00 */
[----:B------:R1:W5:Y:S04]  /*cb50*/  @!P1 LD.E.64 R68, desc[UR6][R4.64] ;  /* 0x0000000604449980 */ /* 0x000368000c101b00 */
[----:B------:R1:W5:Y:S04]  /*cb60*/  @!P0 LD.E.64 R62, desc[UR6][R6.64] ;  /* 0x00000006063e8980 */ /* 0x000368000c101b00 */
[----:B------:R1:W5:Y:S02]  /*cb70*/  @!P0 LD.E.64 R64, desc[UR6][R8.64] ;  /* 0x0000000608408980 */ /* 0x000364000c101b00 */
.L_x_2757:
[----:B------:R-:W-:Y:S05]  /*cb80*/  BSYNC B1 ;  /* 0x0000000000017941 */ /* 0x000fea0003800000 */
.L_x_2756:
[----:B-1---5:R-:W-:Y:S01]  /*cb90*/  IMAD.MOV.U32 R4, RZ, RZ, R62 ;  /* 0x000000ffff047224 */ /* 0x022fe200078e003e */
[----:B------:R-:W-:Y:S01]  /*cba0*/  UMOV UR4, 0xffffffff ;  /* 0xffffffff00047882 */ /* 0x000fe20000000000 */
[----:B------:R-:W-:Y:S01]  /*cbb0*/  IMAD.MOV.U32 R5, RZ, RZ, R63 ;  /* 0x000000ffff057224 */ /* 0x000fe200078e003f */
[----:B------:R-:W-:Y:S01]  /*cbc0*/  CS2R R46, SRZ ;  /* 0x00000000002e7805 */ /* 0x000fe2000001ff00 */
[----:B--2---:R-:W-:Y:S02]  /*cbd0*/  IMAD.MOV.U32 R6, RZ, RZ, R66 ;  /* 0x000000ffff067224 */ /* 0x004fe400078e0042 */
        /* <DEDUP_REMOVED lines=22> */
[----:B------:R-:W-:Y:S02]  /*cd40*/  PRMT R113, R113, 0x5410, R5 ;  /* 0x0000541071717816 */ /* 0x000fe40000000005 */
[----:B------:R-:W-:-:S02]  /*cd50*/  PRMT R114, R114, 0x5410, R6 ;  /* 0x0000541072727816 */ /* 0x000fc40000000006 */
[----:B------:R-:W-:Y:S01]  /*cd60*/  PRMT R95, R7, 0x7610, R95 ;  /* 0x00007610075f7816 */ /* 0x000fe2000000005f */
[----:B------:R-:W-:Y:S06]  /*cd70*/  BRA.DIV UR4, `(.L_x_2758) ;  /* 0x0000028204587947 */ /* 0x000fec000b800000 */
[----:B------:R1:W2:Y:S04]  /*cd80*/  SHFL.IDX PT, R7, R33, 0x1, 0x181f ;  /* 0x00381f0021077f89 */ /* 0x0002a800000e0000 */
[----:B------:R1:W0:Y:S04]  /*cd90*/  SHFL.IDX PT, R6, R32, 0x1, 0x181f ;  /* 0x00381f0020067f89 */ /* 0x00022800000e0000 */
[----:B---3--:R1:W3:Y:S04]  /*cda0*/  SHFL.IDX PT, R9, R31, 0x1, 0x181f ;  /* 0x00381f001f097f89 */ /* 0x0082e800000e0000 */
[----:B----4-:R1:W4:Y:S02]  /*cdb0*/  SHFL.IDX PT, R8, R30, 0x1, 0x181f ;  /* 0x00381f001e087f89 */ /* 0x01032400000e0000 */
.L_x_3082:
        /* <DEDUP_REMOVED lines=19> */
[C---:B------:R-:W-:Y:S01]  /*cef0*/  @!P3 IMAD.SHL.U32 R21, R22.reuse, 0x2, RZ ;  /* 0x000000021615b824 */ /* 0x040fe200078e00ff */
[----:B------:R-:W-:Y:S01]  /*cf00*/  @!P3 SHF.L.U64.HI R4, R22, 0x1, R23 ;  /* 0x000000011604b819 */ /* 0x000fe20000010217 */
[----:B------:R-:W-:-:S03]  /*cf10*/  @!P2 IMAD.SHL.U32 R13, R215, 0x2, RZ ;  /* 0x00000002d70da824 */ /* 0x000fc600078e00ff */
[-C--:B0-----:R-:W-:Y:S02]  /*cf20*/  @!P3 IADD3 R24, P5, R6, R21.reuse, RZ ;  /* 0x000000150618b210 */ /* 0x081fe40007fbe0ff */
[----:B----4-:R-:W-:Y:S02]  /*cf30*/  @!P3 IADD3 R20, P4, R8, R21, RZ ;  /* 0x000000150814b210 */ /* 0x010fe40007f9e0ff */
[-C--:B------:R-:W-:Y:S01]  /*cf40*/  @!P2 IADD3 R14, P6, R6, R13.reuse, RZ ;  /* 0x0000000d060ea210 */ /* 0x080fe20007fde0ff */
[--C-:B--2---:R-:W-:Y:S01]  /*cf50*/  @!P3 IMAD.X R25, R7, 0x1, R4.reuse, P5 ;  /* 0x000000010719b824 */ /* 0x104fe200028e0604 */
[----:B------:R-:W-:Y:S01]  /*cf60*/  @!P2 IADD3 R12, P5, R8, R13, RZ ;  /* 0x0000000d080ca210 */ /* 0x000fe20007fbe0ff */
[----:B---3--:R-:W-:Y:S02]  /*cf70*/  @!P3 IMAD.X R21, R9, 0x1, R4, P4 ;  /* 0x000000010915b824 */ /* 0x008fe400020e0604 */
[----:B------:R-:W-:Y:S01]  /*cf80*/  @!P0 IMAD.SHL.U32 R27, R217, 0x2, RZ ;  /* 0x00000002d91b8824 */ /* 0x000fe200078e00ff */
        /* <DEDUP_REMOVED lines=8> */
[----:B------:R-:W-:Y:S02]  /*d010*/  ULDC.64 UR6, c[0x0][0x208] ;  /* 0x0000820000067ab9 */ /* 0x000fe40000000a00 */
[----:B------:R0:W5:Y:S04]  /*d020*/  @!P3 LD.E.64 R58, desc[UR6][R24.64] ;  /* 0x00000006183ab980 */ /* 0x000168000c101b00 */
[----:B------:R0:W5:Y:S01]  /*d030*/  @!P3 LD.E.64 R60, desc[UR6][R20.64] ;  /* 0x00000006143cb980 */ /* 0x000162000c101b00 */
[C---:B------:R-:W-:Y:S01]  /*d040*/  @!P1 SHF.L.U64.HI R28, R214.reuse, 0x1, R5 ;  /* 0x00000001d61c9819 */ /* 0x040fe20000010205 */
[----:B------:R-:W-:Y:S01]  /*d050*/  @!P1 IMAD.SHL.U32 R5, R214, 0x2, RZ ;  /* 0x00000002d6059824 */ /* 0x000fe200078e00ff */
[----:B------:R-:W-:-:S02]  /*d060*/  @!P2 SHF.L.U64.HI R26, R215, 0x1, R11 ;  /* 0x00000001d71aa819 */ /* 0x000fc4000001020b */
[----:B------:R-:W-:Y:S02]  /*d070*/  @!P0 SHF.L.U64.HI R34, R217, 0x1, R10 ;  /* 0x00000001d9228819 */ /* 0x000fe4000001020a */
[-C--:B------:R-:W-:Y:S01]  /*d080*/  @!P1 IADD3 R10, P4, R6, R5.reuse, RZ ;  /* 0x00000005060a9210 */ /* 0x080fe20007f9e0ff */
[--C-:B------:R-:W-:Y:S01]  /*d090*/  @!P2 IMAD.X R15, R7, 0x1, R26.reuse, P6 ;  /* 0x00000001070fa824 */ /* 0x100fe200030e061a */
[----:B------:R-:W-:Y:S01]  /*d0a0*/  @!P1 IADD3 R4, P6, R8, R5, RZ ;  /* 0x0000000508049210 */ /* 0x000fe20007fde0ff */
[----:B------:R-:W-:Y:S01]  /*d0b0*/  @!P2 IMAD.X R13, R9, 0x1, R26, P5 ;  /* 0x00000001090da824 */ /* 0x000fe200028e061a */
[-C--:B------:R-:W-:Y:S01]  /*d0c0*/  @!P0 IADD3 R6, P5, R6, R27.reuse, RZ ;  /* 0x0000001b06068210 */ /* 0x080fe20007fbe0ff */
[--C-:B------:R-:W-:Y:S01]  /*d0d0*/  @!P1 IMAD.X R11, R7, 0x1, R28.reuse, P4 ;  /* 0x00000001070b9824 */ /* 0x100fe200020e061c */
        /* <DEDUP_REMOVED lines=8> */
[----:B------:R0:W5:Y:S04]  /*d160*/  @!P0 LD.E.64 R46, desc[UR6][R6.64] ;  /* 0x00000006062e8980 */ /* 0x000168000c101b00 */
[----:B------:R0:W5:Y:S02]  /*d170*/  @!P0 LD.E.64 R48, desc[UR6][R8.64] ;  /* 0x0000000608308980 */ /* 0x000164000c101b00 */
.L_x_2760:
[----:B------:R-:W-:Y:S05]  /*d180*/  BSYNC B1 ;  /* 0x0000000000017941 */ /* 0x000fea0003800000 */
.L_x_2759:
[----:B0----5:R-:W-:Y:S01]  /*d190*/  IMAD.MOV.U32 R4, RZ, RZ, R46 ;  /* 0x000000ffff047224 */ /* 0x021fe200078e002e */
[----:B------:R-:W-:Y:S01]  /*d1a0*/  UMOV UR4, 0xffffffff ;  /* 0xffffffff00047882 */ /* 0x000fe20000000000 */
[----:B------:R-:W-:Y:S02]  /*d1b0*/  IMAD.MOV.U32 R5, RZ, RZ, R47 ;  /* 0x000000ffff057224 */ /* 0x000fe400078e002f */
[----:B------:R-:W-:Y:S02]  /*d1c0*/  IMAD.MOV.U32 R6, RZ, RZ, R50 ;  /* 0x000000ffff067224 */ /* 0x000fe400078e0032 */
[----:B--2---:R-:W-:Y:S01]  /*d1d0*/  IMAD.MOV.U32 R7, RZ, RZ, R51 ;  /* 0x000000ffff077224 */ /* 0x004fe200078e0033 */
        /* <DEDUP_REMOVED lines=22> */
[----:B------:R0:W0:Y:S04]  /*d340*/  SHFL.IDX PT, R6, R32, 0x2, 0x181f ;  /* 0x00581f0020067f89 */ /* 0x00002800000e0000 */
[----:B---3--:R3:W0:Y:S04]  /*d350*/  SHFL.IDX PT, R9, R31, 0x2, 0x181f ;  /* 0x00581f001f097f89 */ /* 0x00862800000e0000 */
[----:B----4-:R3:W4:Y:S02]  /*d360*/  SHFL.IDX PT, R8, R30, 0x2, 0x181f ;  /* 0x00581f001e087f89 */ /* 0x01072400000e0000 */
.L_x_3088:
        /* <DEDUP_REMOVED lines=26> */
[-C--:B0-----:R-:W-:Y:S02]  /*d510*/  @!P3 IADD3 R24, P5, R6, R21.reuse, RZ ;  /* 0x000000150618b210 */ /* 0x081fe40007fbe0ff */
[----:B----4-:R-:W-:Y:S02]  /*d520*/  @!P3 IADD3 R20, P4, R8, R21, RZ ;  /* 0x000000150814b210 */ /* 0x010fe40007f9e0ff */
[-C--:B------:R-:W-:Y:S01]  /*d530*/  @!P2 IADD3 R14, P6, R6, R13.reuse, RZ ;  /* 0x0000000d060ea210 */ /* 0x080fe20007fde0ff */
[--C-:B--2---:R-:W-:Y:S01]  /*d540*/  @!P3 IMAD.X R25, R7, 0x1, R4.reuse, P5 ;  /* 0x000000010719b824 */ /* 0x104fe200028e0604 */
[----:B------:R-:W-:Y:S01]  /*d550*/  @!P2 IADD3 R12, P5, R8, R13, RZ ;  /* 0x0000000d080ca210 */ /* 0x000fe20007fbe0ff */
[----:B------:R-:W-:Y:S01]  /*d560*/  @!P3 IMAD.X R21, R9, 0x1, R4, P4 ;  /* 0x000000010915b824 */ /* 0x000fe200020e0604 */
[----:B------:R-:W-:Y:S02]  /*d570*/  CS2R R38, SRZ ;  /* 0x0000000000267805 */ /* 0x000fe4000001ff00 */
[----:B------:R-:W-:-:S02]  /*d580*/  CS2R R40, SRZ ;  /* 0x0000000000287805 */ /* 0x000fc4000001ff00 */
[----:B------:R-:W-:Y:S01]  /*d590*/  CS2R R36, SRZ ;  /* 0x0000000000247805 */ /* 0x000fe2000001ff00 */
[----:B------:R0:W5:Y:S04]  /*d5a0*/  @!P3 LD.E.64 R42, desc[UR6][R24.64] ;  /* 0x00000006182ab980 */ /* 0x000168000c101b00 */
[----:B------:R0:W5:Y:S01]  /*d5b0*/  @!P3 LD.E.64 R44, desc[UR6][R20.64] ;  /* 0x00000006142cb980 */ /* 0x000162000c101b00 */
[----:B---3--:R-:W-:Y:S01]  /*d5c0*/  @!P2 SHF.L.U64.HI R34, R215, 0x1, R11 ;  /* 0x00000001d722a819 */ /* 0x008fe2000001020b */
        /* <DEDUP_REMOVED lines=9> */
[----:B------:R-:W-:Y:S01]  /*d660*/  CS2R R34, SRZ ;  /* 0x0000000000227805 */ /* 0x000fe2000001ff00 */
[----:B------:R0:W5:Y:S01]  /*d670*/  @!P2 LD.E.64 R38, desc[UR6][R14.64] ;  /* 0x000000060e26a980 */ /* 0x000162000c101b00 */
[-C--:B------:R-:W-:Y:S02]  /*d680*/  @!P0 IADD3 R6, P5, R6, R5.reuse, RZ ;  /* 0x0000000506068210 */ /* 0x080fe40007fbe0ff */
[----:B------:R-:W-:Y:S01]  /*d690*/  @!P0 IADD3 R8, P4, R8, R5, RZ ;  /* 0x0000000508088210 */ /* 0x000fe20007f9e0ff */
[----:B------:R-:W-:Y:S01]  /*d6a0*/  @!P1 IMAD.X R5, R9, 0x1, R26, P6 ;  /* 0x0000000109059824 */ /* 0x000fe200030e061a */
[----:B------:R-:W-:Y:S01]  /*d6b0*/  CS2R R26, SRZ ;  /* 0x00000000001a7805 */ /* 0x000fe2000001ff00 */
[--C-:B------:R-:W-:Y:S01]  /*d6c0*/  @!P0 IMAD.X R7, R7, 0x1, R28.reuse, P5 ;  /* 0x0000000107078824 */ /* 0x100fe200028e061c */
[----:B------:R0:W5:Y:S01]  /*d6d0*/  @!P2 LD.E.64 R40, desc[UR6][R12.64] ;  /* 0x000000060c28a980 */ /* 0x000162000c101b00 */
[----:B------:R-:W-:Y:S01]  /*d6e0*/  @!P0 IMAD.X R9, R9, 0x1, R28, P4 ;  /* 0x0000000109098824 */ /* 0x000fe200020e061c */
[----:B------:R-:W-:-:S02]  /*d6f0*/  CS2R R28, SRZ ;  /* 0x00000000001c7805 */ /* 0x000fc4000001ff00 */
[----:B------:R0:W5:Y:S04]  /*d700*/  @!P1 LD.E.64 R34, desc[UR6][R10.64] ;  /* 0x000000060a229980 */ /* 0x000168000c101b00 */
[----:B------:R0:W5:Y:S04]  /*d710*/  @!P1 LD.E.64 R36, desc[UR6][R4.64] ;  /* 0x0000000604249980 */ /* 0x000168000c101b00 */
[----:B------:R0:W5:Y:S04]  /*d720*/  @!P0 LD.E.64 R28, desc[UR6][R6.64] ;  /* 0x00000006061c8980 */ /* 0x000168000c101b00 */
[----:B------:R0:W5:Y:S02]  /*d730*/  @!P0 LD.E.64 R26, desc[UR6][R8.64] ;  /* 0x00000006081a8980 */ /* 0x000164000c101b00 */
.L_x_2763:
[----:B------:R-:W-:Y:S05]  /*d740*/  BSYNC B1 ;  /* 0x0000000000017941 */ /* 0x000fea0003800000 */
.L_x_2762:
[----:B0----5:R-:W-:Y:S01]  /*d750*/  IMAD.MOV.U32 R5, RZ, RZ, R34 ;  /* 0x000000ffff057224 */ /* 0x021fe200078e0022 */
[----:B------:R-:W-:Y:S01]  /*d760*/  UMOV UR4, 0xffffffff ;  /* 0xffffffff00047882 */ /* 0x000fe20000000000 */
[----:B------:R-:W-:Y:S02]  /*d770*/  IMAD.MOV.U32 R4, RZ, RZ, R35 ;  /* 0x000000ffff047224 */ /* 0x000fe400078e0023 */
[----:B--2---:R-:W-:Y:S02]  /*d780*/  IMAD.MOV.U32 R7, RZ, RZ, R28 ;  /* 0x000000ffff077224 */ /* 0x004fe400078e001c */
        /* <DEDUP_REMOVED lines=24> */
[----:B----4-:R0:W4:Y:S04]  /*d910*/  SHFL.IDX PT, R8, R32, 0x3, 0x181f ;  /* 0x00781f0020087f89 */ /* 0x01012800000e0000 */
[----:B------:R0:W0:Y:S04]  /*d920*/  SHFL.IDX PT, R78, R31, 0x3, 0x181f ;  /* 0x00781f001f4e7f89 */ /* 0x00002800000e0000 */
[----:B------:R0:W0:Y:S02]  /*d930*/  SHFL.IDX PT, R10, R30, 0x3, 0x181f ;  /* 0x00781f001e0a7f89 */ /* 0x00002400000e0000 */
.L_x_3094:
[----:B------:R-:W5:Y:S01]  /*d940*/  LDL R11, [R1+0x74] ;  /* 0x00007400010b7983 */ /* 0x000f620000100800 */
[----:B------:R-:W-:Y:S01]  /*d950*/  VIADD R7, R0, 0x60 ;  /* 0x0000006000077836 */ /* 0x000fe20000000000 */
[----:B------:R-:W-:Y:S01]  /*d960*/  BSSY B1, `(.L_x_2765) ;  /* 0x000003f000017945 */ /* 0x000fe20003800000 */
[----:B------:R-:W-:Y:S02]  /*d970*/  CS2R R12, SRZ ;  /* 0x00000000000c7805 */ /* 0x000fe4000001ff00 */
[----:B------:R-:W-:Y:S02]  /*d980*/  CS2R R20, SRZ ;  /* 0x0000000000147805 */ /* 0x000fe4000001ff00 */
[----:B01-3--:R-:W-:Y:S02]  /*d990*/  CS2R R30, SRZ ;  /* 0x00000000001e7805 */ /* 0x00bfe4000001ff00 */
[----:B------:R-:W-:Y:S02]  /*d9a0*/  ISETP.GE.AND P0, PT, R7, R3, PT ;  /* 0x000000030700720c */ /* 0x000fe40003f06270 */
[----:B------:R-:W-:-:S02]  /*d9b0*/  CS2R R14, SRZ ;  /* 0x00000000000e7805 */ /* 0x000fc4000001ff00 */
[----:B------:R-:W-:Y:S02]  /*d9c0*/  CS2R R24, SRZ ;  /* 0x0000000000187805 */ /* 0x000fe4000001ff00 */
[----:B------:R-:W-:Y:S02]  /*d9d0*/  CS2R R32, SRZ ;  /* 0x0000000000207805 */ /* 0x000fe4000001ff00 */
[----:B-----5:R-:W-:-:S04]  /*d9e0*/  LEA.HI R6, R11, R11, RZ, 0x1 ;  /* 0x0000000b0b067211 */ /* 0x020fc800078f08ff */
[----:B------:R-:W-:Y:S02]  /*d9f0*/  LOP3.LUT R0, R6, 0xfffffffe, RZ, 0xc0, !PT ;  /* 0xfffffffe06007812 */ /* 0x000fe400078ec0ff */
[----:B------:R-:W-:-:S03]  /*da00*/  CS2R R6, SRZ ;  /* 0x0000000000067805 */ /* 0x000fc6000001ff00 */
[----:B------:R-:W-:-:S05]  /*da10*/  IMAD.IADD R0, R11, 0x1, -R0 ;  /* 0x000000010b007824 */ /* 0x000fca00078e0a00 */
[----:B------:R-:W-:Y:S01]  /*da20*/  SHF.L.U32 R0, R0, 0x1f, RZ ;  /* 0x0000001f00007819 */ /* 0x000fe200000006ff */
[----:B------:R-:W-:Y:S06]  /*da30*/  @P0 BRA `(.L_x_2766) ;  /* 0x0000000000c40947 */ /* 0x000fec0003800000 */
[----:B------:R-:W3:Y:S01]  /*da40*/  LDL R82, [R1+0x98] ;  /* 0x0000980001527983 */ /* 0x000ee20000100800 */
[----:B------:R-:W-:-:S03]  /*da50*/  ULDC UR4, c[0x0][0x3f4] ;  /* 0x0000fd0000047ab9 */ /* 0x000fc60000000800 */
[----:B------:R-:W3:Y:S04]  /*da60*/  LDL R79, [R1+0x94] ;  /* 0x00009400014f7983 */ /* 0x000ee80000100800 */
[----:B------:R-:W3:Y:S01]  /*da70*/  LDL R11, [R1+0x90] ;  /* 0x00009000010b7983 */ /* 0x000ee20000100800 */
[----:B------:R-:W-:Y:S02]  /*da80*/  ISETP.GE.AND P3, PT, R22, UR4, PT ;  /* 0x0000000416007c0c */ /* 0x000fe4000bf66270 */
[----:B------:R-:W-:Y:S02]  /*da90*/  CS2R R32, SRZ ;  /* 0x0000000000207805 */ /* 0x000fe4000001ff00 */
[----:B------:R-:W-:Y:S01]  /*daa0*/  ISETP.GE.AND P2, PT, R215, UR4, PT ;  /* 0x00000004d7007c0c */ /* 0x000fe2000bf46270 */
[----:B------:R-:W-:Y:S01]  /*dab0*/  ULDC.64 UR6, c[0x0][0x208] ;  /* 0x0000820000067ab9 */ /* 0x000fe20000000a00 */
[----:B------:R-:W-:-:S02]  /*dac0*/  ISETP.GE.AND P1, PT, R214, UR4, PT ;  /* 0x00000004d6007c0c */ /* 0x000fc4000bf26270 */
[----:B------:R-:W-:-:S05]  /*dad0*/  ISETP.GE.AND P0, PT, R217, UR4, PT ;  /* 0x00000004d9007c0c */ /* 0x000fca000bf06270 */
[C---:B------:R-:W-:Y:S01]  /*dae0*/  @!P3 IMAD.SHL.U32 R24, R22.reuse, 0x2, RZ ;  /* 0x000000021618b824 */ /* 0x040fe200078e00ff */
[----:B------:R-:W-:-:S03]  /*daf0*/  @!P3 SHF.L.U64.HI R4, R22, 0x1, R23 ;  /* 0x000000011604b819 */ /* 0x000fc60000010217 */
[----:B------:R-:W-:Y:S02]  /*db00*/  @!P2 IMAD.SHL.U32 R14, R215, 0x2, RZ ;  /* 0x00000002d70ea824 */ /* 0x000fe400078e00ff */
[----:B------:R-:W-:Y:S01]  /*db10*/  @!P1 IMAD.SHL.U32 R6, R214, 0x2, RZ ;  /* 0x00000002d6069824 */ /* 0x000fe200078e00ff */
[-C--:B----4-:R-:W-:Y:S01]  /*db20*/  @!P3 IADD3 R20, P5, R8, R24.reuse, RZ ;  /* 0x000000180814b210 */ /* 0x090fe20007fbe0ff */
[----:B------:R-:W-:Y:S01]  /*db30*/  @!P0 IMAD.SHL.U32 R30, R217, 0x2, RZ ;  /* 0x00000002d91e8824 */ /* 0x000fe200078e00ff */
[----:B------:R-:W-:Y:S02]  /*db40*/  @!P3 IADD3 R24, P4, R10, R24, RZ ;  /* 0x000000180a18b210 */ /* 0x000fe40007f9e0ff */
[-C--:B------:R-:W-:Y:S01]  /*db50*/  @!P2 IADD3 R12, P6, R8, R14.reuse, RZ ;  /* 0x0000000e080ca210 */ /* 0x080fe20007fde0ff */
[--C-:B--2---:R-:W-:Y:S01]  /*db60*/  @!P3 IMAD.X R21, R9, 0x1, R4.reuse, P5 ;  /* 0x000000010915b824 */ /* 0x104fe200028e0604 */
[----:B------:R-:W-:Y:S01]  /*db70*/  @!P2 IADD3 R14, P5, R10, R14, RZ ;  /* 0x0000000e0a0ea210 */ /* 0x000fe20007fbe0ff */
[----:B------:R-:W-:Y:S01]  /*db80*/  @!P3 IMAD.X R25, R78, 0x1, R4, P4 ;  /* 0x000000014e19b824 */ /* 0x000fe200020e0604 */
[----:B------:R-:W-:-:S04]  /*db90*/  @!P1 IADD3 R4, P4, R8, R6, RZ ;  /* 0x0000000608049210 */ /* 0x000fc80007f9e0ff */
[----:B------:R0:W5:Y:S02]  /*dba0*/  @!P3 LD.E.64 R32, desc[UR6][R24.64] ;  /* 0x000000061820b980 */ /* 0x000164000c101b00 */
[----:B0-----:R-:W-:Y:S02]  /*dbb0*/  CS2R R24, SRZ ;  /* 0x0000000000187805 */ /* 0x001fe4000001ff00 */
[----:B---3--:R-:W-:Y:S02]  /*dbc0*/  @!P2 SHF.L.U64.HI R5, R215, 0x1, R82 ;  /* 0x00000001d705a819 */ /* 0x008fe40000010252 */
[----:B------:R-:W-:-:S03]  /*dbd0*/  @!P1 SHF.L.U64.HI R7, R214, 0x1, R79 ;  /* 0x00000001d6079819 */ /* 0x000fc6000001024f */
[C-C-:B------:R-:W-:Y:S01]  /*dbe0*/  @!P2 IMAD.X R13, R9.reuse, 0x1, R5.reuse, P6 ;  /* 0x00000001090da824 */ /* 0x140fe200030e0605 */
[----:B------:R-:W-:Y:S01]  /*dbf0*/  @!P1 IADD3 R6, P6, R10, R6, RZ ;  /* 0x000000060a069210 */ /* 0x000fe20007fde0ff */
[----:B------:R-:W-:Y:S01]  /*dc00*/  @!P2 IMAD.X R15, R78, 0x1, R5, P5 ;  /* 0x000000014e0fa824 */ /* 0x000fe200028e0605 */
[-C--:B------:R-:W-:Y:S01]  /*dc10*/  @!P0 IADD3 R8, P5, R8, R30.reuse, RZ ;  /* 0x0000001e08088210 */ /* 0x080fe20007fbe0ff */
[--C-:B------:R-:W-:Y:S01]  /*dc20*/  @!P1 IMAD.X R5, R9, 0x1, R7.reuse, P4 ;  /* 0x0000000109059824 */ /* 0x100fe200020e0607 */
[----:B------:R-:W-:Y:S02]  /*dc30*/  @!P0 IADD3 R10, P4, R10, R30, RZ ;  /* 0x0000001e0a0a8210 */ /* 0x000fe40007f9e0ff */
[----:B------:R-:W-:Y:S01]  /*dc40*/  CS2R R30, SRZ ;  /* 0x00000000001e7805 */ /* 0x000fe2000001ff00 */
[----:B------:R-:W5:Y:S01]  /*dc50*/  @!P2 LD.E.64 R24, desc[UR6][R14.64] ;  /* 0x000000060e18a980 */ /* 0x000f62000c101b00 */
[----:B------:R-:W-:Y:S01]  /*dc60*/  @!P1 IMAD.X R7, R78, 0x1, R7, P6 ;  /* 0x000000014e079824 */ /* 0x000fe200030e0607 */
[----:B------:R-:W-:-:S03]  /*dc70*/  @!P0 SHF.L.U64.HI R11, R217, 0x1, R11 ;  /* 0x00000001d90b8819 */ /* 0x000fc6000001020b */
[----:B------:R0:W5:Y:S02]  /*dc80*/  @!P3 LD.E.64 R30, desc[UR6][R20.64] ;  /* 0x00000006141eb980 */ /* 0x000164000c101b00 */
[--C-:B------:R-:W-:Y:S02]  /*dc90*/  @!P0 IMAD.X R9, R9, 0x1, R11.reuse, P5 ;  /* 0x0000000109098824 */ /* 0x100fe400028e060b */
[----:B------:R-:W-:Y:S01]  /*dca0*/  @!P0 IMAD.X R11, R78, 0x1, R11, P4 ;  /* 0x000000014e0b8824 */ /* 0x000fe200020e060b */
[----:B0-----:R-:W-:Y:S02]  /*dcb0*/  CS2R R20, SRZ ;  /* 0x0000000000147805 */ /* 0x001fe4000001ff00 */
[----:B------:R-:W-:-:S04]  /*dcc0*/  CS2R R14, SRZ ;  /* 0x00000000000e7805 */ /* 0x000fc8000001ff00 */
[----:B------:R0:W5:Y:S04]  /*dcd0*/  @!P2 LD.E.64 R20, desc[UR6][R12.64] ;  /* 0x000000060c14a980 */ /* 0x000168000c101b00 */
[----:B------:R1:W5:Y:S01]  /*dce0*/  @!P1 LD.E.64 R14, desc[UR6][R6.64] ;  /* 0x00000006060e9980 */ /* 0x000362000c101b00 */
[----:B0-----:R-:W-:Y:S02]  /*dcf0*/  CS2R R12, SRZ ;  /* 0x00000000000c7805 */ /* 0x001fe4000001ff00 */
[----:B-1----:R-:W-:-:S04]  /*dd00*/  CS2R R6, SRZ ;  /* 0x0000000000067805 */ /* 0x002fc8000001ff00 */
[----:B------:R0:W5:Y:S04]  /*dd10*/  @!P1 LD.E.64 R12, desc[UR6][R4.64] ;  /* 0x00000006040c9980 */ /* 0x000168000c101b00 */
[----:B------:R1:W5:Y:S01]  /*dd20*/  @!P0 LD.E.64 R6, desc[UR6][R10.64] ;  /* 0x000000060a068980 */ /* 0x000362000c101b00 */
[----:B0-----:R-:W-:-:S06]  /*dd30*/  CS2R R4, SRZ ;  /* 0x0000000000047805 */ /* 0x001fcc000001ff00 */
[----:B------:R1:W5:Y:S02]  /*dd40*/  @!P0 LD.E.64 R4, desc[UR6][R8.64] ;  /* 0x0000000608048980 */ /* 0x000364000c101b00 */
.L_x_2766:
[----:B------:R-:W-:Y:S05]  /*dd50*/  BSYNC B1 ;  /* 0x0000000000017941 */ /* 0x000fea0003800000 */
.L_x_2765:
[----:B------:R-:W0:Y:S01]  /*dd60*/  SYNCS.PHASECHK.TRANS64.TRYWAIT P0, [R16+URZ+0x38800], R0 ;  /* 0x03880000100075a7 */ /* 0x000e22000800017f */
[----:B-12--5:R-:W-:Y:S01]  /*dd70*/  IMAD.MOV.U32 R9, RZ, RZ, R4 ;  /* 0x000000ffff097224 */ /* 0x026fe200078e0004 */
[----:B------:R-:W-:Y:S01]  /*dd80*/  BSSY B1, `(.L_x_2767) ;  /* 0x000000d000017945 */ /* 0x000fe20003800000 */
[----:B----4-:R-:W-:Y:S02]  /*dd90*/  IMAD.MOV.U32 R8, RZ, RZ, R5 ;  /* 0x000000ffff087224 */ /* 0x010fe400078e0005 */
[----:B------:R-:W-:Y:S02]  /*dda0*/  IMAD.MOV.U32 R11, RZ, RZ, R12 ;  /* 0x000000ffff0b7224 */ /* 0x000fe400078e000c */
[----:B------:R-:W-:Y:S01]  /*ddb0*/  IMAD.MOV.U32 R10, RZ, RZ, R13 ;  /* 0x000000ffff0a7224 */ /* 0x000fe200078e000d */
[----:B------:R-:W-:Y:S01]  /*ddc0*/  PRMT R78, R9, 0x5410, R8 ;  /* 0x00005410094e7816 */ /* 0x000fe20000000008 */
[----:B------:R-:W-:Y:S02]  /*ddd0*/  IMAD.MOV.U32 R9, RZ, RZ, R20 ;  /* 0x000000ffff097224 */ /* 0x000fe400078e0014 */
[----:B------:R-:W-:Y:S01]  /*dde0*/  IMAD.MOV.U32 R8, RZ, RZ, R21 ;  /* 0x000000ffff087224 */ /* 0x000fe200078e0015 */
[----:B------:R-:W-:-:S04]  /*ddf0*/  PRMT R82, R11, 0x5410, R10 ;  /* 0x000054100b527816 */ /* 0x000fc8000000000a */
[----:B------:R-:W-:Y:S01]  /*de00*/  PRMT R87, R9, 0x5410, R8 ;  /* 0x0000541009577816 */ /* 0x000fe20000000008 */
[----:B------:R-:W-:Y:S02]  /*de10*/  IMAD.MOV.U32 R9, RZ, RZ, R30 ;  /* 0x000000ffff097224 */ /* 0x000fe400078e001e */
[----:B------:R-:W-:-:S05]  /*de20*/  IMAD.MOV.U32 R8, RZ, RZ, R31 ;  /* 0x000000ffff087224 */ /* 0x000fca00078e001f */
[----:B------:R-:W-:Y:S01]  /*de30*/  PRMT R98, R8, 0x5410, R9 ;  /* 0x0000541008627816 */ /* 0x000fe20000000009 */
[----:B0-----:R-:W-:Y:S06]  /*de40*/  @!P0 BRA `(.L_x_2768) ;  /* 0x0000027400808947 */ /* 0x001fec0003800000 */
.L_x_3095:
[----:B------:R-:W-:Y:S05]  /*de50*/  BSYNC B1 ;  /* 0x0000000000017941 */ /* 0x000fea0003800000 */
.L_x_2767:
[----:B------:R-:W-:Y:S01]  /*de60*/  IMAD.MOV.U32 R8, RZ, RZ, R6 ;  /* 0x000000ffff087224 */ /* 0x000fe200078e0006 */
[----:B------:R-:W-:Y:S01]  /*de70*/  BSSY B1, `(.L_x_2769) ;  /* 0x00000d6000017945 */ /* 0x000fe20003800000 */
[----:B0-----:R-:W-:-:S05]  /*de80*/  IMAD.MOV.U32 R0, RZ, RZ, R7 ;  /* 0x000000ffff007224 */ /* 0x001fca00078e0007 */
[----:B------:R-:W-:Y:S01]  /*de90*/  PRMT R79, R8, 0x5410, R0 ;  /* 0x00005410084f7816 */ /* 0x000fe20000000000 */
[----:B------:R-:W-:Y:S02]  /*dea0*/  IMAD.MOV.U32 R8, RZ, RZ, R14 ;  /* 0x000000ffff087224 */ /* 0x000fe400078e000e */
[----:B------:R-:W-:-:S05]  /*deb0*/  IMAD.MOV.U32 R0, RZ, RZ, R15 ;  /* 0x000000ffff007224 */ /* 0x000fca00078e000f */
[----:B------:R-:W-:Y:S01]  /*dec0*/  PRMT R83, R8, 0x5410, R0 ;  /* 0x0000541008537816 */ /* 0x000fe20000000000 */
[----:B------:R-:W-:Y:S01]  /*ded0*/  IMAD.MOV.U32 R8, RZ, RZ, R24 ;  /* 0x000000ffff087224 */ /* 0x000fe200078e0018 */
[----:B------:R-:W-:Y:S01]  /*dee0*/  VIADDMNMX R0, R3, -R230, 0x80, PT ;  /* 0x0000008003007446 */ /* 0x000fe200038009e6 */
[----:B------:R-:W-:-:S03]  /*def0*/  IMAD.MOV.U32 R3, RZ, RZ, R25 ;  /* 0x000000ffff037224 */ /* 0x000fc600078e0019 */
[----:B------:R-:W-:Y:S02]  /*df00*/  ISETP.GE.AND P0, PT, R212, R0, PT ;  /* 0x00000000d400720c */ /* 0x000fe40003f06270 */
[----:B------:R-:W-:Y:S01]  /*df10*/  PRMT R94, R8, 0x5410, R3 ;  /* 0x00005410085e7816 */ /* 0x000fe20000000003 */
[----:B------:R-:W-:Y:S02]  /*df20*/  IMAD.MOV.U32 R8, RZ, RZ, R32 ;  /* 0x000000ffff087224 */ /* 0x000fe400078e0020 */
[----:B------:R-:W-:-:S05]  /*df30*/  IMAD.MOV.U32 R3, RZ, RZ, R33 ;  /* 0x000000ffff037224 */ /* 0x000fca00078e0021 */
[----:B------:R-:W-:-:S03]  /*df40*/  PRMT R103, R8, 0x5410, R3 ;  /* 0x0000541008677816 */ /* 0x000fc60000000003 */
[----:B------:R-:W-:Y:S05]  /*df50*/  @P0 BRA `(.L_x_2770) ;  /* 0x0000000c001c0947 */ /* 0x000fea0003800000 */
[----:B------:R-:W0:Y:S01]  /*df60*/  LDC R3, c[0x0][0x3f4] ;  /* 0x0000fd00ff037b82 */ /* 0x000e220000000800 */
[----:B------:R-:W-:Y:S01]  /*df70*/  BSSY B2, `(.L_x_2771) ;  /* 0x0000034000027945 */ /* 0x000fe20003800000 */
[-C--:B0-----:R-:W-:Y:S02]  /*df80*/  ISETP.GE.AND P0, PT, R22, R3.reuse, PT ;  /* 0x000000031600720c */ /* 0x081fe40003f06270 */
[-C--:B------:R-:W-:Y:S02]  /*df90*/  ISETP.GE.AND P1, PT, R215, R3.reuse, PT ;  /* 0x00000003d700720c */ /* 0x080fe40003f26270 */
[-C--:B------:R-:W-:Y:S02]  /*dfa0*/  ISETP.GE.AND P2, PT, R214, R3.reuse, PT ;  /* 0x00000003d600720c */ /* 0x080fe40003f46270 */
[----:B------:R-:W-:-:S07]  /*dfb0*/  ISETP.GE.AND P3, PT, R217, R3, PT ;  /* 0x00000003d900720c */ /* 0x000fce0003f66270 */
[----:B------:R-:W-:Y:S06]  /*dfc0*/  @P0 BRA `(.L_x_2772) ;  /* 0x0000000000b80947 */ /* 0x000fec0003800000 */
[----:B------:R-:W0:Y:S01]  /*dfd0*/  LDS.128 R8, [R229] ;  /* 0x00000000e5087984 */ /* 0x000e220000000c00 */
[----:B------:R-:W-:Y:S02]  /*dfe0*/  SHF.R.U32.HI R88, RZ, 0x10, R75 ;  /* 0x00000010ff587819 */ /* 0x000fe4000001164b */
[----:B------:R-:W-:Y:S02]  /*dff0*/  SHF.R.U32.HI R89, RZ, 0x10, R77 ;  /* 0x00000010ff597819 */ /* 0x000fe4000001164d */
[C---:B------:R-:W-:Y:S02]  /*e000*/  PRMT R88, R95.reuse, 0x5432, R88 ;  /* 0x000054325f587816 */ /* 0x040fe40000000058 */
[----:B------:R-:W-:Y:S02]  /*e010*/  PRMT R89, R95, 0x5410, R89 ;  /* 0x000054105f597816 */ /* 0x000fe40000000059 */
[----:B------:R-:W-:Y:S01]  /*e020*/  SHF.R.U64 R75, R74, 0x10, R75 ;  /* 0x000000104a4b7819 */ /* 0x000fe2000000124b */
[----:B------:R-:W-:Y:S01]  /*e030*/  IMAD.U32 R96, R88, 0x10000, RZ ;  /* 0x0001000058607824 */ /* 0x000fe200078e00ff */
[----:B------:R-:W-:Y:S01]  /*e040*/  SHF.R.U64 R76, R76, 0x10, R77 ;  /* 0x000000104c4c7819 */ /* 0x000fe2000000124d */
[C---:B------:R-:W-:Y:S01]  /*e050*/  IMAD.U32 R3, R89.reuse, 0x10000, RZ ;  /* 0x0001000059037824 */ /* 0x040fe200078e00ff */
[----:B------:R-:W-:-:S02]  /*e060*/  LOP3.LUT R74, R89, 0xffff0000, RZ, 0xc0, !PT ;  /* 0xffff0000594a7812 */ /* 0x000fc400078ec0ff */
[----:B------:R-:W-:Y:S02]  /*e070*/  LOP3.LUT R88, R88, 0xffff0000, RZ, 0xc0, !PT ;  /* 0xffff000058587812 */ /* 0x000fe400078ec0ff */
[C---:B------:R-:W-:Y:S02]  /*e080*/  PRMT R76, R114.reuse, 0x5432, R76 ;  /* 0x00005432724c7816 */ /* 0x040fe4000000004c */
[----:B------:R-:W-:Y:S02]  /*e090*/  PRMT R75, R114, 0x5410, R75 ;  /* 0x00005410724b7816 */ /* 0x000fe4000000004b */
[C---:B0-----:R-:W-:Y:S01]  /*e0a0*/  LOP3.LUT R97, R10.reuse, 0xffff0000, RZ, 0xc0, !PT ;  /* 0xffff00000a617812 */ /* 0x041fe200078ec0ff */
[----:B------:R-:W-:Y:S01]  /*e0b0*/  IMAD.U32 R95, R10, 0x10000, RZ ;  /* 0x000100000a5f7824 */ /* 0x000fe200078e00ff */
[C---:B------:R-:W-:Y:S01]  /*e0c0*/  LOP3.LUT R77, R11.reuse, 0xffff0000, RZ, 0xc0, !PT ;  /* 0xffff00000b4d7812 */ /* 0x040fe200078ec0ff */
[----:B------:R-:W-:Y:S02]  /*e0d0*/  IMAD.U32 R89, R11, 0x10000, RZ ;  /* 0x000100000b597824 */ /* 0x000fe400078e00ff */
[CC--:B------:R-:W-:Y:S01]  /*e0e0*/  FMUL.FTZ R10, R97.reuse, R3.reuse ;  /* 0x00000003610a7220 */ /* 0x0c0fe20000410000 */
[----:B------:R-:W-:Y:S01]  /*e0f0*/  FMUL.FTZ R97, R97, R96 ;  /* 0x0000006061617220 */ /* 0x000fe20000410000 */
[C---:B------:R-:W-:Y:S01]  /*e100*/  FMUL.FTZ R11, R77.reuse, R74 ;  /* 0x0000004a4d0b7220 */ /* 0x040fe20000410000 */
[----:B------:R-:W-:Y:S01]  /*e110*/  FMUL.FTZ R77, R77, R88 ;  /* 0x000000584d4d7220 */ /* 0x000fe20000410000 */
[C---:B------:R-:W-:Y:S01]  /*e120*/  FFMA.FTZ R10, R95.reuse, R96, -R10 ;  /* 0x000000605f0a7223 */ /* 0x040fe2000001080a */
[----:B------:R-:W-:Y:S01]  /*e130*/  FFMA.FTZ R3, R95, R3, R97 ;  /* 0x000000035f037223 */ /* 0x000fe20000010061 */
[----:B------:R-:W-:Y:S01]  /*e140*/  LOP3.LUT R95, R8, 0xffff0000, RZ, 0xc0, !PT ;  /* 0xffff0000085f7812 */ /* 0x000fe200078ec0ff */
[C---:B------:R-:W-:Y:S01]  /*e150*/  FFMA.FTZ R74, R89.reuse, R74, R77 ;  /* 0x0000004a594a7223 */ /* 0x040fe2000001004d */
[----:B------:R-:W-:Y:S01]  /*e160*/  FFMA.FTZ R11, R89, R88, -R11 ;  /* 0x00000058590b7223 */ /* 0x000fe2000001080b */
[C---:B------:R-:W-:Y:S01]  /*e170*/  IMAD.U32 R77, R76.reuse, 0x10000, RZ ;  /* 0x000100004c4d7824 */ /* 0x040fe200078e00ff */
[----:B------:R-:W-:Y:S01]  /*e180*/  LOP3.LUT R76, R76, 0xffff0000, RZ, 0xc0, !PT ;  /* 0xffff00004c4c7812 */ /* 0x000fe200078ec0ff */
[C---:B------:R-:W-:Y:S01]  /*e190*/  IMAD.U32 R88, R75.reuse, 0x10000, RZ ;  /* 0x000100004b587824 */ /* 0x040fe200078e00ff */
[----:B------:R-:W-:Y:S01]  /*e1a0*/  LOP3.LUT R75, R75, 0xffff0000, RZ, 0xc0, !PT ;  /* 0xffff00004b4b7812 */ /* 0x000fe200078ec0ff */
[----:B------:R-:W-:-:S02]  /*e1b0*/  IMAD.U32 R8, R8, 0x10000, RZ ;  /* 0x0001000008087824 */ /* 0x000fc400078e00ff */
[CC--:B------:R-:W-:Y:S01]  /*e1c0*/  FMUL.FTZ R89, R95.reuse, R77.reuse ;  /* 0x0000004d5f597220 */ /* 0x0c0fe20000410000 */
        /* <DEDUP_REMOVED lines=14> */
.L_x_2772:
[----:B------:R-:W-:Y:S05]  /*e2b0*/  BSYNC B2 ;  /* 0x0000000000027941 */ /* 0x000fea0003800000 */
.L_x_2771:
[----:B------:R-:W-:Y:S04]  /*e2c0*/  BSSY B2, `(.L_x_2773) ;  /* 0x0000030000027945 */ /* 0x000fe80003800000 */
[----:B------:R-:W-:Y:S05]  /*e2d0*/  @P1 BRA `(.L_x_2774) ;  /* 0x0000000000b81947 */ /* 0x000fea0003800000 */
[----:B0-----:R-:W0:Y:S01]  /*e2e0*/  LDS.128 R8, [R229+0x4000] ;  /* 0x00400000e5087984 */ /* 0x001e220000000c00 */
[----:B------:R-:W-:Y:S02]  /*e2f0*/  SHF.R.U32.HI R3, RZ, 0x10, R71 ;  /* 0x00000010ff037819 */ /* 0x000fe40000011647 */
[----:B------:R-:W-:Y:S02]  /*e300*/  SHF.R.U32.HI R74, RZ, 0x10, R73 ;  /* 0x00000010ff4a7819 */ /* 0x000fe40000011649 */
[C---:B------:R-:W-:Y:S02]  /*e310*/  PRMT R3, R113.reuse, 0x5410, R3 ;  /* 0x0000541071037816 */ /* 0x040fe40000000003 */
[----:B------:R-:W-:Y:S02]  /*e320*/  PRMT R74, R113, 0x5432, R74 ;  /* 0x00005432714a7816 */ /* 0x000fe4000000004a */
[----:B------:R-:W-:Y:S01]  /*e330*/  SHF.R.U64 R70, R70, 0x10, R71 ;  /* 0x0000001046467819 */ /* 0x000fe20000001247 */
[C---:B------:R-:W-:Y:S01]  /*e340*/  IMAD.U32 R76, R3.reuse, 0x10000, RZ ;  /* 0x00010000034c7824 */ /* 0x040fe200078e00ff */
[----:B------:R-:W-:Y:S01]  /*e350*/  SHF.R.U64 R71, R72, 0x10, R73 ;  /* 0x0000001048477819 */ /* 0x000fe20000001249 */
[----:B------:R-:W-:Y:S01]  /*e360*/  IMAD.U32 R75, R74, 0x10000, RZ ;  /* 0x000100004a4b7824 */ /* 0x000fe200078e00ff */
        /* <DEDUP_REMOVED lines=36> */
[----:B------:R1:W-:Y:S02]  /*e5b0*/  STS.128 [R229+0x4000], R8 ;  /* 0x00400008e5007388 */ /* 0x0003e40000000c00 */
.L_x_2774:
[----:B------:R-:W-:Y:S05]  /*e5c0*/  BSYNC B2 ;  /* 0x0000000000027941 */ /* 0x000fea0003800000 */
.L_x_2773:
[----:B------:R-:W-:Y:S04]  /*e5d0*/  BSSY B2, `(.L_x_2775) ;  /* 0x0000030000027945 */ /* 0x000fe80003800000 */
[----:B------:R-:W-:Y:S05]  /*e5e0*/  @P2 BRA `(.L_x_2776) ;  /* 0x0000000000b82947 */ /* 0x000fea0003800000 */
[----:B01----:R-:W0:Y:S01]  /*e5f0*/  LDS.128 R8, [R229+0x8000] ;  /* 0x00800000e5087984 */ /* 0x003e220000000c00 */
[----:B------:R-:W-:Y:S02]  /*e600*/  SHF.R.U64 R3, R66, 0x10, R67 ;  /* 0x0000001042037819 */ /* 0x000fe40000001243 */
[----:B------:R-:W-:Y:S02]  /*e610*/  SHF.R.U32.HI R66, RZ, 0x10, R69 ;  /* 0x00000010ff427819 */ /* 0x000fe40000011645 */
[----:B------:R-:W-:Y:S02]  /*e620*/  SHF.R.U32.HI R70, RZ, 0x10, R67 ;  /* 0x00000010ff467819 */ /* 0x000fe40000011643 */
[----:B------:R-:W-:Y:S02]  /*e630*/  PRMT R66, R110, 0x5410, R66 ;  /* 0x000054106e427816 */ /* 0x000fe40000000042 */
[----:B------:R-:W-:Y:S02]  /*e640*/  SHF.R.U64 R67, R68, 0x10, R69 ;  /* 0x0000001044437819 */ /* 0x000fe40000001245 */
[C---:B------:R-:W-:Y:S01]  /*e650*/  PRMT R70, R111.reuse, 0x5410, R70 ;  /* 0x000054106f467816 */ /* 0x040fe20000000046 */
[----:B------:R-:W-:Y:S01]  /*e660*/  IMAD.U32 R71, R66, 0x10000, RZ ;  /* 0x0001000042477824 */ /* 0x000fe200078e00ff */
[----:B------:R-:W-:-:S02]  /*e670*/  PRMT R69, R111, 0x5432, R3 ;  /* 0x000054326f457816 */ /* 0x000fc40000000003 */
[----:B------:R-:W-:Y:S01]  /*e680*/  LOP3.LUT R66, R66, 0xffff0000, RZ, 0xc0, !PT ;  /* 0xffff000042427812 */ /* 0x000fe200078ec0ff */
[----:B------:R-:W-:Y:S01]  /*e690*/  IMAD.U32 R74, R70, 0x10000, RZ ;  /* 0x00010000464a7824 */ /* 0x000fe200078e00ff */
[----:B------:R-:W-:Y:S02]  /*e6a0*/  PRMT R67, R110, 0x5432, R67 ;  /* 0x000054326e437816 */ /* 0x000fe40000000043 */
[----:B------:R-:W-:Y:S02]  /*e6b0*/  LOP3.LUT R70, R70, 0xffff0000, RZ, 0xc0, !PT ;  /* 0xffff000046467812 */ /* 0x000fe400078ec0ff */
[C---:B0-----:R-:W-:Y:S01]  /*e6c0*/  LOP3.LUT R68, R10.reuse, 0xffff0000, RZ, 0xc0, !PT ;  /* 0xffff00000a447812 */ /* 0x041fe200078ec0ff */
[----:B------:R-:W-:Y:S02]  /*e6d0*/  IMAD.U32 R3, R10, 0x10000, RZ ;  /* 0x000100000a037824 */ /* 0x000fe400078e00ff */
[C---:B------:R-:W-:Y:S01]  /*e6e0*/  IMAD.U32 R10, R11.reuse, 0x10000, RZ ;  /* 0x000100000b0a7824 */ /* 0x040fe200078e00ff */
[----:B------:R-:W-:Y:S01]  /*e6f0*/  LOP3.LUT R11, R11, 0xffff0000, RZ, 0xc0, !PT ;  /* 0xffff00000b0b7812 */ /* 0x000fe200078ec0ff */
[CC--:B------:R-:W-:Y:S01]  /*e700*/  FMUL.FTZ R75, R68.reuse, R71.reuse ;  /* 0x00000047444b7220 */ /* 0x0c0fe20000410000 */
[-C--:B------:R-:W-:Y:S01]  /*e710*/  FMUL.FTZ R68, R68, R74.reuse ;  /* 0x0000004a44447220 */ /* 0x080fe20000410000 */
[C---:B------:R-:W-:Y:S01]  /*e720*/  IMAD.U32 R73, R8.reuse, 0x10000, RZ ;  /* 0x0001000008497824 */ /* 0x040fe200078e00ff */
[----:B------:R-:W-:Y:S01]  /*e730*/  LOP3.LUT R8, R8, 0xffff0000, RZ, 0xc0, !PT ;  /* 0xffff000008087812 */ /* 0x000fe200078ec0ff */
[----:B------:R-:W-:Y:S01]  /*e740*/  FFMA.FTZ R75, R3, R74, -R75 ;  /* 0x0000004a034b7223 */ /* 0x000fe2000001084b */
[----:B------:R-:W-:Y:S01]  /*e750*/  FMUL.FTZ R74, R11, R66 ;  /* 0x000000420b4a7220 */ /* 0x000fe20000410000 */
[----:B------:R-:W-:Y:S01]  /*e760*/  FFMA.FTZ R68, R3, R71, R68 ;  /* 0x0000004703447223 */ /* 0x000fe20000010044 */
[----:B------:R-:W-:-:S02]  /*e770*/  IMAD.U32 R72, R9, 0x10000, RZ ;  /* 0x0001000009487824 */ /* 0x000fc400078e00ff */
[-C--:B------:R-:W-:Y:S01]  /*e780*/  FMUL.FTZ R11, R11, R70.reuse ;  /* 0x000000460b0b7220 */ /* 0x080fe20000410000 */
[C---:B------:R-:W-:Y:S01]  /*e790*/  FFMA.FTZ R74, R10.reuse, R70, -R74 ;  /* 0x000000460a4a7223 */ /* 0x040fe2000001084a */
        /* <DEDUP_REMOVED lines=8> */
[----:B------:R-:W-:Y:S01]  /*e820*/  FMUL.FTZ R8, R9, R67 ;  /* 0x0000004309087220 */ /* 0x000fe20000410000 */
[----:B------:R-:W-:Y:S01]  /*e830*/  F2FP.BF16.F32.PACK_AB R11, R11, R74 ;  /* 0x0000004a0b0b723e */ /* 0x000fe200000010ff */
[----:B------:R-:W-:Y:S01]  /*e840*/  FMUL.FTZ R9, R9, R69 ;  /* 0x0000004509097220 */ /* 0x000fe20000410000 */
[C---:B------:R-:W-:Y:S01]  /*e850*/  FFMA.FTZ R70, R73.reuse, R70, -R10 ;  /* 0x0000004649467223 */ /* 0x040fe2000001080a */
[----:B------:R-:W-:Y:S01]  /*e860*/  FFMA.FTZ R66, R73, R3, R66 ;  /* 0x0000000349427223 */ /* 0x000fe20000010042 */
[C---:B------:R-:W-:Y:S01]  /*e870*/  FFMA.FTZ R69, R72.reuse, R69, -R8 ;  /* 0x0000004548457223 */ /* 0x040fe20000010808 */
[----:B------:R-:W-:Y:S01]  /*e880*/  FFMA.FTZ R9, R72, R67, R9 ;  /* 0x0000004348097223 */ /* 0x000fe20000010009 */
[----:B------:R-:W-:-:S02]  /*e890*/  F2FP.BF16.F32.PACK_AB R10, R68, R75 ;  /* 0x0000004b440a723e */ /* 0x000fc400000010ff */
[----:B------:R-:W-:Y:S02]  /*e8a0*/  F2FP.BF16.F32.PACK_AB R8, R66, R70 ;  /* 0x000000464208723e */ /* 0x000fe400000010ff */
[----:B------:R-:W-:-:S05]  /*e8b0*/  F2FP.BF16.F32.PACK_AB R9, R9, R69 ;  /* 0x000000450909723e */ /* 0x000fca00000010ff */
[----:B------:R2:W-:Y:S02]  /*e8c0*/  STS.128 [R229+0x8000], R8 ;  /* 0x00800008e5007388 */ /* 0x0005e40000000c00 */
.L_x_2776:
[----:B------:R-:W-:Y:S05]  /*e8d0*/  BSYNC B2 ;  /* 0x0000000000027941 */ /* 0x000fea0003800000 */
.L_x_2775:
[----:B------:R-:W-:Y:S05]  /*e8e0*/  @P3 BRA `(.L_x_2770) ;  /* 0x0000000000b83947 */ /* 0x000fea0003800000 */
[----:B012---:R-:W0:Y:S01]  /*e8f0*/  LDS.128 R8, [R229+0xc000] ;  /* 0x00c00000e5087984 */ /* 0x007e220000000c00 */
        /* <DEDUP_REMOVED lines=11> */
[----:B0-----:R-:W-:Y:S01]  /*e9b0*/  LOP3.LUT R66, R10, 0xffff0000, RZ, 0xc0, !PT ;  /* 0xffff00000a427812 */ /* 0x001fe200078ec0ff */
        /* <DEDUP_REMOVED lines=33> */
.L_x_2770:
[----:B------:R-:W-:Y:S05]  /*ebd0*/  BSYNC B1 ;  /* 0x0000000000017941 */ /* 0x000fea0003800000 */
.L_x_2769:
[----:B------:R-:W-:Y:S01]  /*ebe0*/  VIADD R3, R212, 0x20 ;  /* 0x00000020d4037836 */ /* 0x000fe20000000000 */
[----:B------:R-:W-:Y:S04]  /*ebf0*/  BSSY B1, `(.L_x_2777) ;  /* 0x00000ca000017945 */ /* 0x000fe80003800000 */
[----:B------:R-:W-:-:S13]  /*ec00*/  ISETP.GE.AND P0, PT, R3, R0, PT ;  /* 0x000000000300720c */ /* 0x000fda0003f06270 */
[----:B------:R-:W-:Y:S05]  /*ec10*/  @P0 BRA `(.L_x_2778) ;  /* 0x0000000c001c0947 */ /* 0x000fea0003800000 */
[----:B------:R-:W4:Y:S01]  /*ec20*/  LDC R3, c[0x0][0x3f4] ;  /* 0x0000fd00ff037b82 */ /* 0x000f220000000800 */
[----:B------:R-:W-:Y:S01]  /*ec30*/  BSSY B2, `(.L_x_2779) ;  /* 0x0000034000027945 */ /* 0x000fe20003800000 */
[-C--:B----4-:R-:W-:Y:S02]  /*ec40*/  ISETP.GE.AND P0, PT, R22, R3.reuse, PT ;  /* 0x000000031600720c */ /* 0x090fe40003f06270 */
[-C--:B------:R-:W-:Y:S02]  /*ec50*/  ISETP.GE.AND P1, PT, R215, R3.reuse, PT ;  /* 0x00000003d700720c */ /* 0x080fe40003f26270 */
[-C--:B------:R-:W-:Y:S02]  /*ec60*/  ISETP.GE.AND P2, PT, R214, R3.reuse, PT ;  /* 0x00000003d600720c */ /* 0x080fe40003f46270 */
[----:B------:R-:W-:-:S07]  /*ec70*/  ISETP.GE.AND P3, PT, R217, R3, PT ;  /* 0x00000003d900720c */ /* 0x000fce0003f66270 */
[----:B------:R-:W-:Y:S06]  /*ec80*/  @P0 BRA `(.L_x_2780) ;  /* 0x0000000000b80947 */ /* 0x000fec0003800000 */
[----:B0123--:R-:W0:Y:S01]  /*ec90*/  LDS.128 R8, [R229+0x1000] ;  /* 0x00100000e5087984 */ /* 0x00fe220000000c00 */
        /* <DEDUP_REMOVED lines=9> */
[----:B------:R-:W-:Y:S02]  /*ed30*/  LOP3.LUT R107, R107, 0xffff0000, RZ, 0xc0, !PT ;  /* 0xffff00006b6b7812 */ /* 0x000fe400078ec0ff */
[----:B0-----:R-:W-:Y:S01]  /*ed40*/  LOP3.LUT R60, R10, 0xffff0000, RZ, 0xc0, !PT ;  /* 0xffff00000a3c7812 */ /* 0x001fe200078ec0ff */
[C---:B------:R-:W-:Y:S01]  /*ed50*/  IMAD.U32 R63, R8.reuse, 0x10000, RZ ;  /* 0x00010000083f7824 */ /* 0x040fe200078e00ff */
[----:B------:R-:W-:Y:S01]  /*ed60*/  LOP3.LUT R61, R8, 0xffff0000, RZ, 0xc0, !PT ;  /* 0xffff0000083d7812 */ /* 0x000fe200078ec0ff */
[----:B------:R-:W-:Y:S02]  /*ed70*/  IMAD.U32 R59, R10, 0x10000, RZ ;  /* 0x000100000a3b7824 */ /* 0x000fe400078e00ff */
[C---:B------:R-:W-:Y:S01]  /*ed80*/  IMAD.U32 R8, R106.reuse, 0x10000, RZ ;  /* 0x000100006a087824 */ /* 0x040fe200078e00ff */
[----:B------:R-:W-:Y:S01]  /*ed90*/  LOP3.LUT R106, R106, 0xffff0000, RZ, 0xc0, !PT ;  /* 0xffff00006a6a7812 */ /* 0x000fe200078ec0ff */
[C---:B------:R-:W-:Y:S01]  /*eda0*/  IMAD.U32 R10, R11.reuse, 0x10000, RZ ;  /* 0x000100000b0a7824 */ /* 0x040fe200078e00ff */
[----:B------:R-:W-:Y:S01]  /*edb0*/  LOP3.LUT R11, R11, 0xffff0000, RZ, 0xc0, !PT ;  /* 0xffff00000b0b7812 */ /* 0x000fe200078ec0ff */
[C---:B------:R-:W-:Y:S01]  /*edc0*/  FMUL.FTZ R65, R60.reuse, R64 ;  /* 0x000000403c417220 */ /* 0x040fe20000410000 */
[-C--:B------:R-:W-:Y:S01]  /*edd0*/  FMUL.FTZ R60, R60, R8.reuse ;  /* 0x000000083c3c7220 */ /* 0x080fe20000410000 */
[C---:B------:R-:W-:Y:S01]  /*ede0*/  IMAD.U32 R62, R9.reuse, 0x10000, RZ ;  /* 0x00010000093e7824 */ /* 0x040fe200078e00ff */
[----:B------:R-:W-:Y:S01]  /*edf0*/  LOP3.LUT R9, R9, 0xffff0000, RZ, 0xc0, !PT ;  /* 0xffff000009097812 */ /* 0x000fe200078ec0ff */
[-C--:B------:R-:W-:Y:S01]  /*ee00*/  FMUL.FTZ R66, R11, R107.reuse ;  /* 0x0000006b0b427220 */ /* 0x080fe20000410000 */
[C---:B------:R-:W-:Y:S01]  /*ee10*/  FFMA.FTZ R65, R59.reuse, R8, -R65 ;  /* 0x000000083b417223 */ /* 0x040fe20000010841 */
[----:B------:R-:W-:Y:S01]  /*ee20*/  FFMA.FTZ R60, R59, R64, R60 ;  /* 0x000000403b3c7223 */ /* 0x000fe2000001003c */
[-C--:B------:R-:W-:Y:S01]  /*ee30*/  FMUL.FTZ R11, R11, R106.reuse ;  /* 0x0000006a0b0b7220 */ /* 0x080fe20000410000 */
[C---:B------:R-:W-:Y:S01]  /*ee40*/  IMAD.U32 R8, R58.reuse, 0x10000, RZ ;  /* 0x000100003a087824 */ /* 0x040fe200078e00ff */
[----:B------:R-:W-:Y:S01]  /*ee50*/  LOP3.LUT R58, R58, 0xffff0000, RZ, 0xc0, !PT ;  /* 0xffff00003a3a7812 */ /* 0x000fe200078ec0ff */
[C---:B------:R-:W-:Y:S01]  /*ee60*/  IMAD.U32 R59, R3.reuse, 0x10000, RZ ;  /* 0x00010000033b7824 */ /* 0x040fe200078e00ff */
[----:B------:R-:W-:Y:S01]  /*ee70*/  LOP3.LUT R3, R3, 0xffff0000, RZ, 0xc0, !PT ;  /* 0xffff000003037812 */ /* 0x000fe200078ec0ff */
[C---:B------:R-:W-:Y:S01]  /*ee80*/  FFMA.FTZ R66, R10.reuse, R106, -R66 ;  /* 0x0000006a0a427223 */ /* 0x040fe20000010842 */
        /* <DEDUP_REMOVED lines=14> */
.L_x_2780:
[----:B------:R-:W-:Y:S05]  /*ef70*/  BSYNC B2 ;  /* 0x0000000000027941 */ /* 0x000fea0003800000 */
.L_x_2779:
[----:B------:R-:W-:Y:S04]  /*ef80*/  BSSY B2, `(.L_x_2781) ;  /* 0x0000030000027945 */ /* 0x000fe80003800000 */
[----:B------:R-:W-:Y:S05]  /*ef90*/  @P1 BRA `(.L_x_2782) ;  /* 0x0000000000b81947 */ /* 0x000fea0003800000 */
[----:B01234-:R-:W0:Y:S01]  /*efa0*/  LDS.128 R8, [R229+0x5000] ;  /* 0x00500000e5087984 */ /* 0x01fe220000000c00 */
        /* <DEDUP_REMOVED lines=45> */
.L_x_2782:
[----:B------:R-:W-:Y:S05]  /*f280*/  BSYNC B2 ;  /* 0x0000000000027941 */ /* 0x000fea0003800000 */
.L_x_2781:
        /* <DEDUP_REMOVED lines=22> */
[----:B------:R-:W-:Y:S01]  /*f3f0*/  FMUL.FTZ R52, R52, R8 ;  /* 0x0000000834347220 */ /* 0x000fe20000410000 */
[C---:B------:R-:W-:Y:S01]  /*f400*/  IMAD.U32 R54, R9.reuse, 0x10000, RZ ;  /* 0x0001000009367824 */ /* 0x040fe200078e00ff */
[----:B------:R-:W-:Y:S01]  /*f410*/  LOP3.LUT R9, R9, 0xffff0000, RZ, 0xc0, !PT ;  /* 0xffff000009097812 */ /* 0x000fe200078ec0ff */
        /* <DEDUP_REMOVED lines=23> */
.L_x_2784:
[----:B------:R-:W-:Y:S05]  /*f590*/  BSYNC B2 ;  /* 0x0000000000027941 */ /* 0x000fea0003800000 */
.L_x_2783:
[----:B------:R-:W-:Y:S05]  /*f5a0*/  @P3 BRA `(.L_x_2778) ;  /* 0x0000000000b83947 */ /* 0x000fea0003800000 */
[----:B01234-:R-:W0:Y:S01]  /*f5b0*/  LDS.128 R8, [R229+0xd000] ;  /* 0x00d00000e5087984 */ /* 0x01fe220000000c00 */
        /* <DEDUP_REMOVED lines=17> */
[-C--:B------:R-:W-:Y:S01]  /*f6d0*/  FMUL.FTZ R55, R55, R48.reuse ;  /* 0x0000003037377220 */ /* 0x080fe20000410000 */
[----:B------:R-:W-:Y:S01]  /*f6e0*/  FMUL.FTZ R57, R50, R49 ;  /* 0x0000003132397220 */ /* 0x000fe20000410000 */
[----:B------:R-:W-:Y:S02]  /*f6f0*/  IMAD.U32 R47, R8, 0x10000, RZ ;  /* 0x00010000082f7824 */ /* 0x000fe400078e00ff */
[C---:B------:R-:W-:Y:S01]  /*f700*/  FFMA.FTZ R48, R51.reuse, R48, -R54 ;  /* 0x0000003033307223 */ /* 0x040fe20000010836 */
[----:B------:R-:W-:Y:S01]  /*f710*/  FFMA.FTZ R51, R51, R52, R55 ;  /* 0x0000003433337223 */ /* 0x000fe20000010037 */
[C---:B------:R-:W-:Y:S02]  /*f720*/  IMAD.U32 R11, R9.reuse, 0x10000, RZ ;  /* 0x00010000090b7824 */ /* 0x040fe400078e00ff */
[-C--:B------:R-:W-:Y:S01]  /*f730*/  FMUL.FTZ R55, R50, R53.reuse ;  /* 0x0000003532377220 */ /* 0x080fe20000410000 */
        /* <DEDUP_REMOVED lines=21> */
.L_x_2778:
[----:B------:R-:W-:Y:S05]  /*f890*/  BSYNC B1 ;  /* 0x0000000000017941 */ /* 0x000fea0003800000 */
.L_x_2777:
[----:B------:R-:W-:Y:S01]  /*f8a0*/  VIADD R3, R212, 0x40 ;  /* 0x00000040d4037836 */ /* 0x000fe20000000000 */
[----:B------:R-:W-:Y:S04]  /*f8b0*/  BSSY B1, `(.L_x_2785) ;  /* 0x00000ca000017945 */ /* 0x000fe80003800000 */
[----:B------:R-:W-:-:S13]  /*f8c0*/  ISETP.GE.AND P0, PT, R3, R0, PT ;  /* 0x000000000300720c */ /* 0x000fda0003f06270 */
[----:B------:R-:W-:Y:S05]  /*f8d0*/  @P0 BRA `(.L_x_2786) ;  /* 0x0000000c001c0947 */ /* 0x000fea0003800000 */
[----:B------:R-:W5:Y:S01]  /*f8e0*/  LDC R3, c[0x0][0x3f4] ;  /* 0x0000fd00ff037b82 */ /* 0x000f620000000800 */
[----:B------:R-:W-:Y:S01]  /*f8f0*/  BSSY B2, `(.L_x_2787) ;  /* 0x0000034000027945 */ /* 0x000fe20003800000 */
[-C--:B-----5:R-:W-:Y:S02]  /*f900*/  ISETP.GE.AND P0, PT, R22, R3.reuse, PT ;  /* 0x000000031600720c */ /* 0x0a0fe40003f06270 */
[-C--:B------:R-:W-:Y:S02]  /*f910*/  ISETP.GE.AND P1, PT, R215, R3.reuse, PT ;  /* 0x00000003d700720c */ /* 0x080fe40003f26270 */
[-C--:B------:R-:W-:Y:S02]  /*f920*/  ISETP.GE.AND P2, PT, R214, R3.reuse, PT ;  /* 0x00000003d600720c */ /* 0x080fe40003f46270 */
[----:B------:R-:W-:-:S07]  /*f930*/  ISETP.GE.AND P3, PT, R217, R3, PT ;  /* 0x00000003d900720c */ /* 0x000fce0003f66270 */
[----:B------:R-:W-:Y:S06]  /*f940*/  @P0 BRA `(.L_x_2788) ;  /* 0x0000000000b80947 */ /* 0x000fec0003800000 */
[----:B01234-:R-:W0:Y:S01]  /*f950*/  LDS.128 R8, [R229+0x2000] ;  /* 0x00200000e5087984 */ /* 0x01fe220000000c00 */
        /* <DEDUP_REMOVED lines=45> */
.L_x_2788:
[----:B------:R-:W-:Y:S05]  /*fc30*/  BSYNC B2 ;  /* 0x0000000000027941 */ /* 0x000fea0003800000 */
.L_x_2787:
        /* <DEDUP_REMOVED lines=48> */
.L_x_2790:
[----:B------:R-:W-:Y:S05]  /*ff40*/  BSYNC B2 ;  /* 0x0000000000027941 */ /* 0x000fea0003800000 */
.L_x_2789:
[----:B------:R-:W-:Y:S04]  /*ff50*/  BSSY B2, `(.L_x_2791) ;  /* 0x0000030000027945 */ /* 0x000fe80003800000 */
[----:B------:R-:W-:Y:S05]  /*ff60*/  @P2 BRA `(.L_x_2792) ;  /* 0x0000000000b82947 */ /* 0x000fea0003800000 */
        /* <DEDUP_REMOVED lines=46> */
.L_x_2792:
[----:B------:R-:W-:Y:S05]  /*10250*/  BSYNC B2 ;  /* 0x0000000000027941 */ /* 0x000fea0003800000 */
.L_x_2791:
        /* <DEDUP_REMOVED lines=47> */
.L_x_2786:
[----:B------:R-:W-:Y:S05]  /*10550*/  BSYNC B1 ;  /* 0x0000000000017941 */ /* 0x000fea0003800000 */
.L_x_2785:
[----:B------:R-:W-:-:S05]  /*10560*/  VIADD R3, R212, 0x60 ;  /* 0x00000060d4037836 */ /* 0x000fca0000000000 */
        /* <DEDUP_REMOVED lines=55> */
.L_x_2795:
[----:B------:R-:W-:Y:S05]  /*108e0*/  BSYNC B1 ;  /* 0x0000000000017941 */ /* 0x000fea0003800000 */
.L_x_2794:
        /* <DEDUP_REMOVED lines=48> */
.L_x_2797:
[----:B------:R-:W-:Y:S05]  /*10bf0*/  BSYNC B1 ;  /* 0x0000000000017941 */ /* 0x000fea0003800000 */
.L_x_2796:
        /* <DEDUP_REMOVED lines=48> */
.L_x_2799:
[----:B------:R-:W-:Y:S05]  /*10f00*/  BSYNC B1 ;  /* 0x0000000000017941 */ /* 0x000fea0003800000 */
.L_x_2798:
        /* <DEDUP_REMOVED lines=48> */
.L_x_2754:
        /* <DEDUP_REMOVED lines=32> */
.L_x_3101:
        /* <DEDUP_REMOVED lines=12> */
[----:B------:R-:W2:Y:S01]  /*114d0*/  LDL R4, [R1+0x60] ;  /* 0x0000600001047983 */ /* 0x000ea20000100800 */
        /* <DEDUP_REMOVED lines=9> */
[----:B----4-:R-:W-:Y:S02]  /*11570*/  @!P2 IADD3 R6, P1, R14, R11, RZ ;  /* 0x0000000b0e06a210 */ /* 0x010fe40007f3e0ff */
[----:B------:R-:W-:Y:S02]  /*11580*/  CS2R R64, SRZ ;  /* 0x0000000000407805 */ /* 0x000fe4000001ff00 */
[----:B------:R-:W-:Y:S02]  /*11590*/  CS2R R66, SRZ ;  /* 0x0000000000427805 */ /* 0x000fe4000001ff00 */
[----:B------:R-:W-:Y:S02]  /*115a0*/  CS2R R60, SRZ ;  /* 0x00000000003c7805 */ /* 0x000fe4000001ff00 */
[----:B------:R-:W-:Y:S02]  /*115b0*/  CS2R R62, SRZ ;  /* 0x00000000003e7805 */ /* 0x000fe4000001ff00 */
[----:B------:R-:W-:-:S02]  /*115c0*/  CS2R R68, SRZ ;  /* 0x0000000000447805 */ /* 0x000fc4000001ff00 */
[----:B------:R-:W-:Y:S01]  /*115d0*/  CS2R R70, SRZ ;  /* 0x0000000000467805 */ /* 0x000fe2000001ff00 */
[----:B--2---:R-:W-:Y:S01]  /*115e0*/  @!P3 IMAD.SHL.U32 R13, R4, 0x8, RZ ;  /* 0x00000008040db824 */ /* 0x004fe200078e00ff */
[----:B------:R-:W-:-:S03]  /*115f0*/  @!P2 IADD3 R4, P0, R8, R11, RZ ;  /* 0x0000000b0804a210 */ /* 0x000fc60007f1e0ff */
[----:B------:R-:W-:-:S04]  /*11600*/  @!P3 IMAD.WIDE R10, R13, 0x2, R8 ;  /* 0x000000020d0ab825 */ /* 0x000fc800078e0208 */
[----:B------:R-:W-:Y:S01]  /*11610*/  IMAD.MOV.U32 R8, RZ, RZ, R14 ;  /* 0x000000ffff087224 */ /* 0x000fe200078e000e */
[----:B------:R1:W5:Y:S01]  /*11620*/  @!P3 LD.E.128 R56, desc[UR6][R10.64] ;  /* 0x000000060a38b980 */ /* 0x000362000c101d00 */
[----:B---3--:R-:W-:Y:S02]  /*11630*/  IMAD.MOV.U32 R9, RZ, RZ, R7 ;  /* 0x000000ffff097224 */ /* 0x008fe400078e0007 */
[----:B------:R-:W-:Y:S02]  /*11640*/  @!P2 IMAD.X R5, R5, 0x1, R12, P0 ;  /* 0x000000010505a824 */ /* 0x000fe400000e060c */
[----:B------:R-:W-:-:S03]  /*11650*/  @!P3 IMAD.WIDE R8, R13, 0x2, R8 ;  /* 0x000000020d08b825 */ /* 0x000fc600078e0208 */
[----:B------:R1:W5:Y:S01]  /*11660*/  @!P2 LD.E.128 R60, desc[UR6][R4.64] ;  /* 0x00000006043ca980 */ /* 0x000362000c101d00 */
[----:B------:R-:W-:-:S03]  /*11670*/  @!P2 IMAD.X R7, R7, 0x1, R12, P1 ;  /* 0x000000010707a824 */ /* 0x000fc600008e060c */
[----:B------:R1:W5:Y:S04]  /*11680*/  @!P3 LD.E.128 R64, desc[UR6][R8.64] ;  /* 0x000000060840b980 */ /* 0x000368000c101d00 */
[----:B------:R1:W5:Y:S02]  /*11690*/  @!P2 LD.E.128 R68, desc[UR6][R6.64] ;  /* 0x000000060644a980 */ /* 0x000364000c101d00 */
.L_x_2802:
[----:B------:R-:W-:Y:S05]  /*116a0*/  BSYNC B1 ;  /* 0x0000000000017941 */ /* 0x000fea0003800000 */
.L_x_2801:
[----:B-1---5:R-:W-:Y:S01]  /*116b0*/  IMAD.MOV.U32 R4, RZ, RZ, R68 ;  /* 0x000000ffff047224 */ /* 0x022fe200078e0044 */
[----:B------:R-:W-:Y:S01]  /*116c0*/  UMOV UR4, 0xffffffff ;  /* 0xffffffff00047882 */ /* 0x000fe20000000000 */
[----:B------:R-:W-:Y:S01]  /*116d0*/  IMAD.MOV.U32 R5, RZ, RZ, R69 ;  /* 0x000000ffff057224 */ /* 0x000fe200078e0045 */
[----:B------:R-:W-:Y:S01]  /*116e0*/  CS2R R52, SRZ ;  /* 0x0000000000347805 */ /* 0x000fe2000001ff00 */
[----:B------:R-:W-:Y:S02]  /*116f0*/  IMAD.MOV.U32 R6, RZ, RZ, R70 ;  /* 0x000000ffff067224 */ /* 0x000fe400078e0046 */
[----:B---3--:R-:W-:Y:S01]  /*11700*/  IMAD.MOV.U32 R7, RZ, RZ, R71 ;  /* 0x000000ffff077224 */ /* 0x008fe200078e0047 */
        /* <DEDUP_REMOVED lines=32> */
.L_x_3107:
        /* <DEDUP_REMOVED lines=11> */
[----:B------:R-:W2:Y:S01]  /*119c0*/  LDL R4, [R1+0x60] ;  /* 0x0000600001047983 */ /* 0x000ea20000100800 */
        /* <DEDUP_REMOVED lines=21> */
[----:B0-----:R-:W-:Y:S02]  /*11b20*/  IMAD.MOV.U32 R9, RZ, RZ, R7 ;  /* 0x000000ffff097224 */ /* 0x001fe400078e0007 */
[----:B------:R-:W-:Y:S02]  /*11b30*/  @!P2 IMAD.X R5, R5, 0x1, R12, P0 ;  /* 0x000000010505a824 */ /* 0x000fe400000e060c */
[----:B------:R-:W-:-:S03]  /*11b40*/  @!P3 IMAD.WIDE R8, R13, 0x2, R8 ;  /* 0x000000020d08b825 */ /* 0x000fc600078e0208 */
[----:B------:R2:W5:Y:S01]  /*11b50*/  @!P2 LD.E.128 R44, desc[UR6][R4.64] ;  /* 0x00000006042ca980 */ /* 0x000562000c101d00 */
[----:B------:R-:W-:-:S03]  /*11b60*/  @!P2 IMAD.X R7, R7, 0x1, R12, P1 ;  /* 0x000000010707a824 */ /* 0x000fc600008e060c */
[----:B------:R2:W5:Y:S04]  /*11b70*/  @!P3 LD.E.128 R48, desc[UR6][R8.64] ;  /* 0x000000060830b980 */ /* 0x000568000c101d00 */
[----:B------:R2:W5:Y:S02]  /*11b80*/  @!P2 LD.E.128 R52, desc[UR6][R6.64] ;  /* 0x000000060634a980 */ /* 0x000564000c101d00 */
.L_x_2805:
[----:B------:R-:W-:Y:S05]  /*11b90*/  BSYNC B1 ;  /* 0x0000000000017941 */ /* 0x000fea0003800000 */
.L_x_2804:
        /* <DEDUP_REMOVED lines=29> */
[----:B------:R0:W0:Y:S02]  /*11d70*/  SHFL.IDX PT, R12, R20, 0x2, 0x181f ;  /* 0x00581f00140c7f89 */ /* 0x00002400000e0000 */
.L_x_3113:
        /* <DEDUP_REMOVED lines=14> */
[----:B---3--:R-:W-:Y:S01]  /*11e60*/  IMAD.MOV.U32 R8, RZ, RZ, R4 ;  /* 0x000000ffff087224 */ /* 0x008fe200078e0004 */
[----:B------:R-:W-:Y:S01]  /*11e70*/  ISETP.GE.AND P2, PT, R18, UR4, PT ;  /* 0x0000000412007c0c */ /* 0x000fe2000bf46270 */
[----:B--2---:R-:W-:Y:S01]  /*11e80*/  IMAD.MOV.U32 R9, RZ, RZ, R5 ;  /* 0x000000ffff097224 */ /* 0x004fe200078e0005 */
[----:B------:R-:W-:Y:S02]  /*11e90*/  ISETP.GE.AND P3, PT, R213, UR4, PT ;  /* 0x00000004d5007c0c */ /* 0x000fe4000bf66270 */
[----:B------:R-:W-:Y:S02]  /*11ea0*/  CS2R R24, SRZ ;  /* 0x0000000000187805 */ /* 0x000fe4000001ff00 */
[----:B------:R-:W-:Y:S01]  /*11eb0*/  CS2R R26, SRZ ;  /* 0x00000000001a7805 */ /* 0x000fe2000001ff00 */
[----:B------:R-:W-:-:S06]  /*11ec0*/  ULDC.64 UR6, c[0x0][0x208] ;  /* 0x0000820000067ab9 */ /* 0x000fcc0000000a00 */
[C---:B------:R-:W-:Y:S01]  /*11ed0*/  @!P2 IMAD.SHL.U32 R11, R18.reuse, 0x2, RZ ;  /* 0x00000002120ba824 */ /* 0x040fe200078e00ff */
[----:B----4-:R-:W-:-:S04]  /*11ee0*/  @!P2 SHF.L.U64.HI R14, R18, 0x1, R19 ;  /* 0x00000001120ea819 */ /* 0x010fc80000010213 */
[----:B------:R-:W-:Y:S02]  /*11ef0*/  @!P2 IADD3 R4, P0, R4, R11, RZ ;  /* 0x0000000b0404a210 */ /* 0x000fe40007f1e0ff */
        /* <DEDUP_REMOVED lines=8> */
[----:B------:R-:W-:Y:S01]  /*11f80*/  @!P3 IMAD.SHL.U32 R13, R6, 0x8, RZ ;  /* 0x00000008060db824 */ /* 0x000fe200078e00ff */
        /* <DEDUP_REMOVED lines=9> */
.L_x_2808:
[----:B------:R-:W-:Y:S05]  /*12020*/  BSYNC B1 ;  /* 0x0000000000017941 */ /* 0x000fea0003800000 */
.L_x_2807:
[----:B--2--5:R-:W-:Y:S01]  /*12030*/  IMAD.MOV.U32 R5, RZ, RZ, R38 ;  /* 0x000000ffff057224 */ /* 0x024fe200078e0026 */
[----:B------:R-:W-:Y:S01]  /*12040*/  UMOV UR4, 0xffffffff ;  /* 0xffffffff00047882 */ /* 0x000fe20000000000 */
[----:B---3--:R-:W-:Y:S02]  /*12050*/  IMAD.MOV.U32 R4, RZ, RZ, R39 ;  /* 0x000000ffff047224 */ /* 0x008fe400078e0027 */
[----:B0-----:R-:W-:Y:S02]  /*12060*/  IMAD.MOV.U32 R7, RZ, RZ, R36 ;  /* 0x000000ffff077224 */ /* 0x001fe400078e0024 */
        /* <DEDUP_REMOVED lines=25> */
[----:B------:R-:W3:Y:S04]  /*12200*/  SHFL.IDX PT, R3, R3, 0x3, 0x181f ;  /* 0x00781f0003037f89 */ /* 0x000ee800000e0000 */
[----:B------:R0:W0:Y:S02]  /*12210*/  SHFL.IDX PT, R79, R20, 0x3, 0x181f ;  /* 0x00781f00144f7f89 */ /* 0x00002400000e0000 */
.L_x_3119:
[----:B------:R-:W5:Y:S01]  /*12220*/  LDL R12, [R1+0x74] ;  /* 0x00007400010c7983 */ /* 0x000f620000100800 */
[----:B------:R-:W-:Y:S01]  /*12230*/  VIADD R9, R0, 0x60 ;  /* 0x0000006000097836 */ /* 0x000fe20000000000 */
[----:B------:R-:W-:Y:S01]  /*12240*/  BSSY B1, `(.L_x_2810) ;  /* 0x000002c000017945 */ /* 0x000fe20003800000 */
[----:B------:R-:W-:Y:S02]  /*12250*/  CS2R R6, SRZ ;  /* 0x0000000000067805 */ /* 0x000fe4000001ff00 */
[----:B------:R-:W-:Y:S02]  /*12260*/  CS2R R10, SRZ ;  /* 0x00000000000a7805 */ /* 0x000fe4000001ff00 */
[----:B----4-:R-:W-:Y:S02]  /*12270*/  CS2R R14, SRZ ;  /* 0x00000000000e7805 */ /* 0x010fe4000001ff00 */
[----:B------:R-:W-:Y:S02]  /*12280*/  ISETP.GE.AND P0, PT, R9, R78, PT ;  /* 0x0000004e0900720c */ /* 0x000fe40003f06270 */
[----:B0-----:R-:W-:-:S02]  /*12290*/  CS2R R72, SRZ ;  /* 0x0000000000487805 */ /* 0x001fc4000001ff00 */
[----:B------:R-:W-:Y:S02]  /*122a0*/  CS2R R74, SRZ ;  /* 0x00000000004a7805 */ /* 0x000fe4000001ff00 */
[----:B-----5:R-:W-:-:S04]  /*122b0*/  LEA.HI R8, R12, R12, RZ, 0x1 ;  /* 0x0000000c0c087211 */ /* 0x020fc800078f08ff */
[----:B------:R-:W-:Y:S02]  /*122c0*/  LOP3.LUT R0, R8, 0xfffffffe, RZ, 0xc0, !PT ;  /* 0xfffffffe08007812 */ /* 0x000fe400078ec0ff */
[----:B------:R-:W-:-:S03]  /*122d0*/  CS2R R8, SRZ ;  /* 0x0000000000087805 */ /* 0x000fc6000001ff00 */
[----:B------:R-:W-:Y:S01]  /*122e0*/  IMAD.IADD R0, R12, 0x1, -R0 ;  /* 0x000000010c007824 */ /* 0x000fe200078e0a00 */
[----:B------:R-:W-:-:S04]  /*122f0*/  CS2R R12, SRZ ;  /* 0x00000000000c7805 */ /* 0x000fc8000001ff00 */
[----:B------:R-:W-:Y:S01]  /*12300*/  SHF.L.U32 R0, R0, 0x1f, RZ ;  /* 0x0000001f00007819 */ /* 0x000fe200000006ff */
[----:B------:R-:W-:Y:S06]  /*12310*/  @P0 BRA `(.L_x_2811) ;  /* 0x0000000000780947 */ /* 0x000fec0003800000 */
[----:B------:R-:W4:Y:S01]  /*12320*/  LDL R20, [R1+0x60] ;  /* 0x0000600001147983 */ /* 0x000f220000100800 */
[----:B------:R-:W-:Y:S01]  /*12330*/  ULDC UR4, c[0x0][0x3f4] ;  /* 0x0000fd0000047ab9 */ /* 0x000fe20000000800 */
[----:B-1----:R-:W-:Y:S01]  /*12340*/  IMAD.MOV.U32 R4, RZ, RZ, R21 ;  /* 0x000000ffff047224 */ /* 0x002fe200078e0015 */
[----:B------:R-:W-:Y:S01]  /*12350*/  ISETP.GE.AND P2, PT, R18, UR4, PT ;  /* 0x0000000412007c0c */ /* 0x000fe2000bf46270 */
[----:B--2---:R-:W-:Y:S01]  /*12360*/  IMAD.MOV.U32 R5, RZ, RZ, R77 ;  /* 0x000000ffff057224 */ /* 0x004fe200078e004d */
[----:B------:R-:W-:Y:S01]  /*12370*/  ISETP.GE.AND P3, PT, R213, UR4, PT ;  /* 0x00000004d5007c0c */ /* 0x000fe2000bf66270 */
[----:B------:R-:W-:Y:S01]  /*12380*/  IMAD.MOV.U32 R6, RZ, RZ, R79 ;  /* 0x000000ffff067224 */ /* 0x000fe200078e004f */
[----:B------:R-:W-:Y:S01]  /*12390*/  CS2R R72, SRZ ;  /* 0x0000000000487805 */ /* 0x000fe2000001ff00 */
[----:B---3--:R-:W-:Y:S01]  /*123a0*/  IMAD.MOV.U32 R7, RZ, RZ, R3 ;  /* 0x000000ffff077224 */ /* 0x008fe200078e0003 */
[----:B------:R-:W-:Y:S02]  /*123b0*/  CS2R R74, SRZ ;  /* 0x00000000004a7805 */ /* 0x000fe4000001ff00 */
[----:B------:R-:W-:Y:S01]  /*123c0*/  CS2R R10, SRZ ;  /* 0x00000000000a7805 */ /* 0x000fe2000001ff00 */
[----:B------:R-:W-:-:S04]  /*123d0*/  ULDC.64 UR6, c[0x0][0x208] ;  /* 0x0000820000067ab9 */ /* 0x000fc80000000a00 */
[C---:B------:R-:W-:Y:S01]  /*123e0*/  @!P2 IMAD.SHL.U32 R76, R18.reuse, 0x2, RZ ;  /* 0x00000002124ca824 */ /* 0x040fe200078e00ff */
[----:B------:R-:W-:Y:S02]  /*123f0*/  @!P2 SHF.L.U64.HI R12, R18, 0x1, R19 ;  /* 0x00000001120ca819 */ /* 0x000fe40000010213 */
[----:B------:R-:W-:Y:S01]  /*12400*/  CS2R R14, SRZ ;  /* 0x00000000000e7805 */ /* 0x000fe2000001ff00 */
[----:B----4-:R-:W-:Y:S01]  /*12410*/  @!P3 IMAD.SHL.U32 R8, R20, 0x8, RZ ;  /* 0x000000081408b824 */ /* 0x010fe200078e00ff */
[-C--:B------:R-:W-:Y:S02]  /*12420*/  @!P2 IADD3 R20, P0, R21, R76.reuse, RZ ;  /* 0x0000004c1514a210 */ /* 0x080fe40007f1e0ff */
[----:B------:R-:W-:Y:S01]  /*12430*/  @!P2 IADD3 R76, P1, R79, R76, RZ ;  /* 0x0000004c4f4ca210 */ /* 0x000fe20007f3e0ff */
[----:B------:R-:W-:-:S04]  /*12440*/  @!P3 IMAD.WIDE R4, R8, 0x2, R4 ;  /* 0x000000020804b825 */ /* 0x000fc800078e0204 */
[----:B------:R-:W-:Y:S01]  /*12450*/  @!P3 IMAD.WIDE R6, R8, 0x2, R6 ;  /* 0x000000020806b825 */ /* 0x000fe200078e0206 */
[----:B------:R-:W-:Y:S01]  /*12460*/  CS2R R8, SRZ ;  /* 0x0000000000087805 */ /* 0x000fe2000001ff00 */
[----:B------:R0:W5:Y:S02]  /*12470*/  @!P3 LD.E.128 R72, desc[UR6][R4.64] ;  /* 0x000000060448b980 */ /* 0x000164000c101d00 */
[--C-:B------:R-:W-:Y:S02]  /*12480*/  @!P2 IMAD.X R21, R77, 0x1, R12.reuse, P0 ;  /* 0x000000014d15a824 */ /* 0x100fe400000e060c */
[----:B------:R-:W-:Y:S01]  /*12490*/  @!P2 IMAD.X R77, R3, 0x1, R12, P1 ;  /* 0x00000001034da824 */ /* 0x000fe200008e060c */
[----:B------:R1:W5:Y:S01]  /*124a0*/  @!P3 LD.E.128 R8, desc[UR6][R6.64] ;  /* 0x000000060608b980 */ /* 0x000362000c101d00 */
[----:B------:R-:W-:Y:S02]  /*124b0*/  CS2R R12, SRZ ;  /* 0x00000000000c7805 */ /* 0x000fe4000001ff00 */
[----:B0-----:R-:W-:-:S04]  /*124c0*/  CS2R R4, SRZ ;  /* 0x0000000000047805 */ /* 0x001fc8000001ff00 */
[----:B------:R0:W5:Y:S01]  /*124d0*/  @!P2 LD.E.128 R12, desc[UR6][R20.64] ;  /* 0x00000006140ca980 */ /* 0x000162000c101d00 */
[----:B-1----:R-:W-:-:S06]  /*124e0*/  CS2R R6, SRZ ;  /* 0x0000000000067805 */ /* 0x002fcc000001ff00 */
[----:B------:R0:W5:Y:S02]  /*124f0*/  @!P2 LD.E.128 R4, desc[UR6][R76.64] ;  /* 0x000000064c04a980 */ /* 0x000164000c101d00 */
.L_x_2811:
[----:B------:R-:W-:Y:S05]  /*12500*/  BSYNC B1 ;  /* 0x0000000000017941 */ /* 0x000fea0003800000 */
.L_x_2810:
[----:B------:R-:W4:Y:S01]  /*12510*/  SYNCS.PHASECHK.TRANS64.TRYWAIT P0, [R16+URZ+0x38800], R0 ;  /* 0x03880000100075a7 */ /* 0x000f22000800017f */
[----:B0----5:R-:W-:Y:S01]  /*12520*/  IMAD.MOV.U32 R20, RZ, RZ, R4 ;  /* 0x000000ffff147224 */ /* 0x021fe200078e0004 */
[----:B------:R-:W-:Y:S01]  /*12530*/  BSSY B1, `(.L_x_2812) ;  /* 0x000000d000017945 */ /* 0x000fe20003800000 */
[----:B---3--:R-:W-:Y:S02]  /*12540*/  IMAD.MOV.U32 R3, RZ, RZ, R5 ;  /* 0x000000ffff037224 */ /* 0x008fe400078e0005 */
[----:B------:R-:W-:Y:S02]  /*12550*/  IMAD.MOV.U32 R76, RZ, RZ, R6 ;  /* 0x000000ffff4c7224 */ /* 0x000fe400078e0006 */
[----:B-1----:R-:W-:Y:S01]  /*12560*/  IMAD.MOV.U32 R21, RZ, RZ, R7 ;  /* 0x000000ffff157224 */ /* 0x002fe200078e0007 */
        /* <DEDUP_REMOVED lines=8> */
[----:B----4-:R-:W-:Y:S06]  /*125f0*/  @!P0 BRA `(.L_x_2813) ;  /* 0x0000023400708947 */ /* 0x010fec0003800000 */
.L_x_3120:
[----:B------:R-:W-:Y:S05]  /*12600*/  BSYNC B1 ;  /* 0x0000000000017941 */ /* 0x000fea0003800000 */
.L_x_2812:
[----:B------:R-:W-:Y:S01]  /*12610*/  IMAD.MOV.U32 R3, RZ, RZ, R12 ;  /* 0x000000ffff037224 */ /* 0x000fe200078e000c */
[----:B------:R-:W-:Y:S01]  /*12620*/  BSSY B1, `(.L_x_2814) ;  /* 0x00000e7000017945 */ /* 0x000fe20003800000 */
[----:B0-----:R-:W-:Y:S02]  /*12630*/  IMAD.MOV.U32 R0, RZ, RZ, R13 ;  /* 0x000000ffff007224 */ /* 0x001fe400078e000d */
[----:B------:R-:W-:-:S03]  /*12640*/  IMAD.MOV.U32 R20, RZ, RZ, R72 ;  /* 0x000000ffff147224 */ /* 0x000fc600078e0048 */
[----:B------:R-:W-:Y:S01]  /*12650*/  PRMT R99, R3, 0x5410, R0 ;  /* 0x0000541003637816 */ /* 0x000fe20000000000 */
[----:B------:R-:W-:Y:S02]  /*12660*/  IMAD.MOV.U32 R3, RZ, RZ, R14 ;  /* 0x000000ffff037224 */ /* 0x000fe400078e000e */
[----:B------:R-:W-:-:S05]  /*12670*/  IMAD.MOV.U32 R0, RZ, RZ, R15 ;  /* 0x000000ffff007224 */ /* 0x000fca00078e000f */
[----:B------:R-:W-:Y:S01]  /*12680*/  PRMT R100, R3, 0x5410, R0 ;  /* 0x0000541003647816 */ /* 0x000fe20000000000 */
[----:B------:R-:W-:Y:S01]  /*12690*/  IMAD.MOV.U32 R3, RZ, RZ, R73 ;  /* 0x000000ffff037224 */ /* 0x000fe200078e0049 */
[----:B------:R-:W-:-:S04]  /*126a0*/  VIADDMNMX R0, R78, -R230, 0x80, PT ;  /* 0x000000804e007446 */ /* 0x000fc800038009e6 */
        /* <DEDUP_REMOVED lines=8> */
[----:B------:R-:W-:Y:S01]  /*12730*/  IMAD.SHL.U32 R123, R212, 0x40, RZ ;  /* 0x00000040d47b7824 */ /* 0x000fe200078e00ff */
[----:B0-----:R-:W-:-:S13]  /*12740*/  ISETP.GE.AND P0, PT, R18, R3, PT ;  /* 0x000000031200720c */ /* 0x001fda0003f06270 */
[----:B------:R-:W-:Y:S05]  /*12750*/  @P0 BRA `(.L_x_2817) ;  /* 0x00000004009c0947 */ /* 0x000fea0003800000 */
[----:B------:R-:W-:Y:S01]  /*12760*/  LEA.HI R20, R3, R237, RZ, 0x1d ;  /* 0x000000ed03147211 */ /* 0x000fe200078fe8ff */
[----:B------:R-:W0:Y:S01]  /*12770*/  LDS.128 R80, [R229] ;  /* 0x00000000e5507984 */ /* 0x000e220000000c00 */
[----:B------:R-:W-:Y:S02]  /*12780*/  SHF.R.U64 R101, R68, 0x10, R69 ;  /* 0x0000001044657819 */ /* 0x000fe40000001245 */
[----:B------:R-:W-:Y:S01]  /*12790*/  SHF.R.S32.HI R76, RZ, 0x1f, R20 ;  /* 0x0000001fff4c7819 */ /* 0x000fe20000011414 */
[----:B--2---:R-:W-:Y:S01]  /*127a0*/  IMAD.SHL.U32 R77, R20, 0x8, RZ ;  /* 0x00000008144d7824 */ /* 0x004fe200078e00ff */
[----:B------:R-:W-:Y:S02]  /*127b0*/  SHF.R.U64 R96, R60, 0x10, R61 ;  /* 0x000000103c607819 */ /* 0x000fe4000000123d */
[----:B------:R-:W-:Y:S02]  /*127c0*/  LEA.HI R76, R76, R20, RZ, 0x3 ;  /* 0x000000144c4c7211 */ /* 0x000fe400078f18ff */
[----:B------:R-:W-:-:S02]  /*127d0*/  LOP3.LUT R20, R77, 0x38, RZ, 0xc0, !PT ;  /* 0x000000384d147812 */ /* 0x000fc400078ec0ff */
[----:B------:R-:W-:Y:S01]  /*127e0*/  PRMT R101, R89, 0x5410, R101 ;  /* 0x0000541059657816 */ /* 0x000fe20000000065 */
[----:B------:R-:W-:Y:S01]  /*127f0*/  IMAD.SHL.U32 R76, R76, 0x400, RZ ;  /* 0x000004004c4c7824 */ /* 0x000fe200078e00ff */
[----:B------:R-:W-:Y:S02]  /*12800*/  LOP3.LUT R20, R20, 0x1c0, R123, 0xf8, !PT ;  /* 0x000001c014147812 */ /* 0x000fe400078ef87b */
[----:B------:R-:W-:Y:S02]  /*12810*/  SHF.R.U32.HI R94, RZ, 0x10, R69 ;  /* 0x00000010ff5e7819 */ /* 0x000fe40000011645 */
[----:B------:R-:W-:Y:S02]  /*12820*/  LOP3.LUT R20, R20, R227, RZ, 0x3c, !PT ;  /* 0x000000e314147212 */ /* 0x000fe400078e3cff */
[----:B------:R-:W-:Y:S02]  /*12830*/  LOP3.LUT R76, R76, 0x7fffe000, RZ, 0xc0, !PT ;  /* 0x7fffe0004c4c7812 */ /* 0x000fe400078ec0ff */
[----:B------:R-:W-:-:S02]  /*12840*/  PRMT R96, R104, 0x5432, R96 ;  /* 0x0000543268607816 */ /* 0x000fc40000000060 */
[----:B------:R-:W-:Y:S02]  /*12850*/  IADD3 R20, R20, R76, R226 ;  /* 0x0000004c14147210 */ /* 0x000fe40007ffe0e2 */
[----:B------:R-:W-:Y:S01]  /*12860*/  SHF.R.U32.HI R95, RZ, 0x10, R61 ;  /* 0x00000010ff5f7819 */ /* 0x000fe2000001163d */
[----:B------:R-:W-:Y:S01]  /*12870*/  IMAD.U32 R61, R101, 0x10000, RZ ;  /* 0x00010000653d7824 */ /* 0x000fe200078e00ff */
[--C-:B------:R-:W-:Y:S01]  /*12880*/  SHF.R.U64 R60, R62, 0x10, R63.reuse ;  /* 0x000000103e3c7819 */ /* 0x100fe2000000123f */
[----:B------:R-:W-:Y:S01]  /*12890*/  IMAD R20, R20, 0x2, R16 ;  /* 0x0000000214147824 */ /* 0x000fe200078e0210 */
[----:B------:R-:W-:Y:S02]  /*128a0*/  SHF.R.U32.HI R88, RZ, 0x10, R63 ;  /* 0x00000010ff587819 */ /* 0x000fe4000001163f */
[----:B------:R-:W-:Y:S01]  /*128b0*/  PRMT R94, R89, 0x5432, R94 ;  /* 0x00005432595e7816 */ /* 0x000fe2000000005e */
[----:B------:R-:W-:Y:S01]  /*128c0*/  IMAD.U32 R89, R96, 0x10000, RZ ;  /* 0x0001000060597824 */ /* 0x000fe200078e00ff */
[----:B------:R-:W1:Y:S01]  /*128d0*/  LDS.128 R76, [R20+0x14400] ;  /* 0x01440000144c7984 */ /* 0x000e620000000c00 */
[----:B------:R-:W-:-:S02]  /*128e0*/  SHF.R.U64 R70, R70, 0x10, R71 ;  /* 0x0000001046467819 */ /* 0x000fc40000001247 */
[----:B------:R-:W-:Y:S01]  /*128f0*/  SHF.R.U32.HI R62, RZ, 0x10, R71 ;  /* 0x00000010ff3e7819 */ /* 0x000fe20000011647 */
[----:B------:R-:W-:Y:S01]  /*12900*/  IMAD.U32 R71, R94, 0x10000, RZ ;  /* 0x000100005e477824 */ /* 0x000fe200078e00ff */
[----:B------:R-:W-:Y:S01]  /*12910*/  PRMT R95, R102, 0x5410, R95 ;  /* 0x00005410665f7816 */ /* 0x000fe2000000005f */
[----:B0-----:R-:W-:Y:S01]  /*12920*/  IMAD.U32 R68, R80, 0x10000, RZ ;  /* 0x0001000050447824 */ /* 0x001fe200078e00ff */
[----:B------:R-:W-:Y:S02]  /*12930*/  PRMT R70, R102, 0x5432, R70 ;  /* 0x0000543266467816 */ /* 0x000fe40000000046 */
[----:B------:R-:W-:Y:S02]  /*12940*/  PRMT R62, R103, 0x5432, R62 ;  /* 0x00005432673e7816 */ /* 0x000fe4000000003e */
[----:B------:R-:W-:Y:S02]  /*12950*/  PRMT R88, R122, 0x5432, R88 ;  /* 0x000054327a587816 */ /* 0x000fe40000000058 */
[----:B------:R-:W-:-:S02]  /*12960*/  LOP3.LUT R101, R101, 0xffff0000, RZ, 0xc0, !PT ;  /* 0xffff000065657812 */ /* 0x000fc400078ec0ff */
[----:B------:R-:W-:Y:S01]  /*12970*/  LOP3.LUT R80, R80, 0xffff0000, RZ, 0xc0, !PT ;  /* 0xffff000050507812 */ /* 0x000fe200078ec0ff */
[----:B------:R-:W-:Y:S01]  /*12980*/  IMAD.U32 R104, R88, 0x10000, RZ ;  /* 0x0001000058687824 */ /* 0x000fe200078e00ff */
[----:B------:R-:W-:Y:S02]  /*12990*/  LOP3.LUT R96, R96, 0xffff0000, RZ, 0xc0, !PT ;  /* 0xffff000060607812 */ /* 0x000fe400078ec0ff */
[----:B------:R-:W-:Y:S01]  /*129a0*/  PRMT R60, R121, 0x5432, R60 ;  /* 0x00005432793c7816 */ /* 0x000fe2000000003c */
[----:B-1----:R-:W-:Y:S02]  /*129b0*/  IMAD.U32 R63, R76, 0x10000, RZ ;  /* 0x000100004c3f7824 */ /* 0x002fe400078e00ff */
        /* <DEDUP_REMOVED lines=10> */
[----:B------:R-:W-:Y:S01]  /*12a60*/  IMAD.U32 R63, R95, 0x10000, RZ ;  /* 0x000100005f3f7824 */ /* 0x000fe200078e00ff */
[----:B------:R-:W-:-:S03]  /*12a70*/  LOP3.LUT R81, R81, 0xffff0000, RZ, 0xc0, !PT ;  /* 0xffff000051517812 */ /* 0x000fc600078ec0ff */
[-C--:B------:R-:W-:Y:S01]  /*12a80*/  FFMA.FTZ R61, R69, R63.reuse, -R61 ;  /* 0x0000003f453d7223 */ /* 0x080fe2000001083d */
[----:B------:R-:W-:Y:S01]  /*12a90*/  FMUL.FTZ R63, R102, R63 ;  /* 0x0000003f663f7220 */ /* 0x000fe20000410000 */
[C---:B------:R-:W-:Y:S01]  /*12aa0*/  IMAD.U32 R102, R83.reuse, 0x10000, RZ ;  /* 0x0001000053667824 */ /* 0x040fe200078e00ff */
[----:B------:R-:W-:Y:S02]  /*12ab0*/  LOP3.LUT R83, R83, 0xffff0000, RZ, 0xc0, !PT ;  /* 0xffff000053537812 */ /* 0x000fe400078ec0ff */
[----:B------:R-:W-:Y:S01]  /*12ac0*/  FFMA.FTZ R69, R69, R71, R63 ;  /* 0x0000004745457223 */ /* 0x000fe2000001003f */
[C---:B------:R-:W-:Y:S01]  /*12ad0*/  IMAD.U32 R71, R62.reuse, 0x10000, RZ ;  /* 0x000100003e477824 */ /* 0x040fe200078e00ff */
[----:B------:R-:W-:-:S03]  /*12ae0*/  LOP3.LUT R62, R62, 0xffff0000, RZ, 0xc0, !PT ;  /* 0xffff00003e3e7812 */ /* 0x000fc600078ec0ff */
[C---:B------:R-:W-:Y:S01]  /*12af0*/  FMUL.FTZ R63, R103.reuse, R71 ;  /* 0x00000047673f7220 */ /* 0x040fe20000410000 */
[----:B------:R-:W-:-:S03]  /*12b00*/  FMUL.FTZ R103, R103, R104 ;  /* 0x0000006867677220 */ /* 0x000fc60000410000 */
[C---:B------:R-:W-:Y:S01]  /*12b10*/  FFMA.FTZ R63, R102.reuse, R104, -R63 ;  /* 0x00000068663f7223 */ /* 0x040fe2000001083f */
[----:B------:R-:W-:Y:S01]  /*12b20*/  FFMA.FTZ R71, R102, R71, R103 ;  /* 0x0000004766477223 */ /* 0x000fe20000010067 */
[----:B------:R-:W-:-:S05]  /*12b30*/  LOP3.LUT R102, R76, 0xffff0000, RZ, 0xc0, !PT ;  /* 0xffff00004c667812 */ /* 0x000fca00078ec0ff */
[----:B------:R-:W-:-:S04]  /*12b40*/  FMUL.FTZ R76, R102, R101 ;  /* 0x00000065664c7220 */ /* 0x000fc80000410000 */
[-C--:B------:R-:W-:Y:S01]  /*12b50*/  FFMA.FTZ R76, R80, R96.reuse, -R76 ;  /* 0x00000060504c7223 */ /* 0x080fe2000001084c */
[----:B------:R-:W-:Y:S01]  /*12b60*/  FMUL.FTZ R96, R102, R96 ;  /* 0x0000006066607220 */ /* 0x000fe20000410000 */
[----:B------:R-:W-:-:S03]  /*12b70*/  IMAD.U32 R102, R78, 0x10000, RZ ;  /* 0x000100004e667824 */ /* 0x000fc600078e00ff */
[----:B------:R-:W-:Y:S01]  /*12b80*/  FFMA.FTZ R80, R80, R101, R96 ;  /* 0x0000006550507223 */ /* 0x000fe20000010060 */
[----:B------:R-:W-:Y:S01]  /*12b90*/  LOP3.LUT R96, R94, 0xffff0000, RZ, 0xc0, !PT ;  /* 0xffff00005e607812 */ /* 0x000fe200078ec0ff */
[C---:B------:R-:W-:Y:S01]  /*12ba0*/  IMAD.U32 R101, R70.reuse, 0x10000, RZ ;  /* 0x0001000046657824 */ /* 0x040fe200078e00ff */
[----:B------:R-:W-:Y:S02]  /*12bb0*/  LOP3.LUT R94, R95, 0xffff0000, RZ, 0xc0, !PT ;  /* 0xffff00005f5e7812 */ /* 0x000fe400078ec0ff */
[----:B------:R-:W-:Y:S01]  /*12bc0*/  LOP3.LUT R70, R70, 0xffff0000, RZ, 0xc0, !PT ;  /* 0xffff000046467812 */ /* 0x000fe200078ec0ff */
[C---:B------:R-:W-:Y:S01]  /*12bd0*/  FMUL.FTZ R95, R77.reuse, R96 ;  /* 0x000000604d5f7220 */ /* 0x040fe20000410000 */
[----:B------:R-:W-:Y:S01]  /*12be0*/  F2FP.BF16.F32.PACK_AB R68, R80, R68 ;  /* 0x000000445044723e */ /* 0x000fe200000010ff */
[-C--:B------:R-:W-:Y:S02]  /*12bf0*/  FMUL.FTZ R77, R77, R94.reuse ;  /* 0x0000005e4d4d7220 */ /* 0x080fe40000410000 */
[----:B------:R-:W-:-:S02]  /*12c00*/  FFMA.FTZ R94, R81, R94, -R95 ;  /* 0x0000005e515e7223 */ /* 0x000fc4000001085f */
[----:B------:R-:W-:Y:S01]  /*12c10*/  FFMA.FTZ R95, R81, R96, R77 ;  /* 0x00000060515f7223 */ /* 0x000fe2000001004d */
[----:B------:R-:W-:Y:S02]  /*12c20*/  IMAD.U32 R96, R82, 0x10000, RZ ;  /* 0x0001000052607824 */ /* 0x000fe400078e00ff */
[----:B------:R-:W-:Y:S01]  /*12c30*/  FMUL.FTZ R81, R102, R101 ;  /* 0x0000006566517220 */ /* 0x000fe20000410000 */
[C---:B------:R-:W-:Y:S01]  /*12c40*/  IMAD.U32 R77, R60.reuse, 0x10000, RZ ;  /* 0x000100003c4d7824 */ /* 0x040fe200078e00ff */
[----:B------:R-:W-:Y:S02]  /*12c50*/  LOP3.LUT R60, R60, 0xffff0000, RZ, 0xc0, !PT ;  /* 0xffff00003c3c7812 */ /* 0x000fe400078ec0ff */
[----:B------:R-:W-:Y:S01]  /*12c60*/  LOP3.LUT R82, R82, 0xffff0000, RZ, 0xc0, !PT ;  /* 0xffff000052527812 */ /* 0x000fe200078ec0ff */
[-C--:B------:R-:W-:Y:S01]  /*12c70*/  FFMA.FTZ R81, R96, R77.reuse, -R81 ;  /* 0x0000004d60517223 */ /* 0x080fe20000010851 */
[----:B------:R-:W-:Y:S01]  /*12c80*/  FMUL.FTZ R77, R102, R77 ;  /* 0x0000004d664d7220 */ /* 0x000fe20000410000 */
[----:B------:R-:W-:-:S02]  /*12c90*/  F2FP.BF16.F32.PACK_AB R61, R94, R61 ;  /* 0x0000003d5e3d723e */ /* 0x000fc400000010ff */
[----:B------:R-:W-:Y:S01]  /*12ca0*/  F2FP.BF16.F32.PACK_AB R69, R95, R69 ;  /* 0x000000455f45723e */ /* 0x000fe200000010ff */
[----:B------:R-:W-:Y:S01]  /*12cb0*/  FFMA.FTZ R77, R96, R101, R77 ;  /* 0x00000065604d7223 */ /* 0x000fe2000001004d */
[----:B------:R-:W-:-:S05]  /*12cc0*/  LOP3.LUT R96, R78, 0xffff0000, RZ, 0xc0, !PT ;  /* 0xffff00004e607812 */ /* 0x000fca00078ec0ff */
[----:B------:R-:W-:-:S04]  /*12cd0*/  FMUL.FTZ R78, R96, R70 ;  /* 0x00000046604e7220 */ /* 0x000fc80000410000 */
[-C--:B------:R-:W-:Y:S01]  /*12ce0*/  FFMA.FTZ R78, R82, R60.reuse, -R78 ;  /* 0x0000003c524e7223 */ /* 0x080fe2000001084e */
[----:B------:R-:W-:-:S04]  /*12cf0*/  FMUL.FTZ R60, R96, R60 ;  /* 0x0000003c603c7220 */ /* 0x000fc80000410000 */
[----:B------:R-:W-:Y:S01]  /*12d00*/  FFMA.FTZ R70, R82, R70, R60 ;  /* 0x0000004652467223 */ /* 0x000fe2000001003c */
[----:B------:R-:W-:Y:S01]  /*12d10*/  LOP3.LUT R82, R88, 0xffff0000, RZ, 0xc0, !PT ;  /* 0xffff000058527812 */ /* 0x000fe200078ec0ff */
[----:B------:R-:W-:-:S03]  /*12d20*/  FMUL.FTZ R60, R79, R62 ;  /* 0x0000003e4f3c7220 */ /* 0x000fc60000410000 */
[----:B------:R-:W-:Y:S01]  /*12d30*/  F2FP.BF16.F32.PACK_AB R70, R70, R77 ;  /* 0x0000004d4646723e */ /* 0x000fe200000010ff */
[-C--:B------:R-:W-:Y:S01]  /*12d40*/  FMUL.FTZ R79, R79, R82.reuse ;  /* 0x000000524f4f7220 */ /* 0x080fe20000410000 */
[C---:B------:R-:W-:Y:S01]  /*12d50*/  FFMA.FTZ R82, R83.reuse, R82, -R60 ;  /* 0x0000005253527223 */ /* 0x040fe2000001083c */
[----:B------:R-:W-:Y:S02]  /*12d60*/  F2FP.BF16.F32.PACK_AB R60, R76, R89 ;  /* 0x000000594c3c723e */ /* 0x000fe400000010ff */
[----:B------:R-:W-:Y:S01]  /*12d70*/  FFMA.FTZ R79, R83, R62, R79 ;  /* 0x0000003e534f7223 */ /* 0x000fe2000001004f */
[----:B------:R-:W-:Y:S02]  /*12d80*/  F2FP.BF16.F32.PACK_AB R62, R78, R81 ;  /* 0x000000514e3e723e */ /* 0x000fe400000010ff */
[----:B------:R-:W-:Y:S02]  /*12d90*/  F2FP.BF16.F32.PACK_AB R63, R82, R63 ;  /* 0x0000003f523f723e */ /* 0x000fe400000010ff */
[----:B------:R-:W-:-:S03]  /*12da0*/  F2FP.BF16.F32.PACK_AB R71, R79, R71 ;  /* 0x000000474f47723e */ /* 0x000fc600000010ff */
[----:B------:R0:W-:Y:S04]  /*12db0*/  STS.128 [R229], R60 ;  /* 0x0000003ce5007388 */ /* 0x0001e80000000c00 */
[----:B------:R0:W-:Y:S02]  /*12dc0*/  STS.128 [R20+0x14400], R68 ;  /* 0x0144004414007388 */ /* 0x0001e40000000c00 */
.L_x_2817:
[----:B------:R-:W-:Y:S05]  /*12dd0*/  BSYNC B2 ;  /* 0x0000000000027941 */ /* 0x000fea0003800000 */
.L_x_2816:
[----:B------:R-:W-:-:S13]  /*12de0*/  ISETP.GE.AND P0, PT, R213, R3, PT ;  /* 0x00000003d500720c */ /* 0x000fda0003f06270 */
[----:B------:R-:W-:Y:S05]  /*12df0*/  @P0 BRA `(.L_x_2815) ;  /* 0x0000000400a40947 */ /* 0x000fea0003800000 */
[----:B0-----:R-:W3:Y:S04]  /*12e00*/  LDL R20, [R1+0x60] ;  /* 0x0000600001147983 */ /* 0x001ee80000100800 */
[----:B------:R-:W4:Y:S01]  /*12e10*/  LDL R94, [R1+0xb0] ;  /* 0x0000b000015e7983 */ /* 0x000f220000100800 */
[----:B------:R-:W-:Y:S02]  /*12e20*/  SHF.R.U64 R78, R64, 0x10, R65 ;  /* 0x00000010404e7819 */ /* 0x000fe40000001241 */
[----:B------:R-:W-:Y:S02]  /*12e30*/  SHF.R.U64 R79, R56, 0x10, R57 ;  /* 0x00000010384f7819 */ /* 0x000fe40000001239 */
[C---:B------:R-:W-:Y:S02]  /*12e40*/  PRMT R78, R120.reuse, 0x5410, R78 ;  /* 0x00005410784e7816 */ /* 0x040fe4000000004e */
[----:B------:R-:W-:-:S02]  /*12e50*/  PRMT R79, R120, 0x5432, R79 ;  /* 0x00005432784f7816 */ /* 0x000fc4000000004f */
[----:B------:R-:W-:Y:S02]  /*12e60*/  SHF.R.U32.HI R82, RZ, 0x10, R57 ;  /* 0x00000010ff527819 */ /* 0x000fe40000011639 */
[----:B------:R-:W-:Y:S01]  /*12e70*/  SHF.R.U32.HI R56, RZ, 0x10, R65 ;  /* 0x00000010ff387819 */ /* 0x000fe20000011641 */
[----:B------:R-:W-:Y:S01]  /*12e80*/  IMAD.U32 R81, R79, 0x10000, RZ ;  /* 0x000100004f517824 */ /* 0x000fe200078e00ff */
[C---:B------:R-:W-:Y:S02]  /*12e90*/  PRMT R82, R119.reuse, 0x5432, R82 ;  /* 0x0000543277527816 */ /* 0x040fe40000000052 */
[----:B------:R-:W-:Y:S02]  /*12ea0*/  PRMT R56, R119, 0x5410, R56 ;  /* 0x0000541077387816 */ /* 0x000fe40000000038 */
[--C-:B------:R-:W-:Y:S02]  /*12eb0*/  SHF.R.U32.HI R80, RZ, 0x10, R67.reuse ;  /* 0x00000010ff507819 */ /* 0x100fe40000011643 */
[----:B------:R-:W-:-:S02]  /*12ec0*/  SHF.R.U64 R66, R66, 0x10, R67 ;  /* 0x0000001042427819 */ /* 0x000fc40000001243 */
[----:B------:R-:W-:Y:S02]  /*12ed0*/  LOP3.LUT R79, R79, 0xffff0000, RZ, 0xc0, !PT ;  /* 0xffff00004f4f7812 */ /* 0x000fe400078ec0ff */
[----:B------:R-:W-:Y:S02]  /*12ee0*/  SHF.R.U64 R58, R58, 0x10, R59 ;  /* 0x000000103a3a7819 */ /* 0x000fe4000000123b */
[C---:B------:R-:W-:Y:S02]  /*12ef0*/  PRMT R66, R117.reuse, 0x5410, R66 ;  /* 0x0000541075427816 */ /* 0x040fe40000000042 */
[----:B------:R-:W-:Y:S02]  /*12f00*/  PRMT R58, R117, 0x5432, R58 ;  /* 0x00005432753a7816 */ /* 0x000fe4000000003a */
[----:B------:R-:W-:-:S05]  /*12f10*/  PRMT R80, R118, 0x5410, R80 ;  /* 0x0000541076507816 */ /* 0x000fca0000000050 */
[C---:B------:R-:W-:Y:S01]  /*12f20*/  IMAD.U32 R83, R80.reuse, 0x10000, RZ ;  /* 0x0001000050537824 */ /* 0x040fe200078e00ff */
[----:B------:R-:W-:Y:S02]  /*12f30*/  LOP3.LUT R80, R80, 0xffff0000, RZ, 0xc0, !PT ;  /* 0xffff000050507812 */ /* 0x000fe400078ec0ff */
[----:B---3--:R-:W-:-:S04]  /*12f40*/  LEA.HI R20, R3, R20, RZ, 0x1d ;  /* 0x0000001403147211 */ /* 0x008fc800078fe8ff */
[----:B------:R-:W-:Y:S01]  /*12f50*/  SHF.R.S32.HI R3, RZ, 0x1f, R20 ;  /* 0x0000001fff037819 */ /* 0x000fe20000011414 */
[----:B------:R-:W-:Y:S01]  /*12f60*/  IMAD.SHL.U32 R60, R20, 0x8, RZ ;  /* 0x00000008143c7824 */ /* 0x000fe200078e00ff */
[----:B----4-:R-:W0:Y:S02]  /*12f70*/  LDS.128 R68, [R94] ;  /* 0x000000005e447984 */ /* 0x010e240000000c00 */
[----:B------:R-:W-:Y:S01]  /*12f80*/  LEA.HI R3, R3, R20, RZ, 0x3 ;  /* 0x0000001403037211 */ /* 0x000fe200078f18ff */
[----:B------:R-:W-:Y:S01]  /*12f90*/  IMAD.U32 R20, R78, 0x10000, RZ ;  /* 0x000100004e147824 */ /* 0x000fe200078e00ff */
[----:B------:R-:W-:Y:S02]  /*12fa0*/  LOP3.LUT R60, R60, 0x38, RZ, 0xc0, !PT ;  /* 0x000000383c3c7812 */ /* 0x000fe400078ec0ff */
[----:B------:R-:W-:Y:S01]  /*12fb0*/  LOP3.LUT R78, R78, 0xffff0000, RZ, 0xc0, !PT ;  /* 0xffff00004e4e7812 */ /* 0x000fe200078ec0ff */
[----:B------:R-:W-:Y:S01]  /*12fc0*/  IMAD.SHL.U32 R3, R3, 0x400, RZ ;  /* 0x0000040003037824 */ /* 0x000fe200078e00ff */
[----:B------:R-:W-:-:S04]  /*12fd0*/  LOP3.LUT R60, R60, 0x1c0, R123, 0xf8, !PT ;  /* 0x000001c03c3c7812 */ /* 0x000fc800078ef87b */
[----:B------:R-:W-:Y:S02]  /*12fe0*/  LOP3.LUT R60, R60, R227, RZ, 0x3c, !PT ;  /* 0x000000e33c3c7212 */ /* 0x000fe400078e3cff */
[----:B------:R-:W-:-:S04]  /*12ff0*/  LOP3.LUT R3, R3, 0x7fffe000, RZ, 0xc0, !PT ;  /* 0x7fffe00003037812 */ /* 0x000fc800078ec0ff */
[----:B------:R-:W-:-:S05]  /*13000*/  IADD3 R3, R60, R3, R226 ;  /* 0x000000033c037210 */ /* 0x000fca0007ffe0e2 */
[----:B------:R-:W-:-:S05]  /*13010*/  IMAD R3, R3, 0x2, R16 ;  /* 0x0000000203037824 */ /* 0x000fca00078e0210 */
[----:B------:R-:W1:Y:S01]  /*13020*/  LDS.128 R60, [R3+0x14400] ;  /* 0x01440000033c7984 */ /* 0x000e620000000c00 */
[----:B0-----:R-:W-:Y:S02]  /*13030*/  IMAD.U32 R76, R68, 0x10000, RZ ;  /* 0x00010000444c7824 */ /* 0x001fe400078e00ff */
[----:B------:R-:W-:Y:S02]  /*13040*/  IMAD.U32 R65, R69, 0x10000, RZ ;  /* 0x0001000045417824 */ /* 0x000fe400078e00ff */
[C---:B-1----:R-:W-:Y:S01]  /*13050*/  IMAD.U32 R57, R60.reuse, 0x10000, RZ ;  /* 0x000100003c397824 */ /* 0x042fe200078e00ff */
[----:B------:R-:W-:Y:S01]  /*13060*/  LOP3.LUT R67, R60, 0xffff0000, RZ, 0xc0, !PT ;  /* 0xffff00003c437812 */ /* 0x000fe200078ec0ff */
[C---:B------:R-:W-:Y:S01]  /*13070*/  IMAD.U32 R88, R63.reuse, 0x10000, RZ ;  /* 0x000100003f587824 */ /* 0x040fe200078e00ff */
[----:B------:R-:W-:Y:S01]  /*13080*/  LOP3.LUT R63, R63, 0xffff0000, RZ, 0xc0, !PT ;  /* 0xffff00003f3f7812 */ /* 0x000fe200078ec0ff */
[C---:B------:R-:W-:Y:S01]  /*13090*/  FMUL.FTZ R64, R57.reuse, R20 ;  /* 0x0000001439407220 */ /* 0x040fe20000410000 */
[----:B------:R-:W-:Y:S01]  /*130a0*/  FMUL.FTZ R57, R57, R81 ;  /* 0x0000005139397220 */ /* 0x000fe20000410000 */
[C---:B------:R-:W-:Y:S01]  /*130b0*/  FMUL.FTZ R60, R67.reuse, R78 ;  /* 0x0000004e433c7220 */ /* 0x040fe20000410000 */
[----:B------:R-:W-:Y:S01]  /*130c0*/  FMUL.FTZ R67, R67, R79 ;  /* 0x0000004f43437220 */ /* 0x000fe20000410000 */
        /* <DEDUP_REMOVED lines=8> */
[----:B--2---:R-:W-:Y:S01]  /*13150*/  FMUL.FTZ R77, R64, R20 ;  /* 0x00000014404d7220 */ /* 0x004fe20000410000 */
[----:B------:R-:W-:Y:S01]  /*13160*/  FMUL.FTZ R89, R88, R83 ;  /* 0x0000005358597220 */ /* 0x000fe20000410000 */
[----:B------:R-:W-:-:S02]  /*13170*/  FMUL.FTZ R64, R64, R57 ;  /* 0x0000003940407220 */ /* 0x000fc40000410000 */
[C---:B------:R-:W-:Y:S01]  /*13180*/  FFMA.FTZ R57, R65.reuse, R57, -R77 ;  /* 0x0000003941397223 */ /* 0x040fe2000001084d */
[----:B------:R-:W-:Y:S01]  /*13190*/  SHF.R.U32.HI R77, RZ, 0x10, R59 ;  /* 0x00000010ff4d7819 */ /* 0x000fe2000001163b */
[----:B------:R-:W-:Y:S01]  /*131a0*/  FFMA.FTZ R65, R65, R20, R64 ;  /* 0x0000001441417223 */ /* 0x000fe20000010040 */
[----:B------:R-:W-:Y:S01]  /*131b0*/  LOP3.LUT R59, R68, 0xffff0000, RZ, 0xc0, !PT ;  /* 0xffff0000443b7812 */ /* 0x000fe200078ec0ff */
[----:B------:R-:W-:Y:S01]  /*131c0*/  IMAD.U32 R20, R71, 0x10000, RZ ;  /* 0x0001000047147824 */ /* 0x000fe200078e00ff */
[----:B------:R-:W-:Y:S01]  /*131d0*/  LOP3.LUT R68, R69, 0xffff0000, RZ, 0xc0, !PT ;  /* 0xffff000045447812 */ /* 0x000fe200078ec0ff */
[C---:B------:R-:W-:Y:S01]  /*131e0*/  FMUL.FTZ R69, R61.reuse, R56 ;  /* 0x000000383d457220 */ /* 0x040fe20000410000 */
[----:B------:R-:W-:Y:S01]  /*131f0*/  FMUL.FTZ R61, R61, R82 ;  /* 0x000000523d3d7220 */ /* 0x000fe20000410000 */
[----:B------:R-:W-:Y:S01]  /*13200*/  FFMA.FTZ R67, R59, R78, R67 ;  /* 0x0000004e3b437223 */ /* 0x000fe20000010043 */
[----:B------:R-:W-:Y:S02]  /*13210*/  IMAD.U32 R78, R62, 0x10000, RZ ;  /* 0x000100003e4e7824 */ /* 0x000fe400078e00ff */
[C---:B------:R-:W-:Y:S01]  /*13220*/  FFMA.FTZ R69, R68.reuse, R82, -R69 ;  /* 0x0000005244457223 */ /* 0x040fe20000010845 */
[----:B------:R-:W-:Y:S01]  /*13230*/  FFMA.FTZ R61, R68, R56, R61 ;  /* 0x00000038443d7223 */ /* 0x000fe2000001003d */
[----:B------:R-:W-:-:S02]  /*13240*/  IMAD.U32 R56, R66, 0x10000, RZ ;  /* 0x0001000042387824 */ /* 0x000fc400078e00ff */
[----:B------:R-:W-:Y:S01]  /*13250*/  FFMA.FTZ R60, R59, R79, -R60 ;  /* 0x0000004f3b3c7223 */ /* 0x000fe2000001083c */
[----:B------:R-:W-:Y:S01]  /*13260*/  IMAD.U32 R68, R58, 0x10000, RZ ;  /* 0x000100003a447824 */ /* 0x000fe200078e00ff */
[----:B------:R-:W-:Y:S01]  /*13270*/  PRMT R77, R118, 0x5432, R77 ;  /* 0x00005432764d7816 */ /* 0x000fe2000000004d */
[----:B------:R-:W-:Y:S02]  /*13280*/  IMAD.U32 R59, R70, 0x10000, RZ ;  /* 0x00010000463b7824 */ /* 0x000fe400078e00ff */
[C---:B------:R-:W-:Y:S01]  /*13290*/  FMUL.FTZ R79, R78.reuse, R56 ;  /* 0x000000384e4f7220 */ /* 0x040fe20000410000 */
[-C--:B------:R-:W-:Y:S01]  /*132a0*/  FMUL.FTZ R78, R78, R68.reuse ;  /* 0x000000444e4e7220 */ /* 0x080fe20000410000 */
[----:B------:R-:W-:Y:S01]  /*132b0*/  LOP3.LUT R66, R66, 0xffff0000, RZ, 0xc0, !PT ;  /* 0xffff000042427812 */ /* 0x000fe200078ec0ff */
[----:B------:R-:W-:Y:S01]  /*132c0*/  IMAD.U32 R64, R77, 0x10000, RZ ;  /* 0x000100004d407824 */ /* 0x000fe200078e00ff */
[----:B------:R-:W-:Y:S01]  /*132d0*/  LOP3.LUT R62, R62, 0xffff0000, RZ, 0xc0, !PT ;  /* 0xffff00003e3e7812 */ /* 0x000fe200078ec0ff */
[C---:B------:R-:W-:Y:S01]  /*132e0*/  FFMA.FTZ R68, R59.reuse, R68, -R79 ;  /* 0x000000443b447223 */ /* 0x040fe2000001084f */
[----:B------:R-:W-:Y:S01]  /*132f0*/  FFMA.FTZ R59, R59, R56, R78 ;  /* 0x000000383b3b7223 */ /* 0x000fe2000001004e */
[----:B------:R-:W-:Y:S01]  /*13300*/  LOP3.LUT R56, R70, 0xffff0000, RZ, 0xc0, !PT ;  /* 0xffff000046387812 */ /* 0x000fe200078ec0ff */
[-C--:B------:R-:W-:Y:S01]  /*13310*/  FMUL.FTZ R88, R88, R64.reuse ;  /* 0x0000004058587220 */ /* 0x080fe20000410000 */
[----:B------:R-:W-:Y:S01]  /*13320*/  LOP3.LUT R58, R58, 0xffff0000, RZ, 0xc0, !PT ;  /* 0xffff00003a3a7812 */ /* 0x000fe200078ec0ff */
[----:B------:R-:W-:Y:S01]  /*13330*/  FFMA.FTZ R64, R20, R64, -R89 ;  /* 0x0000004014407223 */ /* 0x000fe20000010859 */
[----:B------:R-:W-:Y:S01]  /*13340*/  LOP3.LUT R70, R71, 0xffff0000, RZ, 0xc0, !PT ;  /* 0xffff000047467812 */ /* 0x000fe200078ec0ff */
[C---:B------:R-:W-:Y:S01]  /*13350*/  FMUL.FTZ R71, R62.reuse, R66 ;  /* 0x000000423e477220 */ /* 0x040fe20000410000 */
[----:B------:R-:W-:Y:S01]  /*13360*/  LOP3.LUT R77, R77, 0xffff0000, RZ, 0xc0, !PT ;  /* 0xffff00004d4d7812 */ /* 0x000fe200078ec0ff */
[-C--:B------:R-:W-:Y:S01]  /*13370*/  FMUL.FTZ R62, R62, R58.reuse ;  /* 0x0000003a3e3e7220 */ /* 0x080fe20000410000 */
[----:B------:R-:W-:Y:S01]  /*13380*/  FFMA.FTZ R20, R20, R83, R88 ;  /* 0x0000005314147223 */ /* 0x000fe20000010058 */
[C---:B------:R-:W-:Y:S01]  /*13390*/  FFMA.FTZ R58, R56.reuse, R58, -R71 ;  /* 0x0000003a383a7223 */ /* 0x040fe20000010847 */
[C---:B------:R-:W-:Y:S01]  /*133a0*/  FMUL.FTZ R71, R63.reuse, R80 ;  /* 0x000000503f477220 */ /* 0x040fe20000410000 */
[----:B------:R-:W-:Y:S01]  /*133b0*/  FMUL.FTZ R63, R63, R77 ;  /* 0x0000004d3f3f7220 */ /* 0x000fe20000410000 */
[----:B------:R-:W-:Y:S01]  /*133c0*/  FFMA.FTZ R62, R56, R66, R62 ;  /* 0x00000042383e7223 */ /* 0x000fe2000001003e */
[----:B------:R-:W-:Y:S01]  /*133d0*/  F2FP.BF16.F32.PACK_AB R56, R60, R81 ;  /* 0x000000513c38723e */ /* 0x000fe200000010ff */
[C---:B------:R-:W-:Y:S01]  /*133e0*/  FFMA.FTZ R77, R70.reuse, R77, -R71 ;  /* 0x0000004d464d7223 */ /* 0x040fe20000010847 */
        /* <DEDUP_REMOVED lines=10> */
.L_x_2815:
[----:B------:R-:W-:Y:S05]  /*13490*/  BSYNC B1 ;  /* 0x0000000000017941 */ /* 0x000fea0003800000 */
.L_x_2814:
[----:B-1----:R-:W-:Y:S01]  /*134a0*/  VIADD R3, R212, 0x20 ;  /* 0x00000020d4037836 */ /* 0x002fe20000000000 */
[----:B------:R-:W-:Y:S04]  /*134b0*/  BSSY B1, `(.L_x_2818) ;  /* 0x00000da000017945 */ /* 0x000fe80003800000 */
[----:B------:R-:W-:-:S13]  /*134c0*/  ISETP.GE.AND P0, PT, R3, R0, PT ;  /* 0x000000000300720c */ /* 0x000fda0003f06270 */
[----:B------:R-:W-:Y:S05]  /*134d0*/  @P0 BRA `(.L_x_2819) ;  /* 0x0000000c005c0947 */ /* 0x000fea0003800000 */
[----:B------:R-:W1:Y:S01]  /*134e0*/  LDC R3, c[0x0][0x3f4] ;  /* 0x0000fd00ff037b82 */ /* 0x000e620000000800 */
[----:B------:R-:W-:Y:S01]  /*134f0*/  BSSY B2, `(.L_x_2820) ;  /* 0x000006c000027945 */ /* 0x000fe20003800000 */
[----:B------:R-:W-:Y:S02]  /*13500*/  SHF.R.U32.HI R82, RZ, 0x3, R223 ;  /* 0x00000003ff527819 */ /* 0x000fe400000116df */
[-C--:B-1----:R-:W-:Y:S02]  /*13510*/  ISETP.GE.AND P0, PT, R18, R3.reuse, PT ;  /* 0x000000031200720c */ /* 0x082fe40003f06270 */
[----:B------:R-:W-:-:S11]  /*13520*/  ISETP.GE.AND P1, PT, R213, R3, PT ;  /* 0x00000003d500720c */ /* 0x000fd60003f26270 */
[----:B------:R-:W-:Y:S05]  /*13530*/  @P0 BRA `(.L_x_2821) ;  /* 0x00000004009c0947 */ /* 0x000fea0003800000 */
[----:B------:R-:W3:Y:S01]  /*13540*/  LDL R83, [R1+0xac] ;  /* 0x0000ac0001537983 */ /* 0x000ee20000100800 */
[----:B0-----:R-:W-:Y:S02]  /*13550*/  LEA.HI R20, R3, R237, RZ, 0x1d ;  /* 0x000000ed03147211 */ /* 0x001fe400078fe8ff */
[--C-:B------:R-:W-:Y:S02]  /*13560*/  SHF.R.U64 R44, R44, 0x10, R45.reuse ;  /* 0x000000102c2c7819 */ /* 0x100fe4000000122d */
[----:B------:R-:W-:Y:S01]  /*13570*/  SHF.R.S32.HI R56, RZ, 0x1f, R20 ;  /* 0x0000001fff387819 */ /* 0x000fe20000011414 */
[----:B------:R-:W-:Y:S01]  /*13580*/  IMAD.SHL.U32 R57, R20, 0x8, RZ ;  /* 0x0000000814397824 */ /* 0x000fe200078e00ff */
[----:B------:R-:W-:Y:S02]  /*13590*/  SHF.R.U32.HI R64, RZ, 0x10, R45 ;  /* 0x00000010ff407819 */ /* 0x000fe4000001162d */
[----:B------:R-:W-:Y:S02]  /*135a0*/  LEA.HI R56, R56, R20, RZ, 0x3 ;  /* 0x0000001438387211 */ /* 0x000fe400078f18ff */
[----:B------:R-:W-:-:S02]  /*135b0*/  LOP3.LUT R57, R223, 0x38, R57, 0xf8, !PT ;  /* 0x00000038df397812 */ /* 0x000fc400078ef839 */
[----:B------:R-:W-:Y:S01]  /*135c0*/  SHF.R.U64 R45, R46, 0x10, R47 ;  /* 0x000000102e2d7819 */ /* 0x000fe2000000122f */
[----:B------:R-:W-:Y:S01]  /*135d0*/  IMAD.SHL.U32 R56, R56, 0x400, RZ ;  /* 0x0000040038387824 */ /* 0x000fe200078e00ff */
[----:B------:R-:W-:Y:S02]  /*135e0*/  LOP3.LUT R20, R57, R82, RZ, 0x3c, !PT ;  /* 0x0000005239147212 */ /* 0x000fe400078e3cff */
[----:B------:R-:W-:Y:S02]  /*135f0*/  SHF.R.U64 R46, R52, 0x10, R53 ;  /* 0x00000010342e7819 */ /* 0x000fe40000001235 */
[----:B------:R-:W-:Y:S02]  /*13600*/  LOP3.LUT R56, R56, 0x7fffe000, RZ, 0xc0, !PT ;  /* 0x7fffe00038387812 */ /* 0x000fe400078ec0ff */
[----:B------:R-:W-:Y:S02]  /*13610*/  PRMT R46, R113, 0x5410, R46 ;  /* 0x00005410712e7816 */ /* 0x000fe4000000002e */
[----:B------:R-:W-:-:S02]  /*13620*/  IADD3 R20, R20, R56, R225 ;  /* 0x0000003814147210 */ /* 0x000fc40007ffe0e1 */
[----:B------:R-:W-:Y:S01]  /*13630*/  PRMT R44, R115, 0x5410, R44 ;  /* 0x00005410732c7816 */ /* 0x000fe2000000002c */
[----:B--2---:R-:W-:Y:S01]  /*13640*/  IMAD.U32 R77, R46, 0x10000, RZ ;  /* 0x000100002e4d7824 */ /* 0x004fe200078e00ff */
[----:B------:R-:W-:Y:S01]  /*13650*/  SHF.R.U32.HI R53, RZ, 0x10, R53 ;  /* 0x00000010ff357819 */ /* 0x000fe20000011635 */
[----:B------:R-:W-:Y:S01]  /*13660*/  IMAD R20, R20, 0x2, R16 ;  /* 0x0000000214147824 */ /* 0x000fe200078e0210 */
[--C-:B------:R-:W-:Y:S01]  /*13670*/  SHF.R.U64 R52, R54, 0x10, R55.reuse ;  /* 0x0000001036347819 */ /* 0x100fe20000001237 */
[----:B------:R-:W-:Y:S01]  /*13680*/  IMAD.U32 R78, R44, 0x10000, RZ ;  /* 0x000100002c4e7824 */ /* 0x000fe200078e00ff */
[----:B------:R-:W-:Y:S02]  /*13690*/  SHF.R.U32.HI R54, RZ, 0x10, R55 ;  /* 0x00000010ff367819 */ /* 0x000fe40000011637 */
[----:B------:R-:W0:Y:S01]  /*136a0*/  LDS.128 R60, [R20+0x14400] ;  /* 0x01440000143c7984 */ /* 0x000e220000000c00 */
[----:B------:R-:W-:Y:S02]  /*136b0*/  SHF.R.U32.HI R47, RZ, 0x10, R47 ;  /* 0x00000010ff2f7819 */ /* 0x000fe4000001162f */
[----:B------:R-:W-:-:S02]  /*136c0*/  PRMT R53, R113, 0x5432, R53 ;  /* 0x0000543271357816 */ /* 0x000fc40000000035 */
[----:B------:R-:W-:Y:S02]  /*136d0*/  PRMT R64, R115, 0x5432, R64 ;  /* 0x0000543273407816 */ /* 0x000fe40000000040 */
[----:B------:R-:W-:Y:S01]  /*136e0*/  PRMT R54, R114, 0x5432, R54 ;  /* 0x0000543272367816 */ /* 0x000fe20000000036 */
[----:B------:R-:W-:Y:S01]  /*136f0*/  IMAD.U32 R79, R53, 0x10000, RZ ;  /* 0x00010000354f7824 */ /* 0x000fe200078e00ff */
[----:B------:R-:W-:Y:S01]  /*13700*/  PRMT R47, R116, 0x5432, R47 ;  /* 0x00005432742f7816 */ /* 0x000fe2000000002f */
[----:B------:R-:W-:Y:S01]  /*13710*/  IMAD.U32 R81, R64, 0x10000, RZ ;  /* 0x0001000040517824 */ /* 0x000fe200078e00ff */
[----:B------:R-:W-:Y:S01]  /*13720*/  LOP3.LUT R46, R46, 0xffff0000, RZ, 0xc0, !PT ;  /* 0xffff00002e2e7812 */ /* 0x000fe200078ec0ff */
[----:B------:R-:W-:Y:S01]  /*13730*/  IMAD.U32 R80, R54, 0x10000, RZ ;  /* 0x0001000036507824 */ /* 0x000fe200078e00ff */
[----:B------:R-:W-:Y:S02]  /*13740*/  LOP3.LUT R44, R44, 0xffff0000, RZ, 0xc0, !PT ;  /* 0xffff00002c2c7812 */ /* 0x000fe400078ec0ff */
[----:B------:R-:W-:-:S02]  /*13750*/  PRMT R52, R114, 0x5410, R52 ;  /* 0x0000541072347816 */ /* 0x000fc40000000034 */
[----:B------:R-:W-:Y:S02]  /*13760*/  PRMT R45, R116, 0x5410, R45 ;  /* 0x00005410742d7816 */ /* 0x000fe4000000002d */
[----:B------:R-:W-:Y:S02]  /*13770*/  LOP3.LUT R53, R53, 0xffff0000, RZ, 0xc0, !PT ;  /* 0xffff000035357812 */ /* 0x000fe400078ec0ff */
[----:B------:R-:W-:Y:S01]  /*13780*/  LOP3.LUT R64, R64, 0xffff0000, RZ, 0xc0, !PT ;  /* 0xffff000040407812 */ /* 0x000fe200078ec0ff */
[----:B0-----:R-:W-:Y:S01]  /*13790*/  IMAD.U32 R70, R60, 0x10000, RZ ;  /* 0x000100003c467824 */ /* 0x001fe200078e00ff */
[C---:B------:R-:W-:Y:S01]  /*137a0*/  LOP3.LUT R71, R61.reuse, 0xffff0000, RZ, 0xc0, !PT ;  /* 0xffff00003d477812 */ /* 0x040fe200078ec0ff */
[----:B------:R-:W-:Y:S02]  /*137b0*/  IMAD.U32 R69, R61, 0x10000, RZ ;  /* 0x000100003d457824 */ /* 0x000fe400078e00ff */
[----:B------:R-:W-:Y:S02]  /*137c0*/  IMAD.U32 R61, R62, 0x10000, RZ ;  /* 0x000100003e3d7824 */ /* 0x000fe400078e00ff */
[C---:B------:R-:W-:Y:S01]  /*137d0*/  IMAD.U32 R76, R63.reuse, 0x10000, RZ ;  /* 0x000100003f4c7824 */ /* 0x040fe200078e00ff */
[----:B------:R-:W-:Y:S01]  /*137e0*/  LOP3.LUT R63, R63, 0xffff0000, RZ, 0xc0, !PT ;  /* 0xffff00003f3f7812 */ /* 0x000fe200078ec0ff */
[----:B---3--:R-:W0:Y:S02]  /*137f0*/  LDS.128 R56, [R83] ;  /* 0x0000000053387984 */ /* 0x008e240000000c00 */
[C---:B0-----:R-:W-:Y:S01]  /*13800*/  IMAD.U32 R65, R57.reuse, 0x10000, RZ ;  /* 0x0001000039417824 */ /* 0x041fe200078e00ff */
[----:B------:R-:W-:Y:S01]  /*13810*/  LOP3.LUT R67, R57, 0xffff0000, RZ, 0xc0, !PT ;  /* 0xffff000039437812 */ /* 0x000fe200078ec0ff */
[C---:B------:R-:W-:Y:S01]  /*13820*/  IMAD.U32 R66, R58.reuse, 0x10000, RZ ;  /* 0x000100003a427824 */ /* 0x040fe200078e00ff */
[----:B------:R-:W-:Y:S01]  /*13830*/  LOP3.LUT R57, R58, 0xffff0000, RZ, 0xc0, !PT ;  /* 0xffff00003a397812 */ /* 0x000fe200078ec0ff */
[----:B------:R-:W-:Y:S01]  /*13840*/  IMAD.U32 R55, R56, 0x10000, RZ ;  /* 0x0001000038377824 */ /* 0x000fe200078e00ff */
[----:B------:R-:W-:Y:S01]  /*13850*/  LOP3.LUT R58, R60, 0xffff0000, RZ, 0xc0, !PT ;  /* 0xffff00003c3a7812 */ /* 0x000fe200078ec0ff */
[----:B------:R-:W-:Y:S01]  /*13860*/  IMAD.U32 R68, R59, 0x10000, RZ ;  /* 0x000100003b447824 */ /* 0x000fe200078e00ff */
[----:B------:R-:W-:Y:S01]  /*13870*/  LOP3.LUT R60, R62, 0xffff0000, RZ, 0xc0, !PT ;  /* 0xffff00003e3c7812 */ /* 0x000fe200078ec0ff */
[C---:B------:R-:W-:Y:S01]  /*13880*/  FMUL.FTZ R62, R70.reuse, R77 ;  /* 0x0000004d463e7220 */ /* 0x040fe20000410000 */
[----:B------:R-:W-:Y:S01]  /*13890*/  FMUL.FTZ R70, R70, R78 ;  /* 0x0000004e46467220 */ /* 0x000fe20000410000 */
[----:B------:R-:W-:-:S02]  /*138a0*/  LOP3.LUT R56, R56, 0xffff0000, RZ, 0xc0, !PT ;  /* 0xffff000038387812 */ /* 0x000fc400078ec0ff */
[C---:B------:R-:W-:Y:S01]  /*138b0*/  FFMA.FTZ R78, R55.reuse, R78, -R62 ;  /* 0x0000004e374e7223 */ /* 0x040fe2000001083e */
[----:B------:R-:W-:Y:S01]  /*138c0*/  FFMA.FTZ R70, R55, R77, R70 ;  /* 0x0000004d37467223 */ /* 0x000fe20000010046 */
        /* <DEDUP_REMOVED lines=14> */
[----:B------:R-:W-:Y:S01]  /*139b0*/  FFMA.FTZ R58, R56, R46, R58 ;  /* 0x0000002e383a7223 */ /* 0x000fe2000001003a */
[----:B------:R-:W-:Y:S01]  /*139c0*/  FMUL.FTZ R46, R61, R68 ;  /* 0x000000443d2e7220 */ /* 0x000fe20000410000 */
[----:B------:R-:W-:Y:S01]  /*139d0*/  FMUL.FTZ R65, R71, R53 ;  /* 0x0000003547417220 */ /* 0x000fe20000410000 */
[----:B------:R-:W-:Y:S01]  /*139e0*/  FMUL.FTZ R61, R61, R76 ;  /* 0x0000004c3d3d7220 */ /* 0x000fe20000410000 */
[----:B------:R-:W-:Y:S01]  /*139f0*/  LOP3.LUT R52, R52, 0xffff0000, RZ, 0xc0, !PT ;  /* 0xffff000034347812 */ /* 0x000fe200078ec0ff */
[-C--:B------:R-:W-:Y:S01]  /*13a00*/  FMUL.FTZ R71, R71, R64.reuse ;  /* 0x0000004047477220 */ /* 0x080fe20000410000 */
[----:B------:R-:W-:Y:S01]  /*13a10*/  LOP3.LUT R56, R54, 0xffff0000, RZ, 0xc0, !PT ;  /* 0xffff000036387812 */ /* 0x000fe200078ec0ff */
[----:B------:R-:W-:Y:S01]  /*13a20*/  FFMA.FTZ R65, R67, R64, -R65 ;  /* 0x0000004043417223 */ /* 0x000fe20000010841 */
[----:B------:R-:W-:Y:S01]  /*13a30*/  LOP3.LUT R45, R45, 0xffff0000, RZ, 0xc0, !PT ;  /* 0xffff00002d2d7812 */ /* 0x000fe200078ec0ff */
[C---:B------:R-:W-:Y:S01]  /*13a40*/  FFMA.FTZ R54, R66.reuse, R68, R61 ;  /* 0x0000004442367223 */ /* 0x040fe2000001003d */
[----:B------:R-:W-:Y:S01]  /*13a50*/  LOP3.LUT R47, R47, 0xffff0000, RZ, 0xc0, !PT ;  /* 0xffff00002f2f7812 */ /* 0x000fe200078ec0ff */
[----:B------:R-:W-:Y:S01]  /*13a60*/  FFMA.FTZ R46, R66, R76, -R46 ;  /* 0x0000004c422e7223 */ /* 0x000fe2000001082e */
[----:B------:R-:W-:Y:S01]  /*13a70*/  LOP3.LUT R59, R59, 0xffff0000, RZ, 0xc0, !PT ;  /* 0xffff00003b3b7812 */ /* 0x000fe200078ec0ff */
[C---:B------:R-:W-:Y:S01]  /*13a80*/  FMUL.FTZ R64, R60.reuse, R52 ;  /* 0x000000343c407220 */ /* 0x040fe20000410000 */
[C---:B------:R-:W-:Y:S01]  /*13a90*/  FMUL.FTZ R61, R63.reuse, R56 ;  /* 0x000000383f3d7220 */ /* 0x040fe20000410000 */
[----:B------:R-:W-:Y:S01]  /*13aa0*/  FMUL.FTZ R66, R60, R45 ;  /* 0x0000002d3c427220 */ /* 0x000fe20000410000 */
[----:B------:R-:W-:Y:S01]  /*13ab0*/  FMUL.FTZ R63, R63, R47 ;  /* 0x0000002f3f3f7220 */ /* 0x000fe20000410000 */
[----:B------:R-:W-:Y:S01]  /*13ac0*/  FFMA.FTZ R60, R57, R45, -R64 ;  /* 0x0000002d393c7223 */ /* 0x000fe20000010840 */
        /* <DEDUP_REMOVED lines=14> */
.L_x_2821:
[----:B------:R-:W-:Y:S05]  /*13bb0*/  BSYNC B2 ;  /* 0x0000000000027941 */ /* 0x000fea0003800000 */
.L_x_2820:
[----:B------:R-:W-:Y:S05]  /*13bc0*/  @P1 BRA `(.L_x_2819) ;  /* 0x0000000400a01947 */ /* 0x000fea0003800000 */
[----:B01----:R-:W3:Y:S04]  /*13bd0*/  LDL R20, [R1+0x60] ;  /* 0x0000600001147983 */ /* 0x003ee80000100800 */
[----:B------:R-:W4:Y:S01]  /*13be0*/  LDL R69, [R1+0xa8] ;  /* 0x0000a80001457983 */ /* 0x000f220000100800 */
[----:B---3--:R-:W-:-:S04]  /*13bf0*/  LEA.HI R3, R3, R20, RZ, 0x1d ;  /* 0x0000001403037211 */ /* 0x008fc800078fe8ff */
[----:B------:R-:W-:Y:S01]  /*13c00*/  SHF.R.S32.HI R44, RZ, 0x1f, R3 ;  /* 0x0000001fff2c7819 */ /* 0x000fe20000011403 */
[----:B------:R-:W-:-:S03]  /*13c10*/  IMAD.SHL.U32 R20, R3, 0x8, RZ ;  /* 0x0000000803147824 */ /* 0x000fc600078e00ff */
[----:B------:R-:W-:Y:S02]  /*13c20*/  LEA.HI R44, R44, R3, RZ, 0x3 ;  /* 0x000000032c2c7211 */ /* 0x000fe400078f18ff */
[----:B------:R-:W-:-:S03]  /*13c30*/  LOP3.LUT R3, R223, 0x38, R20, 0xf8, !PT ;  /* 0x00000038df037812 */ /* 0x000fc600078ef814 */
[----:B------:R-:W-:Y:S01]  /*13c40*/  IMAD.SHL.U32 R44, R44, 0x400, RZ ;  /* 0x000004002c2c7824 */ /* 0x000fe200078e00ff */
[----:B------:R-:W-:-:S04]  /*13c50*/  LOP3.LUT R20, R3, R82, RZ, 0x3c, !PT ;  /* 0x0000005203147212 */ /* 0x000fc800078e3cff */
[----:B------:R-:W-:Y:S02]  /*13c60*/  LOP3.LUT R3, R44, 0x7fffe000, RZ, 0xc0, !PT ;  /* 0x7fffe0002c037812 */ /* 0x000fe400078ec0ff */
[----:B----4-:R-:W0:Y:S02]  /*13c70*/  LDS.128 R44, [R69] ;  /* 0x00000000452c7984 */ /* 0x010e240000000c00 */
[----:B------:R-:W-:Y:S02]  /*13c80*/  IADD3 R3, R20, R3, R225 ;  /* 0x0000000314037210 */ /* 0x000fe40007ffe0e1 */
[----:B------:R-:W-:Y:S02]  /*13c90*/  SHF.R.U64 R20, R40, 0x10, R41 ;  /* 0x0000001028147819 */ /* 0x000fe40000001229 */
[----:B------:R-:W-:Y:S01]  /*13ca0*/  SHF.R.U64 R40, R42, 0x10, R43 ;  /* 0x000000102a287819 */ /* 0x000fe2000000122b */
[----:B------:R-:W-:Y:S01]  /*13cb0*/  IMAD R3, R3, 0x2, R16 ;  /* 0x0000000203037824 */ /* 0x000fe200078e0210 */
[----:B------:R-:W-:-:S02]  /*13cc0*/  SHF.R.U64 R42, R48, 0x10, R49 ;  /* 0x00000010302a7819 */ /* 0x000fc40000001231 */
[--C-:B------:R-:W-:Y:S02]  /*13cd0*/  SHF.R.U64 R48, R50, 0x10, R51.reuse ;  /* 0x0000001032307819 */ /* 0x100fe40000001233 */
[----:B------:R-:W1:Y:S01]  /*13ce0*/  LDS.128 R52, [R3+0x14400] ;  /* 0x0144000003347984 */ /* 0x000e620000000c00 */
[----:B------:R-:W-:Y:S02]  /*13cf0*/  PRMT R42, R109, 0x5410, R42 ;  /* 0x000054106d2a7816 */ /* 0x000fe4000000002a */
[----:B------:R-:W-:Y:S02]  /*13d00*/  PRMT R20, R111, 0x5410, R20 ;  /* 0x000054106f147816 */ /* 0x000fe40000000014 */
[----:B------:R-:W-:Y:S01]  /*13d10*/  SHF.R.U32.HI R50, RZ, 0x10, R51 ;  /* 0x00000010ff327819 */ /* 0x000fe20000011633 */
[----:B------:R-:W-:Y:S01]  /*13d20*/  IMAD.U32 R64, R42, 0x10000, RZ ;  /* 0x000100002a407824 */ /* 0x000fe200078e00ff */
[----:B------:R-:W-:Y:S01]  /*13d30*/  SHF.R.U32.HI R43, RZ, 0x10, R43 ;  /* 0x00000010ff2b7819 */ /* 0x000fe2000001162b */
[----:B------:R-:W-:Y:S01]  /*13d40*/  IMAD.U32 R65, R20, 0x10000, RZ ;  /* 0x0001000014417824 */ /* 0x000fe200078e00ff */
[----:B------:R-:W-:-:S02]  /*13d50*/  SHF.R.U32.HI R49, RZ, 0x10, R49 ;  /* 0x00000010ff317819 */ /* 0x000fc40000011631 */
[----:B------:R-:W-:Y:S02]  /*13d60*/  PRMT R50, R110, 0x5432, R50 ;  /* 0x000054326e327816 */ /* 0x000fe40000000032 */
[----:B------:R-:W-:Y:S02]  /*13d70*/  SHF.R.U32.HI R41, RZ, 0x10, R41 ;  /* 0x00000010ff297819 */ /* 0x000fe40000011629 */
[----:B------:R-:W-:Y:S01]  /*13d80*/  PRMT R43, R112, 0x5432, R43 ;  /* 0x00005432702b7816 */ /* 0x000fe2000000002b */
[----:B------:R-:W-:Y:S01]  /*13d90*/  IMAD.U32 R67, R50, 0x10000, RZ ;  /* 0x0001000032437824 */ /* 0x000fe200078e00ff */
[----:B------:R-:W-:Y:S02]  /*13da0*/  PRMT R49, R109, 0x5432, R49 ;  /* 0x000054326d317816 */ /* 0x000fe40000000031 */
[----:B------:R-:W-:Y:S02]  /*13db0*/  PRMT R41, R111, 0x5432, R41 ;  /* 0x000054326f297816 */ /* 0x000fe40000000029 */
[----:B------:R-:W-:Y:S01]  /*13dc0*/  LOP3.LUT R42, R42, 0xffff0000, RZ, 0xc0, !PT ;  /* 0xffff00002a2a7812 */ /* 0x000fe200078ec0ff */
[----:B------:R-:W-:Y:S01]  /*13dd0*/  IMAD.U32 R66, R49, 0x10000, RZ ;  /* 0x0001000031427824 */ /* 0x000fe200078e00ff */
[----:B------:R-:W-:Y:S01]  /*13de0*/  LOP3.LUT R20, R20, 0xffff0000, RZ, 0xc0, !PT ;  /* 0xffff000014147812 */ /* 0x000fe200078ec0ff */
[----:B------:R-:W-:Y:S01]  /*13df0*/  IMAD.U32 R68, R41, 0x10000, RZ ;  /* 0x0001000029447824 */ /* 0x000fe200078e00ff */
[----:B------:R-:W-:-:S02]  /*13e00*/  PRMT R48, R110, 0x5410, R48 ;  /* 0x000054106e307816 */ /* 0x000fc40000000030 */
[----:B------:R-:W-:Y:S01]  /*13e10*/  LOP3.LUT R49, R49, 0xffff0000, RZ, 0xc0, !PT ;  /* 0xffff000031317812 */ /* 0x000fe200078ec0ff */
[C---:B0-----:R-:W-:Y:S01]  /*13e20*/  IMAD.U32 R56, R45.reuse, 0x10000, RZ ;  /* 0x000100002d387824 */ /* 0x041fe200078e00ff */
[----:B------:R-:W-:Y:S01]  /*13e30*/  LOP3.LUT R58, R45, 0xffff0000, RZ, 0xc0, !PT ;  /* 0xffff00002d3a7812 */ /* 0x000fe200078ec0ff */
[C---:B------:R-:W-:Y:S01]  /*13e40*/  IMAD.U32 R57, R46.reuse, 0x10000, RZ ;  /* 0x000100002e397824 */ /* 0x040fe200078e00ff */
[----:B------:R-:W-:Y:S01]  /*13e50*/  LOP3.LUT R45, R46, 0xffff0000, RZ, 0xc0, !PT ;  /* 0xffff00002e2d7812 */ /* 0x000fe200078ec0ff */
[C---:B------:R-:W-:Y:S01]  /*13e60*/  IMAD.U32 R51, R44.reuse, 0x10000, RZ ;  /* 0x000100002c337824 */ /* 0x040fe200078e00ff */
[----:B------:R-:W-:Y:S01]  /*13e70*/  LOP3.LUT R44, R44, 0xffff0000, RZ, 0xc0, !PT ;  /* 0xffff00002c2c7812 */ /* 0x000fe200078ec0ff */
[----:B------:R-:W-:Y:S01]  /*13e80*/  IMAD.U32 R59, R47, 0x10000, RZ ;  /* 0x000100002f3b7824 */ /* 0x000fe200078e00ff */
[----:B------:R-:W-:Y:S02]  /*13e90*/  PRMT R40, R112, 0x5410, R40 ;  /* 0x0000541070287816 */ /* 0x000fe40000000028 */
[----:B------:R-:W-:-:S02]  /*13ea0*/  LOP3.LUT R41, R41, 0xffff0000, RZ, 0xc0, !PT ;  /* 0xffff000029297812 */ /* 0x000fc400078ec0ff */
        /* <DEDUP_REMOVED lines=15> */
[C---:B------:R-:W-:Y:S01]  /*13fa0*/  FMUL.FTZ R54, R60.reuse, R66 ;  /* 0x000000423c367220 */ /* 0x040fe20000410000 */
[----:B------:R-:W-:Y:S01]  /*13fb0*/  FMUL.FTZ R60, R60, R68 ;  /* 0x000000443c3c7220 */ /* 0x000fe20000410000 */
[-C--:B------:R-:W-:Y:S01]  /*13fc0*/  FMUL.FTZ R63, R63, R51.reuse ;  /* 0x000000333f3f7220 */ /* 0x080fe20000410000 */
[C---:B------:R-:W-:Y:S01]  /*13fd0*/  FFMA.FTZ R64, R59.reuse, R51, -R64 ;  /* 0x000000333b407223 */ /* 0x040fe20000010840 */
[----:B------:R-:W-:Y:S01]  /*13fe0*/  FMUL.FTZ R51, R46, R42 ;  /* 0x0000002a2e337220 */ /* 0x000fe20000410000 */
[C---:B------:R-:W-:Y:S01]  /*13ff0*/  FFMA.FTZ R54, R56.reuse, R68, -R54 ;  /* 0x0000004438367223 */ /* 0x040fe20000010836 */
[----:B------:R-:W-:Y:S01]  /*14000*/  FFMA.FTZ R60, R56, R66, R60 ;  /* 0x00000042383c7223 */ /* 0x000fe2000001003c */
[-C--:B------:R-:W-:Y:S01]  /*14010*/  FMUL.FTZ R46, R46, R20.reuse ;  /* 0x000000142e2e7220 */ /* 0x080fe20000410000 */
[----:B------:R-:W-:Y:S01]  /*14020*/  FFMA.FTZ R51, R44, R20, -R51 ;  /* 0x000000142c337223 */ /* 0x000fe20000010833 */
[----:B------:R-:W-:Y:S01]  /*14030*/  FFMA.FTZ R63, R59, R67, R63 ;  /* 0x000000433b3f7223 */ /* 0x000fe2000001003f */
[----:B------:R-:W-:-:S02]  /*14040*/  IMAD.U32 R56, R48, 0x10000, RZ ;  /* 0x0001000030387824 */ /* 0x000fc400078e00ff */
[----:B------:R-:W-:Y:S01]  /*14050*/  FMUL.FTZ R20, R62, R49 ;  /* 0x000000313e147220 */ /* 0x000fe20000410000 */
[----:B------:R-:W-:Y:S02]  /*14060*/  IMAD.U32 R59, R40, 0x10000, RZ ;  /* 0x00010000283b7824 */ /* 0x000fe400078e00ff */
[-C--:B------:R-:W-:Y:S01]  /*14070*/  FMUL.FTZ R62, R62, R41.reuse ;  /* 0x000000293e3e7220 */ /* 0x080fe20000410000 */
        /* <DEDUP_REMOVED lines=8> */
[C---:B------:R-:W-:Y:S01]  /*14100*/  FMUL.FTZ R20, R52.reuse, R48 ;  /* 0x0000003034147220 */ /* 0x040fe20000410000 */
[----:B------:R-:W-:Y:S01]  /*14110*/  FMUL.FTZ R49, R55, R50 ;  /* 0x0000003237317220 */ /* 0x000fe20000410000 */
[----:B------:R-:W-:Y:S01]  /*14120*/  FMUL.FTZ R53, R53, R59 ;  /* 0x0000003b35357220 */ /* 0x000fe20000410000 */
[-C--:B------:R-:W-:Y:S01]  /*14130*/  FMUL.FTZ R52, R52, R40.reuse ;  /* 0x0000002834347220 */ /* 0x080fe20000410000 */
[----:B------:R-:W-:Y:S01]  /*14140*/  FMUL.FTZ R55, R55, R43 ;  /* 0x0000002b37377220 */ /* 0x000fe20000410000 */
[----:B------:R-:W-:Y:S01]  /*14150*/  FFMA.FTZ R42, R57, R59, -R42 ;  /* 0x0000003b392a7223 */ /* 0x000fe2000001082a */
        /* <DEDUP_REMOVED lines=15> */
.L_x_2819:
[----:B------:R-:W-:Y:S05]  /*14250*/  BSYNC B1 ;  /* 0x0000000000017941 */ /* 0x000fea0003800000 */
.L_x_2818:
[----:B---3--:R-:W-:Y:S01]  /*14260*/  VIADD R3, R212, 0x40 ;  /* 0x00000040d4037836 */ /* 0x008fe20000000000 */
[----:B------:R-:W-:Y:S04]  /*14270*/  BSSY B1, `(.L_x_2822) ;  /* 0x00000e4000017945 */ /* 0x000fe80003800000 */
[----:B------:R-:W-:-:S13]  /*14280*/  ISETP.GE.AND P0, PT, R3, R0, PT ;  /* 0x000000000300720c */ /* 0x000fda0003f06270 */
[----:B------:R-:W-:Y:S05]  /*14290*/  @P0 BRA `(.L_x_2823) ;  /* 0x0000000c00840947 */ /* 0x000fea0003800000 */
[----:B01----:R-:W0:Y:S01]  /*142a0*/  LDC R20, c[0x0][0x3f4] ;  /* 0x0000fd00ff147b82 */ /* 0x003e220000000800 */
[----:B------:R-:W-:Y:S01]  /*142b0*/  BSSY B2, `(.L_x_2824) ;  /* 0x000006c000027945 */ /* 0x000fe20003800000 */
[----:B------:R-:W-:Y:S02]  /*142c0*/  SHF.R.U32.HI R59, RZ, 0x3, R222 ;  /* 0x00000003ff3b7819 */ /* 0x000fe400000116de */
[-C--:B0-----:R-:W-:Y:S02]  /*142d0*/  ISETP.GE.AND P0, PT, R18, R20.reuse, PT ;  /* 0x000000141200720c */ /* 0x081fe40003f06270 */
[----:B------:R-:W-:-:S11]  /*142e0*/  ISETP.GE.AND P1, PT, R213, R20, PT ;  /* 0x00000014d500720c */ /* 0x000fd60003f26270 */
[----:B------:R-:W-:Y:S05]  /*142f0*/  @P0 BRA `(.L_x_2825) ;  /* 0x00000004009c0947 */ /* 0x000fea0003800000 */
[----:B------:R-:W3:Y:S01]  /*14300*/  LDL R61, [R1+0xa4] ;  /* 0x0000a400013d7983 */ /* 0x000ee20000100800 */
[----:B------:R-:W-:Y:S02]  /*14310*/  LEA.HI R3, R20, R237, RZ, 0x1d ;  /* 0x000000ed14037211 */ /* 0x000fe400078fe8ff */
[----:B------:R-:W-:Y:S02]  /*14320*/  SHF.R.U64 R28, R28, 0x10, R29 ;  /* 0x000000101c1c7819 */ /* 0x000fe4000000121d */
[----:B------:R-:W-:Y:S01]  /*14330*/  SHF.R.S32.HI R40, RZ, 0x1f, R3 ;  /* 0x0000001fff287819 */ /* 0x000fe20000011403 */
[----:B------:R-:W-:Y:S01]  /*14340*/  IMAD.SHL.U32 R41, R3, 0x8, RZ ;  /* 0x0000000803297824 */ /* 0x000fe200078e00ff */
[----:B------:R-:W-:Y:S02]  /*14350*/  SHF.R.U32.HI R48, RZ, 0x10, R29 ;  /* 0x00000010ff307819 */ /* 0x000fe4000001161d */
[----:B------:R-:W-:Y:S02]  /*14360*/  LEA.HI R40, R40, R3, RZ, 0x3 ;  /* 0x0000000328287211 */ /* 0x000fe400078f18ff */
[----:B------:R-:W-:-:S02]  /*14370*/  LOP3.LUT R3, R222, 0x38, R41, 0xf8, !PT ;  /* 0x00000038de037812 */ /* 0x000fc400078ef829 */
[--C-:B------:R-:W-:Y:S01]  /*14380*/  SHF.R.U64 R29, R30, 0x10, R31.reuse ;  /* 0x000000101e1d7819 */ /* 0x100fe2000000121f */
[----:B------:R-:W-:Y:S01]  /*14390*/  IMAD.SHL.U32 R40, R40, 0x400, RZ ;  /* 0x0000040028287824 */ /* 0x000fe200078e00ff */
[----:B------:R-:W-:Y:S02]  /*143a0*/  LOP3.LUT R3, R3, R59, RZ, 0x3c, !PT ;  /* 0x0000003b03037212 */ /* 0x000fe400078e3cff */
[----:B------:R-:W-:Y:S02]  /*143b0*/  SHF.R.U32.HI R31, RZ, 0x10, R31 ;  /* 0x00000010ff1f7819 */ /* 0x000fe4000001161f */
[----:B------:R-:W-:Y:S02]  /*143c0*/  LOP3.LUT R40, R40, 0x7fffe000, RZ, 0xc0, !PT ;  /* 0x7fffe00028287812 */ /* 0x000fe400078ec0ff */
[----:B------:R-:W-:Y:S02]  /*143d0*/  SHF.R.U64 R30, R36, 0x10, R37 ;  /* 0x00000010241e7819 */ /* 0x000fe40000001225 */
[----:B------:R-:W-:-:S02]  /*143e0*/  IADD3 R3, R3, R40, R224 ;  /* 0x0000002803037210 */ /* 0x000fc40007ffe0e0 */
[C---:B------:R-:W-:Y:S02]  /*143f0*/  PRMT R29, R108.reuse, 0x5410, R29 ;  /* 0x000054106c1d7816 */ /* 0x040fe4000000001d */
[----:B------:R-:W-:Y:S01]  /*14400*/  PRMT R108, R108, 0x5432, R31 ;  /* 0x000054326c6c7816 */ /* 0x000fe2000000001f */
[----:B------:R-:W-:Y:S01]  /*14410*/  IMAD R3, R3, 0x2, R16 ;  /* 0x0000000203037824 */ /* 0x000fe200078e0210 */
[----:B------:R-:W-:Y:S02]  /*14420*/  PRMT R31, R105, 0x5410, R30 ;  /* 0x00005410691f7816 */ /* 0x000fe4000000001e */
[----:B------:R-:W-:Y:S02]  /*14430*/  SHF.R.U32.HI R36, RZ, 0x10, R37 ;  /* 0x00000010ff247819 */ /* 0x000fe40000011625 */
[----:B------:R-:W0:Y:S01]  /*14440*/  LDS.128 R44, [R3+0x14400] ;  /* 0x01440000032c7984 */ /* 0x000e220000000c00 */
[----:B------:R-:W-:Y:S01]  /*14450*/  PRMT R28, R107, 0x5410, R28 ;  /* 0x000054106b1c7816 */ /* 0x000fe2000000001c */
[----:B------:R-:W-:Y:S01]  /*14460*/  IMAD.U32 R57, R31, 0x10000, RZ ;  /* 0x000100001f397824 */ /* 0x000fe200078e00ff */
[----:B------:R-:W-:-:S02]  /*14470*/  SHF.R.U64 R37, R38, 0x10, R39 ;  /* 0x0000001026257819 */ /* 0x000fc40000001227 */
[----:B------:R-:W-:Y:S01]  /*14480*/  PRMT R105, R105, 0x5432, R36 ;  /* 0x0000543269697816 */ /* 0x000fe20000000024 */
[----:B------:R-:W-:Y:S01]  /*14490*/  IMAD.U32 R53, R28, 0x10000, RZ ;  /* 0x000100001c357824 */ /* 0x000fe200078e00ff */
[----:B------:R-:W-:Y:S02]  /*144a0*/  SHF.R.U32.HI R39, RZ, 0x10, R39 ;  /* 0x00000010ff277819 */ /* 0x000fe40000011627 */
[----:B------:R-:W-:Y:S01]  /*144b0*/  PRMT R107, R107, 0x5432, R48 ;  /* 0x000054326b6b7816 */ /* 0x000fe20000000030 */
[C---:B------:R-:W-:Y:S01]  /*144c0*/  IMAD.U32 R54, R105.reuse, 0x10000, RZ ;  /* 0x0001000069367824 */ /* 0x040fe200078e00ff */
[C---:B------:R-:W-:Y:S02]  /*144d0*/  PRMT R30, R106.reuse, 0x5410, R37 ;  /* 0x000054106a1e7816 */ /* 0x040fe40000000025 */
[----:B------:R-:W-:Y:S02]  /*144e0*/  PRMT R106, R106, 0x5432, R39 ;  /* 0x000054326a6a7816 */ /* 0x000fe40000000027 */
[----:B------:R-:W-:-:S03]  /*144f0*/  LOP3.LUT R105, R105, 0xffff0000, RZ, 0xc0, !PT ;  /* 0xffff000069697812 */ /* 0x000fc600078ec0ff */
[C---:B------:R-:W-:Y:S01]  /*14500*/  IMAD.U32 R55, R106.reuse, 0x10000, RZ ;  /* 0x000100006a377824 */ /* 0x040fe200078e00ff */
[----:B------:R-:W-:Y:S01]  /*14510*/  LOP3.LUT R106, R106, 0xffff0000, RZ, 0xc0, !PT ;  /* 0xffff00006a6a7812 */ /* 0x000fe200078ec0ff */
[----:B0-----:R-:W-:Y:S01]  /*14520*/  IMAD.U32 R50, R44, 0x10000, RZ ;  /* 0x000100002c327824 */ /* 0x001fe200078e00ff */
[C---:B------:R-:W-:Y:S01]  /*14530*/  LOP3.LUT R48, R45.reuse, 0xffff0000, RZ, 0xc0, !PT ;  /* 0xffff00002d307812 */ /* 0x040fe200078ec0ff */
[----:B------:R-:W-:Y:S02]  /*14540*/  IMAD.U32 R51, R45, 0x10000, RZ ;  /* 0x000100002d337824 */ /* 0x000fe400078e00ff */
[C---:B------:R-:W-:Y:S01]  /*14550*/  FMUL.FTZ R56, R50.reuse, R57 ;  /* 0x0000003932387220 */ /* 0x040fe20000410000 */
[-C--:B------:R-:W-:Y:S01]  /*14560*/  FMUL.FTZ R58, R50, R53.reuse ;  /* 0x00000035323a7220 */ /* 0x080fe20000410000 */
[----:B------:R-:W-:Y:S01]  /*14570*/  FMUL.FTZ R60, R51, R54 ;  /* 0x00000036333c7220 */ /* 0x000fe20000410000 */
[----:B------:R-:W-:Y:S02]  /*14580*/  IMAD.U32 R52, R47, 0x10000, RZ ;  /* 0x000100002f347824 */ /* 0x000fe400078e00ff */
[----:B------:R-:W-:Y:S01]  /*14590*/  IMAD.U32 R45, R46, 0x10000, RZ ;  /* 0x000100002e2d7824 */ /* 0x000fe200078e00ff */
[----:B---3--:R-:W0:Y:S02]  /*145a0*/  LDS.128 R40, [R61] ;  /* 0x000000003d287984 */ /* 0x008e240000000c00 */
[----:B0-----:R-:W-:Y:S01]  /*145b0*/  IMAD.U32 R49, R40, 0x10000, RZ ;  /* 0x0001000028317824 */ /* 0x001fe200078e00ff */
[----:B------:R-:W-:Y:S01]  /*145c0*/  LOP3.LUT R37, R42, 0xffff0000, RZ, 0xc0, !PT ;  /* 0xffff00002a257812 */ /* 0x000fe200078ec0ff */
[----:B------:R-:W-:Y:S01]  /*145d0*/  IMAD.U32 R39, R41, 0x10000, RZ ;  /* 0x0001000029277824 */ /* 0x000fe200078e00ff */
[----:B------:R-:W-:Y:S01]  /*145e0*/  LOP3.LUT R36, R40, 0xffff0000, RZ, 0xc0, !PT ;  /* 0xffff000028247812 */ /* 0x000fe200078ec0ff */
[----:B------:R-:W-:Y:S01]  /*145f0*/  FFMA.FTZ R50, R49, R53, -R56 ;  /* 0x0000003531327223 */ /* 0x000fe20000010838 */
[----:B------:R-:W-:Y:S01]  /*14600*/  IMAD.U32 R38, R42, 0x10000, RZ ;  /* 0x000100002a267824 */ /* 0x000fe200078e00ff */
[----:B------:R-:W-:Y:S01]  /*14610*/  LOP3.LUT R42, R44, 0xffff0000, RZ, 0xc0, !PT ;  /* 0xffff00002c2a7812 */ /* 0x000fe200078ec0ff */
[----:B------:R-:W-:Y:S01]  /*14620*/  IMAD.U32 R56, R107, 0x10000, RZ ;  /* 0x000100006b387824 */ /* 0x000fe200078e00ff */
[----:B------:R-:W-:Y:S01]  /*14630*/  LOP3.LUT R44, R46, 0xffff0000, RZ, 0xc0, !PT ;  /* 0xffff00002e2c7812 */ /* 0x000fe200078ec0ff */
[----:B------:R-:W-:Y:S01]  /*14640*/  FFMA.FTZ R49, R49, R57, R58 ;  /* 0x0000003931317223 */ /* 0x000fe2000001003a */
[----:B------:R-:W-:Y:S01]  /*14650*/  LOP3.LUT R46, R47, 0xffff0000, RZ, 0xc0, !PT ;  /* 0xffff00002f2e7812 */ /* 0x000fe200078ec0ff */
[-C--:B------:R-:W-:Y:S01]  /*14660*/  FMUL.FTZ R58, R51, R56.reuse ;  /* 0x00000038333a7220 */ /* 0x080fe20000410000 */
[----:B------:R-:W-:Y:S01]  /*14670*/  LOP3.LUT R40, R41, 0xffff0000, RZ, 0xc0, !PT ;  /* 0xffff000029287812 */ /* 0x000fe200078ec0ff */
[----:B------:R-:W-:Y:S01]  /*14680*/  FFMA.FTZ R47, R39, R56, -R60 ;  /* 0x00000038272f7223 */ /* 0x000fe2000001083c */
[----:B------:R-:W-:-:S02]  /*14690*/  IMAD.U32 R41, R43, 0x10000, RZ ;  /* 0x000100002b297824 */ /* 0x000fc400078e00ff */
[----:B------:R-:W-:Y:S01]  /*146a0*/  FMUL.FTZ R56, R52, R55 ;  /* 0x0000003734387220 */ /* 0x000fe20000410000 */
[----:B------:R-:W-:Y:S01]  /*146b0*/  IMAD.U32 R57, R108, 0x10000, RZ ;  /* 0x000100006c397824 */ /* 0x000fe200078e00ff */
[----:B------:R-:W-:Y:S01]  /*146c0*/  LOP3.LUT R53, R31, 0xffff0000, RZ, 0xc0, !PT ;  /* 0xffff00001f357812 */ /* 0x000fe200078ec0ff */
[----:B------:R-:W-:Y:S01]  /*146d0*/  FFMA.FTZ R51, R39, R54, R58 ;  /* 0x0000003627337223 */ /* 0x000fe2000001003a */
[----:B------:R-:W-:Y:S01]  /*146e0*/  LOP3.LUT R107, R107, 0xffff0000, RZ, 0xc0, !PT ;  /* 0xffff00006b6b7812 */ /* 0x000fe200078ec0ff */
[-C--:B------:R-:W-:Y:S01]  /*146f0*/  FMUL.FTZ R52, R52, R57.reuse ;  /* 0x0000003934347220 */ /* 0x080fe20000410000 */
[C---:B------:R-:W-:Y:S01]  /*14700*/  FFMA.FTZ R31, R41.reuse, R57, -R56 ;  /* 0x00000039291f7223 */ /* 0x040fe20000010838 */
[----:B------:R-:W-:Y:S01]  /*14710*/  LOP3.LUT R57, R28, 0xffff0000, RZ, 0xc0, !PT ;  /* 0xffff00001c397812 */ /* 0x000fe200078ec0ff */
[----:B------:R-:W-:Y:S02]  /*14720*/  IMAD.U32 R28, R30, 0x10000, RZ ;  /* 0x000100001e1c7824 */ /* 0x000fe400078e00ff */
[----:B------:R-:W-:Y:S01]  /*14730*/  FFMA.FTZ R39, R41, R55, R52 ;  /* 0x0000003729277223 */ /* 0x000fe20000010034 */
[----:B------:R-:W-:Y:S01]  /*14740*/  FMUL.FTZ R41, R42, R53 ;  /* 0x000000352a297220 */ /* 0x000fe20000410000 */
[----:B------:R-:W-:-:S02]  /*14750*/  IMAD.U32 R52, R29, 0x10000, RZ ;  /* 0x000100001d347824 */ /* 0x000fc400078e00ff */
[-C--:B------:R-:W-:Y:S01]  /*14760*/  FMUL.FTZ R55, R42, R57.reuse ;  /* 0x000000392a377220 */ /* 0x080fe20000410000 */
[----:B------:R-:W-:Y:S01]  /*14770*/  LOP3.LUT R30, R30, 0xffff0000, RZ, 0xc0, !PT ;  /* 0xffff00001e1e7812 */ /* 0x000fe200078ec0ff */
[----:B------:R-:W-:Y:S01]  /*14780*/  FFMA.FTZ R41, R36, R57, -R41 ;  /* 0x0000003924297223 */ /* 0x000fe20000010829 */
[----:B------:R-:W-:Y:S01]  /*14790*/  FMUL.FTZ R57, R48, R105 ;  /* 0x0000006930397220 */ /* 0x000fe20000410000 */
[----:B------:R-:W-:Y:S01]  /*147a0*/  FFMA.FTZ R36, R36, R53, R55 ;  /* 0x0000003524247223 */ /* 0x000fe20000010037 */
[C---:B------:R-:W-:Y:S01]  /*147b0*/  FMUL.FTZ R53, R45.reuse, R28 ;  /* 0x0000001c2d357220 */ /* 0x040fe20000410000 */
[-C--:B------:R-:W-:Y:S01]  /*147c0*/  FMUL.FTZ R48, R48, R107.reuse ;  /* 0x0000006b30307220 */ /* 0x080fe20000410000 */
[-C--:B------:R-:W-:Y:S01]  /*147d0*/  FMUL.FTZ R55, R45, R52.reuse ;  /* 0x000000342d377220 */ /* 0x080fe20000410000 */
[----:B------:R-:W-:Y:S01]  /*147e0*/  LOP3.LUT R29, R29, 0xffff0000, RZ, 0xc0, !PT ;  /* 0xffff00001d1d7812 */ /* 0x000fe200078ec0ff */
[----:B------:R-:W-:Y:S01]  /*147f0*/  FFMA.FTZ R42, R40, R107, -R57 ;  /* 0x0000006b282a7223 */ /* 0x000fe20000010839 */
[----:B------:R-:W-:Y:S01]  /*14800*/  LOP3.LUT R108, R108, 0xffff0000, RZ, 0xc0, !PT ;  /* 0xffff00006c6c7812 */ /* 0x000fe200078ec0ff */
[----:B------:R-:W-:Y:S01]  /*14810*/  FFMA.FTZ R45, R38, R52, -R53 ;  /* 0x00000034262d7223 */ /* 0x000fe20000010835 */
[----:B------:R-:W-:Y:S01]  /*14820*/  LOP3.LUT R43, R43, 0xffff0000, RZ, 0xc0, !PT ;  /* 0xffff00002b2b7812 */ /* 0x000fe200078ec0ff */
[----:B------:R-:W-:Y:S01]  /*14830*/  FFMA.FTZ R40, R40, R105, R48 ;  /* 0x0000006928287223 */ /* 0x000fe20000010030 */
[----:B------:R-:W-:Y:S01]  /*14840*/  FFMA.FTZ R38, R38, R28, R55 ;  /* 0x0000001c26267223 */ /* 0x000fe20000010037 */
[----:B------:R-:W-:Y:S01]  /*14850*/  FMUL.FTZ R28, R44, R30 ;  /* 0x0000001e2c1c7220 */ /* 0x000fe20000410000 */
[----:B------:R-:W-:Y:S01]  /*14860*/  FMUL.FTZ R48, R46, R106 ;  /* 0x0000006a2e307220 */ /* 0x000fe20000410000 */
[-C--:B------:R-:W-:Y:S01]  /*14870*/  FMUL.FTZ R53, R44, R29.reuse ;  /* 0x0000001d2c357220 */ /* 0x080fe20000410000 */
        /* <DEDUP_REMOVED lines=15> */
.L_x_2825:
[----:B------:R-:W-:Y:S05]  /*14970*/  BSYNC B2 ;  /* 0x0000000000027941 */ /* 0x000fea0003800000 */
.L_x_2824:
[----:B------:R-:W-:Y:S05]  /*14980*/  @P1 BRA `(.L_x_2823) ;  /* 0x0000000400c81947 */ /* 0x000fea0003800000 */
[----:B0-----:R-:W3:Y:S04]  /*14990*/  LDL R28, [R1+0x8c] ;  /* 0x00008c00011c7983 */ /* 0x001ee80000100800 */
[----:B------:R-:W4:Y:S01]  /*149a0*/  LDL R3, [R1+0x60] ;  /* 0x0000600001037983 */ /* 0x000f220000100800 */
[--C-:B------:R-:W-:Y:S02]  /*149b0*/  SHF.R.U64 R43, R24, 0x10, R25.reuse ;  /* 0x00000010182b7819 */ /* 0x100fe40000001219 */
[----:B------:R-:W-:Y:S02]  /*149c0*/  SHF.R.U32.HI R41, RZ, 0x10, R25 ;  /* 0x00000010ff297819 */ /* 0x000fe40000011619 */
[----:B------:R-:W-:Y:S02]  /*149d0*/  SHF.R.U64 R25, R32, 0x10, R33 ;  /* 0x0000001020197819 */ /* 0x000fe40000001221 */
[----:B------:R-:W-:-:S02]  /*149e0*/  SHF.R.U64 R32, R34, 0x10, R35 ;  /* 0x0000001022207819 */ /* 0x000fc40000001223 */
[----:B------:R-:W-:Y:S02]  /*149f0*/  SHF.R.U32.HI R34, RZ, 0x10, R35 ;  /* 0x00000010ff227819 */ /* 0x000fe40000011623 */
[----:B------:R-:W-:Y:S02]  /*14a00*/  PRMT R40, R90, 0x5410, R25 ;  /* 0x000054105a287816 */ /* 0x000fe40000000019 */
[--C-:B------:R-:W-:Y:S02]  /*14a10*/  SHF.R.U64 R24, R26, 0x10, R27.reuse ;  /* 0x000000101a187819 */ /* 0x100fe4000000121b */
[----:B------:R-:W-:Y:S02]  /*14a20*/  SHF.R.U32.HI R26, RZ, 0x10, R27 ;  /* 0x00000010ff1a7819 */ /* 0x000fe4000001161b */
[----:B------:R-:W-:Y:S02]  /*14a30*/  PRMT R27, R92, 0x5410, R43 ;  /* 0x000054105c1b7816 */ /* 0x000fe4000000002b */
[C---:B------:R-:W-:Y:S01]  /*14a40*/  PRMT R32, R91.reuse, 0x5410, R32 ;  /* 0x000054105b207816 */ /* 0x040fe20000000020 */
[----:B------:R-:W-:Y:S01]  /*14a50*/  IMAD.U32 R46, R40, 0x10000, RZ ;  /* 0x00010000282e7824 */ /* 0x000fe200078e00ff */
[----:B------:R-:W-:-:S02]  /*14a60*/  PRMT R91, R91, 0x5432, R34 ;  /* 0x000054325b5b7816 */ /* 0x000fc40000000022 */
[----:B------:R-:W-:Y:S02]  /*14a70*/  SHF.R.U32.HI R33, RZ, 0x10, R33 ;  /* 0x00000010ff217819 */ /* 0x000fe40000011621 */
[----:B------:R-:W-:Y:S02]  /*14a80*/  PRMT R92, R92, 0x5432, R41 ;  /* 0x000054325c5c7816 */ /* 0x000fe40000000029 */
[C---:B------:R-:W-:Y:S02]  /*14a90*/  PRMT R24, R93.reuse, 0x5410, R24 ;  /* 0x000054105d187816 */ /* 0x040fe40000000018 */
[----:B------:R-:W-:Y:S02]  /*14aa0*/  PRMT R90, R90, 0x5432, R33 ;  /* 0x000054325a5a7816 */ /* 0x000fe40000000021 */
[----:B------:R-:W-:-:S03]  /*14ab0*/  PRMT R93, R93, 0x5432, R26 ;  /* 0x000054325d5d7816 */ /* 0x000fc6000000001a */
[C---:B------:R-:W-:Y:S01]  /*14ac0*/  IMAD.U32 R47, R90.reuse, 0x10000, RZ ;  /* 0x000100005a2f7824 */ /* 0x040fe200078e00ff */
[----:B------:R-:W-:Y:S02]  /*14ad0*/  LOP3.LUT R90, R90, 0xffff0000, RZ, 0xc0, !PT ;  /* 0xffff00005a5a7812 */ /* 0x000fe400078ec0ff */
[----:B---3--:R-:W-:Y:S02]  /*14ae0*/  R2UR UR4, R28 ;  /* 0x000000001c0472ca */ /* 0x008fe400000e0000 */
[----:B------:R-:W-:Y:S02]  /*14af0*/  SHF.R.S32.HI R28, RZ, 0x1f, R213 ;  /* 0x0000001fff1c7819 */ /* 0x000fe400000114d5 */
[----:B----4-:R-:W-:Y:S02]  /*14b00*/  LEA.HI R20, R20, R3, RZ, 0x1d ;  /* 0x0000000314147211 */ /* 0x010fe400078fe8ff */
[----:B------:R-:W-:Y:S02]  /*14b10*/  LEA.HI R30, R28, R213, RZ, 0x6 ;  /* 0x000000d51c1e7211 */ /* 0x000fe400078f30ff */
[----:B------:R-:W-:-:S02]  /*14b20*/  SHF.R.S32.HI R3, RZ, 0x1f, R20 ;  /* 0x0000001fff037819 */ /* 0x000fc40000011414 */
[----:B------:R-:W-:Y:S01]  /*14b30*/  LEA.HI R29, R28, R213, RZ, 0x3 ;  /* 0x000000d51c1d7211 */ /* 0x000fe200078f18ff */
[----:B------:R-:W-:Y:S01]  /*14b40*/  IMAD.SHL.U32 R30, R30, 0x80, RZ ;  /* 0x000000801e1e7824 */ /* 0x000fe200078e00ff */
[----:B------:R-:W-:Y:S01]  /*14b50*/  LEA.HI R28, R3, R20, RZ, 0x3 ;  /* 0x00000014031c7211 */ /* 0x000fe200078f18ff */
[----:B------:R-:W-:Y:S01]  /*14b60*/  IMAD.SHL.U32 R3, R20, 0x8, RZ ;  /* 0x0000000814037824 */ /* 0x000fe200078e00ff */
[----:B------:R-:W-:Y:S02]  /*14b70*/  LOP3.LUT R31, R222, 0x38, R29, 0xf8, !PT ;  /* 0x00000038de1f7812 */ /* 0x000fe400078ef81d */
[----:B------:R-:W-:Y:S01]  /*14b80*/  LOP3.LUT R29, R30, 0xffffe000, RZ, 0xc0, !PT ;  /* 0xffffe0001e1d7812 */ /* 0x000fe200078ec0ff */
[----:B------:R-:W-:Y:S01]  /*14b90*/  IMAD.SHL.U32 R28, R28, 0x400, RZ ;  /* 0x000004001c1c7824 */ /* 0x000fe200078e00ff */
[----:B------:R-:W-:Y:S02]  /*14ba0*/  LOP3.LUT R31, R31, R59, RZ, 0x3c, !PT ;  /* 0x0000003b1f1f7212 */ /* 0x000fe400078e3cff */
[----:B------:R-:W-:-:S02]  /*14bb0*/  LOP3.LUT R3, R222, 0x38, R3, 0xf8, !PT ;  /* 0x00000038de037812 */ /* 0x000fc400078ef803 */
[----:B------:R-:W-:Y:S02]  /*14bc0*/  IADD3 R31, R31, R29, R224 ;  /* 0x0000001d1f1f7210 */ /* 0x000fe40007ffe0e0 */
[----:B------:R-:W-:Y:S02]  /*14bd0*/  LOP3.LUT R29, R3, R59, RZ, 0x3c, !PT ;  /* 0x0000003b031d7212 */ /* 0x000fe400078e3cff */
[----:B------:R-:W-:-:S04]  /*14be0*/  LOP3.LUT R28, R28, 0x7fffe000, RZ, 0xc0, !PT ;  /* 0x7fffe0001c1c7812 */ /* 0x000fc800078ec0ff */
[----:B------:R-:W-:-:S05]  /*14bf0*/  IADD3 R37, R29, R28, R224 ;  /* 0x0000001c1d257210 */ /* 0x000fca0007ffe0e0 */
[----:B------:R-:W-:Y:S01]  /*14c00*/  IMAD R20, R37, 0x2, R16 ;  /* 0x0000000225147824 */ /* 0x000fe200078e0210 */
[----:B------:R-:W-:-:S04]  /*14c10*/  LEA R3, R31, UR4, 0x1 ;  /* 0x000000041f037c11 */ /* 0x000fc8000f8e08ff */
[----:B------:R-:W0:Y:S04]  /*14c20*/  LDS.128 R36, [R20+0x14400] ;  /* 0x0144000014247984 */ /* 0x000e280000000c00 */
[----:B------:R-:W1:Y:S01]  /*14c30*/  LDS.128 R28, [R3] ;  /* 0x00000000031c7984 */ /* 0x000e620000000c00 */
[C---:B0-----:R-:W-:Y:S01]  /*14c40*/  IMAD.U32 R34, R36.reuse, 0x10000, RZ ;  /* 0x0001000024227824 */ /* 0x041fe200078e00ff */
[----:B------:R-:W-:Y:S01]  /*14c50*/  LOP3.LUT R43, R36, 0xffff0000, RZ, 0xc0, !PT ;  /* 0xffff0000242b7812 */ /* 0x000fe200078ec0ff */
[C---:B------:R-:W-:Y:S01]  /*14c60*/  IMAD.U32 R44, R37.reuse, 0x10000, RZ ;  /* 0x00010000252c7824 */ /* 0x040fe200078e00ff */
[----:B------:R-:W-:Y:S01]  /*14c70*/  LOP3.LUT R36, R37, 0xffff0000, RZ, 0xc0, !PT ;  /* 0xffff000025247812 */ /* 0x000fe200078ec0ff */
[----:B------:R-:W-:Y:S02]  /*14c80*/  IMAD.U32 R37, R27, 0x10000, RZ ;  /* 0x000100001b257824 */ /* 0x000fe400078e00ff */
[----:B------:R-:W-:Y:S01]  /*14c90*/  FMUL.FTZ R48, R34, R46 ;  /* 0x0000002e22307220 */ /* 0x000fe20000410000 */
[----:B-1----:R-:W-:Y:S01]  /*14ca0*/  IMAD.U32 R35, R28, 0x10000, RZ ;  /* 0x000100001c237824 */ /* 0x002fe200078e00ff */
[C---:B------:R-:W-:Y:S01]  /*14cb0*/  LOP3.LUT R25, R30.reuse, 0xffff0000, RZ, 0xc0, !PT ;  /* 0xffff00001e197812 */ /* 0x040fe200078ec0ff */
[----:B------:R-:W-:Y:S01]  /*14cc0*/  IMAD.U32 R26, R30, 0x10000, RZ ;  /* 0x000100001e1a7824 */ /* 0x000fe200078e00ff */
[C---:B------:R-:W-:Y:S01]  /*14cd0*/  LOP3.LUT R33, R29.reuse, 0xffff0000, RZ, 0xc0, !PT ;  /* 0xffff00001d217812 */ /* 0x040fe200078ec0ff */
[----:B------:R-:W-:Y:S01]  /*14ce0*/  IMAD.U32 R41, R29, 0x10000, RZ ;  /* 0x000100001d297824 */ /* 0x000fe200078e00ff */
[C---:B------:R-:W-:Y:S01]  /*14cf0*/  LOP3.LUT R30, R31.reuse, 0xffff0000, RZ, 0xc0, !PT ;  /* 0xffff00001f1e7812 */ /* 0x040fe200078ec0ff */
[----:B------:R-:W-:-:S02]  /*14d00*/  IMAD.U32 R42, R31, 0x10000, RZ ;  /* 0x000100001f2a7824 */ /* 0x000fc400078e00ff */
[-C--:B------:R-:W-:Y:S01]  /*14d10*/  FMUL.FTZ R50, R34, R37.reuse ;  /* 0x0000002522327220 */ /* 0x080fe20000410000 */
[C---:B------:R-:W-:Y:S01]  /*14d20*/  IMAD.U32 R31, R38.reuse, 0x10000, RZ ;  /* 0x00010000261f7824 */ /* 0x040fe200078e00ff */
[----:B------:R-:W-:Y:S01]  /*14d30*/  LOP3.LUT R29, R38, 0xffff0000, RZ, 0xc0, !PT ;  /* 0xffff0000261d7812 */ /* 0x000fe200078ec0ff */
[----:B------:R-:W-:Y:S01]  /*14d40*/  FFMA.FTZ R34, R35, R37, -R48 ;  /* 0x0000002523227223 */ /* 0x000fe20000010830 */
[C---:B------:R-:W-:Y:S01]  /*14d50*/  IMAD.U32 R45, R39.reuse, 0x10000, RZ ;  /* 0x00010000272d7824 */ /* 0x040fe200078e00ff */
[----:B------:R-:W-:Y:S01]  /*14d60*/  LOP3.LUT R38, R39, 0xffff0000, RZ, 0xc0, !PT ;  /* 0xffff000027267812 */ /* 0x000fe200078ec0ff */
[----:B------:R-:W-:Y:S02]  /*14d70*/  IMAD.U32 R37, R92, 0x10000, RZ ;  /* 0x000100005c257824 */ /* 0x000fe400078e00ff */
[----:B------:R-:W-:Y:S02]  /*14d80*/  IMAD.U32 R48, R91, 0x10000, RZ ;  /* 0x000100005b307824 */ /* 0x000fe400078e00ff */
[----:B------:R-:W-:-:S02]  /*14d90*/  IMAD.U32 R39, R93, 0x10000, RZ ;  /* 0x000100005d277824 */ /* 0x000fc400078e00ff */
[----:B------:R-:W-:Y:S01]  /*14da0*/  FFMA.FTZ R35, R35, R46, R50 ;  /* 0x0000002e23237223 */ /* 0x000fe20000010032 */
[C---:B------:R-:W-:Y:S01]  /*14db0*/  FMUL.FTZ R52, R44.reuse, R47 ;  /* 0x0000002f2c347220 */ /* 0x040fe20000410000 */
[----:B------:R-:W-:Y:S01]  /*14dc0*/  FMUL.FTZ R46, R44, R37 ;  /* 0x000000252c2e7220 */ /* 0x000fe20000410000 */
[CC--:B------:R-:W-:Y:S01]  /*14dd0*/  FMUL.FTZ R49, R45.reuse, R48.reuse ;  /* 0x000000302d317220 */ /* 0x0c0fe20000410000 */
[----:B------:R-:W-:Y:S01]  /*14de0*/  LOP3.LUT R44, R40, 0xffff0000, RZ, 0xc0, !PT ;  /* 0xffff0000282c7812 */ /* 0x000fe200078ec0ff */
[-C--:B------:R-:W-:Y:S01]  /*14df0*/  FMUL.FTZ R45, R45, R39.reuse ;  /* 0x000000272d2d7220 */ /* 0x080fe20000410000 */
[----:B------:R-:W-:Y:S02]  /*14e00*/  LOP3.LUT R27, R27, 0xffff0000, RZ, 0xc0, !PT ;  /* 0xffff00001b1b7812 */ /* 0x000fe400078ec0ff */
[----:B------:R-:W-:Y:S01]  /*14e10*/  LOP3.LUT R28, R28, 0xffff0000, RZ, 0xc0, !PT ;  /* 0xffff00001c1c7812 */ /* 0x000fe200078ec0ff */
[C---:B------:R-:W-:Y:S01]  /*14e20*/  FFMA.FTZ R40, R42.reuse, R48, R45 ;  /* 0x000000302a287223 */ /* 0x040fe2000001002d */
[C---:B------:R-:W-:Y:S01]  /*14e30*/  FMUL.FTZ R45, R43.reuse, R44 ;  /* 0x0000002c2b2d7220 */ /* 0x040fe20000410000 */
[----:B------:R-:W-:Y:S01]  /*14e40*/  FFMA.FTZ R39, R42, R39, -R49 ;  /* 0x000000272a277223 */ /* 0x000fe20000010831 */
[----:B------:R-:W-:Y:S01]  /*14e50*/  FMUL.FTZ R43, R43, R27 ;  /* 0x0000001b2b2b7220 */ /* 0x000fe20000410000 */
[----:B------:R-:W-:-:S02]  /*14e60*/  IMAD.U32 R42, R32, 0x10000, RZ ;  /* 0x00010000202a7824 */ /* 0x000fc400078e00ff */
[----:B------:R-:W-:Y:S01]  /*14e70*/  FFMA.FTZ R45, R28, R27, -R45 ;  /* 0x0000001b1c2d7223 */ /* 0x000fe2000001082d */
[----:B------:R-:W-:Y:S02]  /*14e80*/  IMAD.U32 R27, R24, 0x10000, RZ ;  /* 0x00010000181b7824 */ /* 0x000fe400078e00ff */
[----:B------:R-:W-:Y:S01]  /*14e90*/  FFMA.FTZ R28, R28, R44, R43 ;  /* 0x0000002c1c1c7223 */ /* 0x000fe2000001002b */
[C---:B------:R-:W-:Y:S01]  /*14ea0*/  FMUL.FTZ R43, R31.reuse, R42 ;  /* 0x0000002a1f2b7220 */ /* 0x040fe20000410000 */
[----:B------:R-:W-:Y:S01]  /*14eb0*/  LOP3.LUT R32, R32, 0xffff0000, RZ, 0xc0, !PT ;  /* 0xffff000020207812 */ /* 0x000fe200078ec0ff */
[----:B------:R-:W-:Y:S01]  /*14ec0*/  FMUL.FTZ R31, R31, R27 ;  /* 0x0000001b1f1f7220 */ /* 0x000fe20000410000 */
[----:B------:R-:W-:Y:S02]  /*14ed0*/  LOP3.LUT R24, R24, 0xffff0000, RZ, 0xc0, !PT ;  /* 0xffff000018187812 */ /* 0x000fe400078ec0ff */
[----:B------:R-:W-:Y:S02]  /*14ee0*/  LOP3.LUT R91, R91, 0xffff0000, RZ, 0xc0, !PT ;  /* 0xffff00005b5b7812 */ /* 0x000fe400078ec0ff */
[----:B------:R-:W-:-:S02]  /*14ef0*/  LOP3.LUT R92, R92, 0xffff0000, RZ, 0xc0, !PT ;  /* 0xffff00005c5c7812 */ /* 0x000fc400078ec0ff */
[----:B------:R-:W-:Y:S01]  /*14f00*/  LOP3.LUT R93, R93, 0xffff0000, RZ, 0xc0, !PT ;  /* 0xffff00005d5d7812 */ /* 0x000fe200078ec0ff */
[C---:B------:R-:W-:Y:S01]  /*14f10*/  FFMA.FTZ R37, R41.reuse, R37, -R52 ;  /* 0x0000002529257223 */ /* 0x040fe20000010834 */
[C---:B------:R-:W-:Y:S01]  /*14f20*/  FFMA.FTZ R43, R26.reuse, R27, -R43 ;  /* 0x0000001b1a2b7223 */ /* 0x040fe2000001082b */
[----:B------:R-:W-:Y:S01]  /*14f30*/  FFMA.FTZ R31, R26, R42, R31 ;  /* 0x0000002a1a1f7223 */ /* 0x000fe2000001001f */
[----:B------:R-:W-:Y:S01]  /*14f40*/  FFMA.FTZ R41, R41, R47, R46 ;  /* 0x0000002f29297223 */ /* 0x000fe2000001002e */
[C---:B------:R-:W-:Y:S01]  /*14f50*/  FMUL.FTZ R26, R29.reuse, R32 ;  /* 0x000000201d1a7220 */ /* 0x040fe20000410000 */
[----:B------:R-:W-:Y:S01]  /*14f60*/  FMUL.FTZ R46, R36, R90 ;  /* 0x0000005a242e7220 */ /* 0x000fe20000410000 */
[----:B------:R-:W-:Y:S01]  /*14f70*/  FMUL.FTZ R29, R29, R24 ;  /* 0x000000181d1d7220 */ /* 0x000fe20000410000 */
[----:B------:R-:W-:Y:S01]  /*14f80*/  FMUL.FTZ R27, R38, R91 ;  /* 0x0000005b261b7220 */ /* 0x000fe20000410000 */
[-C--:B------:R-:W-:Y:S01]  /*14f90*/  FMUL.FTZ R47, R36, R92.reuse ;  /* 0x0000005c242f7220 */ /* 0x080fe20000410000 */
[-C--:B------:R-:W-:Y:S01]  /*14fa0*/  FMUL.FTZ R38, R38, R93.reuse ;  /* 0x0000005d26267220 */ /* 0x080fe20000410000 */
[----:B------:R-:W-:Y:S01]  /*14fb0*/  FFMA.FTZ R46, R33, R92, -R46 ;  /* 0x0000005c212e7223 */ /* 0x000fe2000001082e */
[C---:B------:R-:W-:Y:S01]  /*14fc0*/  FFMA.FTZ R26, R25.reuse, R24, -R26 ;  /* 0x00000018191a7223 */ /* 0x040fe2000001081a */
[----:B------:R-:W-:Y:S01]  /*14fd0*/  FFMA.FTZ R32, R25, R32, R29 ;  /* 0x0000002019207223 */ /* 0x000fe2000001001d */
        /* <DEDUP_REMOVED lines=9> */
[----:B------:R-:W-:-:S02]  /*15070*/  F2FP.BF16.F32.PACK_AB R29, R90, R41 ;  /* 0x000000295a1d723e */ /* 0x000fc400000010ff */
[----:B------:R-:W-:Y:S01]  /*15080*/  F2FP.BF16.F32.PACK_AB R31, R91, R40 ;  /* 0x000000285b1f723e */ /* 0x000fe200000010ff */
[----:B------:R3:W-:Y:S04]  /*15090*/  STS.128 [R3], R24 ;  /* 0x0000001803007388 */ /* 0x0007e80000000c00 */
[----:B------:R3:W-:Y:S02]  /*150a0*/  STS.128 [R20+0x14400], R28 ;  /* 0x0144001c14007388 */ /* 0x0007e40000000c00 */
.L_x_2823:
[----:B------:R-:W-:Y:S05]  /*150b0*/  BSYNC B1 ;  /* 0x0000000000017941 */ /* 0x000fea0003800000 */
.L_x_2822:
[----:B0--3--:R-:W-:-:S05]  /*150c0*/  VIADD R3, R212, 0x60 ;  /* 0x00000060d4037836 */ /* 0x009fca0000000000 */
[----:B------:R-:W-:-:S13]  /*150d0*/  ISETP.GE.AND P0, PT, R3, R0, PT ;  /* 0x000000000300720c */ /* 0x000fda0003f06270 */
[----:B------:R-:W-:Y:S05]  /*150e0*/  @P0 BRA `(.L_x_2793) ;  /* 0x0000000c00c40947 */ /* 0x000fea0003800000 */
[----:B------:R0:W5:Y:S01]  /*150f0*/  LDL R43, [R1+0x8c] ;  /* 0x00008c00012b7983 */ /* 0x0001620000100800 */
[----:B------:R-:W3:Y:S01]  /*15100*/  LDC R0, c[0x0][0x3f4] ;  /* 0x0000fd00ff007b82 */ /* 0x000ee20000000800 */
[----:B------:R-:W-:Y:S01]  /*15110*/  BSSY B1, `(.L_x_2826) ;  /* 0x0000075000017945 */ /* 0x000fe20003800000 */
[-C--:B---3--:R-:W-:Y:S02]  /*15120*/  ISETP.GE.AND P0, PT, R18, R0.reuse, PT ;  /* 0x000000001200720c */ /* 0x088fe40003f06270 */
[----:B------:R-:W-:-:S11]  /*15130*/  ISETP.GE.AND P1, PT, R213, R0, PT ;  /* 0x00000000d500720c */ /* 0x000fd60003f26270 */
[----:B0-----:R-:W-:Y:S05]  /*15140*/  @P0 BRA `(.L_x_2827) ;  /* 0x0000000400c40947 */ /* 0x001fea0003800000 */
[----:B------:R-:W-:Y:S01]  /*15150*/  SHF.R.S32.HI R26, RZ, 0x1f, R3 ;  /* 0x0000001fff1a7819 */ /* 0x000fe20000011403 */
[----:B------:R-:W-:Y:S01]  /*15160*/  IMAD.SHL.U32 R24, R3, 0x40, RZ ;  /* 0x0000004003187824 */ /* 0x000fe200078e00ff */
[----:B-1----:R-:W-:Y:S02]  /*15170*/  LEA.HI R20, R0, R237, RZ, 0x1d ;  /* 0x000000ed00147211 */ /* 0x002fe400078fe8ff */
[----:B------:R-:W-:Y:S02]  /*15180*/  LEA.HI R26, R26, R3, RZ, 0x3 ;  /* 0x000000031a1a7211 */ /* 0x000fe400078f18ff */
[----:B------:R-:W-:Y:S02]  /*15190*/  SHF.R.S32.HI R25, RZ, 0x1f, R20 ;  /* 0x0000001fff197819 */ /* 0x000fe40000011414 */
[----:B------:R-:W-:Y:S01]  /*151a0*/  LOP3.LUT R27, R24, 0x1c0, RZ, 0xc0, !PT ;  /* 0x000001c0181b7812 */ /* 0x000fe200078ec0ff */
[----:B------:R-:W-:Y:S01]  /*151b0*/  IMAD.SHL.U32 R26, R26, 0x40, RZ ;  /* 0x000000401a1a7824 */ /* 0x000fe200078e00ff */
[----:B------:R-:W-:Y:S01]  /*151c0*/  LEA.HI R25, R25, R20, RZ, 0x3 ;  /* 0x0000001419197211 */ /* 0x000fe200078f18ff */
[----:B------:R-:W-:Y:S01]  /*151d0*/  IMAD.SHL.U32 R20, R20, 0x8, RZ ;  /* 0x0000000814147824 */ /* 0x000fe200078e00ff */
[----:B------:R-:W-:-:S02]  /*151e0*/  SHF.R.U32.HI R29, RZ, 0x3, R27 ;  /* 0x00000003ff1d7819 */ /* 0x000fc4000001161b */
[----:B------:R-:W-:Y:S01]  /*151f0*/  LOP3.LUT R24, R27, 0x38, R18, 0xf8, !PT ;  /* 0x000000381b187812 */ /* 0x000fe200078ef812 */
[----:B------:R-:W-:Y:S01]  /*15200*/  IMAD.SHL.U32 R25, R25, 0x400, RZ ;  /* 0x0000040019197824 */ /* 0x000fe200078e00ff */
[----:B------:R-:W-:Y:S02]  /*15210*/  LOP3.LUT R26, R26, 0xfffffe00, RZ, 0xc0, !PT ;  /* 0xfffffe001a1a7812 */ /* 0x000fe400078ec0ff */
[----:B------:R-:W-:Y:S02]  /*15220*/  LOP3.LUT R20, R27, 0x38, R20, 0xf8, !PT ;  /* 0x000000381b147812 */ /* 0x000fe400078ef814 */
[----:B-----5:R-:W-:Y:S02]  /*15230*/  R2UR UR4, R43 ;  /* 0x000000002b0472ca */ /* 0x020fe400000e0000 */
[----:B------:R-:W-:Y:S02]  /*15240*/  LOP3.LUT R27, R26, R24, R29, 0xf6, !PT ;  /* 0x000000181a1b7212 */ /* 0x000fe400078ef61d */
[----:B------:R-:W-:-:S02]  /*15250*/  LOP3.LUT R24, R20, R29, RZ, 0x3c, !PT ;  /* 0x0000001d14187212 */ /* 0x000fc400078e3cff */
[----:B------:R-:W-:Y:S02]  /*15260*/  LOP3.LUT R25, R25, 0x7fffe000, RZ, 0xc0, !PT ;  /* 0x7fffe00019197812 */ /* 0x000fe400078ec0ff */
[----:B------:R-:W-:Y:S02]  /*15270*/  SHF.R.U64 R36, R12, 0x10, R13 ;  /* 0x000000100c247819 */ /* 0x000fe4000000120d */
[----:B------:R-:W-:Y:S02]  /*15280*/  IADD3 R29, R24, R25, R26 ;  /* 0x00000019181d7210 */ /* 0x000fe40007ffe01a */
[----:B------:R-:W-:Y:S02]  /*15290*/  SHF.R.U64 R38, R4, 0x10, R5 ;  /* 0x0000001004267819 */ /* 0x000fe40000001205 */
[----:B------:R-:W-:Y:S01]  /*152a0*/  LEA R20, R27, UR4, 0x1 ;  /* 0x000000041b147c11 */ /* 0x000fe2000f8e08ff */
[----:B------:R-:W-:Y:S01]  /*152b0*/  IMAD R32, R29, 0x2, R16 ;  /* 0x000000021d207824 */ /* 0x000fe200078e0210 */
[----:B------:R-:W-:-:S02]  /*152c0*/  SHF.R.U32.HI R34, RZ, 0x10, R13 ;  /* 0x00000010ff227819 */ /* 0x000fc4000001160d */
[----:B------:R-:W-:Y:S01]  /*152d0*/  SHF.R.U64 R13, R6, 0x10, R7 ;  /* 0x00000010060d7819 */ /* 0x000fe20000001207 */
[----:B------:R-:W0:Y:S01]  /*152e0*/  LDS.128 R24, [R20] ;  /* 0x0000000014187984 */ /* 0x000e220000000c00 */
[----:B------:R-:W-:Y:S02]  /*152f0*/  PRMT R36, R99, 0x5410, R36 ;  /* 0x0000541063247816 */ /* 0x000fe40000000024 */
[----:B------:R-:W-:Y:S01]  /*15300*/  PRMT R38, R97, 0x5410, R38 ;  /* 0x0000541061267816 */ /* 0x000fe20000000026 */
[----:B------:R-:W1:Y:S01]  /*15310*/  LDS.128 R28, [R32+0x14400] ;  /* 0x01440000201c7984 */ /* 0x000e620000000c00 */
[----:B------:R-:W-:Y:S01]  /*15320*/  SHF.R.U32.HI R12, RZ, 0x10, R5 ;  /* 0x00000010ff0c7819 */ /* 0x000fe20000011605 */
[----:B------:R-:W-:Y:S01]  /*15330*/  IMAD.U32 R37, R36, 0x10000, RZ ;  /* 0x0001000024257824 */ /* 0x000fe200078e00ff */
[----:B------:R-:W-:Y:S01]  /*15340*/  SHF.R.U32.HI R5, RZ, 0x10, R7 ;  /* 0x00000010ff057819 */ /* 0x000fe20000011607 */
[----:B------:R-:W-:Y:S01]  /*15350*/  IMAD.U32 R39, R38, 0x10000, RZ ;  /* 0x0001000026277824 */ /* 0x000fe200078e00ff */
[----:B------:R-:W-:-:S02]  /*15360*/  SHF.R.U64 R33, R14, 0x10, R15 ;  /* 0x000000100e217819 */ /* 0x000fc4000000120f */
[C---:B------:R-:W-:Y:S02]  /*15370*/  PRMT R7, R98.reuse, 0x5410, R13 ;  /* 0x0000541062077816 */ /* 0x040fe4000000000d */
[----:B------:R-:W-:Y:S02]  /*15380*/  PRMT R99, R99, 0x5432, R34 ;  /* 0x0000543263637816 */ /* 0x000fe40000000022 */
[----:B------:R-:W-:Y:S02]  /*15390*/  PRMT R97, R97, 0x5432, R12 ;  /* 0x0000543261617816 */ /* 0x000fe4000000000c */
[----:B------:R-:W-:Y:S02]  /*153a0*/  PRMT R98, R98, 0x5432, R5 ;  /* 0x0000543262627816 */ /* 0x000fe40000000005 */
[----:B------:R-:W-:Y:S02]  /*153b0*/  PRMT R4, R100, 0x5410, R33 ;  /* 0x0000541064047816 */ /* 0x000fe40000000021 */
[----:B------:R-:W-:-:S02]  /*153c0*/  SHF.R.U32.HI R15, RZ, 0x10, R15 ;  /* 0x00000010ff0f7819 */ /* 0x000fc4000001160f */
[----:B------:R-:W-:Y:S02]  /*153d0*/  LOP3.LUT R38, R38, 0xffff0000, RZ, 0xc0, !PT ;  /* 0xffff000026267812 */ /* 0x000fe400078ec0ff */
[----:B------:R-:W-:Y:S02]  /*153e0*/  PRMT R100, R100, 0x5432, R15 ;  /* 0x0000543264647816 */ /* 0x000fe4000000000f */
[----:B------:R-:W-:Y:S01]  /*153f0*/  LOP3.LUT R36, R36, 0xffff0000, RZ, 0xc0, !PT ;  /* 0xffff000024247812 */ /* 0x000fe200078ec0ff */
[C---:B0-----:R-:W-:Y:S01]  /*15400*/  IMAD.U32 R6, R26.reuse, 0x10000, RZ ;  /* 0x000100001a067824 */ /* 0x041fe200078e00ff */
[----:B------:R-:W-:Y:S01]  /*15410*/  LOP3.LUT R5, R26, 0xffff0000, RZ, 0xc0, !PT ;  /* 0xffff00001a057812 */ /* 0x000fe200078ec0ff */
[C---:B------:R-:W-:Y:S01]  /*15420*/  IMAD.U32 R33, R27.reuse, 0x10000, RZ ;  /* 0x000100001b217824 */ /* 0x040fe200078e00ff */
[----:B------:R-:W-:Y:S01]  /*15430*/  LOP3.LUT R26, R27, 0xffff0000, RZ, 0xc0, !PT ;  /* 0xffff00001b1a7812 */ /* 0x000fe200078ec0ff */
[----:B-1----:R-:W-:Y:S01]  /*15440*/  IMAD.U32 R13, R28, 0x10000, RZ ;  /* 0x000100001c0d7824 */ /* 0x002fe200078e00ff */
[C---:B------:R-:W-:Y:S01]  /*15450*/  LOP3.LUT R12, R30.reuse, 0xffff0000, RZ, 0xc0, !PT ;  /* 0xffff00001e0c7812 */ /* 0x040fe200078ec0ff */
[----:B------:R-:W-:Y:S01]  /*15460*/  IMAD.U32 R34, R30, 0x10000, RZ ;  /* 0x000100001e227824 */ /* 0x000fe200078e00ff */
[C---:B------:R-:W-:Y:S01]  /*15470*/  LOP3.LUT R30, R31.reuse, 0xffff0000, RZ, 0xc0, !PT ;  /* 0xffff00001f1e7812 */ /* 0x040fe200078ec0ff */
[----:B------:R-:W-:Y:S01]  /*15480*/  IMAD.U32 R35, R31, 0x10000, RZ ;  /* 0x000100001f237824 */ /* 0x000fe200078e00ff */
[----:B------:R-:W-:Y:S01]  /*15490*/  LOP3.LUT R27, R28, 0xffff0000, RZ, 0xc0, !PT ;  /* 0xffff00001c1b7812 */ /* 0x000fe200078ec0ff */
[----:B------:R-:W-:-:S02]  /*154a0*/  IMAD.U32 R14, R24, 0x10000, RZ ;  /* 0x00010000180e7824 */ /* 0x000fc400078e00ff */
[C---:B------:R-:W-:Y:S01]  /*154b0*/  FMUL.FTZ R41, R13.reuse, R39 ;  /* 0x000000270d297220 */ /* 0x040fe20000410000 */
[-C--:B------:R-:W-:Y:S01]  /*154c0*/  FMUL.FTZ R31, R13, R37.reuse ;  /* 0x000000250d1f7220 */ /* 0x080fe20000410000 */
[----:B------:R-:W-:Y:S01]  /*154d0*/  LOP3.LUT R15, R24, 0xffff0000, RZ, 0xc0, !PT ;  /* 0xffff0000180f7812 */ /* 0x000fe200078ec0ff */
[----:B------:R-:W-:Y:S02]  /*154e0*/  IMAD.U32 R28, R29, 0x10000, RZ ;  /* 0x000100001d1c7824 */ /* 0x000fe400078e00ff */
[C---:B------:R-:W-:Y:S01]  /*154f0*/  FFMA.FTZ R13, R14.reuse, R37, -R41 ;  /* 0x000000250e0d7223 */ /* 0x040fe20000010829 */
[----:B------:R-:W-:Y:S01]  /*15500*/  FFMA.FTZ R39, R14, R39, R31 ;  /* 0x000000270e277223 */ /* 0x000fe2000001001f */
[----:B------:R-:W-:Y:S02]  /*15510*/  IMAD.U32 R37, R97, 0x10000, RZ ;  /* 0x0001000061257824 */ /* 0x000fe400078e00ff */
[----:B------:R-:W-:Y:S01]  /*15520*/  FMUL.FTZ R40, R27, R38 ;  /* 0x000000261b287220 */ /* 0x000fe20000410000 */
[----:B------:R-:W-:-:S02]  /*15530*/  IMAD.U32 R31, R99, 0x10000, RZ ;  /* 0x00010000631f7824 */ /* 0x000fc400078e00ff */
[-C--:B------:R-:W-:Y:S01]  /*15540*/  FMUL.FTZ R14, R27, R36.reuse ;  /* 0x000000241b0e7220 */ /* 0x080fe20000410000 */
[----:B------:R-:W-:Y:S02]  /*15550*/  IMAD.U32 R24, R25, 0x10000, RZ ;  /* 0x0001000019187824 */ /* 0x000fe400078e00ff */
[----:B------:R-:W-:Y:S01]  /*15560*/  FFMA.FTZ R40, R15, R36, -R40 ;  /* 0x000000240f287223 */ /* 0x000fe20000010828 */
[C---:B------:R-:W-:Y:S01]  /*15570*/  FMUL.FTZ R27, R28.reuse, R37 ;  /* 0x000000251c1b7220 */ /* 0x040fe20000410000 */
[-C--:B------:R-:W-:Y:S01]  /*15580*/  FMUL.FTZ R42, R28, R31.reuse ;  /* 0x0000001f1c2a7220 */ /* 0x080fe20000410000 */
[----:B------:R-:W-:Y:S01]  /*15590*/  IMAD.U32 R36, R98, 0x10000, RZ ;  /* 0x0001000062247824 */ /* 0x000fe200078e00ff */
[----:B------:R-:W-:Y:S01]  /*155a0*/  LOP3.LUT R29, R29, 0xffff0000, RZ, 0xc0, !PT ;  /* 0xffff00001d1d7812 */ /* 0x000fe200078ec0ff */
[----:B------:R-:W-:Y:S02]  /*155b0*/  IMAD.U32 R28, R100, 0x10000, RZ ;  /* 0x00010000641c7824 */ /* 0x000fe400078e00ff */
[C---:B------:R-:W-:Y:S01]  /*155c0*/  FFMA.FTZ R31, R24.reuse, R31, -R27 ;  /* 0x0000001f181f7223 */ /* 0x040fe2000001081b */
[----:B------:R-:W-:Y:S01]  /*155d0*/  FFMA.FTZ R42, R24, R37, R42 ;  /* 0x00000025182a7223 */ /* 0x000fe2000001002a */
[----:B------:R-:W-:Y:S01]  /*155e0*/  FFMA.FTZ R38, R15, R38, R14 ;  /* 0x000000260f267223 */ /* 0x000fe2000001000e */
[----:B------:R-:W-:Y:S01]  /*155f0*/  FMUL.FTZ R44, R35, R36 ;  /* 0x00000024232c7220 */ /* 0x000fe20000410000 */
[----:B------:R-:W-:Y:S01]  /*15600*/  LOP3.LUT R24, R97, 0xffff0000, RZ, 0xc0, !PT ;  /* 0xffff000061187812 */ /* 0x000fe200078ec0ff */
[----:B------:R-:W-:Y:S01]  /*15610*/  FMUL.FTZ R46, R35, R28 ;  /* 0x0000001c232e7220 */ /* 0x000fe20000410000 */
[----:B------:R-:W-:Y:S01]  /*15620*/  LOP3.LUT R14, R99, 0xffff0000, RZ, 0xc0, !PT ;  /* 0xffff0000630e7812 */ /* 0x000fe200078ec0ff */
[----:B------:R-:W-:-:S02]  /*15630*/  IMAD.U32 R27, R7, 0x10000, RZ ;  /* 0x00010000071b7824 */ /* 0x000fc400078e00ff */
[----:B------:R-:W-:Y:S01]  /*15640*/  FFMA.FTZ R44, R33, R28, -R44 ;  /* 0x0000001c212c7223 */ /* 0x000fe2000001082c */
[----:B------:R-:W-:Y:S01]  /*15650*/  LOP3.LUT R25, R25, 0xffff0000, RZ, 0xc0, !PT ;  /* 0xffff000019197812 */ /* 0x000fe200078ec0ff */
[C---:B------:R-:W-:Y:S01]  /*15660*/  FMUL.FTZ R28, R29.reuse, R24 ;  /* 0x000000181d1c7220 */ /* 0x040fe20000410000 */
[----:B------:R-:W-:Y:S01]  /*15670*/  FMUL.FTZ R29, R29, R14 ;  /* 0x0000000e1d1d7220 */ /* 0x000fe20000410000 */
[----:B------:R-:W-:Y:S01]  /*15680*/  FFMA.FTZ R46, R33, R36, R46 ;  /* 0x00000024212e7223 */ /* 0x000fe2000001002e */
[----:B------:R-:W-:Y:S02]  /*15690*/  IMAD.U32 R15, R4, 0x10000, RZ ;  /* 0x00010000040f7824 */ /* 0x000fe400078e00ff */
[C---:B------:R-:W-:Y:S01]  /*156a0*/  FMUL.FTZ R33, R34.reuse, R27 ;  /* 0x0000001b22217220 */ /* 0x040fe20000410000 */
[C---:B------:R-:W-:Y:S01]  /*156b0*/  FFMA.FTZ R28, R25.reuse, R14, -R28 ;  /* 0x0000000e191c7223 */ /* 0x040fe2000001081c */
[----:B------:R-:W-:Y:S01]  /*156c0*/  FFMA.FTZ R29, R25, R24, R29 ;  /* 0x00000018191d7223 */ /* 0x000fe2000001001d */
[-C--:B------:R-:W-:Y:S01]  /*156d0*/  FMUL.FTZ R25, R34, R15.reuse ;  /* 0x0000000f22197220 */ /* 0x080fe20000410000 */
[----:B------:R-:W-:Y:S01]  /*156e0*/  FFMA.FTZ R33, R6, R15, -R33 ;  /* 0x0000000f06217223 */ /* 0x000fe20000010821 */
        /* <DEDUP_REMOVED lines=8> */
[C---:B------:R-:W-:Y:S01]  /*15770*/  FFMA.FTZ R6, R5.reuse, R4, -R6 ;  /* 0x0000000405067223 */ /* 0x040fe20000010806 */
        /* <DEDUP_REMOVED lines=14> */
.L_x_2827:
[----:B------:R-:W-:Y:S05]  /*15860*/  BSYNC B1 ;  /* 0x0000000000017941 */ /* 0x000fea0003800000 */
.L_x_2826:
[----:B------:R-:W-:Y:S05]  /*15870*/  @P1 BRA `(.L_x_2793) ;  /* 0x0000000400e01947 */ /* 0x000fea0003800000 */
[----:B0-----:R-:W3:Y:S01]  /*15880*/  LDL R7, [R1+0x60] ;  /* 0x0000600001077983 */ /* 0x001ee20000100800 */
[----:B------:R-:W-:Y:S01]  /*15890*/  SHF.R.S32.HI R4, RZ, 0x1f, R3 ;  /* 0x0000001fff047819 */ /* 0x000fe20000011403 */
[----:B------:R-:W-:Y:S01]  /*158a0*/  IMAD.SHL.U32 R5, R3, 0x40, RZ ;  /* 0x0000004003057824 */ /* 0x000fe200078e00ff */
[----:B------:R-:W-:Y:S02]  /*158b0*/  SHF.R.S32.HI R6, RZ, 0x1f, R213 ;  /* 0x0000001fff067819 */ /* 0x000fe400000114d5 */
[----:B------:R-:W-:Y:S02]  /*158c0*/  LEA.HI R4, R4, R3, RZ, 0x3 ;  /* 0x0000000304047211 */ /* 0x000fe400078f18ff */
[----:B-----5:R-:W-:Y:S02]  /*158d0*/  R2UR UR4, R43 ;  /* 0x000000002b0472ca */ /* 0x020fe400000e0000 */
[----:B------:R-:W-:Y:S01]  /*158e0*/  SHF.R.U64 R8, R8, 0x10, R9 ;  /* 0x0000001008087819 */ /* 0x000fe20000001209 */
[----:B------:R-:W-:Y:S01]  /*158f0*/  IMAD.SHL.U32 R4, R4, 0x40, RZ ;  /* 0x0000004004047824 */ /* 0x000fe200078e00ff */
[----:B------:R-:W-:-:S02]  /*15900*/  SHF.R.U64 R25, R72, 0x10, R73 ;  /* 0x0000001048197819 */ /* 0x000fc40000001249 */
[----:B------:R-:W-:Y:S02]  /*15910*/  PRMT R29, R21, 0x5410, R8 ;  /* 0x00005410151d7816 */ /* 0x000fe40000000008 */
[----:B------:R-:W-:Y:S02]  /*15920*/  PRMT R26, R86, 0x5410, R25 ;  /* 0x00005410561a7816 */ /* 0x000fe40000000019 */
[----:B------:R-:W-:Y:S01]  /*15930*/  SHF.R.U32.HI R30, RZ, 0x10, R9 ;  /* 0x00000010ff1e7819 */ /* 0x000fe20000011609 */
[----:B------:R-:W-:Y:S01]  /*15940*/  IMAD.U32 R31, R29, 0x10000, RZ ;  /* 0x000100001d1f7824 */ /* 0x000fe200078e00ff */
[----:B------:R-:W-:Y:S01]  /*15950*/  SHF.R.U32.HI R73, RZ, 0x10, R73 ;  /* 0x00000010ff497819 */ /* 0x000fe20000011649 */
[----:B------:R-:W-:Y:S01]  /*15960*/  IMAD.U32 R27, R26, 0x10000, RZ ;  /* 0x000100001a1b7824 */ /* 0x000fe200078e00ff */
[----:B------:R-:W-:Y:S02]  /*15970*/  SHF.R.U64 R32, R10, 0x10, R11 ;  /* 0x000000100a207819 */ /* 0x000fe4000000120b */
[----:B------:R-:W-:-:S02]  /*15980*/  PRMT R30, R21, 0x5432, R30 ;  /* 0x00005432151e7816 */ /* 0x000fc4000000001e */
[----:B------:R-:W-:Y:S02]  /*15990*/  SHF.R.U32.HI R10, RZ, 0x10, R11 ;  /* 0x00000010ff0a7819 */ /* 0x000fe4000001160b */
[----:B------:R-:W-:Y:S02]  /*159a0*/  PRMT R86, R86, 0x5432, R73 ;  /* 0x0000543256567816 */ /* 0x000fe40000000049 */
[--C-:B------:R-:W-:Y:S02]  /*159b0*/  SHF.R.U64 R28, R74, 0x10, R75.reuse ;  /* 0x000000104a1c7819 */ /* 0x100fe4000000124b */
[----:B------:R-:W-:Y:S02]  /*159c0*/  PRMT R32, R85, 0x5410, R32 ;  /* 0x0000541055207816 */ /* 0x000fe40000000020 */
[----:B------:R-:W-:Y:S02]  /*159d0*/  LOP3.LUT R29, R29, 0xffff0000, RZ, 0xc0, !PT ;  /* 0xffff00001d1d7812 */ /* 0x000fe400078ec0ff */
[----:B------:R-:W-:-:S02]  /*159e0*/  SHF.R.U32.HI R74, RZ, 0x10, R75 ;  /* 0x00000010ff4a7819 */ /* 0x000fc4000001164b */
[----:B------:R-:W-:Y:S02]  /*159f0*/  PRMT R85, R85, 0x5432, R10 ;  /* 0x0000543255557816 */ /* 0x000fe4000000000a */
[C---:B------:R-:W-:Y:S02]  /*15a00*/  PRMT R28, R87.reuse, 0x5410, R28 ;  /* 0x00005410571c7816 */ /* 0x040fe4000000001c */
[----:B------:R-:W-:Y:S02]  /*15a10*/  PRMT R87, R87, 0x5432, R74 ;  /* 0x0000543257577816 */ /* 0x000fe4000000004a */
[----:B---3--:R-:W-:Y:S02]  /*15a20*/  LEA.HI R0, R0, R7, RZ, 0x1d ;  /* 0x0000000700007211 */ /* 0x008fe400078fe8ff */
[----:B------:R-:W-:Y:S02]  /*15a30*/  LOP3.LUT R7, R5, 0x1c0, RZ, 0xc0, !PT ;  /* 0x000001c005077812 */ /* 0x000fe400078ec0ff */
[----:B------:R-:W-:-:S02]  /*15a40*/  SHF.R.S32.HI R3, RZ, 0x1f, R0 ;  /* 0x0000001fff037819 */ /* 0x000fc40000011400 */
[-C--:B------:R-:W-:Y:S02]  /*15a50*/  LEA.HI R5, R6, R213.reuse, RZ, 0x6 ;  /* 0x000000d506057211 */ /* 0x080fe400078f30ff */
[----:B------:R-:W-:Y:S01]  /*15a60*/  LEA.HI R3, R3, R0, RZ, 0x3 ;  /* 0x0000000003037211 */ /* 0x000fe200078f18ff */
[----:B------:R-:W-:Y:S01]  /*15a70*/  IMAD.SHL.U32 R0, R0, 0x8, RZ ;  /* 0x0000000800007824 */ /* 0x000fe200078e00ff */
[----:B------:R-:W-:Y:S01]  /*15a80*/  SHF.R.U32.HI R13, RZ, 0x3, R7 ;  /* 0x00000003ff0d7819 */ /* 0x000fe20000011607 */
[----:B------:R-:W-:Y:S01]  /*15a90*/  IMAD.SHL.U32 R12, R5, 0x80, RZ ;  /* 0x00000080050c7824 */ /* 0x000fe200078e00ff */
[----:B------:R-:W-:Y:S01]  /*15aa0*/  LOP3.LUT R5, R4, 0xfffffe00, RZ, 0xc0, !PT ;  /* 0xfffffe0004057812 */ /* 0x000fe200078ec0ff */
[----:B------:R-:W-:Y:S01]  /*15ab0*/  IMAD.SHL.U32 R4, R3, 0x400, RZ ;  /* 0x0000040003047824 */ /* 0x000fe200078e00ff */
[----:B------:R-:W-:Y:S02]  /*15ac0*/  LOP3.LUT R0, R7, 0x38, R0, 0xf8, !PT ;  /* 0x0000003807007812 */ /* 0x000fe400078ef800 */
[----:B------:R-:W-:-:S02]  /*15ad0*/  LEA.HI R6, R6, R213, RZ, 0x3 ;  /* 0x000000d506067211 */ /* 0x000fc400078f18ff */
[-C--:B------:R-:W-:Y:S02]  /*15ae0*/  LOP3.LUT R3, R0, R13.reuse, RZ, 0x3c, !PT ;  /* 0x0000000d00037212 */ /* 0x080fe400078e3cff */
[----:B------:R-:W-:Y:S02]  /*15af0*/  LOP3.LUT R4, R4, 0x7fffe000, RZ, 0xc0, !PT ;  /* 0x7fffe00004047812 */ /* 0x000fe400078ec0ff */
[----:B------:R-:W-:Y:S02]  /*15b00*/  LOP3.LUT R6, R7, 0x38, R6, 0xf8, !PT ;  /* 0x0000003807067812 */ /* 0x000fe400078ef806 */
[----:B------:R-:W-:Y:S02]  /*15b10*/  IADD3 R3, R3, R4, R5 ;  /* 0x0000000403037210 */ /* 0x000fe40007ffe005 */
[----:B------:R-:W-:Y:S02]  /*15b20*/  LOP3.LUT R12, R12, 0xffffe000, RZ, 0xc0, !PT ;  /* 0xffffe0000c0c7812 */ /* 0x000fe400078ec0ff */
[----:B------:R-:W-:Y:S01]  /*15b30*/  LOP3.LUT R6, R6, R13, RZ, 0x3c, !PT ;  /* 0x0000000d06067212 */ /* 0x000fe200078e3cff */
[----:B------:R-:W-:-:S03]  /*15b40*/  IMAD R3, R3, 0x2, R16 ;  /* 0x0000000203037824 */ /* 0x000fc600078e0210 */
[----:B------:R-:W-:Y:S02]  /*15b50*/  IADD3 R6, R6, R12, R5 ;  /* 0x0000000c06067210 */ /* 0x000fe40007ffe005 */
[----:B------:R-:W1:Y:S02]  /*15b60*/  LDS.128 R12, [R3+0x14400] ;  /* 0x01440000030c7984 */ /* 0x000e640000000c00 */
[----:B------:R-:W-:-:S05]  /*15b70*/  LEA R0, R6, UR4, 0x1 ;  /* 0x0000000406007c11 */ /* 0x000fca000f8e08ff */
[----:B------:R-:W0:Y:S01]  /*15b80*/  LDS.128 R4, [R0] ;  /* 0x0000000000047984 */ /* 0x000e220000000c00 */
[C---:B-1----:R-:W-:Y:S01]  /*15b90*/  IMAD.U32 R20, R12.reuse, 0x10000, RZ ;  /* 0x000100000c147824 */ /* 0x042fe200078e00ff */
[----:B------:R-:W-:Y:S01]  /*15ba0*/  LOP3.LUT R12, R12, 0xffff0000, RZ, 0xc0, !PT ;  /* 0xffff00000c0c7812 */ /* 0x000fe200078ec0ff */
[C---:B------:R-:W-:Y:S01]  /*15bb0*/  IMAD.U32 R21, R13.reuse, 0x10000, RZ ;  /* 0x000100000d157824 */ /* 0x040fe200078e00ff */
[----:B------:R-:W-:Y:S01]  /*15bc0*/  LOP3.LUT R13, R13, 0xffff0000, RZ, 0xc0, !PT ;  /* 0xffff00000d0d7812 */ /* 0x000fe200078ec0ff */
[C---:B------:R-:W-:Y:S01]  /*15bd0*/  FMUL.FTZ R33, R20.reuse, R31 ;  /* 0x0000001f14217220 */ /* 0x040fe20000410000 */
[----:B------:R-:W-:Y:S01]  /*15be0*/  FMUL.FTZ R35, R20, R27 ;  /* 0x0000001b14237220 */ /* 0x000fe20000410000 */
[----:B------:R-:W-:Y:S02]  /*15bf0*/  IMAD.U32 R20, R30, 0x10000, RZ ;  /* 0x000100001e147824 */ /* 0x000fe400078e00ff */
[----:B------:R-:W-:Y:S01]  /*15c00*/  FMUL.FTZ R37, R12, R29 ;  /* 0x0000001d0c257220 */ /* 0x000fe20000410000 */
[C---:B0-----:R-:W-:Y:S01]  /*15c10*/  IMAD.U32 R8, R4.reuse, 0x10000, RZ ;  /* 0x0001000004087824 */ /* 0x041fe200078e00ff */
[----:B------:R-:W-:Y:S01]  /*15c20*/  LOP3.LUT R4, R4, 0xffff0000, RZ, 0xc0, !PT ;  /* 0xffff000004047812 */ /* 0x000fe200078ec0ff */
[----:B------:R-:W-:-:S02]  /*15c30*/  IMAD.U32 R9, R5, 0x10000, RZ ;  /* 0x0001000005097824 */ /* 0x000fc400078e00ff */
[----:B------:R-:W-:Y:S01]  /*15c40*/  FMUL.FTZ R36, R21, R20 ;  /* 0x0000001415247220 */ /* 0x000fe20000410000 */
[----:B------:R-:W-:Y:S01]  /*15c50*/  FFMA.FTZ R33, R8, R27, -R33 ;  /* 0x0000001b08217223 */ /* 0x000fe20000010821 */
[----:B------:R-:W-:Y:S01]  /*15c60*/  LOP3.LUT R27, R26, 0xffff0000, RZ, 0xc0, !PT ;  /* 0xffff00001a1b7812 */ /* 0x000fe200078ec0ff */
[----:B------:R-:W-:Y:S01]  /*15c70*/  FFMA.FTZ R35, R8, R31, R35 ;  /* 0x0000001f08237223 */ /* 0x000fe20000010023 */
[----:B------:R-:W-:Y:S01]  /*15c80*/  IMAD.U32 R8, R86, 0x10000, RZ ;  /* 0x0001000056087824 */ /* 0x000fe200078e00ff */
[----:B------:R-:W-:Y:S01]  /*15c90*/  LOP3.LUT R30, R30, 0xffff0000, RZ, 0xc0, !PT ;  /* 0xffff00001e1e7812 */ /* 0x000fe200078ec0ff */
[----:B------:R-:W-:Y:S02]  /*15ca0*/  IMAD.U32 R25, R15, 0x10000, RZ ;  /* 0x000100000f197824 */ /* 0x000fe400078e00ff */
[-C--:B------:R-:W-:Y:S01]  /*15cb0*/  FMUL.FTZ R31, R12, R27.reuse ;  /* 0x0000001b0c1f7220 */ /* 0x080fe20000410000 */
[----:B------:R-:W-:Y:S02]  /*15cc0*/  IMAD.U32 R12, R85, 0x10000, RZ ;  /* 0x00010000550c7824 */ /* 0x000fe400078e00ff */
[-C--:B------:R-:W-:Y:S01]  /*15cd0*/  FMUL.FTZ R21, R21, R8.reuse ;  /* 0x0000000815157220 */ /* 0x080fe20000410000 */
[C---:B------:R-:W-:Y:S01]  /*15ce0*/  FFMA.FTZ R26, R4.reuse, R27, -R37 ;  /* 0x0000001b041a7223 */ /* 0x040fe20000010825 */
[----:B------:R-:W-:Y:S01]  /*15cf0*/  FFMA.FTZ R34, R4, R29, R31 ;  /* 0x0000001d04227223 */ /* 0x000fe2000001001f */
[----:B------:R-:W-:Y:S01]  /*15d00*/  FFMA.FTZ R36, R9, R8, -R36 ;  /* 0x0000000809247223 */ /* 0x000fe20000010824 */
[----:B------:R-:W-:-:S02]  /*15d10*/  IMAD.U32 R11, R7, 0x10000, RZ ;  /* 0x00010000070b7824 */ /* 0x000fc400078e00ff */
[----:B------:R-:W-:Y:S01]  /*15d20*/  FFMA.FTZ R20, R9, R20, R21 ;  /* 0x0000001409147223 */ /* 0x000fe20000010015 */
[----:B------:R-:W-:Y:S02]  /*15d30*/  IMAD.U32 R4, R87, 0x10000, RZ ;  /* 0x0001000057047824 */ /* 0x000fe400078e00ff */
[C---:B------:R-:W-:Y:S01]  /*15d40*/  FMUL.FTZ R8, R25.reuse, R12 ;  /* 0x0000000c19087220 */ /* 0x040fe20000410000 */
[----:B------:R-:W-:Y:S01]  /*15d50*/  IMAD.U32 R24, R14, 0x10000, RZ ;  /* 0x000100000e187824 */ /* 0x000fe200078e00ff */
[----:B------:R-:W-:Y:S01]  /*15d60*/  LOP3.LUT R86, R86, 0xffff0000, RZ, 0xc0, !PT ;  /* 0xffff000056567812 */ /* 0x000fe200078ec0ff */
[----:B------:R-:W-:Y:S02]  /*15d70*/  IMAD.U32 R21, R32, 0x10000, RZ ;  /* 0x0001000020157824 */ /* 0x000fe400078e00ff */
[-C--:B------:R-:W-:Y:S01]  /*15d80*/  FMUL.FTZ R38, R25, R4.reuse ;  /* 0x0000000419267220 */ /* 0x080fe20000410000 */
[----:B------:R-:W-:Y:S01]  /*15d90*/  FFMA.FTZ R29, R11, R4, -R8 ;  /* 0x000000040b1d7223 */ /* 0x000fe20000010808 */
[----:B------:R-:W-:Y:S01]  /*15da0*/  LOP3.LUT R5, R5, 0xffff0000, RZ, 0xc0, !PT ;  /* 0xffff000005057812 */ /* 0x000fe200078ec0ff */
[----:B------:R-:W-:-:S02]  /*15db0*/  IMAD.U32 R10, R6, 0x10000, RZ ;  /* 0x00010000060a7824 */ /* 0x000fc400078e00ff */
[C---:B------:R-:W-:Y:S01]  /*15dc0*/  FMUL.FTZ R4, R13.reuse, R30 ;  /* 0x0000001e0d047220 */ /* 0x040fe20000410000 */
[----:B------:R-:W-:Y:S02]  /*15dd0*/  IMAD.U32 R9, R28, 0x10000, RZ ;  /* 0x000100001c097824 */ /* 0x000fe400078e00ff */
[C---:B------:R-:W-:Y:S01]  /*15de0*/  FMUL.FTZ R25, R24.reuse, R21 ;  /* 0x0000001518197220 */ /* 0x040fe20000410000 */
[----:B------:R-:W-:Y:S01]  /*15df0*/  FMUL.FTZ R13, R13, R86 ;  /* 0x000000560d0d7220 */ /* 0x000fe20000410000 */
[----:B------:R-:W-:Y:S01]  /*15e00*/  FFMA.FTZ R38, R11, R12, R38 ;  /* 0x0000000c0b267223 */ /* 0x000fe20000010026 */
[-C--:B------:R-:W-:Y:S01]  /*15e10*/  FMUL.FTZ R27, R24, R9.reuse ;  /* 0x00000009181b7220 */ /* 0x080fe20000410000 */
[----:B------:R-:W-:Y:S01]  /*15e20*/  FFMA.FTZ R25, R10, R9, -R25 ;  /* 0x000000090a197223 */ /* 0x000fe20000010819 */
[----:B------:R-:W-:Y:S01]  /*15e30*/  LOP3.LUT R14, R14, 0xffff0000, RZ, 0xc0, !PT ;  /* 0xffff00000e0e7812 */ /* 0x000fe200078ec0ff */
[----:B------:R-:W-:Y:S01]  /*15e40*/  FFMA.FTZ R11, R5, R86, -R4 ;  /* 0x00000056050b7223 */ /* 0x000fe20000010804 */
[----:B------:R-:W-:Y:S01]  /*15e50*/  LOP3.LUT R15, R15, 0xffff0000, RZ, 0xc0, !PT ;  /* 0xffff00000f0f7812 */ /* 0x000fe200078ec0ff */
[----:B------:R-:W-:Y:S01]  /*15e60*/  FFMA.FTZ R13, R5, R30, R13 ;  /* 0x0000001e050d7223 */ /* 0x000fe2000001000d */
[----:B------:R-:W-:Y:S01]  /*15e70*/  LOP3.LUT R9, R32, 0xffff0000, RZ, 0xc0, !PT ;  /* 0xffff000020097812 */ /* 0x000fe200078ec0ff */
[----:B------:R-:W-:Y:S01]  /*15e80*/  FFMA.FTZ R10, R10, R21, R27 ;  /* 0x000000150a0a7223 */ /* 0x000fe2000001001b */
[----:B------:R-:W-:-:S02]  /*15e90*/  LOP3.LUT R8, R85, 0xffff0000, RZ, 0xc0, !PT ;  /* 0xffff000055087812 */ /* 0x000fc400078ec0ff */
[----:B------:R-:W-:Y:S01]  /*15ea0*/  LOP3.LUT R5, R28, 0xffff0000, RZ, 0xc0, !PT ;  /* 0xffff00001c057812 */ /* 0x000fe200078ec0ff */
[----:B------:R-:W-:Y:S01]  /*15eb0*/  FMUL.FTZ R21, R14, R9 ;  /* 0x000000090e157220 */ /* 0x000fe20000410000 */
[----:B------:R-:W-:Y:S01]  /*15ec0*/  LOP3.LUT R4, R87, 0xffff0000, RZ, 0xc0, !PT ;  /* 0xffff000057047812 */ /* 0x000fe200078ec0ff */
[----:B------:R-:W-:Y:S01]  /*15ed0*/  FMUL.FTZ R24, R15, R8 ;  /* 0x000000080f187220 */ /* 0x000fe20000410000 */
[----:B------:R-:W-:Y:S01]  /*15ee0*/  LOP3.LUT R6, R6, 0xffff0000, RZ, 0xc0, !PT ;  /* 0xffff000006067812 */ /* 0x000fe200078ec0ff */
[-C--:B------:R-:W-:Y:S01]  /*15ef0*/  FMUL.FTZ R14, R14, R5.reuse ;  /* 0x000000050e0e7220 */ /* 0x080fe20000410000 */
[----:B------:R-:W-:Y:S01]  /*15f00*/  LOP3.LUT R7, R7, 0xffff0000, RZ, 0xc0, !PT ;  /* 0xffff000007077812 */ /* 0x000fe200078ec0ff */
[-C--:B------:R-:W-:Y:S02]  /*15f10*/  FMUL.FTZ R27, R15, R4.reuse ;  /* 0x000000040f1b7220 */ /* 0x080fe40000410000 */
[C---:B------:R-:W-:Y:S01]  /*15f20*/  FFMA.FTZ R12, R6.reuse, R5, -R21 ;  /* 0x00000005060c7223 */ /* 0x040fe20000010815 */
[----:B------:R-:W-:Y:S01]  /*15f30*/  FFMA.FTZ R15, R6, R9, R14 ;  /* 0x00000009060f7223 */ /* 0x000fe2000001000e */
        /* <DEDUP_REMOVED lines=12> */
.L_x_2793:
[----:B------:R-:W-:Y:S05]  /*16000*/  BSYNC B0 ;  /* 0x0000000000007941 */ /* 0x000fea0003800000 */
.L_x_2753:
        /* <DEDUP_REMOVED lines=8> */
.L_x_2751:
[----:B---3--:R-:W3:Y:S02]  /*16090*/  LDL R0, [R1+0x5c] ;  /* 0x00005c0001007983 */ /* 0x008ee40000100800 */
[----:B---3--:R-:W-:-:S13]  /*160a0*/  R2UR UR4, R0 ;  /* 0x00000000000472ca */ /* 0x008fda00000e0000 */
[----:B------:R-:W-:-:S05]  /*160b0*/  IMAD.U32 R0, RZ, RZ, UR4 ;  /* 0x00000004ff007e24 */ /* 0x000fca000f8e00ff */
[----:B------:R-:W-:-:S13]  /*160c0*/  ISETP.NE.AND P0, PT, R0, 0x3, PT ;  /* 0x000000030000780c */ /* 0x000fda0003f05270 */
[----:B------:R-:W-:Y:S05]  /*160d0*/  @!P0 BRA `(.L_x_2828) ;  /* 0x0000000000048947 */ /* 0x000fea0003800000 */
[----:B------:R-:W-:Y:S01]  /*160e0*/  BPT.TRAP 0x1 ;  /* 0x000000040000795c */ /* 0x000fe20000300000 */
.L_x_2828:
[----:B------:R-:W-:Y:S01]  /*160f0*/  IMAD R0, R216, 0x8, R16 ;  /* 0x00000008d8007824 */ /* 0x000fe200078e0210 */
[----:B01----:R-:W-:-:S04]  /*16100*/  SHF.L.U32 R3, R218, 0x1f, RZ ;  /* 0x0000001fda037819 */ /* 0x003fc800000006ff */
[----:B------:R0:W1:Y:S01]  /*16110*/  SYNCS.PHASECHK.TRANS64.TRYWAIT P2, [R0+URZ+0x38830], R3 ;  /* 0x03883003000075a7 */ /* 0x000062000804017f */
[----:B------:R-:W-:Y:S05]  /*16120*/  @!P0 BRA `(.L_x_2829) ;  /* 0x0000000000048947 */ /* 0x000fea0003800000 */
[----:B------:R-:W-:Y:S01]  /*16130*/  BPT.TRAP 0x1 ;  /* 0x000000040000795c */ /* 0x000fe20000300000 */
.L_x_2829:
[----:B------:R-:W3:Y:S02]  /*16140*/  S2R R4, SR_TID.X ;  /* 0x0000000000047919 */ /* 0x000ee40000002100 */
[----:B---3--:R-:W-:-:S04]  /*16150*/  LOP3.LUT R4, R4, 0x7f, RZ, 0xc0, !PT ;  /* 0x0000007f04047812 */ /* 0x008fc800078ec0ff */
[----:B------:R-:W-:Y:S01]  /*16160*/  ISETP.NE.AND P1, PT, R4, RZ, PT ;  /* 0x000000ff0400720c */ /* 0x000fe20003f25270 */
[----:B-1----:R-:W-:-:S12]  /*16170*/  @P2 BRA `(.L_x_2830) ;  /* 0x0000000000082947 */ /* 0x002fd80003800000 */
[----:B------:R-:W1:Y:S02]  /*16180*/  SYNCS.PHASECHK.TRANS64.TRYWAIT P2, [R0+URZ+0x38830], R3 ;  /* 0x03883003000075a7 */ /* 0x000e64000804017f */
[----:B-1----:R-:W-:Y:S05]  /*16190*/  @!P2 BRA `(.L_x_2831) ;  /* 0x000001f8009ca947 */ /* 0x002fea0003800000 */
.L_x_2830:
[----:B------:R-:W-:Y:S05]  /*161a0*/  WARPSYNC.ALL ;  /* 0x0000000000007948 */ /* 0x000fea0003800000 */
[----:B01----:R-:W-:Y:S01]  /*161b0*/  VIADD R3, R16, 0x24400 ;  /* 0x0002440010037836 */ /* 0x003fe20000000000 */
[----:B------:R-:W-:Y:S01]  /*161c0*/  R2UR UR20, R84 ;  /* 0x00000000541472ca */ /* 0x000fe200000e0000 */
[----:B------:R-:W-:Y:S01]  /*161d0*/  IMAD.MOV.U32 R5, RZ, RZ, 0x40000040 ;  /* 0x40000040ff057424 */ /* 0x000fe200078e00ff */
[----:B------:R-:W-:Y:S01]  /*161e0*/  WARPGROUP.ARRIVE ;  /* 0x00000000000079c5 */ /* 0x000fe20000000000 */
[----:B------:R-:W-:Y:S01]  /*161f0*/  UMOV UR5, 0x40000040 ;  /* 0x4000004000057882 */ /* 0x000fe20000000000 */
[----:B------:R-:W-:Y:S01]  /*16200*/  SHF.R.U32.HI R3, RZ, 0x4, R3 ;  /* 0x00000004ff037819 */ /* 0x000fe20000011603 */
[----:B------:R-:W-:Y:S01]  /*16210*/  IMAD.MOV.U32 R7, RZ, RZ, 0x40000040 ;  /* 0x40000040ff077424 */ /* 0x000fe200078e00ff */
[----:B------:R-:W-:Y:S01]  /*16220*/  R2UR UR7, R5 ;  /* 0x00000000050772ca */ /* 0x000fe200000e0000 */
[----:B------:R-:W-:Y:S01]  /*16230*/  UMOV UR17, UR5 ;  /* 0x0000000500117c82 */ /* 0x000fe20008000000 */
[----:B------:R-:W-:Y:S01]  /*16240*/  LOP3.LUT R3, R3, 0x3fff, RZ, 0xc0, !PT ;  /* 0x00003fff03037812 */ /* 0x000fe200078ec0ff */
[----:B------:R-:W-:Y:S01]  /*16250*/  IMAD.U32 R13, RZ, RZ, UR5 ;  /* 0x00000005ff0d7e24 */ /* 0x000fe2000f8e00ff */
[----:B------:R-:W-:Y:S01]  /*16260*/  UMOV UR9, UR17 ;  /* 0x0000001100097c82 */ /* 0x000fe20008000000 */
[----:B--2-4-:R-:W-:Y:S01]  /*16270*/  IMAD.MOV.U32 R9, RZ, RZ, 0x40000040 ;  /* 0x40000040ff097424 */ /* 0x014fe200078e00ff */
[----:B------:R-:W-:Y:S01]  /*16280*/  LOP3.LUT R20, R3, 0x10000, RZ, 0xfc, !PT ;  /* 0x0001000003147812 */ /* 0x000fe200078efcff */
[----:B------:R-:W-:Y:S01]  /*16290*/  ULOP3.LUT UR20, UR20, 0x10000, URZ, 0xfc, !UPT ;  /* 0x0001000014147892 */ /* 0x000fe2000f8efc3f */
[----:B------:R-:W-:Y:S01]  /*162a0*/  IMAD.MOV.U32 R11, RZ, RZ, 0x40000040 ;  /* 0x40000040ff0b7424 */ /* 0x000fe200078e00ff */
[----:B------:R-:W-:Y:S01]  /*162b0*/  UMOV UR13, UR17 ;  /* 0x00000011000d7c82 */ /* 0x000fe20008000000 */
[----:B------:R-:W-:Y:S01]  /*162c0*/  R2UR UR11, R9 ;  /* 0x00000000090b72ca */ /* 0x000fe200000e0000 */
[----:B------:R-:W-:Y:S01]  /*162d0*/  IMAD R4, R216, 0xa00, R20 ;  /* 0x00000a00d8047824 */ /* 0x000fe200078e0214 */
[----:B------:R-:W-:Y:S01]  /*162e0*/  UMOV UR25, 0x40000040 ;  /* 0x4000004000197882 */ /* 0x000fe20000000000 */
[----:B------:R-:W-:Y:S01]  /*162f0*/  IMAD.MOV.U32 R9, RZ, RZ, 0x40000040 ;  /* 0x40000040ff097424 */ /* 0x000fe200078e00ff */
        /* <DEDUP_REMOVED lines=10> */
[----:B------:R-:W-:Y:S01]  /*163a0*/  R2UR UR27, R11 ;  /* 0x000000000b1b72ca */ /* 0x000fe200000e0000 */
[----:B------:R-:W-:Y:S01]  /*163b0*/  IMAD.MOV.U32 R9, RZ, RZ, 0x40000040 ;  /* 0x40000040ff097424 */ /* 0x000fe200078e00ff */
[----:B------:R-:W-:Y:S01]  /*163c0*/  R2UR UR10, R8 ;  /* 0x00000000080a72ca */ /* 0x000fe200000e0000 */
[----:B------:R-:W-:Y:S01]  /*163d0*/  VIADD R8, R4, 0x200 ;  /* 0x0000020004087836 */ /* 0x000fe20000000000 */
[----:B------:R-:W-:Y:S01]  /*163e0*/  R2UR UR26, R10 ;  /* 0x000000000a1a72ca */ /* 0x000fe200000e0000 */
        /* <DEDUP_REMOVED lines=8> */
[----:B------:R0:W-:Y:S01]  /*16470*/  STL.64 [R1+0x50], R12 ;  /* 0x0000500c01007387 */ /* 0x0001e20000100a00 */
[----:B------:R-:W-:Y:S01]  /*16480*/  VIADD R8, R4, 0x102 ;  /* 0x0000010204087836 */ /* 0x000fe20000000000 */
[----:B------:R-:W-:Y:S01]  /*16490*/  R2UR UR14, R6 ;  /* 0x00000000060e72ca */ /* 0x000fe200000e0000 */
[C---:B------:R-:W-:Y:S01]  /*164a0*/  VIADD R6, R4.reuse, 0x82 ;  /* 0x0000008204067836 */ /* 0x040fe20000000000 */
[----:B------:R-:W-:Y:S01]  /*164b0*/  R2UR UR15, R7 ;  /* 0x00000000070f72ca */ /* 0x000fe200000e0000 */
[----:B------:R-:W-:Y:S01]  /*164c0*/  IMAD.MOV.U32 R7, RZ, RZ, 0x40000040 ;  /* 0x40000040ff077424 */ /* 0x000fe200078e00ff */
[----:B------:R-:W-:Y:S01]  /*164d0*/  UIADD3 UR56, UR20, 0x804, URZ ;  /* 0x0000080414387890 */ /* 0x000fe2000fffe03f */
[----:B------:R-:W-:Y:S01]  /*164e0*/  VIADD R10, R4, 0x4 ;  /* 0x00000004040a7836 */ /* 0x000fe20000000000 */
[----:B------:R-:W-:Y:S01]  /*164f0*/  UMOV UR57, 0x40000040 ;  /* 0x4000004000397882 */ /* 0x000fe20000000000 */
[----:B------:R-:W-:Y:S01]  /*16500*/  IMAD.MOV.U32 R11, RZ, RZ, 0x40000040 ;  /* 0x40000040ff0b7424 */ /* 0x000fe200078e00ff */
[----:B------:R-:W-:Y:S01]  /*16510*/  UIADD3 UR52, UR20, 0x806, URZ ;  /* 0x0000080614347890 */ /* 0x000fe2000fffe03f */
[----:B------:R-:W1:Y:S01]  /*16520*/  LDC R3, c[0x0][0x448] ;  /* 0x00011200ff037b82 */ /* 0x000e620000000800 */
[----:B0-----:R-:W-:Y:S01]  /*16530*/  IMAD.U32 R13, RZ, RZ, UR25 ;  /* 0x00000019ff0d7e24 */ /* 0x001fe2000f8e00ff */
[----:B------:R-:W-:Y:S01]  /*16540*/  UMOV UR53, 0x40000040 ;  /* 0x4000004000357882 */ /* 0x000fe20000000000 */
[----:B------:R-:W-:Y:S01]  /*16550*/  UIADD3 UR48, UR20, 0xc00, URZ ;  /* 0x00000c0014307890 */ /* 0x000fe2000fffe03f */
[----:B------:R-:W-:Y:S01]  /*16560*/  IMAD.MOV.U32 R5, RZ, RZ, 0x40000040 ;  /* 0x40000040ff057424 */ /* 0x000fe200078e00ff */
[----:B------:R-:W-:Y:S01]  /*16570*/  UMOV UR49, 0x40000040 ;  /* 0x4000004000317882 */ /* 0x000fe20000000000 */
[----:B------:R-:W-:Y:S01]  /*16580*/  UIADD3 UR44, UR20, 0xc02, URZ ;  /* 0x00000c02142c7890 */ /* 0x000fe2000fffe03f */
[----:B------:R-:W-:Y:S01]  /*16590*/  @!P1 VIADD R0, R0, 0x38840 ;  /* 0x0003884000009836 */ /* 0x000fe20000000000 */
[----:B------:R-:W-:Y:S01]  /*165a0*/  UMOV UR45, 0x40000040 ;  /* 0x40000040002d7882 */ /* 0x000fe20000000000 */
[----:B------:R-:W-:Y:S01]  /*165b0*/  UIADD3 UR40, UR20, 0xc04, URZ ;  /* 0x00000c0414287890 */ /* 0x000fe2000fffe03f */
[----:B------:R-:W-:Y:S01]  /*165c0*/  BSSY B0, `(.L_x_2832) ;  /* 0x00009c5000007945 */ /* 0x000fe20003800000 */
[----:B------:R-:W-:Y:S01]  /*165d0*/  UMOV UR41, 0x40000040 ;  /* 0x4000004000297882 */ /* 0x000fe20000000000 */
[----:B------:R-:W-:Y:S01]  /*165e0*/  UIADD3 UR36, UR20, 0xc06, URZ ;  /* 0x00000c0614247890 */ /* 0x000fe2000fffe03f */
[----:B------:R-:W-:Y:S01]  /*165f0*/  @!P1 PRMT R0, RZ, 0x654, R0 ;  /* 0x00000654ff009816 */ /* 0x000fe20000000000 */
        /* <DEDUP_REMOVED lines=10> */
[----:B-1----:R-:W-:Y:S02]  /*166a0*/  ISETP.NE.AND P2, PT, R3, 0x1, PT ;  /* 0x000000010300780c */ /* 0x002fe40003f45270 */
        /* <DEDUP_REMOVED lines=8> */
[----:B------:R-:W-:Y:S02]  /*16730*/  WARPGROUP.DEPBAR.LE gsb0, 0x0 ;  /* 0x00008000000079c5 */ /* 0x000fe40000010000 */
[----:B------:R-:W-:Y:S01]  /*16740*/  WARPGROUP.ARRIVE ;  /* 0x00000000000079c5 */ /* 0x000fe20000000000 */
[----:B------:R-:W-:-:S02]  /*16750*/  CS2R R116, SRZ ;  /* 0x0000000000747805 */ /* 0x000fc4000001ff00 */
[----:B------:R-:W-:Y:S02]  /*16760*/  CS2R R114, SRZ ;  /* 0x0000000000727805 */ /* 0x000fe4000001ff00 */
[----:B------:R-:W-:Y:S02]  /*16770*/  CS2R R112, SRZ ;  /* 0x0000000000707805 */ /* 0x000fe4000001ff00 */
[----:B------:R-:W-:Y:S02]  /*16780*/  CS2R R110, SRZ ;  /* 0x00000000006e7805 */ /* 0x000fe4000001ff00 */
[----:B------:R-:W-:Y:S01]  /*16790*/  CS2R R108, SRZ ;  /* 0x00000000006c7805 */ /* 0x000fe2000001ff00 */
[----:B------:R-:W-:Y:S01]  /*167a0*/  HGMMA.64x16x16.F32.BF16 R48, gdesc[UR4], RZ, !UPT, gsb0 ;  /* 0x00200000043079f0 */ /* 0x000fe2000c0018ff */
[----:B------:R-:W-:Y:S01]  /*167b0*/  UIADD3 UR4, UR20, 0x2, URZ ;  /* 0x0000000214047890 */ /* 0x000fe2000fffe03f */
[----:B------:R-:W-:Y:S02]  /*167c0*/  CS2R R106, SRZ ;  /* 0x00000000006a7805 */ /* 0x000fe4000001ff00 */
[----:B------:R-:W-:-:S02]  /*167d0*/  CS2R R104, SRZ ;  /* 0x0000000000687805 */ /* 0x000fc4000001ff00 */
[----:B------:R-:W-:Y:S02]  /*167e0*/  CS2R R102, SRZ ;  /* 0x0000000000667805 */ /* 0x000fe4000001ff00 */
[----:B------:R-:W-:Y:S02]  /*167f0*/  CS2R R100, SRZ ;  /* 0x0000000000647805 */ /* 0x000fe4000001ff00 */
[----:B------:R-:W-:Y:S02]  /*16800*/  CS2R R98, SRZ ;  /* 0x0000000000627805 */ /* 0x000fe4000001ff00 */
[----:B------:R-:W-:Y:S01]  /*16810*/  CS2R R96, SRZ ;  /* 0x0000000000607805 */ /* 0x000fe2000001ff00 */
[----:B------:R-:W-:Y:S01]  /*16820*/  UMOV UR24, UR4 ;  /* 0x0000000400187c82 */ /* 0x000fe20008000000 */
[----:B------:R-:W-:Y:S01]  /*16830*/  CS2R R94, SRZ ;  /* 0x00000000005e7805 */ /* 0x000fe2000001ff00 */
[----:B------:R-:W-:Y:S01]  /*16840*/  IMAD.U32 R12, RZ, RZ, UR24 ;  /* 0x00000018ff0c7e24 */ /* 0x000fe2000f8e00ff */
[----:B------:R-:W-:-:S02]  /*16850*/  CS2R R92, SRZ ;  /* 0x00000000005c7805 */ /* 0x000fc4000001ff00 */
[----:B------:R-:W-:Y:S02]  /*16860*/  CS2R R90, SRZ ;  /* 0x00000000005a7805 */ /* 0x000fe4000001ff00 */
[----:B------:R-:W-:Y:S02]  /*16870*/  CS2R R88, SRZ ;  /* 0x0000000000587805 */ /* 0x000fe4000001ff00 */
[----:B------:R-:W-:Y:S01]  /*16880*/  CS2R R86, SRZ ;  /* 0x0000000000567805 */ /* 0x000fe2000001ff00 */
[----:B------:R0:W-:Y:S01]  /*16890*/  STL.64 [R1+0x48], R12 ;  /* 0x0000480c01007387 */ /* 0x0001e20000100a00 */
[----:B------:R-:W-:Y:S02]  /*168a0*/  WARPGROUP.DEPBAR.LE gsb0, 0x0 ;  /* 0x00008000000079c5 */ /* 0x000fe40000010000 */
[----:B-----5:R-:W-:-:S06]  /*168b0*/  WARPGROUP.ARRIVE ;  /* 0x00000000000079c5 */ /* 0x020fcc0000000000 */
        /* <DEDUP_REMOVED lines=383> */
[----:B------:R-:W-:Y:S01]  /*180b0*/  R2UR UR58, R10 ;  /* 0x000000000a3a72ca */ /* 0x000fe200000e0000 */
[----:B------:R-:W-:Y:S01]  /*180c0*/  VIADD R10, R4, 0x506 ;  /* 0x00000506040a7836 */ /* 0x000fe20000000000 */
[----:B------:R-:W-:Y:S01]  /*180d0*/  R2UR UR59, R11 ;  /* 0x000000000b3b72ca */ /* 0x000fe200000e0000 */
[----:B------:R-:W-:-:S03]  /*180e0*/  IMAD.MOV.U32 R11, RZ, RZ, 0x40000040 ;  /* 0x40000040ff0b7424 */ /* 0x000fc600078e00ff */
        /* <DEDUP_REMOVED lines=16> */
[----:B------:R-:W-:Y:S02]  /*181f0*/  R2UR UR38, R10 ;  /* 0x000000000a2672ca */ /* 0x000fe400000e0000 */
[----:B------:R-:W-:Y:S01]  /*18200*/  R2UR UR39, R11 ;  /* 0x000000000b2772ca */ /* 0x000fe200000e0000 */
[----:B------:R-:W0:Y:S01]  /*18210*/  @P2 LDC R10, c[0x0][0x450] ;  /* 0x00011400ff0a2b82 */ /* 0x000e220000000800 */
        /* <DEDUP_REMOVED lines=17> */
[----:B------:R1:W-:Y:S01]  /*18330*/  STL.64 [R1], R12 ;  /* 0x0000000c01007387 */ /* 0x0003e20000100a00 */
        /* <DEDUP_REMOVED lines=21> */
[----:B------:R-:W-:Y:S01]  /*18490*/  IMAD.MOV.U32 R7, RZ, RZ, 0x40000040 ;  /* 0x40000040ff077424 */ /* 0x000fe200078e00ff */
[----:B------:R-:W-:Y:S02]  /*184a0*/  WARPGROUP.DEPBAR.LE gsb0, 0x0 ;  /* 0x00008000000079c5 */ /* 0x000fe40000010000 */
[----:B------:R-:W-:-:S06]  /*184b0*/  WARPGROUP.ARRIVE ;  /* 0x00000000000079c5 */ /* 0x000fcc0000000000 */
[----:B------:R-:W-:Y:S03]  /*184c0*/  HGMMA.64x16x16.F32.BF16 R56, gdesc[UR24], R56, gsb0 ;  /* 0x00200000183879f0 */ /* 0x000fe60008001838 */
        /* <DEDUP_REMOVED lines=190> */
[----:B------:R-:W-:Y:S02]  /*190b0*/  WARPGROUP.DEPBAR.LE gsb0, 0x0 ;  /* 0x00008000000079c5 */ /* 0x000fe40000010000 */
[----:B------:R-:W-:-:S06]  /*190c0*/  WARPGROUP.ARRIVE ;  /* 0x00000000000079c5 */ /* 0x000fcc0000000000 */
[----:B------:R-:W-:Y:S01]  /*190d0*/  HGMMA.64x16x16.F32.BF16 R56, gdesc[UR40], R56, gsb0 ;  /* 0x00200000283879f0 */ /* 0x000fe20008001838 */
[----:B------:R-:W-:Y:S01]  /*190e0*/  ULDC UR42, c[0x0][0x988] ;  /* 0x00026200002a7ab9 */ /* 0x000fe20000000800 */
[----:B------:R-:W-:Y:S01]  /*190f0*/  ULDC UR43, c[0x0][0x988] ;  /* 0x00026200002b7ab9 */ /* 0x000fe20000000800 */
[----:B------:R-:W-:Y:S02]  /*19100*/  WARPGROUP.DEPBAR.LE gsb0, 0x0 ;  /* 0x00008000000079c5 */ /* 0x000fe40000010000 */
[----:B------:R-:W-:-:S06]  /*19110*/  WARPGROUP.ARRIVE ;  /* 0x00000000000079c5 */ /* 0x000fcc0000000000 */
[----:B------:R-:W-:Y:S03]  /*19120*/  HGMMA.64x16x16.F32.BF16 R48, gdesc[UR16], R48, gsb0 ;  /* 0x00200000103079f0 */ /* 0x000fe60008001830 */
[----:B------:R-:W-:Y:S02]  /*19130*/  WARPGROUP.DEPBAR.LE gsb0, 0x0 ;  /* 0x00008000000079c5 */ /* 0x000fe40000010000 */
[----:B------:R-:W-:-:S06]  /*19140*/  WARPGROUP.ARRIVE ;  /* 0x00000000000079c5 */ /* 0x000fcc0000000000 */
[----:B------:R-:W-:Y:S03]  /*19150*/  HGMMA.64x16x16.F32.BF16 R40, gdesc[UR12], R40, gsb0 ;  /* 0x002000000c2879f0 */ /* 0x000fe60008001828 */
[----:B------:R-:W-:Y:S02]  /*19160*/  WARPGROUP.DEPBAR.LE gsb0, 0x0 ;  /* 0x00008000000079c5 */ /* 0x000fe40000010000 */
[----:B------:R-:W-:-:S06]  /*19170*/  WARPGROUP.ARRIVE ;  /* 0x00000000000079c5 */ /* 0x000fcc0000000000 */
[----:B------:R-:W-:Y:S01]  /*19180*/  HGMMA.64x16x16.F32.BF16 R32, gdesc[UR8], R32, gsb0 ;  /* 0x00200000082079f0 */ /* 0x000fe20008001820 */
[----:B------:R-:W-:Y:S02]  /*19190*/  ULDC UR8, c[0x0][0x9d8] ;  /* 0x0002760000087ab9 */ /* 0x000fe40000000800 */
        /* <DEDUP_REMOVED lines=12> */
[----:B------:R-:W-:Y:S01]  /*19260*/  ULDC UR38, c[0x0][0x9d8] ;  /* 0x0002760000267ab9 */ /* 0x000fe20000000800 */
        /* <DEDUP_REMOVED lines=9> */
[----:B------:R-:W-:Y:S01]  /*19300*/  R2UR UR6, R6 ;  /* 0x00000000060672ca */ /* 0x000fe200000e0000 */
[----:B------:R-:W-:Y:S01]  /*19310*/  UMOV UR4, UR36 ;  /* 0x0000002400047c82 */ /* 0x000fe20008000000 */
[----:B------:R-:W-:Y:S01]  /*19320*/  R2UR UR7, R7 ;  /* 0x00000000070772ca */ /* 0x000fe200000e0000 */
[----:B------:R-:W-:Y:S01]  /*19330*/  UMOV UR5, UR37 ;  /* 0x0000002500057c82 */ /* 0x000fe20008000000 */
[----:B------:R-:W-:Y:S01]  /*19340*/  VIADD R6, R4, 0x906 ;  /* 0x0000090604067836 */ /* 0x000fe20000000000 */
[----:B------:R-:W2:Y:S01]  /*19350*/  MUFU.TANH R8, R8 ;  /* 0x0000000800087308 */ /* 0x000ea20000002400 */
[----:B------:R-:W-:-:S02]  /*19360*/  IMAD.MOV.U32 R7, RZ, RZ, 0x40000040 ;  /* 0x40000040ff077424 */ /* 0x000fc400078e00ff */
[----:B------:R-:W-:Y:S01]  /*19370*/  FMUL.FTZ R9, R56, UR8 ;  /* 0x0000000838097c20 */ /* 0x000fe20008410000 */
[----:B------:R-:W-:Y:S02]  /*19380*/  VIADD R4, R4, 0x986 ;  /* 0x0000098604047836 */ /* 0x000fe40000000000 */
[----:B------:R-:W-:Y:S01]  /*19390*/  FMUL.FTZ R11, R57, UR8 ;  /* 0x00000008390b7c20 */ /* 0x000fe20008410000 */
[----:B-1----:R-:W-:Y:S01]  /*193a0*/  FMUL.FTZ R13, R61, UR8 ;  /* 0x000000083d0d7c20 */ /* 0x002fe20008410000 */
[----:B------:R-:W1:Y:S08]  /*193b0*/  MUFU.TANH R66, R66 ;  /* 0x0000004200427308 */ /* 0x000e700000002400 */
[----:B------:R-:W3:Y:S08]  /*193c0*/  MUFU.TANH R62, R62 ;  /* 0x0000003e003e7308 */ /* 0x000ef00000002400 */
[----:B------:R-:W4:Y:S08]  /*193d0*/  MUFU.TANH R63, R63 ;  /* 0x0000003f003f7308 */ /* 0x000f300000002400 */
        /* <DEDUP_REMOVED lines=10> */
[----:B------:R-:W-:Y:S01]  /*19480*/  R2UR UR6, R6 ;  /* 0x00000000060672ca */ /* 0x000fe200000e0000 */
[----:B------:R-:W-:Y:S01]  /*19490*/  UMOV UR4, UR36 ;  /* 0x0000002400047c82 */ /* 0x000fe20008000000 */
[----:B------:R-:W-:Y:S01]  /*194a0*/  R2UR UR7, R7 ;  /* 0x00000000070772ca */ /* 0x000fe200000e0000 */
[----:B------:R-:W-:Y:S01]  /*194b0*/  UMOV UR5, UR37 ;  /* 0x0000002500057c82 */ /* 0x000fe20008000000 */
[----:B------:R-:W0:Y:S01]  /*194c0*/  @P2 LDC R6, c[0x0][0x44c] ;  /* 0x00011300ff062b82 */ /* 0x000e220000000800 */
[----:B------:R-:W-:Y:S01]  /*194d0*/  IMAD.IADD R7, R234, 0x1, R230 ;  /* 0x00000001ea077824 */ /* 0x000fe200078e02e6 */
[----:B------:R-:W4:Y:S08]  /*194e0*/  MUFU.TANH R50, R50 ;  /* 0x0000003200327308 */ /* 0x000f300000002400 */
[----:B------:R-:W4:Y:S08]  /*194f0*/  MUFU.TANH R51, R51 ;  /* 0x0000003300337308 */ /* 0x000f300000002400 */
[----:B------:R-:W4:Y:S01]  /*19500*/  MUFU.TANH R54, R54 ;  /* 0x0000003600367308 */ /* 0x000f220000002400 */
[----:B0-----:R-:W-:-:S07]  /*19510*/  @P2 IMAD.HI.U32 R3, R7, R6, RZ ;  /* 0x0000000607032227 */ /* 0x001fce00078e00ff */
[----:B------:R-:W0:Y:S01]  /*19520*/  MUFU.TANH R55, R55 ;  /* 0x0000003700377308 */ /* 0x000e220000002400 */
[----:B------:R-:W-:Y:S01]  /*19530*/  IMAD R6, R2, -0x50, R232 ;  /* 0xffffffb002067824 */ /* 0x000fe200078e02e8 */
[----:B------:R-:W-:-:S04]  /*19540*/  @P2 SHF.R.U32.HI R7, RZ, R10, R3 ;  /* 0x0000000aff072219 */ /* 0x000fc80000011603 */
[----:B------:R-:W-:Y:S01]  /*19550*/  IADD3 R3, -R233, 0x50, R6 ;  /* 0x00000050e9037810 */ /* 0x000fe20007ffe106 */
[----:B------:R-:W2:Y:S01]  /*19560*/  SHFL.IDX PT, R10, R7, 0x1, 0x1c1f ;  /* 0x003c1f00070a7f89 */ /* 0x000ea200000e0000 */
[----:B------:R-:W-:Y:S01]  /*19570*/  MUFU.TANH R13, R13 ;  /* 0x0000000d000d7308 */ /* 0x000fe20000002400 */
        /* <DEDUP_REMOVED lines=9> */
[----:B------:R-:W-:Y:S01]  /*19610*/  IMAD R4, R2, -0x50, RZ ;  /* 0xffffffb002047824 */ /* 0x000fe200078e02ff */
[----:B------:R-:W-:Y:S01]  /*19620*/  R2UR UR7, R5 ;  /* 0x00000000050772ca */ /* 0x000fe200000e0000 */
[----:B------:R-:W-:Y:S01]  /*19630*/  UMOV UR4, UR36 ;  /* 0x0000002400047c82 */ /* 0x000fe20008000000 */
[----:B------:R-:W-:Y:S01]  /*19640*/  UMOV UR5, UR37 ;  /* 0x0000002500057c82 */ /* 0x000fe20008000000 */
[----:B------:R-:W0:Y:S01]  /*19650*/  MUFU.TANH R42, R42 ;  /* 0x0000002a002a7308 */ /* 0x000e220000002400 */
[----:B------:R-:W-:Y:S01]  /*19660*/  IADD3 R5, -R233, 0x51, R4 ;  /* 0x00000051e9057810 */ /* 0x000fe20007ffe104 */
[----:B------:R-:W-:Y:S01]  /*19670*/  FMUL.FTZ R70, R41, UR8 ;  /* 0x0000000829467c20 */ /* 0x000fe20008410000 */
[----:B------:R-:W-:-:S02]  /*19680*/  FMUL.FTZ R72, R44, UR8 ;  /* 0x000000082c487c20 */ /* 0x000fc40008410000 */
[----:B------:R-:W-:-:S03]  /*19690*/  IADD3 R4, -R228, R5, R232 ;  /* 0x00000005e4047210 */ /* 0x000fc60007ffe1e8 */
[----:B------:R-:W0:Y:S01]  /*196a0*/  MUFU.TANH R43, R43 ;  /* 0x0000002b002b7308 */ /* 0x000e220000002400 */
[----:B--2---:R-:W-:-:S04]  /*196b0*/  VIADDMNMX R6, R10, R4, R3, PT ;  /* 0x000000040a067246 */ /* 0x004fc80003800103 */
[C---:B------:R-:W-:Y:S02]  /*196c0*/  ISETP.GT.AND P3, PT, R6.reuse, RZ, PT ;  /* 0x000000ff0600720c */ /* 0x040fe40003f64270 */
[C---:B------:R-:W-:Y:S01]  /*196d0*/  ISETP.GT.AND P4, PT, R6.reuse, 0x1, PT ;  /* 0x000000010600780c */ /* 0x040fe20003f84270 */
[----:B------:R-:W2:Y:S01]  /*196e0*/  MUFU.TANH R46, R46 ;  /* 0x0000002e002e7308 */ /* 0x000ea20000002400 */
[----:B------:R-:W-:Y:S02]  /*196f0*/  ISETP.GT.AND P5, PT, R6, 0x8, PT ;  /* 0x000000080600780c */ /* 0x000fe40003fa4270 */
[----:B------:R-:W-:Y:S02]  /*19700*/  FSEL R5, R8, -INF , P3 ;  /* 0xff80000008057808 */ /* 0x000fe40001800000 */
[----:B-1----:R-:W-:Y:S02]  /*19710*/  FSEL R66, R66, -INF , P4 ;  /* 0xff80000042427808 */ /* 0x002fe40002000000 */
[----:B------:R-:W-:Y:S01]  /*19720*/  ISETP.GT.AND P3, PT, R6, 0x9, PT ;  /* 0x000000090600780c */ /* 0x000fe20003f64270 */
[----:B------:R-:W1:Y:S01]  /*19730*/  MUFU.TANH R47, R47 ;  /* 0x0000002f002f7308 */ /* 0x000e620000002400 */
[----:B---3--:R-:W-:-:S02]  /*19740*/  FSEL R64, R62, -INF , P5 ;  /* 0xff8000003e407808 */ /* 0x008fc40002800000 */
[----:B------:R-:W-:Y:S02]  /*19750*/  FMNMX.FTZ R21, R5, R66, !PT ;  /* 0x0000004205157209 */ /* 0x000fe40007810000 */
[----:B------:R-:W-:Y:S02]  /*19760*/  ISETP.GT.AND P4, PT, R6, 0x10, PT ;  /* 0x000000100600780c */ /* 0x000fe40003f84270 */
[----:B----4-:R-:W-:Y:S01]  /*19770*/  FSEL R62, R63, -INF , P3 ;  /* 0xff8000003f3e7808 */ /* 0x010fe20001800000 */
[----:B------:R-:W-:Y:S01]  /*19780*/  MUFU.TANH R68, R68 ;  /* 0x0000004400447308 */ /* 0x000fe20000002400 */
[----:B------:R-:W-:Y:S02]  /*19790*/  FMNMX.FTZ R21, R64, R21, !PT ;  /* 0x0000001540157209 */ /* 0x000fe40007810000 */
[----:B------:R-:W-:Y:S02]  /*197a0*/  ISETP.GT.AND P3, PT, R6, 0x11, PT ;  /* 0x000000110600780c */ /* 0x000fe40003f64270 */
[----:B------:R-:W-:-:S02]  /*197b0*/  FSEL R60, R50, -INF , P4 ;  /* 0xff800000323c7808 */ /* 0x000fc40002000000 */
[----:B------:R-:W-:Y:S01]  /*197c0*/  FMNMX.FTZ R21, R62, R21, !PT ;  /* 0x000000153e157209 */ /* 0x000fe20007810000 */
[----:B------:R-:W-:Y:S01]  /*197d0*/  MUFU.TANH R70, R70 ;  /* 0x0000004600467308 */ /* 0x000fe20000002400 */
[----:B------:R-:W-:Y:S02]  /*197e0*/  ISETP.GT.AND P4, PT, R6, 0x18, PT ;  /* 0x000000180600780c */ /* 0x000fe40003f84270 */
[----:B------:R-:W-:Y:S02]  /*197f0*/  FSEL R58, R51, -INF , P3 ;  /* 0xff800000333a7808 */ /* 0x000fe40001800000 */
[----:B------:R-:W-:Y:S01]  /*19800*/  FMNMX.FTZ R21, R60, R21, !PT ;  /* 0x000000153c157209 */ /* 0x000fe20007810000 */
[----:B------:R-:W-:Y:S02]  /*19810*/  WARPGROUP.DEPBAR.LE gsb0, 0x0 ;  /* 0x00008000000079c5 */ /* 0x000fe40000010000 */
[----:B------:R-:W-:Y:S01]  /*19820*/  WARPGROUP.ARRIVE ;  /* 0x00000000000079c5 */ /* 0x000fe20000000000 */
[----:B------:R-:W-:Y:S01]  /*19830*/  ISETP.GT.AND P3, PT, R6, 0x19, PT ;  /* 0x000000190600780c */ /* 0x000fe20003f64270 */
[----:B------:R-:W-:Y:S01]  /*19840*/  FMUL.FTZ R34, R34, UR8 ;  /* 0x0000000822227c20 */ /* 0x000fe20008410000 */
[----:B------:R-:W-:Y:S01]  /*19850*/  FSEL R56, R54, -INF , P4 ;  /* 0xff80000036387808 */ /* 0x000fe20002000000 */
[----:B------:R-:W-:Y:S01]  /*19860*/  FMUL.FTZ R35, R35, UR8 ;  /* 0x0000000823237c20 */ /* 0x000fe20008410000 */
[----:B------:R-:W-:Y:S01]  /*19870*/  FMNMX.FTZ R21, R58, R21, !PT ;  /* 0x000000153a157209 */ /* 0x000fe20007810000 */
[----:B------:R-:W-:Y:S01]  /*19880*/  HGMMA.64x16x16.F32.BF16 R24, gdesc[UR4], R24, gsb0 ;  /* 0x00200000041879f0 */ /* 0x000fe20008001818 */
[----:B------:R-:W-:Y:S01]  /*19890*/  ISETP.GT.AND P4, PT, R6, 0x20, PT ;  /* 0x000000200600780c */ /* 0x000fe20003f84270 */
[----:B------:R-:W3:Y:S01]  /*198a0*/  MUFU.TANH R34, R34 ;  /* 0x0000002200227308 */ /* 0x000ee20000002400 */
[----:B0-----:R-:W-:Y:S01]  /*198b0*/  FSEL R54, R55, -INF , P3 ;  /* 0xff80000037367808 */ /* 0x001fe20001800000 */
[----:B------:R-:W-:Y:S01]  /*198c0*/  FMUL.FTZ R38, R38, UR8 ;  /* 0x0000000826267c20 */ /* 0x000fe20008410000 */
[----:B------:R-:W-:Y:S01]  /*198d0*/  FMNMX.FTZ R21, R56, R21, !PT ;  /* 0x0000001538157209 */ /* 0x000fe20007810000 */
[----:B------:R-:W-:Y:S01]  /*198e0*/  FMUL.FTZ R39, R39, UR8 ;  /* 0x0000000827277c20 */ /* 0x000fe20008410000 */
[----:B------:R-:W-:Y:S01]  /*198f0*/  ISETP.GT.AND P3, PT, R6, 0x21, PT ;  /* 0x000000210600780c */ /* 0x000fe20003f64270 */
[----:B------:R-:W-:Y:S01]  /*19900*/  FMUL.FTZ R76, R36, UR8 ;  /* 0x00000008244c7c20 */ /* 0x000fe20008410000 */
[----:B------:R-:W-:Y:S01]  /*19910*/  FSEL R50, R42, -INF , P4 ;  /* 0xff8000002a327808 */ /* 0x000fe20002000000 */
[----:B------:R-:W-:Y:S01]  /*19920*/  MUFU.TANH R35, R35 ;  /* 0x0000002300237308 */ /* 0x000fe20000002400 */
[----:B------:R-:W-:Y:S01]  /*19930*/  FMNMX.FTZ R21, R54, R21, !PT ;  /* 0x0000001536157209 */ /* 0x000fe20007810000 */
[----:B------:R-:W-:Y:S01]  /*19940*/  ULDC UR4, c[0x0][0x988] ;  /* 0x0002620000047ab9 */ /* 0x000fe20000000800 */
[----:B------:R-:W-:Y:S01]  /*19950*/  ISETP.GT.AND P4, PT, R6, 0x28, PT ;  /* 0x000000280600780c */ /* 0x000fe20003f84270 */
[----:B------:R-:W-:Y:S01]  /*19960*/  FMUL.FTZ R78, R37, UR8 ;  /* 0x00000008254e7c20 */ /* 0x000fe20008410000 */
[----:B------:R-:W-:-:S02]  /*19970*/  FSEL R42, R43, -INF , P3 ;  /* 0xff8000002b2a7808 */ /* 0x000fc40001800000 */
[----:B------:R-:W-:Y:S01]  /*19980*/  FMNMX.FTZ R21, R50, R21, !PT ;  /* 0x0000001532157209 */ /* 0x000fe20007810000 */
[----:B------:R1:W0:Y:S01]  /*19990*/  MUFU.TANH R10, R38 ;  /* 0x00000026000a7308 */ /* 0x0002220000002400 */
[----:B------:R-:W-:Y:S02]  /*199a0*/  ISETP.GT.AND P3, PT, R6, 0x29, PT ;  /* 0x000000290600780c */ /* 0x000fe40003f64270 */
[----:B--2---:R-:W-:Y:S02]  /*199b0*/  FSEL R46, R46, -INF , P4 ;  /* 0xff8000002e2e7808 */ /* 0x004fe40002000000 */
[----:B------:R-:W-:Y:S02]  /*199c0*/  FMNMX.FTZ R21, R42, R21, !PT ;  /* 0x000000152a157209 */ /* 0x000fe40007810000 */
[----:B------:R-:W-:Y:S01]  /*199d0*/  ISETP.GT.AND P4, PT, R6, 0x30, PT ;  /* 0x000000300600780c */ /* 0x000fe20003f84270 */
[----:B------:R-:W2:Y:S01]  /*199e0*/  MUFU.TANH R14, R39 ;  /* 0x00000027000e7308 */ /* 0x000ea20000002400 */
[----:B-1----:R-:W-:-:S02]  /*199f0*/  FSEL R38, R47, -INF , P3 ;  /* 0xff8000002f267808 */ /* 0x002fc40001800000 */
[----:B------:R-:W-:Y:S02]  /*19a00*/  FMNMX.FTZ R21, R46, R21, !PT ;  /* 0x000000152e157209 */ /* 0x000fe40007810000 */
[----:B------:R-:W-:Y:S02]  /*19a10*/  ISETP.GT.AND P3, PT, R6, 0x31, PT ;  /* 0x000000310600780c */ /* 0x000fe40003f64270 */
[----:B---3--:R-:W-:Y:S01]  /*19a20*/  FSEL R34, R34, -INF , P4 ;  /* 0xff80000022227808 */ /* 0x008fe20002000000 */
[----:B------:R-:W-:Y:S01]  /*19a30*/  MUFU.TANH R72, R72 ;  /* 0x0000004800487308 */ /* 0x000fe20000002400 */
[----:B------:R-:W-:Y:S02]  /*19a40*/  FMNMX.FTZ R21, R38, R21, !PT ;  /* 0x0000001526157209 */ /* 0x000fe40007810000 */
[----:B------:R-:W-:Y:S02]  /*19a50*/  ISETP.GT.AND P4, PT, R6, 0x38, PT ;  /* 0x000000380600780c */ /* 0x000fe40003f84270 */
[----:B------:R-:W-:-:S03]  /*19a60*/  FMNMX.FTZ R21, R34, R21, !PT ;  /* 0x0000001522157209 */ /* 0x000fc60007810000 */
[----:B------:R-:W-:Y:S08]  /*19a70*/  MUFU.TANH R76, R76 ;  /* 0x0000004c004c7308 */ /* 0x000ff00000002400 */
[----:B------:R-:W-:Y:S01]  /*19a80*/  MUFU.TANH R78, R78 ;  /* 0x0000004e004e7308 */ /* 0x000fe20000002400 */
[----:B------:R-:W-:Y:S02]  /*19a90*/  WARPGROUP.DEPBAR.LE gsb0, 0x0 ;  /* 0x00008000000079c5 */ /* 0x000fe40000010000 */
[----:B------:R-:W-:Y:S01]  /*19aa0*/  FMUL.FTZ R26, R26, UR8 ;  /* 0x000000081a1a7c20 */ /* 0x000fe20008410000 */
[----:B------:R-:W-:Y:S01]  /*19ab0*/  FMUL.FTZ R27, R27, UR8 ;  /* 0x000000081b1b7c20 */ /* 0x000fe20008410000 */
[----:B------:R-:W-:Y:S01]  /*19ac0*/  FMUL.FTZ R8, R30, UR8 ;  /* 0x000000081e087c20 */ /* 0x000fe20008410000 */
[----:B------:R-:W-:-:S02]  /*19ad0*/  FMUL.FTZ R31, R31, UR8 ;  /* 0x000000081f1f7c20 */ /* 0x000fc40008410000 */
[----:B------:R1:W3:Y:S01]  /*19ae0*/  MUFU.TANH R12, R26 ;  /* 0x0000001a000c7308 */ /* 0x0002e20000002400 */
[----:B0-----:R-:W-:Y:S01]  /*19af0*/  FSEL R30, R10, -INF , P4 ;  /* 0xff8000000a1e7808 */ /* 0x001fe20002000000 */
[----:B------:R-:W-:Y:S01]  /*19b00*/  FMUL.FTZ R24, R24, UR8 ;  /* 0x0000000818187c20 */ /* 0x000fe20008410000 */
[C---:B------:R-:W-:Y:S01]  /*19b10*/  ISETP.GT.AND P4, PT, R6.reuse, 0x40, PT ;  /* 0x000000400600780c */ /* 0x040fe20003f84270 */
[----:B------:R-:W-:Y:S01]  /*19b20*/  FMUL.FTZ R29, R29, UR8 ;  /* 0x000000081d1d7c20 */ /* 0x000fe20008410000 */
[----:B------:R0:W-:Y:S03]  /*19b30*/  @!P1 SYNCS.ARRIVE.TRANS64.RED.A1T0 RZ, [R0+URZ], RZ ;  /* 0x000000ff00ff99a7 */ /* 0x0001e6000810043f */
[----:B------:R4:W0:Y:S01]  /*19b40*/  MUFU.TANH R39, R27 ;  /* 0x0000001b00277308 */ /* 0x0008220000002400 */
[----:B-1----:R-:W-:Y:S01]  /*19b50*/  FSEL R26, R35, -INF , P3 ;  /* 0xff800000231a7808 */ /* 0x002fe20001800000 */
[----:B------:R-:W-:Y:S01]  /*19b60*/  FMUL.FTZ R35, R49, UR8 ;  /* 0x0000000831237c20 */ /* 0x000fe20008410000 */
[----:B------:R-:W-:-:S02]  /*19b70*/  ISETP.GT.AND P3, PT, R6, 0x39, PT ;  /* 0x000000390600780c */ /* 0x000fc40003f64270 */
[----:B------:R-:W-:Y:S02]  /*19b80*/  FMNMX.FTZ R21, R26, R21, !PT ;  /* 0x000000151a157209 */ /* 0x000fe40007810000 */
[----:B--2---:R-:W-:Y:S01]  /*19b90*/  FSEL R14, R14, -INF , P3 ;  /* 0xff8000000e0e7808 */ /* 0x004fe20001800000 */
[----:B------:R-:W1:Y:S01]  /*19ba0*/  MUFU.TANH R8, R8 ;  /* 0x0000000800087308 */ /* 0x000e620000002400 */
[----:B----4-:R-:W-:Y:S01]  /*19bb0*/  FMNMX.FTZ R27, R30, R21, !PT ;  /* 0x000000151e1b7209 */ /* 0x010fe20007810000 */
[----:B------:R-:W-:Y:S01]  /*19bc0*/  FMUL.FTZ R21, R48, UR8 ;  /* 0x0000000830157c20 */ /* 0x000fe20008410000 */
[----:B------:R-:W-:Y:S01]  /*19bd0*/  ISETP.GT.AND P3, PT, R6, 0x41, PT ;  /* 0x000000410600780c */ /* 0x000fe20003f64270 */
[----:B------:R-:W-:Y:S01]  /*19be0*/  FMUL.FTZ R48, R52, UR8 ;  /* 0x0000000834307c20 */ /* 0x000fe20008410000 */
[----:B---3--:R-:W-:Y:S01]  /*19bf0*/  FSEL R12, R12, -INF , P4 ;  /* 0xff8000000c0c7808 */ /* 0x008fe20002000000 */
[----:B------:R-:W-:Y:S01]  /*19c00*/  FMUL.FTZ R52, R53, UR8 ;  /* 0x0000000835347c20 */ /* 0x000fe20008410000 */
[----:B------:R-:W-:Y:S01]  /*19c10*/  FMNMX.FTZ R27, R14, R27, !PT ;  /* 0x0000001b0e1b7209 */ /* 0x000fe20007810000 */
[----:B------:R-:W2:Y:S01]  /*19c20*/  MUFU.TANH R31, R31 ;  /* 0x0000001f001f7308 */ /* 0x000ea20000002400 */
[----:B------:R-:W-:-:S02]  /*19c30*/  ISETP.GT.AND P4, PT, R6, 0x48, PT ;  /* 0x000000480600780c */ /* 0x000fc40003f84270 */
[----:B0-----:R-:W-:Y:S02]  /*19c40*/  FSEL R10, R39, -INF , P3 ;  /* 0xff800000270a7808 */ /* 0x001fe40001800000 */
[----:B------:R-:W-:Y:S01]  /*19c50*/  FMNMX.FTZ R27, R12, R27, !PT ;  /* 0x0000001b0c1b7209 */ /* 0x000fe20007810000 */
[----:B------:R0:W3:Y:S01]  /*19c60*/  SHFL.IDX PT, R39, R7, RZ, 0x1c1f ;  /* 0x001c1fff07277589 */ /* 0x0000e200000e0000 */
[----:B------:R-:W-:Y:S01]  /*19c70*/  ISETP.GT.AND P3, PT, R6, 0x49, PT ;  /* 0x000000490600780c */ /* 0x000fe20003f64270 */
[----:B------:R-:W-:Y:S01]  /*19c80*/  MUFU.TANH R21, R21 ;  /* 0x0000001500157308 */ /* 0x000fe20000002400 */
[----:B-1----:R-:W-:Y:S02]  /*19c90*/  FSEL R8, R8, -INF , P4 ;  /* 0xff80000008087808 */ /* 0x002fe40002000000 */
[----:B------:R-:W-:Y:S01]  /*19ca0*/  FMNMX.FTZ R27, R10, R27, !PT ;  /* 0x0000001b0a1b7209 */ /* 0x000fe20007810000 */
[----:B0-----:R-:W-:-:S03]  /*19cb0*/  FMUL.FTZ R7, R25, UR8 ;  /* 0x0000000819077c20 */ /* 0x001fc60008410000 */
[----:B------:R-:W-:Y:S01]  /*19cc0*/  FMNMX.FTZ R27, R8, R27, !PT ;  /* 0x0000001b081b7209 */ /* 0x000fe20007810000 */
[----:B------:R-:W0:Y:S01]  /*19cd0*/  MUFU.TANH R35, R35 ;  /* 0x0000002300237308 */ /* 0x000e220000002400 */
[----:B--2---:R-:W-:Y:S01]  /*19ce0*/  FSEL R6, R31, -INF , P3 ;  /* 0xff8000001f067808 */ /* 0x004fe20001800000 */
[----:B------:R-:W-:-:S03]  /*19cf0*/  FMUL.FTZ R31, R45, UR8 ;  /* 0x000000082d1f7c20 */ /* 0x000fc60008410000 */
[----:B------:R-:W-:-:S03]  /*19d00*/  FMNMX.FTZ R27, R6, R27, !PT ;  /* 0x0000001b061b7209 */ /* 0x000fc60007810000 */
[----:B------:R-:W1:Y:S02]  /*19d10*/  MUFU.TANH R48, R48 ;  /* 0x0000003000307308 */ /* 0x000e640000002400 */
[----:B------:R-:W2:Y:S01]  /*19d20*/  SHFL.BFLY PT, R74, R27, 0x2, 0x1f ;  /* 0x0c401f001b4a7f89 */ /* 0x000ea200000e0000 */
[----:B---3--:R-:W-:Y:S01]  /*19d30*/  VIADDMNMX R25, R39, R4, R3, PT ;  /* 0x0000000427197246 */ /* 0x008fe20003800103 */
[----:B------:R-:W-:-:S04]  /*19d40*/  IMAD.U32 R3, RZ, RZ, UR4 ;  /* 0x00000004ff037e24 */ /* 0x000fc8000f8e00ff */
[----:B------:R-:W3:Y:S01]  /*19d50*/  MUFU.TANH R52, R52 ;  /* 0x0000003400347308 */ /* 0x000ee20000002400 */
[C---:B------:R-:W-:Y:S02]  /*19d60*/  ISETP.GT.AND P3, PT, R25.reuse, RZ, PT ;  /* 0x000000ff1900720c */ /* 0x040fe40003f64270 */
[C---:B------:R-:W-:Y:S02]  /*19d70*/  ISETP.GT.AND P5, PT, R25.reuse, 0x1, PT ;  /* 0x000000011900780c */ /* 0x040fe40003fa4270 */
[----:B------:R-:W-:Y:S02]  /*19d80*/  ISETP.GT.AND P4, PT, R25, 0x8, PT ;  /* 0x000000081900780c */ /* 0x000fe40003f84270 */
[----:B------:R-:W-:Y:S01]  /*19d90*/  FSEL R11, R11, -INF , P5 ;  /* 0xff8000000b0b7808 */ /* 0x000fe20002800000 */
[----:B------:R-:W4:Y:S01]  /*19da0*/  MUFU.TANH R31, R31 ;  /* 0x0000001f001f7308 */ /* 0x000f220000002400 */
[C---:B------:R-:W-:Y:S02]  /*19db0*/  ISETP.GT.AND P5, PT, R25.reuse, 0x9, PT ;  /* 0x000000091900780c */ /* 0x040fe40003fa4270 */
[----:B------:R-:W-:-:S02]  /*19dc0*/  ISETP.GT.AND P6, PT, R25, 0x11, PT ;  /* 0x000000111900780c */ /* 0x000fc40003fc4270 */
[----:B------:R-:W-:Y:S02]  /*19dd0*/  FSEL R36, R13, -INF , P5 ;  /* 0xff8000000d247808 */ /* 0x000fe40002800000 */
[----:B0-----:R-:W-:Y:S01]  /*19de0*/  FSEL R44, R35, -INF , P6 ;  /* 0xff800000232c7808 */ /* 0x001fe20003000000 */
[----:B------:R-:W-:Y:S01]  /*19df0*/  MUFU.TANH R80, R24 ;  /* 0x0000001800507308 */ /* 0x000fe20000002400 */
[----:B--2---:R-:W-:Y:S01]  /*19e00*/  FMNMX.FTZ R40, R27, R74, !PT ;  /* 0x0000004a1b287209 */ /* 0x004fe20007810000 */
[----:B------:R-:W-:Y:S01]  /*19e10*/  FMUL.FTZ R27, R33, UR8 ;  /* 0x00000008211b7c20 */ /* 0x000fe20008410000 */
[----:B------:R-:W-:Y:S01]  /*19e20*/  FMUL.FTZ R33, R28, UR8 ;  /* 0x000000081c217c20 */ /* 0x000fe20008410000 */
[----:B------:R-:W-:Y:S01]  /*19e30*/  FSEL R28, R9, -INF , P3 ;  /* 0xff800000091c7808 */ /* 0x000fe20001800000 */
[----:B------:R-:W-:Y:S01]  /*19e40*/  FMUL.FTZ R74, R32, UR8 ;  /* 0x00000008204a7c20 */ /* 0x000fe20008410000 */
[----:B------:R-:W0:Y:S01]  /*19e50*/  SHFL.BFLY PT, R41, R40, 0x1, 0x1f ;  /* 0x0c201f0028297f89 */ /* 0x000e2200000e0000 */
[----:B------:R-:W-:Y:S01]  /*19e60*/  FSEL R32, R15, -INF , P4 ;  /* 0xff8000000f207808 */ /* 0x000fe20002000000 */
[----:B------:R-:W-:Y:S01]  /*19e70*/  MUFU.TANH R27, R27 ;  /* 0x0000001b001b7308 */ /* 0x000fe20000002400 */
[----:B------:R-:W-:-:S02]  /*19e80*/  FMNMX.FTZ R9, R28, R11, !PT ;  /* 0x0000000b1c097209 */ /* 0x000fc40007810000 */
[C---:B------:R-:W-:Y:S02]  /*19e90*/  ISETP.GT.AND P3, PT, R25.reuse, 0x10, PT ;  /* 0x000000101900780c */ /* 0x040fe40003f64270 */
[----:B------:R-:W-:Y:S02]  /*19ea0*/  FMNMX.FTZ R9, R32, R9, !PT ;  /* 0x0000000920097209 */ /* 0x000fe40007810000 */
[C---:B------:R-:W-:Y:S01]  /*19eb0*/  ISETP.GT.AND P4, PT, R25.reuse, 0x18, PT ;  /* 0x000000181900780c */ /* 0x040fe20003f84270 */
[----:B------:R-:W2:Y:S01]  /*19ec0*/  MUFU.TANH R74, R74 ;  /* 0x0000004a004a7308 */ /* 0x000ea20000002400 */
[----:B------:R-:W-:Y:S02]  /*19ed0*/  FMNMX.FTZ R9, R36, R9, !PT ;  /* 0x0000000924097209 */ /* 0x000fe40007810000 */
[----:B------:R-:W-:Y:S02]  /*19ee0*/  ISETP.GT.AND P5, PT, R25, 0x19, PT ;  /* 0x000000191900780c */ /* 0x000fe40003fa4270 */
[----:B-1----:R-:W-:-:S02]  /*19ef0*/  FSEL R48, R48, -INF , P4 ;  /* 0xff80000030307808 */ /* 0x002fc40002000000 */
[----:B---3--:R-:W-:Y:S01]  /*19f00*/  FSEL R52, R52, -INF , P5 ;  /* 0xff80000034347808 */ /* 0x008fe20002800000 */
[----:B------:R1:W3:Y:S01]  /*19f10*/  MUFU.TANH R15, R7 ;  /* 0x00000007000f7308 */ /* 0x0002e20000002400 */
[----:B------:R-:W-:-:S04]  /*19f20*/  ISETP.GT.AND P4, PT, R25, 0x21, PT ;  /* 0x000000211900780c */ /* 0x000fc80003f84270 */
[----:B------:R-:W-:Y:S02]  /*19f30*/  FSEL R70, R70, -INF , P4 ;  /* 0xff80000046467808 */ /* 0x000fe40002000000 */
[----:B0-----:R-:W-:Y:S01]  /*19f40*/  FMNMX.FTZ R4, R40, R41, !PT ;  /* 0x0000002928047209 */ /* 0x001fe20007810000 */
[----:B------:R-:W0:Y:S01]  /*19f50*/  MUFU.TANH R33, R33 ;  /* 0x0000002100217308 */ /* 0x000e220000002400 */
[----:B------:R-:W-:Y:S02]  /*19f60*/  FSEL R40, R21, -INF , P3 ;  /* 0xff80000015287808 */ /* 0x000fe40001800000 */
[----:B------:R-:W-:Y:S01]  /*19f70*/  ISETP.GT.AND P3, PT, R25, 0x20, PT ;  /* 0x000000201900780c */ /* 0x000fe20003f64270 */
[----:B------:R-:W-:Y:S01]  /*19f80*/  FMUL.FTZ R13, R4, R3 ;  /* 0x00000003040d7220 */ /* 0x000fe20000410000 */
[----:B------:R-:W-:Y:S01]  /*19f90*/  FMNMX.FTZ R9, R40, R9, !PT ;  /* 0x0000000928097209 */ /* 0x000fe20007810000 */
[----:B------:R-:W0:Y:S01]  /*19fa0*/  @P2 LDC R21, c[0x0][0x44c] ;  /* 0x00011300ff152b82 */ /* 0x000e220000000800 */
[----:B------:R-:W-:Y:S01]  /*19fb0*/  FSEL R68, R68, -INF , P3 ;  /* 0xff80000044447808 */ /* 0x000fe20001800000 */
[----:B------:R-:W-:Y:S01]  /*19fc0*/  MUFU.TANH R29, R29 ;  /* 0x0000001d001d7308 */ /* 0x000fe20000002400 */
[----:B------:R-:W-:-:S02]  /*19fd0*/  FMNMX.FTZ R9, R44, R9, !PT ;  /* 0x000000092c097209 */ /* 0x000fc40007810000 */
[----:B------:R-:W-:Y:S02]  /*19fe0*/  FSETP.NEU.FTZ.AND P6, PT, R4, -INF , PT ;  /* 0xff8000000400780b */ /* 0x000fe40003fdd000 */
[----:B------:R-:W-:Y:S02]  /*19ff0*/  FMNMX.FTZ R9, R48, R9, !PT ;  /* 0x0000000930097209 */ /* 0x000fe40007810000 */
[----:B------:R-:W-:Y:S02]  /*1a000*/  ISETP.GT.AND P3, PT, R25, 0x28, PT ;  /* 0x000000281900780c */ /* 0x000fe40003f64270 */
[----:B------:R-:W-:Y:S02]  /*1a010*/  FMNMX.FTZ R9, R52, R9, !PT ;  /* 0x0000000934097209 */ /* 0x000fe40007810000 */
[----:B-1----:R-:W-:Y:S02]  /*1a020*/  FSEL R7, R13, RZ, P6 ;  /* 0x000000ff0d077208 */ /* 0x002fe40003000000 */
[----:B------:R-:W-:-:S02]  /*1a030*/  FMNMX.FTZ R9, R68, R9, !PT ;  /* 0x0000000944097209 */ /* 0x000fc40007810000 */
[C---:B------:R-:W-:Y:S01]  /*1a040*/  ISETP.GT.AND P4, PT, R25.reuse, 0x29, PT ;  /* 0x000000291900780c */ /* 0x040fe20003f84270 */
[-CC-:B------:R-:W-:Y:S01]  /*1a050*/  FFMA.FTZ R24, R66, R3.reuse, -R7.reuse ;  /* 0x0000000342187223 */ /* 0x180fe20000010807 */
[----:B------:R-:W-:Y:S01]  /*1a060*/  FSEL R72, R72, -INF , P3 ;  /* 0xff80000048487808 */ /* 0x000fe20001800000 */
[--C-:B------:R-:W-:Y:S01]  /*1a070*/  FFMA.FTZ R211, R64, R3, -R7.reuse ;  /* 0x0000000340d37223 */ /* 0x100fe20000010807 */
[----:B------:R-:W-:Y:S01]  /*1a080*/  FMNMX.FTZ R9, R70, R9, !PT ;  /* 0x0000000946097209 */ /* 0x000fe20007810000 */
[-CC-:B------:R-:W-:Y:S01]  /*1a090*/  FFMA.FTZ R205, R60, R3.reuse, -R7.reuse ;  /* 0x000000033ccd7223 */ /* 0x180fe20000010807 */
[----:B------:R-:W-:Y:S01]  /*1a0a0*/  ISETP.GT.AND P3, PT, R25, 0x30, PT ;  /* 0x000000301900780c */ /* 0x000fe20003f64270 */
[-CC-:B------:R-:W-:Y:S01]  /*1a0b0*/  FFMA.FTZ R207, R56, R3.reuse, -R7.reuse ;  /* 0x0000000338cf7223 */ /* 0x180fe20000010807 */
[----:B----4-:R-:W-:Y:S01]  /*1a0c0*/  FSEL R66, R31, -INF , P4 ;  /* 0xff8000001f427808 */ /* 0x010fe20002000000 */
[--C-:B------:R-:W-:Y:S01]  /*1a0d0*/  FFMA.FTZ R209, R5, R3, -R7.reuse ;  /* 0x0000000305d17223 */ /* 0x100fe20000010807 */
[----:B------:R-:W-:Y:S01]  /*1a0e0*/  FMNMX.FTZ R9, R72, R9, !PT ;  /* 0x0000000948097209 */ /* 0x000fe20007810000 */
[----:B------:R-:W-:Y:S01]  /*1a0f0*/  MUFU.EX2 R24, R24 ;  /* 0x0000001800187308 */ /* 0x000fe20000000800 */
[C---:B------:R-:W-:Y:S01]  /*1a100*/  ISETP.GT.AND P4, PT, R25.reuse, 0x31, PT ;  /* 0x000000311900780c */ /* 0x040fe20003f84270 */
[-CC-:B------:R-:W-:Y:S01]  /*1a110*/  FFMA.FTZ R62, R62, R3.reuse, -R7.reuse ;  /* 0x000000033e3e7223 */ /* 0x180fe20000010807 */
[----:B--2---:R-:W-:Y:S01]  /*1a120*/  FSEL R74, R74, -INF , P3 ;  /* 0xff8000004a4a7808 */ /* 0x004fe20001800000 */
[--C-:B------:R-:W-:Y:S01]  /*1a130*/  FFMA.FTZ R58, R58, R3, -R7.reuse ;  /* 0x000000033a3a7223 */ /* 0x100fe20000010807 */
[----:B------:R-:W-:Y:S01]  /*1a140*/  FMNMX.FTZ R9, R66, R9, !PT ;  /* 0x0000000942097209 */ /* 0x000fe20007810000 */
[-CC-:B------:R-:W-:Y:S01]  /*1a150*/  FFMA.FTZ R54, R54, R3.reuse, -R7.reuse ;  /* 0x0000000336367223 */ /* 0x180fe20000010807 */
[----:B------:R-:W-:Y:S01]  /*1a160*/  ISETP.GT.AND P3, PT, R25, 0x38, PT ;  /* 0x000000381900780c */ /* 0x000fe20003f64270 */
[----:B------:R-:W1:Y:S01]  /*1a170*/  MUFU.EX2 R209, R209 ;  /* 0x000000d100d17308 */ /* 0x000e620000000800 */
[----:B------:R-:W-:Y:S01]  /*1a180*/  FSEL R64, R27, -INF , P4 ;  /* 0xff8000001b407808 */ /* 0x000fe20002000000 */
[--C-:B------:R-:W-:Y:S01]  /*1a190*/  FFMA.FTZ R201, R50, R3, -R7.reuse ;  /* 0x0000000332c97223 */ /* 0x100fe20000010807 */
[----:B------:R-:W-:Y:S01]  /*1a1a0*/  FMNMX.FTZ R9, R74, R9, !PT ;  /* 0x000000094a097209 */ /* 0x000fe20007810000 */
[-CC-:B------:R-:W-:Y:S01]  /*1a1b0*/  FFMA.FTZ R42, R42, R3.reuse, -R7.reuse ;  /* 0x000000032a2a7223 */ /* 0x180fe20000010807 */
[C---:B------:R-:W-:Y:S01]  /*1a1c0*/  ISETP.GT.AND P4, PT, R25.reuse, 0x39, PT ;  /* 0x000000391900780c */ /* 0x040fe20003f84270 */
[--C-:B------:R-:W-:Y:S01]  /*1a1d0*/  FFMA.FTZ R203, R46, R3, -R7.reuse ;  /* 0x000000032ecb7223 */ /* 0x100fe20000010807 */
[----:B------:R-:W-:Y:S01]  /*1a1e0*/  FSEL R76, R76, -INF , P3 ;  /* 0xff8000004c4c7808 */ /* 0x000fe20001800000 */
[----:B------:R-:W2:Y:S01]  /*1a1f0*/  MUFU.EX2 R211, R211 ;  /* 0x000000d300d37308 */ /* 0x000ea20000000800 */
[----:B------:R-:W-:Y:S01]  /*1a200*/  FMNMX.FTZ R9, R64, R9, !PT ;  /* 0x0000000940097209 */ /* 0x000fe20007810000 */
[-CC-:B------:R-:W-:Y:S01]  /*1a210*/  FFMA.FTZ R38, R38, R3.reuse, -R7.reuse ;  /* 0x0000000326267223 */ /* 0x180fe20000010807 */
[C---:B------:R-:W-:Y:S01]  /*1a220*/  ISETP.GT.AND P3, PT, R25.reuse, 0x40, PT ;  /* 0x000000401900780c */ /* 0x040fe20003f64270 */
[-CC-:B------:R-:W-:Y:S01]  /*1a230*/  FFMA.FTZ R197, R34, R3.reuse, -R7.reuse ;  /* 0x0000000322c57223 */ /* 0x180fe20000010807 */
[----:B------:R-:W-:Y:S01]  /*1a240*/  FSEL R78, R78, -INF , P4 ;  /* 0xff8000004e4e7808 */ /* 0x000fe20002000000 */
[--C-:B------:R-:W-:Y:S01]  /*1a250*/  FFMA.FTZ R26, R26, R3, -R7.reuse ;  /* 0x000000031a1a7223 */ /* 0x100fe20000010807 */
[----:B------:R-:W-:Y:S01]  /*1a260*/  FMNMX.FTZ R9, R76, R9, !PT ;  /* 0x000000094c097209 */ /* 0x000fe20007810000 */
[----:B------:R-:W4:Y:S01]  /*1a270*/  MUFU.EX2 R62, R62 ;  /* 0x0000003e003e7308 */ /* 0x000f220000000800 */
        /* <DEDUP_REMOVED lines=8> */
[----:B---3--:R-:W-:Y:S01]  /*1a300*/  FSEL R60, R15, -INF , P4 ;  /* 0xff8000000f3c7808 */ /* 0x008fe20002000000 */
[--C-:B------:R-:W-:Y:S01]  /*1a310*/  FFMA.FTZ R195, R8, R3, -R7.reuse ;  /* 0x0000000308c37223 */ /* 0x100fe20000010807 */
[----:B------:R-:W-:Y:S01]  /*1a320*/  FMNMX.FTZ R9, R80, R9, !PT ;  /* 0x0000000950097209 */ /* 0x000fe20007810000 */
[----:B------:R-:W-:Y:S01]  /*1a330*/  FFMA.FTZ R6, R6, R3, -R7 ;  /* 0x0000000306067223 */ /* 0x000fe20000010807 */
[----:B------:R-:W-:Y:S01]  /*1a340*/  ISETP.GT.AND P4, PT, R25, 0x49, PT ;  /* 0x000000491900780c */ /* 0x000fe20003f84270 */
[----:B------:R-:W3:Y:S01]  /*1a350*/  MUFU.EX2 R205, R205 ;  /* 0x000000cd00cd7308 */ /* 0x000ee20000000800 */
[----:B0-----:R-:W-:Y:S01]  /*1a360*/  FSEL R82, R33, -INF , P3 ;  /* 0xff80000021527808 */ /* 0x001fe20001800000 */
[----:B-1----:R-:W-:Y:S01]  /*1a370*/  FADD.FTZ R8, R209, R24 ;  /* 0x00000018d1087221 */ /* 0x002fe20000010000 */
[----:B------:R-:W-:Y:S01]  /*1a380*/  FMNMX.FTZ R9, R60, R9, !PT ;  /* 0x000000093c097209 */ /* 0x000fe20007810000 */
[----:B------:R-:W-:Y:S01]  /*1a390*/  @P2 IMAD.HI.U32 R12, R230, R21, RZ ;  /* 0x00000015e60c2227 */ /* 0x000fe200078e00ff */
[----:B------:R-:W-:-:S03]  /*1a3a0*/  FSEL R84, R29, -INF , P4 ;  /* 0xff8000001d547808 */ /* 0x000fc60002000000 */
[----:B--2---:R-:W-:Y:S01]  /*1a3b0*/  FADD.FTZ R21, R211, R8 ;  /* 0x00000008d3157221 */ /* 0x004fe20000010000 */
[----:B------:R-:W-:Y:S01]  /*1a3c0*/  FMNMX.FTZ R9, R82, R9, !PT ;  /* 0x0000000952097209 */ /* 0x000fe20007810000 */
[----:B------:R-:W0:Y:S01]  /*1a3d0*/  @P2 LDC R29, c[0x0][0x450] ;  /* 0x00011400ff1d2b82 */ /* 0x000e220000000800 */
[----:B------:R-:W1:Y:S01]  /*1a3e0*/  MUFU.EX2 R58, R58 ;  /* 0x0000003a003a7308 */ /* 0x000e620000000800 */
[----:B----4-:R-:W-:Y:S01]  /*1a3f0*/  FADD.FTZ R8, R62, R21 ;  /* 0x000000153e087221 */ /* 0x010fe20000010000 */
[----:B------:R-:W-:Y:S01]  /*1a400*/  FMNMX.FTZ R9, R84, R9, !PT ;  /* 0x0000000954097209 */ /* 0x000fe20007810000 */
[----:B------:R-:W-:Y:S01]  /*1a410*/  IMAD.MOV.U32 R31, RZ, RZ, R230 ;  /* 0x000000ffff1f7224 */ /* 0x000fe200078e00e6 */
[----:B------:R-:W-:Y:S02]  /*1a420*/  F2FP.BF16.F32.PACK_AB R209, R24, R209 ;  /* 0x000000d118d1723e */ /* 0x000fe400000010ff */
[----:B------:R-:W-:Y:S02]  /*1a430*/  CS2R R50, SRZ ;  /* 0x0000000000327805 */ /* 0x000fe4000001ff00 */
[----:B------:R-:W-:Y:S01]  /*1a440*/  F2FP.BF16.F32.PACK_AB R211, R62, R211 ;  /* 0x000000d33ed3723e */ /* 0x000fe200000010ff */
[----:B------:R-:W2:Y:S01]  /*1a450*/  SHFL.BFLY PT, R56, R9, 0x2, 0x1f ;  /* 0x0c401f0009387f89 */ /* 0x000ea200000e0000 */
[----:B------:R-:W4:Y:S01]  /*1a460*/  MUFU.EX2 R207, R207 ;  /* 0x000000cf00cf7308 */ /* 0x000f220000000800 */
[----:B------:R-:W-:-:S02]  /*1a470*/  CS2R R62, SRZ ;  /* 0x00000000003e7805 */ /* 0x000fc4000001ff00 */
[----:B------:R-:W-:-:S05]  /*1a480*/  CS2R R46, SRZ ;  /* 0x00000000002e7805 */ /* 0x000fca000001ff00 */
[----:B------:R-:W4:Y:S01]  /*1a490*/  MUFU.EX2 R54, R54 ;  /* 0x0000003600367308 */ /* 0x000f220000000800 */
[----:B0-----:R-:W-:-:S07]  /*1a4a0*/  @P2 SHF.R.U32.HI R31, RZ, R29, R12 ;  /* 0x0000001dff1f2219 */ /* 0x001fce000001160c */
[----:B------:R-:W-:Y:S01]  /*1a4b0*/  MUFU.EX2 R201, R201 ;  /* 0x000000c900c97308 */ /* 0x000fe20000000800 */
[----:B---3--:R-:W-:Y:S01]  /*1a4c0*/  FADD.FTZ R29, R205, R8 ;  /* 0x00000008cd1d7221 */ /* 0x008fe20000010000 */
[----:B-1----:R-:W-:-:S03]  /*1a4d0*/  F2FP.BF16.F32.PACK_AB R205, R58, R205 ;  /* 0x000000cd3acd723e */ /* 0x002fc600000010ff */
[----:B------:R-:W-:Y:S01]  /*1a4e0*/  FADD.FTZ R12, R58, R29 ;  /* 0x0000001d3a0c7221 */ /* 0x000fe20000010000 */
[----:B------:R-:W-:Y:S02]  /*1a4f0*/  CS2R R58, SRZ ;  /* 0x00000000003a7805 */ /* 0x000fe4000001ff00 */
[----:B--2---:R-:W-:Y:S01]  /*1a500*/  FMNMX.FTZ R56, R9, R56, !PT ;  /* 0x0000003809387209 */ /* 0x004fe20007810000 */
[----:B------:R-:W-:Y:S04]  /*1a510*/  MUFU.EX2 R42, R42 ;  /* 0x0000002a002a7308 */ /* 0x000fe80000000800 */
[----:B------:R-:W0:Y:S04]  /*1a520*/  SHFL.BFLY PT, R5, R56, 0x1, 0x1f ;  /* 0x0c201f0038057f89 */ /* 0x000e2800000e0000 */
[----:B------:R-:W-:Y:S08]  /*1a530*/  MUFU.EX2 R203, R203 ;  /* 0x000000cb00cb7308 */ /* 0x000ff00000000800 */
[----:B------:R-:W-:Y:S08]  /*1a540*/  MUFU.EX2 R38, R38 ;  /* 0x0000002600267308 */ /* 0x000ff00000000800 */
[----:B------:R-:W-:Y:S01]  /*1a550*/  MUFU.EX2 R197, R197 ;  /* 0x000000c500c57308 */ /* 0x000fe20000000800 */
[----:B0-----:R-:W-:-:S02]  /*1a560*/  FMNMX.FTZ R5, R56, R5, !PT ;  /* 0x0000000538057209 */ /* 0x001fc40007810000 */
[----:B------:R-:W-:Y:S02]  /*1a570*/  CS2R R56, SRZ ;  /* 0x0000000000387805 */ /* 0x000fe4000001ff00 */
        /* <DEDUP_REMOVED lines=14> */
[----:B------:R-:W-:Y:S01]  /*1a660*/  IADD3 R28, R31, R232, -R228 ;  /* 0x000000e81f1c7210 */ /* 0x000fe20007ffe8e4 */
[----:B----4-:R-:W-:Y:S01]  /*1a670*/  FADD.FTZ R31, R207, R12 ;  /* 0x0000000ccf1f7221 */ /* 0x010fe20000010000 */
        /* <DEDUP_REMOVED lines=12> */
[----:B------:R-:W1:Y:S01]  /*1a740*/  MUFU.EX2 R210, R210 ;  /* 0x000000d200d27308 */ /* 0x000e620000000800 */
[----:B------:R-:W-:Y:S01]  /*1a750*/  IMAD.HI R28, R28, 0x66666667, RZ ;  /* 0x666666671c1c7827 */ /* 0x000fe200078e02ff */
[----:B------:R-:W-:-:S02]  /*1a760*/  F2FP.BF16.F32.PACK_AB R207, R54, R207 ;  /* 0x000000cf36cf723e */ /* 0x000fc400000010ff */
[----:B------:R-:W-:Y:S02]  /*1a770*/  CS2R R76, SRZ ;  /* 0x00000000004c7805 */ /* 0x000fe4000001ff00 */
[----:B------:R-:W-:Y:S02]  /*1a780*/  CS2R R74, SRZ ;  /* 0x00000000004a7805 */ /* 0x000fe4000001ff00 */
[----:B------:R-:W-:Y:S02]  /*1a790*/  CS2R R72, SRZ ;  /* 0x0000000000487805 */ /* 0x000fe4000001ff00 */
[----:B------:R-:W-:Y:S02]  /*1a7a0*/  CS2R R70, SRZ ;  /* 0x0000000000467805 */ /* 0x000fe4000001ff00 */
[----:B------:R-:W-:Y:S01]  /*1a7b0*/  CS2R R68, SRZ ;  /* 0x0000000000447805 */ /* 0x000fe2000001ff00 */
[----:B------:R-:W2:Y:S01]  /*1a7c0*/  MUFU.EX2 R9, R9 ;  /* 0x0000000900097308 */ /* 0x000ea20000000800 */
[----:B0-----:R-:W-:Y:S01]  /*1a7d0*/  FADD.FTZ R21, R208, R7 ;  /* 0x00000007d0157221 */ /* 0x001fe20000010000 */
[----:B------:R-:W-:-:S02]  /*1a7e0*/  F2FP.BF16.F32.PACK_AB R208, R7, R208 ;  /* 0x000000d007d0723e */ /* 0x000fc400000010ff */
[----:B------:R-:W-:Y:S02]  /*1a7f0*/  CS2R R66, SRZ ;  /* 0x0000000000427805 */ /* 0x000fe4000001ff00 */
[----:B------:R-:W-:Y:S02]  /*1a800*/  CS2R R64, SRZ ;  /* 0x0000000000407805 */ /* 0x000fe4000001ff00 */
        /* <DEDUP_REMOVED lines=8> */
[----:B------:R-:W-:Y:S01]  /*1a890*/  FADD.FTZ R8, R54, R31 ;  /* 0x0000001f36087221 */ /* 0x000fe20000010000 */
[----:B------:R-:W-:Y:S01]  /*1a8a0*/  FFMA.FTZ R31, R78, R3, -R15 ;  /* 0x000000034e1f7223 */ /* 0x000fe2000001080f */
[----:B------:R-:W-:Y:S02]  /*1a8b0*/  F2FP.BF16.F32.PACK_AB R210, R9, R210 ;  /* 0x000000d209d2723e */ /* 0x000fe400000010ff */
[----:B------:R-:W-:Y:S01]  /*1a8c0*/  CS2R R78, SRZ ;  /* 0x00000000004e7805 */ /* 0x000fe2000001ff00 */
[----:B------:R-:W-:Y:S01]  /*1a8d0*/  FADD.FTZ R33, R201, R8 ;  /* 0x00000008c9217221 */ /* 0x000fe20000010000 */
[----:B------:R-:W-:Y:S01]  /*1a8e0*/  F2FP.BF16.F32.PACK_AB R201, R42, R201 ;  /* 0x000000c92ac9723e */ /* 0x000fe200000010ff */
[----:B------:R-:W2:Y:S01]  /*1a8f0*/  MUFU.EX2 R206, R206 ;  /* 0x000000ce00ce7308 */ /* 0x000ea20000000800 */
[----:B0-----:R-:W-:Y:S01]  /*1a900*/  FADD.FTZ R0, R204, R21 ;  /* 0x00000015cc007221 */ /* 0x001fe20000010000 */
[----:B------:R-:W-:Y:S01]  /*1a910*/  FADD.FTZ R8, R42, R33 ;  /* 0x000000212a087221 */ /* 0x000fe20000010000 */
[----:B------:R-:W-:-:S02]  /*1a920*/  CS2R R54, SRZ ;  /* 0x0000000000367805 */ /* 0x000fc4000001ff00 */
[----:B------:R-:W-:Y:S01]  /*1a930*/  CS2R R42, SRZ ;  /* 0x00000000002a7805 */ /* 0x000fe2000001ff00 */
[----:B------:R-:W-:Y:S01]  /*1a940*/  FADD.FTZ R33, R203, R8 ;  /* 0x00000008cb217221 */ /* 0x000fe20000010000 */
[C---:B------:R-:W-:Y:S01]  /*1a950*/  F2FP.BF16.F32.PACK_AB R203, R38.reuse, R203 ;  /* 0x000000cb26cb723e */ /* 0x040fe200000010ff */
[----:B------:R-:W0:Y:S01]  /*1a960*/  MUFU.EX2 R13, R13 ;  /* 0x0000000d000d7308 */ /* 0x000e220000000800 */
[C---:B-1----:R-:W-:Y:S01]  /*1a970*/  FADD.FTZ R21, R11.reuse, R0 ;  /* 0x000000000b157221 */ /* 0x042fe20000010000 */
[----:B------:R-:W-:Y:S01]  /*1a980*/  FADD.FTZ R8, R38, R33 ;  /* 0x0000002126087221 */ /* 0x000fe20000010000 */
[----:B------:R-:W-:Y:S02]  /*1a990*/  F2FP.BF16.F32.PACK_AB R204, R11, R204 ;  /* 0x000000cc0bcc723e */ /* 0x000fe400000010ff */
[----:B------:R-:W-:Y:S01]  /*1a9a0*/  CS2R R38, SRZ ;  /* 0x0000000000267805 */ /* 0x000fe2000001ff00 */
[----:B------:R-:W-:Y:S01]  /*1a9b0*/  FADD.FTZ R33, R197, R8 ;  /* 0x00000008c5217221 */ /* 0x000fe20000010000 */
[----:B------:R-:W-:Y:S01]  /*1a9c0*/  F2FP.BF16.F32.PACK_AB R197, R26, R197 ;  /* 0x000000c51ac5723e */ /* 0x000fe200000010ff */
[----:B------:R-:W1:Y:S01]  /*1a9d0*/  MUFU.EX2 R200, R200 ;  /* 0x000000c800c87308 */ /* 0x000e620000000800 */
[----:B--2---:R-:W-:Y:S01]  /*1a9e0*/  FADD.FTZ R0, R206, R21 ;  /* 0x00000015ce007221 */ /* 0x004fe20000010000 */
[----:B------:R-:W-:-:S04]  /*1a9f0*/  FADD.FTZ R8, R26, R33 ;  /* 0x000000211a087221 */ /* 0x000fc80000010000 */
[----:B------:R-:W-:Y:S02]  /*1aa00*/  FADD.FTZ R35, R199, R8 ;  /* 0x00000008c7237221 */ /* 0x000fe40000010000 */
[----:B------:R-:W2:Y:S01]  /*1aa10*/  MUFU.EX2 R25, R25 ;  /* 0x0000001900197308 */ /* 0x000ea20000000800 */
[C---:B0-----:R-:W-:Y:S01]  /*1aa20*/  FADD.FTZ R21, R13.reuse, R0 ;  /* 0x000000000d157221 */ /* 0x041fe20000010000 */
[----:B------:R-:W-:-:S06]  /*1aa30*/  F2FP.BF16.F32.PACK_AB R206, R13, R206 ;  /* 0x000000ce0dce723e */ /* 0x000fcc00000010ff */
[----:B------:R-:W0:Y:S01]  /*1aa40*/  MUFU.EX2 R202, R202 ;  /* 0x000000ca00ca7308 */ /* 0x000e220000000800 */
[----:B-1----:R-:W-:Y:S01]  /*1aa50*/  FADD.FTZ R0, R200, R21 ;  /* 0x00000015c8007221 */ /* 0x002fe20000010000 */
[----:B------:R-:W-:-:S04]  /*1aa60*/  SHF.R.U32.HI R21, RZ, 0x1f, R28 ;  /* 0x0000001fff157819 */ /* 0x000fc8000001161c */
[----:B------:R-:W-:Y:S02]  /*1aa70*/  LEA.HI.SX32 R21, R28, R21, 0x1b ;  /* 0x000000151c157211 */ /* 0x000fe400078fdaff */
[----:B------:R-:W1:Y:S01]  /*1aa80*/  MUFU.EX2 R14, R14 ;  /* 0x0000000e000e7308 */ /* 0x000e620000000800 */
[----:B--2---:R-:W-:Y:S01]  /*1aa90*/  FADD.FTZ R15, R25, R0 ;  /* 0x00000000190f7221 */ /* 0x004fe20000010000 */
[----:B------:R-:W-:Y:S02]  /*1aaa0*/  VIMNMX R21, R231, R21, !PT ;  /* 0x00000015e7157248 */ /* 0x000fe40007fe0100 */
[----:B------:R-:W-:Y:S02]  /*1aab0*/  F2FP.BF16.F32.PACK_AB R200, R25, R200 ;  /* 0x000000c819c8723e */ /* 0x000fe400000010ff */
[----:B------:R-:W-:Y:S02]  /*1aac0*/  CS2R R24, SRZ ;  /* 0x0000000000187805 */ /* 0x000fe4000001ff00 */
[----:B------:R-:W2:Y:S01]  /*1aad0*/  MUFU.EX2 R27, R27 ;  /* 0x0000001b001b7308 */ /* 0x000ea20000000800 */
[----:B0-----:R-:W-:-:S07]  /*1aae0*/  FADD.FTZ R0, R202, R15 ;  /* 0x0000000fca007221 */ /* 0x001fce0000010000 */
[----:B------:R-:W0:Y:S01]  /*1aaf0*/  MUFU.EX2 R193, R193 ;  /* 0x000000c100c17308 */ /* 0x000e220000000800 */
[C---:B-1----:R-:W-:Y:S01]  /*1ab00*/  FADD.FTZ R8, R14.reuse, R35 ;  /* 0x000000230e087221 */ /* 0x042fe20000010000 */
[----:B------:R-:W-:-:S06]  /*1ab10*/  F2FP.BF16.F32.PACK_AB R199, R14, R199 ;  /* 0x000000c70ec7723e */ /* 0x000fcc00000010ff */
[----:B------:R-:W1:Y:S01]  /*1ab20*/  MUFU.EX2 R196, R196 ;  /* 0x000000c400c47308 */ /* 0x000e620000000800 */
[C---:B--2---:R-:W-:Y:S01]  /*1ab30*/  FADD.FTZ R33, R27.reuse, R0 ;  /* 0x000000001b217221 */ /* 0x044fe20000010000 */
[----:B------:R-:W-:Y:S02]  /*1ab40*/  F2FP.BF16.F32.PACK_AB R202, R27, R202 ;  /* 0x000000ca1bca723e */ /* 0x000fe400000010ff */
[----:B------:R-:W-:-:S04]  /*1ab50*/  CS2R R26, SRZ ;  /* 0x00000000001a7805 */ /* 0x000fc8000001ff00 */
        /* <DEDUP_REMOVED lines=9> */
[----:B------:R-:W-:Y:S02]  /*1abf0*/  F2FP.BF16.F32.PACK_AB R196, R29, R196 ;  /* 0x000000c41dc4723e */ /* 0x000fe400000010ff */
[----:B------:R-:W-:-:S04]  /*1ac00*/  CS2R R28, SRZ ;  /* 0x00000000001c7805 */ /* 0x000fc8000001ff00 */
[----:B------:R-:W0:Y:S01]  /*1ac10*/  MUFU.EX2 R31, R31 ;  /* 0x0000001f001f7308 */ /* 0x000e220000000800 */
[----:B-1----:R-:W-:Y:S01]  /*1ac20*/  FADD.FTZ R37, R195, R8 ;  /* 0x00000008c3257221 */ /* 0x002fe20000010000 */
[----:B------:R-:W-:Y:S02]  /*1ac30*/  VIADD R8, R2, 0xfffffffe ;  /* 0xfffffffe02087836 */ /* 0x000fe40000000000 */
[----:B------:R-:W-:-:S03]  /*1ac40*/  IMAD.MOV.U32 R2, RZ, RZ, 0x3f800000 ;  /* 0x3f800000ff027424 */ /* 0x000fc600078e00ff */
[----:B------:R-:W-:Y:S01]  /*1ac50*/  ISETP.GE.AND P3, PT, R8, R21, PT ;  /* 0x000000150800720c */ /* 0x000fe20003f66270 */
[----:B------:R-:W1:Y:S01]  /*1ac60*/  MUFU.EX2 R80, R80 ;  /* 0x0000005000507308 */ /* 0x000e620000000800 */
[----:B--2---:R-:W-:-:S07]  /*1ac70*/  FADD.FTZ R0, R198, R33 ;  /* 0x00000021c6007221 */ /* 0x004fce0000010000 */
[----:B------:R2:W3:Y:S01]  /*1ac80*/  MUFU.EX2 R15, R60 ;  /* 0x0000003c000f7308 */ /* 0x0004e20000000800 */
[C---:B0-----:R-:W-:Y:S01]  /*1ac90*/  FADD.FTZ R35, R31.reuse, R0 ;  /* 0x000000001f237221 */ /* 0x041fe20000010000 */
[----:B------:R-:W-:Y:S02]  /*1aca0*/  F2FP.BF16.F32.PACK_AB R198, R31, R198 ;  /* 0x000000c61fc6723e */ /* 0x000fe400000010ff */
[----:B------:R-:W-:-:S04]  /*1acb0*/  CS2R R30, SRZ ;  /* 0x00000000001e7805 */ /* 0x000fc8000001ff00 */
[----:B------:R-:W0:Y:S01]  /*1acc0*/  MUFU.EX2 R82, R82 ;  /* 0x0000005200527308 */ /* 0x000e220000000800 */
[----:B-1----:R-:W-:Y:S01]  /*1acd0*/  FADD.FTZ R0, R80, R35 ;  /* 0x0000002350007221 */ /* 0x002fe20000010000 */
[----:B--2---:R-:W-:Y:S02]  /*1ace0*/  CS2R R60, SRZ ;  /* 0x00000000003c7805 */ /* 0x004fe4000001ff00 */
[----:B------:R-:W-:-:S04]  /*1acf0*/  CS2R R34, SRZ ;  /* 0x0000000000227805 */ /* 0x000fc8000001ff00 */
[----:B------:R-:W1:Y:S01]  /*1ad00*/  MUFU.EX2 R6, R6 ;  /* 0x0000000600067308 */ /* 0x000e620000000800 */
[C---:B---3--:R-:W-:Y:S01]  /*1ad10*/  FADD.FTZ R7, R15.reuse, R0 ;  /* 0x000000000f077221 */ /* 0x048fe20000010000 */
[----:B------:R-:W-:Y:S02]  /*1ad20*/  F2FP.BF16.F32.PACK_AB R192, R15, R80 ;  /* 0x000000500fc0723e */ /* 0x000fe400000010ff */
[----:B------:R-:W-:-:S04]  /*1ad30*/  CS2R R80, SRZ ;  /* 0x0000000000507805 */ /* 0x000fc8000001ff00 */
[----:B------:R2:W3:Y:S01]  /*1ad40*/  MUFU.EX2 R33, R84 ;  /* 0x0000005400217308 */ /* 0x0004e20000000800 */
[----:B0-----:R-:W-:Y:S01]  /*1ad50*/  FADD.FTZ R0, R82, R7 ;  /* 0x0000000752007221 */ /* 0x001fe20000010000 */
[C---:B-1----:R-:W-:Y:S01]  /*1ad60*/  FADD.FTZ R12, R6.reuse, R37 ;  /* 0x00000025060c7221 */ /* 0x042fe20000010000 */
[----:B------:R-:W-:Y:S02]  /*1ad70*/  F2FP.BF16.F32.PACK_AB R195, R6, R195 ;  /* 0x000000c306c3723e */ /* 0x000fe400000010ff */
[----:B--2---:R-:W-:Y:S02]  /*1ad80*/  CS2R R84, SRZ ;  /* 0x0000000000547805 */ /* 0x004fe4000001ff00 */
[----:B------:R-:W-:Y:S01]  /*1ad90*/  CS2R R36, SRZ ;  /* 0x0000000000247805 */ /* 0x000fe2000001ff00 */
[C---:B---3--:R-:W-:Y:S01]  /*1ada0*/  FADD.FTZ R13, R33.reuse, R0 ;  /* 0x00000000210d7221 */ /* 0x048fe20000010000 */
[----:B------:R-:W-:Y:S01]  /*1adb0*/  F2FP.BF16.F32.PACK_AB R194, R33, R82 ;  /* 0x0000005221c2723e */ /* 0x000fe200000010ff */
[----:B------:R-:W-:Y:S01]  /*1adc0*/  IMAD.MOV.U32 R0, RZ, RZ, 0x3f800000 ;  /* 0x3f800000ff007424 */ /* 0x000fe200078e00ff */
[----:B------:R-:W-:-:S02]  /*1add0*/  CS2R R82, SRZ ;  /* 0x0000000000527805 */ /* 0x000fc4000001ff00 */
[----:B------:R-:W-:Y:S01]  /*1ade0*/  CS2R R32, SRZ ;  /* 0x0000000000207805 */ /* 0x000fe2000001ff00 */
[----:B------:R-:W-:Y:S06]  /*1adf0*/  @!P3 BRA `(.L_x_2833) ;  /* 0x000000540004b947 */ /* 0x000fec0003800000 */
[----:B------:R-:W-:Y:S01]  /*1ae00*/  BSSY B1, `(.L_x_2833) ;  /* 0x0000540000017945 */ /* 0x000fe20003800000 */
[----:B------:R-:W-:Y:S02]  /*1ae10*/  IMAD.MOV.U32 R6, RZ, RZ, R4 ;  /* 0x000000ffff067224 */ /* 0x000fe400078e0004 */
[----:B------:R-:W-:Y:S02]  /*1ae20*/  IMAD.MOV.U32 R7, RZ, RZ, R5 ;  /* 0x000000ffff077224 */ /* 0x000fe400078e0005 */
[----:B------:R-:W-:Y:S02]  /*1ae30*/  IMAD.MOV.U32 R9, RZ, RZ, R218 ;  /* 0x000000ffff097224 */ /* 0x000fe400078e00da */
[----:B------:R-:W-:Y:S02]  /*1ae40*/  IMAD.MOV.U32 R10, RZ, RZ, R216 ;  /* 0x000000ffff0a7224 */ /* 0x000fe400078e00d8 */
[----:B------:R-:W-:Y:S02]  /*1ae50*/  IMAD.MOV.U32 R2, RZ, RZ, 0x3f800000 ;  /* 0x3f800000ff027424 */ /* 0x000fe400078e00ff */
[----:B------:R-:W-:-:S07]  /*1ae60*/  IMAD.MOV.U32 R151, RZ, RZ, RZ ;  /* 0x000000ffff977224 */ /* 0x000fce00078e00ff */
.L_x_2844:
        /* <DEDUP_REMOVED lines=8> */
.L_x_2834:
[----:B------:R-:W-:Y:S01]  /*1aef0*/  IMAD R11, R3, 0x8, R16 ;  /* 0x00000008030b7824 */ /* 0x000fe200078e0210 */
[----:B------:R-:W-:-:S04]  /*1af00*/  SHF.L.U32 R4, R218, 0x1f, RZ ;  /* 0x0000001fda047819 */ /* 0x000fc800000006ff */
[----:B------:R0:W1:Y:S01]  /*1af10*/  SYNCS.PHASECHK.TRANS64.TRYWAIT P3, [R11+URZ+0x38830], R4 ;  /* 0x038830040b0075a7 */ /* 0x000062000806017f */
[----:B------:R-:W-:Y:S05]  /*1af20*/  @!P0 BRA `(.L_x_2835) ;  /* 0x0000000000048947 */ /* 0x000fea0003800000 */
[----:B------:R-:W-:Y:S01]  /*1af30*/  BPT.TRAP 0x1 ;  /* 0x000000040000795c */ /* 0x000fe20000300000 */
.L_x_2835:
[----:B------:R-:W-:Y:S01]  /*1af40*/  IMAD R3, R216, 0xa00, R20 ;  /* 0x00000a00d8037824 */ /* 0x000fe200078e0214 */
[----:B------:R-:W-:Y:S03]  /*1af50*/  BSSY B2, `(.L_x_2836) ;  /* 0x0000006000027945 */ /* 0x000fe60003800000 */
[C---:B------:R-:W-:Y:S02]  /*1af60*/  VIADD R152, R3.reuse, 0x80 ;  /* 0x0000008003987836 */ /* 0x040fe40000000000 */
[----:B------:R-:W-:Y:S01]  /*1af70*/  VIADD R15, R3, 0x100 ;  /* 0x00000100030f7836 */ /* 0x000fe20000000000 */
[----:B-1----:R-:W-:Y:S06]  /*1af80*/  @P3 BRA `(.L_x_2837) ;  /* 0x0000000000083947 */ /* 0x002fec0003800000 */
[----:B------:R-:W1:Y:S02]  /*1af90*/  SYNCS.PHASECHK.TRANS64.TRYWAIT P3, [R11+URZ+0x38830], R4 ;  /* 0x038830040b0075a7 */ /* 0x000e64000806017f */
[----:B-1----:R-:W-:Y:S05]  /*1afa0*/  @!P3 BRA `(.L_x_2838) ;  /* 0x000001ac002cb947 */ /* 0x002fea0003800000 */
.L_x_2837:
[----:B------:R-:W-:Y:S05]  /*1afb0*/  BSYNC B2 ;  /* 0x0000000000027941 */ /* 0x000fea0003800000 */
.L_x_2836:
[----:B------:R-:W2:Y:S04]  /*1afc0*/  LDL.64 R154, [R1+0x48] ;  /* 0x00004800019a7983 */ /* 0x000ea80000100a00 */
[----:B------:R-:W3:Y:S01]  /*1afd0*/  LDL.64 R156, [R1+0x50] ;  /* 0x00005000019c7983 */ /* 0x000ee20000100a00 */
[----:B01----:R-:W-:Y:S02]  /*1afe0*/  IMAD.MOV.U32 R4, RZ, RZ, R3 ;  /* 0x000000ffff047224 */ /* 0x003fe400078e0003 */
[----:B------:R-:W-:-:S03]  /*1aff0*/  IMAD.MOV.U32 R5, RZ, RZ, 0x40000040 ;  /* 0x40000040ff057424 */ /* 0x000fc600078e00ff */
[----:B------:R-:W-:Y:S02]  /*1b000*/  R2UR UR18, R4 ;  /* 0x00000000041272ca */ /* 0x000fe400000e0000 */
[C---:B------:R-:W-:Y:S01]  /*1b010*/  R2UR UR19, R5.reuse ;  /* 0x00000000051372ca */ /* 0x040fe200000e0000 */
[----:B------:R-:W-:Y:S01]  /*1b020*/  WARPGROUP.ARRIVE ;  /* 0x00000000000079c5 */ /* 0x000fe20000000000 */
[----:B------:R-:W-:Y:S01]  /*1b030*/  IMAD.MOV.U32 R4, RZ, RZ, R152 ;  /* 0x000000ffff047224 */ /* 0x000fe200078e0098 */
[----:B------:R-:W-:-:S04]  /*1b040*/  R2UR UR7, R5 ;  /* 0x00000000050772ca */ /* 0x000fc800000e0000 */
[----:B------:R-:W-:Y:S01]  /*1b050*/  R2UR UR6, R4 ;  /* 0x00000000040672ca */ /* 0x000fe200000e0000 */
[----:B------:R-:W-:Y:S01]  /*1b060*/  IMAD.MOV.U32 R4, RZ, RZ, R15 ;  /* 0x000000ffff047224 */ /* 0x000fe200078e000f */
[----:B------:R-:W-:-:S04]  /*1b070*/  R2UR UR11, R5 ;  /* 0x00000000050b72ca */ /* 0x000fc800000e0000 */
[----:B------:R-:W-:Y:S01]  /*1b080*/  R2UR UR10, R4 ;  /* 0x00000000040a72ca */ /* 0x000fe200000e0000 */
[----:B------:R-:W-:Y:S02]  /*1b090*/  VIADD R14, R3, 0x180 ;  /* 0x00000180030e7836 */ /* 0x000fe40000000000 */
[----:B------:R-:W-:-:S03]  /*1b0a0*/  IMAD.MOV.U32 R15, RZ, RZ, 0x40000040 ;  /* 0x40000040ff0f7424 */ /* 0x000fc600078e00ff */
[----:B------:R-:W-:Y:S02]  /*1b0b0*/  R2UR UR14, R14 ;  /* 0x000000000e0e72ca */ /* 0x000fe400000e0000 */
        /* <DEDUP_REMOVED lines=27> */
[----:B------:R-:W-:Y:S01]  /*1b270*/  UMOV UR16, UR20 ;  /* 0x0000001400107c82 */ /* 0x000fe20008000000 */
[----:B------:R-:W-:Y:S01]  /*1b280*/  UMOV UR17, UR21 ;  /* 0x0000001500117c82 */ /* 0x000fe20008000000 */
[----:B------:R-:W-:Y:S02]  /*1b290*/  WARPGROUP.DEPBAR.LE gsb0, 0x0 ;  /* 0x00008000000079c5 */ /* 0x000fe40000010000 */
[----:B------:R-:W-:Y:S01]  /*1b2a0*/  VIADD R14, R3, 0x2 ;  /* 0x00000002030e7836 */ /* 0x000fe20000000000 */
[----:B--2---:R-:W-:Y:S02]  /*1b2b0*/  R2UR UR26, R154 ;  /* 0x000000009a1a72ca */ /* 0x004fe400000e0000 */
[----:B------:R-:W-:-:S02]  /*1b2c0*/  R2UR UR27, R155 ;  /* 0x000000009b1b72ca */ /* 0x000fc400000e0000 */
[----:B------:R-:W-:-:S06]  /*1b2d0*/  WARPGROUP.ARRIVE ;  /* 0x00000000000079c5 */ /* 0x000fcc0000000000 */
[----:B------:R-:W-:Y:S01]  /*1b2e0*/  HGMMA.64x16x16.F32.BF16 R152, gdesc[UR16], RZ, !UPT, gsb0 ;  /* 0x00200000109879f0 */ /* 0x000fe2000c0018ff */
        /* <DEDUP_REMOVED lines=20> */
[----:B------:R-:W-:Y:S01]  /*1b430*/  UMOV UR12, UR24 ;  /* 0x00000018000c7c82 */ /* 0x000fe20008000000 */
[----:B------:R-:W-:Y:S01]  /*1b440*/  UMOV UR13, UR25 ;  /* 0x00000019000d7c82 */ /* 0x000fe20008000000 */
[----:B------:R-:W-:Y:S01]  /*1b450*/  UMOV UR16, UR24 ;  /* 0x0000001800107c82 */ /* 0x000fe20008000000 */
[----:B------:R-:W-:Y:S01]  /*1b460*/  UMOV UR17, UR25 ;  /* 0x0000001900117c82 */ /* 0x000fe20008000000 */
[----:B------:R-:W2:Y:S01]  /*1b470*/  LDL.64 R14, [R1+0x38] ;  /* 0x00003800010e7983 */ /* 0x000ea20000100a00 */
[----:B------:R-:W-:Y:S01]  /*1b480*/  HGMMA.64x16x16.F32.BF16 R176, gdesc[UR4], R176, gsb0 ;  /* 0x0020000004b079f0 */ /* 0x000fe200080018b0 */
[----:B------:R-:W-:Y:S02]  /*1b490*/  R2UR UR10, R4 ;  /* 0x00000000040a72ca */ /* 0x000fe400000e0000 */
[----:B------:R-:W-:Y:S01]  /*1b4a0*/  R2UR UR11, R5 ;  /* 0x00000000050b72ca */ /* 0x000fe200000e0000 */
[----:B------:R-:W-:Y:S01]  /*1b4b0*/  VIADD R4, R3, 0x182 ;  /* 0x0000018203047836 */ /* 0x000fe20000000000 */
[----:B------:R-:W-:-:S02]  /*1b4c0*/  WARPGROUP.DEPBAR.LE gsb0, 0x0 ;  /* 0x00008000000079c5 */ /* 0x000fc40000010000 */
        /* <DEDUP_REMOVED lines=57> */
[----:B--2---:R-:W-:Y:S02]  /*1b860*/  R2UR UR24, R14 ;  /* 0x000000000e1872ca */ /* 0x004fe400000e0000 */
[----:B------:R-:W-:Y:S02]  /*1b870*/  R2UR UR25, R15 ;  /* 0x000000000f1972ca */ /* 0x000fe400000e0000 */
[----:B------:R-:W2:Y:S01]  /*1b880*/  LDL.64 R14, [R1+0x30] ;  /* 0x00003000010e7983 */ /* 0x000ea20000100a00 */
        /* <DEDUP_REMOVED lines=144> */
[----:B--2---:R-:W-:Y:S02]  /*1c190*/  R2UR UR26, R14 ;  /* 0x000000000e1a72ca */ /* 0x004fe400000e0000 */
[----:B------:R-:W-:Y:S02]  /*1c1a0*/  R2UR UR27, R15 ;  /* 0x000000000f1b72ca */ /* 0x000fe400000e0000 */
[----:B------:R-:W2:Y:S01]  /*1c1b0*/  LDL.64 R14, [R1+0x18] ;  /* 0x00001800010e7983 */ /* 0x000ea20000100a00 */
[----:B------:R-:W-:Y:S02]  /*1c1c0*/  VIADD R4, R3, 0x284 ;  /* 0x0000028403047836 */ /* 0x000fe40000000000 */
[----:B------:R-:W-:-:S03]  /*1c1d0*/  IMAD.MOV.U32 R5, RZ, RZ, 0x40000040 ;  /* 0x40000040ff057424 */ /* 0x000fc600078e00ff */
[----:B------:R-:W-:Y:S02]  /*1c1e0*/  R2UR UR22, R4 ;  /* 0x00000000041672ca */ /* 0x000fe400000e0000 */
[----:B------:R-:W-:Y:S01]  /*1c1f0*/  R2UR UR23, R5 ;  /* 0x00000000051772ca */ /* 0x000fe200000e0000 */
[----:B------:R-:W-:Y:S02]  /*1c200*/  UMOV UR20, UR26 ;  /* 0x0000001a00147c82 */ /* 0x000fe40008000000 */
[----:B------:R-:W-:Y:S01]  /*1c210*/  UMOV UR21, UR27 ;  /* 0x0000001b00157c82 */ /* 0x000fe20008000000 */
[----:B------:R-:W-:Y:S02]  /*1c220*/  WARPGROUP.DEPBAR.LE gsb0, 0x0 ;  /* 0x00008000000079c5 */ /* 0x000fe40000010000 */
[----:B------:R-:W-:-:S07]  /*1c230*/  WARPGROUP.ARRIVE ;  /* 0x00000000000079c5 */ /* 0x000fce0000000000 */
        /* <DEDUP_REMOVED lines=89> */
[----:B------:R-:W2:Y:S01]  /*1c7d0*/  LDL.64 R14, [R1] ;  /* 0x00000000010e7983 */ /* 0x000ea20000100a00 */
[----:B------:R-:W-:Y:S02]  /*1c7e0*/  R2UR UR22, R4 ;  /* 0x00000000041672ca */ /* 0x000fe400000e0000 */
[----:B------:R-:W-:-:S06]  /*1c7f0*/  R2UR UR23, R5 ;  /* 0x00000000051772ca */ /* 0x000fcc00000e0000 */
        /* <DEDUP_REMOVED lines=44> */
[----:B------:R-:W-:Y:S02]  /*1cac0*/  R2UR UR23, R5 ;  /* 0x00000000051772ca */ /* 0x000fe400000e0000 */
[----:B--2---:R-:W-:Y:S02]  /*1cad0*/  R2UR UR24, R14 ;  /* 0x000000000e1872ca */ /* 0x004fe400000e0000 */
[----:B------:R-:W-:-:S11]  /*1cae0*/  R2UR UR25, R15 ;  /* 0x000000000f1972ca */ /* 0x000fd600000e0000 */
        /* <DEDUP_REMOVED lines=442> */
.L_x_2839:
[----:B------:R-:W-:Y:S01]  /*1e690*/  SHF.L.U32 R0, R9, 0x1f, RZ ;  /* 0x0000001f09007819 */ /* 0x000fe200000006ff */
[----:B------:R-:W-:-:S04]  /*1e6a0*/  IMAD R9, R10, 0x8, R16 ;  /* 0x000000080a097824 */ /* 0x000fc800078e0210 */
[----:B------:R0:W1:Y:S01]  /*1e6b0*/  SYNCS.PHASECHK.TRANS64.TRYWAIT P3, [R9+URZ+0x38850], R0 ;  /* 0x03885000090075a7 */ /* 0x000062000806017f */
[----:B------:R-:W-:Y:S05]  /*1e6c0*/  @!P0 BRA `(.L_x_2840) ;  /* 0x0000000000048947 */ /* 0x000fea0003800000 */
[----:B------:R-:W-:Y:S01]  /*1e6d0*/  BPT.TRAP 0x1 ;  /* 0x000000040000795c */ /* 0x000fe20000300000 */
.L_x_2840:
[----:B------:R-:W-:Y:S04]  /*1e6e0*/  BSSY B2, `(.L_x_2841) ;  /* 0x0000004000027945 */ /* 0x000fe80003800000 */
[----:B-1----:R-:W-:Y:S05]  /*1e6f0*/  @P3 BRA `(.L_x_2842) ;  /* 0x0000000000083947 */ /* 0x002fea0003800000 */
[----:B------:R-:W1:Y:S02]  /*1e700*/  SYNCS.PHASECHK.TRANS64.TRYWAIT P3, [R9+URZ+0x38850], R0 ;  /* 0x03885000090075a7 */ /* 0x000e64000806017f */
[----:B-1----:R-:W-:Y:S05]  /*1e710*/  @!P3 BRA `(.L_x_2843) ;  /* 0x000001740064b947 */ /* 0x002fea0003800000 */
.L_x_2842:
[----:B------:R-:W-:Y:S05]  /*1e720*/  BSYNC B2 ;  /* 0x0000000000027941 */ /* 0x000fea0003800000 */
.L_x_2841:
        /* <DEDUP_REMOVED lines=8> */
[----:B------:R-:W-:Y:S01]  /*1e7b0*/  IMAD.MOV.U32 R3, RZ, RZ, 0x40000040 ;  /* 0x40000040ff037424 */ /* 0x000fe200078e00ff */
[----:B------:R-:W-:Y:S01]  /*1e7c0*/  LOP3.LUT R0, R0, 0x3fff, RZ, 0xc0, !PT ;  /* 0x00003fff00007812 */ /* 0x000fe200078ec0ff */
[----:B------:R-:W0:Y:S01]  /*1e7d0*/  MUFU.TANH R15, R15 ;  /* 0x0000000f000f7308 */ /* 0x000e220000002400 */
[----:B------:R-:W-:Y:S01]  /*1e7e0*/  FMUL.FTZ R177, R177, UR39 ;  /* 0x00000027b1b17c20 */ /* 0x000fe20008410000 */
[----:B------:R-:W-:Y:S01]  /*1e7f0*/  FMUL.FTZ R184, R182, UR39 ;  /* 0x00000027b6b87c20 */ /* 0x000fe20008410000 */
[----:B------:R-:W-:Y:S01]  /*1e800*/  LOP3.LUT R0, R0, 0x2800000, RZ, 0xfc, !PT ;  /* 0x0280000000007812 */ /* 0x000fe200078efcff */
[----:B------:R-:W-:Y:S01]  /*1e810*/  FMUL.FTZ R183, R183, UR39 ;  /* 0x00000027b7b77c20 */ /* 0x000fe20008410000 */
[----:B------:R-:W-:Y:S01]  /*1e820*/  FMUL.FTZ R14, R179, UR39 ;  /* 0x00000027b30e7c20 */ /* 0x000fe20008410000 */
[----:B------:R-:W-:Y:S01]  /*1e830*/  FMUL.FTZ R179, R181, UR39 ;  /* 0x00000027b5b37c20 */ /* 0x000fe20008410000 */
[----:B------:R-:W-:Y:S01]  /*1e840*/  FMUL.FTZ R153, R153, UR39 ;  /* 0x0000002799997c20 */ /* 0x000fe20008410000 */
[----:B------:R-:W-:Y:S01]  /*1e850*/  IMAD R2, R10, 0xa00, R0 ;  /* 0x00000a000a027824 */ /* 0x000fe200078e0200 */
[----:B------:R-:W-:Y:S01]  /*1e860*/  MUFU.TANH R176, R176 ;  /* 0x000000b000b07308 */ /* 0x000fe20000002400 */
[----:B------:R-:W1:Y:S01]  /*1e870*/  @P2 LDC R0, c[0x0][0x44c] ;  /* 0x00011300ff002b82 */ /* 0x000e620000000800 */
[----:B------:R-:W-:Y:S01]  /*1e880*/  FMUL.FTZ R10, R178, UR39 ;  /* 0x00000027b20a7c20 */ /* 0x000fe20008410000 */
[C---:B------:R-:W-:Y:S01]  /*1e890*/  VIADD R4, R2.reuse, 0x80 ;  /* 0x0000008002047836 */ /* 0x040fe20000000000 */
[----:B------:R-:W-:Y:S01]  /*1e8a0*/  R2UR UR6, R2 ;  /* 0x00000000020672ca */ /* 0x000fe200000e0000 */
[----:B------:R-:W-:Y:S01]  /*1e8b0*/  FMUL.FTZ R178, R180, UR39 ;  /* 0x00000027b4b27c20 */ /* 0x000fe20008410000 */
[----:B------:R-:W-:Y:S01]  /*1e8c0*/  FMUL.FTZ R162, R162, UR39 ;  /* 0x00000027a2a27c20 */ /* 0x000fe20008410000 */
[----:B------:R-:W-:Y:S01]  /*1e8d0*/  FMUL.FTZ R163, R163, UR39 ;  /* 0x00000027a3a37c20 */ /* 0x000fe20008410000 */
[----:B------:R-:W-:Y:S01]  /*1e8e0*/  MUFU.TANH R177, R177 ;  /* 0x000000b100b17308 */ /* 0x000fe20000002400 */
[----:B------:R-:W-:-:S05]  /*1e8f0*/  @!P1 VIADD R9, R9, 0x38860 ;  /* 0x0003886009099836 */ /* 0x000fca0000000000 */
[----:B------:R-:W-:Y:S02]  /*1e900*/  @!P1 PRMT R9, RZ, 0x654, R9 ;  /* 0x00000654ff099816 */ /* 0x000fe40000000009 */
[----:B------:R-:W-:Y:S01]  /*1e910*/  MUFU.TANH R178, R178 ;  /* 0x000000b200b27308 */ /* 0x000fe20000002400 */
[----:B------:R-:W-:Y:S01]  /*1e920*/  HGMMA.64x256x16.F32.BF16 R24, R208, gdesc[UR4].tnspB, R24, gsb0 ;  /* 0x43e00004d0187df0 */ /* 0x000fe20008001818 */
[----:B------:R-:W-:Y:S01]  /*1e930*/  R2UR UR6, R4 ;  /* 0x00000000040672ca */ /* 0x000fe200000e0000 */
[----:B------:R-:W-:Y:S01]  /*1e940*/  VIADD R4, R2, 0x100 ;  /* 0x0000010002047836 */ /* 0x000fe20000000000 */
[----:B------:R-:W-:Y:S01]  /*1e950*/  R2UR UR7, R5 ;  /* 0x00000000050772ca */ /* 0x000fe200000e0000 */
[----:B------:R-:W-:-:S03]  /*1e960*/  IMAD.MOV.U32 R5, RZ, RZ, 0x40000040 ;  /* 0x40000040ff057424 */ /* 0x000fc600078e00ff */
        /* <DEDUP_REMOVED lines=21> */
[----:B------:R-:W-:Y:S01]  /*1eac0*/  FMUL.FTZ R5, R191, UR39 ;  /* 0x00000027bf057c20 */ /* 0x000fe20008410000 */
[----:B------:R-:W-:Y:S01]  /*1ead0*/  FMUL.FTZ R191, R160, UR39 ;  /* 0x00000027a0bf7c20 */ /* 0x000fe20008410000 */
[----:B------:R-:W-:-:S04]  /*1eae0*/  IMAD R160, R8, -0x50, RZ ;  /* 0xffffffb008a07824 */ /* 0x000fc800078e02ff */
[----:B------:R-:W-:Y:S01]  /*1eaf0*/  MUFU.TANH R5, R5 ;  /* 0x0000000500057308 */ /* 0x000fe20000002400 */
[----:B------:R-:W-:-:S07]  /*1eb00*/  IADD3 R160, -R233, 0x1, R160 ;  /* 0x00000001e9a07810 */ /* 0x000fce0007ffe1a0 */
[----:B------:R-:W-:Y:S01]  /*1eb10*/  MUFU.TANH R191, R191 ;  /* 0x000000bf00bf7308 */ /* 0x000fe20000002400 */
[----:B------:R-:W-:Y:S02]  /*1eb20*/  WARPGROUP.DEPBAR.LE gsb0, 0x0 ;  /* 0x00008000000079c5 */ /* 0x000fe40000010000 */
[----:B------:R-:W-:-:S07]  /*1eb30*/  WARPGROUP.ARRIVE ;  /* 0x00000000000079c5 */ /* 0x000fce0000000000 */
[----:B------:R-:W-:Y:S01]  /*1eb40*/  HGMMA.64x256x16.F32.BF16 R24, R196, gdesc[UR4].tnspB, R24, gsb0 ;  /* 0x43e00004c4187df0 */ /* 0x000fe20008001818 */
[----:B------:R-:W-:Y:S02]  /*1eb50*/  R2UR UR6, R2 ;  /* 0x00000000020672ca */ /* 0x000fe400000e0000 */
[----:B------:R-:W-:Y:S01]  /*1eb60*/  R2UR UR7, R3 ;  /* 0x00000000030772ca */ /* 0x000fe200000e0000 */
[----:B------:R-:W2:Y:S01]  /*1eb70*/  @P2 LDC R2, c[0x0][0x450] ;  /* 0x00011400ff022b82 */ /* 0x000ea20000000800 */
[----:B------:R-:W-:-:S04]  /*1eb80*/  IMAD.IADD R3, R234, 0x1, R230 ;  /* 0x00000001ea037824 */ /* 0x000fc800078e02e6 */
[----:B-1----:R-:W-:-:S04]  /*1eb90*/  @P2 IMAD.HI.U32 R4, R3, R0, RZ ;  /* 0x0000000003042227 */ /* 0x002fc800078e00ff */
[----:B------:R-:W-:Y:S02]  /*1eba0*/  IMAD.MOV.U32 R0, RZ, RZ, R3 ;  /* 0x000000ffff007224 */ /* 0x000fe400078e0003 */
[----:B------:R-:W-:Y:S01]  /*1ebb0*/  FMUL.FTZ R3, R187, UR39 ;  /* 0x00000027bb037c20 */ /* 0x000fe20008410000 */
[----:B------:R-:W-:Y:S01]  /*1ebc0*/  FMUL.FTZ R187, R189, UR39 ;  /* 0x00000027bdbb7c20 */ /* 0x000fe20008410000 */
[----:B------:R-:W-:-:S04]  /*1ebd0*/  FMUL.FTZ R189, R164, UR39 ;  /* 0x00000027a4bd7c20 */ /* 0x000fc80008410000 */
[----:B------:R-:W-:Y:S01]  /*1ebe0*/  MUFU.TANH R3, R3 ;  /* 0x0000000300037308 */ /* 0x000fe20000002400 */
[----:B--2---:R-:W-:Y:S01]  /*1ebf0*/  @P2 SHF.R.U32.HI R0, RZ, R2, R4 ;  /* 0x00000002ff002219 */ /* 0x004fe20000011604 */
[----:B------:R-:W-:Y:S01]  /*1ec00*/  FMUL.FTZ R2, R186, UR39 ;  /* 0x00000027ba027c20 */ /* 0x000fe20008410000 */
[----:B------:R-:W-:-:S05]  /*1ec10*/  FMUL.FTZ R186, R188, UR39 ;  /* 0x00000027bcba7c20 */ /* 0x000fca0008410000 */
[----:B------:R-:W-:Y:S01]  /*1ec20*/  MUFU.TANH R187, R187 ;  /* 0x000000bb00bb7308 */ /* 0x000fe20000002400 */
[----:B------:R-:W-:Y:S01]  /*1ec30*/  FMUL.FTZ R4, R190, UR39 ;  /* 0x00000027be047c20 */ /* 0x000fe20008410000 */
[----:B------:R-:W1:Y:S01]  /*1ec40*/  SHFL.IDX PT, R188, R0, RZ, 0x1c1f ;  /* 0x001c1fff00bc7589 */ /* 0x000e6200000e0000 */
[----:B------:R-:W-:Y:S01]  /*1ec50*/  FMUL.FTZ R190, R173, UR39 ;  /* 0x00000027adbe7c20 */ /* 0x000fe20008410000 */
[----:B------:R-:W-:-:S04]  /*1ec60*/  FMUL.FTZ R173, R161, UR39 ;  /* 0x00000027a1ad7c20 */ /* 0x000fc80008410000 */
[----:B------:R-:W2:Y:S08]  /*1ec70*/  MUFU.TANH R186, R186 ;  /* 0x000000ba00ba7308 */ /* 0x000eb00000002400 */
[----:B------:R-:W-:Y:S08]  /*1ec80*/  MUFU.TANH R189, R189 ;  /* 0x000000bd00bd7308 */ /* 0x000ff00000002400 */
[----:B------:R-:W-:Y:S08]  /*1ec90*/  MUFU.TANH R190, R190 ;  /* 0x000000be00be7308 */ /* 0x000ff00000002400 */
[----:B------:R-:W-:Y:S08]  /*1eca0*/  MUFU.TANH R173, R173 ;  /* 0x000000ad00ad7308 */ /* 0x000ff00000002400 */
[----:B------:R-:W-:Y:S08]  /*1ecb0*/  MUFU.TANH R4, R4 ;  /* 0x0000000400047308 */ /* 0x000ff00000002400 */
[----:B------:R-:W-:Y:S01]  /*1ecc0*/  MUFU.TANH R2, R2 ;  /* 0x0000000200027308 */ /* 0x000fe20000002400 */
[----:B------:R-:W-:-:S02]  /*1ecd0*/  WARPGROUP.DEPBAR.LE gsb0, 0x0 ;  /* 0x00008000000079c5 */ /* 0x000fc40000010000 */
[----:B------:R-:W-:-:S06]  /*1ece0*/  WARPGROUP.ARRIVE ;  /* 0x00000000000079c5 */ /* 0x000fcc0000000000 */
[----:B------:R-:W-:Y:S03]  /*1ecf0*/  HGMMA.64x256x16.F32.BF16 R24, R192, gdesc[UR4].tnspB, R24, gsb0 ;  /* 0x43e00004c0187df0 */ /* 0x000fe60008001818 */
[----:B------:R-:W-:Y:S02]  /*1ed00*/  WARPGROUP.DEPBAR.LE gsb0, 0x0 ;  /* 0x00008000000079c5 */ /* 0x000fe40000010000 */
[----:B------:R-:W-:Y:S01]  /*1ed10*/  FMUL.FTZ R192, R185, UR39 ;  /* 0x00000027b9c07c20 */ /* 0x000fe20008410000 */
[----:B------:R-:W-:Y:S01]  /*1ed20*/  IADD3 R185, -R228, R160, R232 ;  /* 0x000000a0e4b97210 */ /* 0x000fe20007ffe1e8 */
[----:B------:R-:W-:Y:S01]  /*1ed30*/  FMUL.FTZ R193, R169, UR39 ;  /* 0x00000027a9c17c20 */ /* 0x000fe20008410000 */
[----:B------:R-:W-:Y:S01]  /*1ed40*/  FMUL.FTZ R194, R168, UR39 ;  /* 0x00000027a8c27c20 */ /* 0x000fe20008410000 */
[----:B------:R-:W-:Y:S01]  /*1ed50*/  FMUL.FTZ R168, R172, UR39 ;  /* 0x00000027aca87c20 */ /* 0x000fe20008410000 */
[----:B------:R-:W-:Y:S01]  /*1ed60*/  FMUL.FTZ R195, R165, UR39 ;  /* 0x00000027a5c37c20 */ /* 0x000fe20008410000 */
[----:B------:R-:W3:Y:S01]  /*1ed70*/  MUFU.TANH R192, R192 ;  /* 0x000000c000c07308 */ /* 0x000ee20000002400 */
[----:B-1----:R-:W-:-:S05]  /*1ed80*/  IMAD.IADD R188, R185, 0x1, R188 ;  /* 0x00000001b9bc7824 */ /* 0x002fca00078e02bc */
[C---:B------:R-:W-:Y:S02]  /*1ed90*/  ISETP.GT.AND P3, PT, R188.reuse, RZ, PT ;  /* 0x000000ffbc00720c */ /* 0x040fe40003f64270 */
[C---:B------:R-:W-:Y:S01]  /*1eda0*/  ISETP.GT.AND P5, PT, R188.reuse, 0x8, PT ;  /* 0x00000008bc00780c */ /* 0x040fe20003fa4270 */
[----:B------:R-:W1:Y:S01]  /*1edb0*/  MUFU.TANH R194, R194 ;  /* 0x000000c200c27308 */ /* 0x000e620000002400 */
[----:B------:R-:W-:Y:S02]  /*1edc0*/  ISETP.GT.AND P4, PT, R188, 0x1, PT ;  /* 0x00000001bc00780c */ /* 0x000fe40003f84270 */
[----:B0-----:R-:W-:Y:S02]  /*1edd0*/  FSEL R182, R15, -INF , P3 ;  /* 0xff8000000fb67808 */ /* 0x001fe40001800000 */
[----:B--2---:R-:W-:Y:S02]  /*1ede0*/  FSEL R181, R186, -INF , P5 ;  /* 0xff800000bab57808 */ /* 0x004fe40002800000 */
[----:B------:R-:W-:Y:S01]  /*1edf0*/  ISETP.GT.AND P6, PT, R188, 0x9, PT ;  /* 0x00000009bc00780c */ /* 0x000fe20003fc4270 */
[----:B------:R0:W-:Y:S01]  /*1ee00*/  MUFU.TANH R186, R183 ;  /* 0x000000b700ba7308 */ /* 0x0001e20000002400 */
[----:B---3--:R-:W-:Y:S01]  /*1ee10*/  FSEL R169, R192, -INF , P4 ;  /* 0xff800000c0a97808 */ /* 0x008fe20002000000 */
[----:B------:R-:W-:Y:S01]  /*1ee20*/  FMUL.FTZ R192, R167, UR39 ;  /* 0x00000027a7c07c20 */ /* 0x000fe20008410000 */
[----:B------:R-:W-:-:S02]  /*1ee30*/  ISETP.GT.AND P3, PT, R188, 0x10, PT ;  /* 0x00000010bc00780c */ /* 0x000fc40003f64270 */
[----:B------:R-:W-:Y:S01]  /*1ee40*/  FSEL R172, R187, -INF , P6 ;  /* 0xff800000bbac7808 */ /* 0x000fe20003000000 */
[----:B------:R-:W-:Y:S01]  /*1ee50*/  FMUL.FTZ R187, R171, UR39 ;  /* 0x00000027abbb7c20 */ /* 0x000fe20008410000 */
[----:B------:R-:W-:Y:S01]  /*1ee60*/  ISETP.GT.AND P4, PT, R188, 0x11, PT ;  /* 0x00000011bc00780c */ /* 0x000fe20003f84270 */
[----:B------:R-:W2:Y:S01]  /*1ee70*/  MUFU.TANH R168, R168 ;  /* 0x000000a800a87308 */ /* 0x000ea20000002400 */
[----:B0-----:R-:W-:Y:S02]  /*1ee80*/  FMNMX.FTZ R183, R182, R7, !PT ;  /* 0x00000007b6b77209 */ /* 0x001fe40007810000 */
[----:B------:R-:W-:Y:S02]  /*1ee90*/  FSEL R180, R176, -INF , P3 ;  /* 0xff800000b0b47808 */ /* 0x000fe40001800000 */
[----:B------:R-:W-:Y:S02]  /*1eea0*/  FMNMX.FTZ R183, R169, R183, !PT ;  /* 0x000000b7a9b77209 */ /* 0x000fe40007810000 */
[----:B------:R-:W-:Y:S01]  /*1eeb0*/  ISETP.GT.AND P5, PT, R188, 0x18, PT ;  /* 0x00000018bc00780c */ /* 0x000fe20003fa4270 */
[----:B------:R-:W0:Y:S01]  /*1eec0*/  MUFU.TANH R193, R193 ;  /* 0x000000c100c17308 */ /* 0x000e220000002400 */
[----:B------:R-:W-:-:S02]  /*1eed0*/  FMNMX.FTZ R183, R181, R183, !PT ;  /* 0x000000b7b5b77209 */ /* 0x000fc40007810000 */
[----:B------:R-:W-:Y:S02]  /*1eee0*/  FSEL R160, R177, -INF , P4 ;  /* 0xff800000b1a07808 */ /* 0x000fe40002000000 */
[----:B------:R-:W-:Y:S02]  /*1eef0*/  FMNMX.FTZ R183, R172, R183, !PT ;  /* 0x000000b7acb77209 */ /* 0x000fe40007810000 */
[----:B------:R-:W-:Y:S01]  /*1ef00*/  ISETP.GT.AND P6, PT, R188, 0x19, PT ;  /* 0x00000019bc00780c */ /* 0x000fe20003fc4270 */
[----:B------:R-:W3:Y:S01]  /*1ef10*/  MUFU.TANH R195, R195 ;  /* 0x000000c300c37308 */ /* 0x000ee20000002400 */
[----:B------:R-:W-:Y:S02]  /*1ef20*/  FMNMX.FTZ R183, R180, R183, !PT ;  /* 0x000000b7b4b77209 */ /* 0x000fe40007810000 */
[----:B------:R-:W-:Y:S02]  /*1ef30*/  FSEL R15, R178, -INF , P5 ;  /* 0xff800000b20f7808 */ /* 0x000fe40002800000 */
[----:B------:R-:W-:-:S02]  /*1ef40*/  FMNMX.FTZ R183, R160, R183, !PT ;  /* 0x000000b7a0b77209 */ /* 0x000fc40007810000 */
[C---:B------:R-:W-:Y:S01]  /*1ef50*/  ISETP.GT.AND P3, PT, R188.reuse, 0x20, PT ;  /* 0x00000020bc00780c */ /* 0x040fe20003f64270 */
[----:B------:R-:W-:Y:S01]  /*1ef60*/  MUFU.TANH R187, R187 ;  /* 0x000000bb00bb7308 */ /* 0x000fe20000002400 */
[----:B------:R-:W-:Y:S02]  /*1ef70*/  FSEL R179, R179, -INF , P6 ;  /* 0xff800000b3b37808 */ /* 0x000fe40003000000 */
[----:B------:R-:W-:Y:S02]  /*1ef80*/  FMNMX.FTZ R183, R15, R183, !PT ;  /* 0x000000b70fb77209 */ /* 0x000fe40007810000 */
[C---:B------:R-:W-:Y:S02]  /*1ef90*/  ISETP.GT.AND P5, PT, R188.reuse, 0x28, PT ;  /* 0x00000028bc00780c */ /* 0x040fe40003fa4270 */
[----:B------:R-:W-:Y:S01]  /*1efa0*/  ISETP.GT.AND P4, PT, R188, 0x21, PT ;  /* 0x00000021bc00780c */ /* 0x000fe20003f84270 */
[----:B------:R-:W-:Y:S01]  /*1efb0*/  MUFU.TANH R192, R192 ;  /* 0x000000c000c07308 */ /* 0x000fe20000002400 */
[----:B-1----:R-:W-:-:S02]  /*1efc0*/  FSEL R178, R194, -INF , P3 ;  /* 0xff800000c2b27808 */ /* 0x002fc40001800000 */
[----:B------:R-:W-:Y:S01]  /*1efd0*/  FMNMX.FTZ R183, R179, R183, !PT ;  /* 0x000000b7b3b77209 */ /* 0x000fe20007810000 */
[----:B------:R-:W1:Y:S01]  /*1efe0*/  SHFL.IDX PT, R194, R0, 0x1, 0x1c1f ;  /* 0x003c1f0000c27f89 */ /* 0x000e6200000e0000 */
[----:B--2---:R-:W-:Y:S02]  /*1eff0*/  FSEL R168, R168, -INF , P5 ;  /* 0xff800000a8a87808 */ /* 0x004fe40002800000 */
[----:B------:R-:W-:Y:S02]  /*1f000*/  ISETP.GT.AND P5, PT, R188, 0x38, PT ;  /* 0x00000038bc00780c */ /* 0x000fe40003fa4270 */
[----:B0-----:R-:W-:Y:S01]  /*1f010*/  FSEL R176, R193, -INF , P4 ;  /* 0xff800000c1b07808 */ /* 0x001fe20002000000 */
[----:B------:R-:W-:Y:S01]  /*1f020*/  FMUL.FTZ R193, R166, UR39 ;  /* 0x00000027a6c17c20 */ /* 0x000fe20008410000 */
[----:B------:R-:W-:Y:S02]  /*1f030*/  FMNMX.FTZ R183, R178, R183, !PT ;  /* 0x000000b7b2b77209 */ /* 0x000fe40007810000 */
[----:B------:R-:W-:Y:S01]  /*1f040*/  FSEL R165, R189, -INF , P5 ;  /* 0xff800000bda57808 */ /* 0x000fe20002800000 */
[----:B------:R-:W-:Y:S01]  /*1f050*/  FMUL.FTZ R189, R170, UR39 ;  /* 0x00000027aabd7c20 */ /* 0x000fe20008410000 */
[----:B------:R-:W-:Y:S01]  /*1f060*/  ISETP.GT.AND P6, PT, R188, 0x29, PT ;  /* 0x00000029bc00780c */ /* 0x000fe20003fc4270 */
[----:B------:R-:W-:Y:S01]  /*1f070*/  FMUL.FTZ R170, R152, UR39 ;  /* 0x0000002798aa7c20 */ /* 0x000fe20008410000 */
[----:B------:R-:W-:Y:S01]  /*1f080*/  FMNMX.FTZ R183, R176, R183, !PT ;  /* 0x000000b7b0b77209 */ /* 0x000fe20007810000 */
[----:B------:R-:W-:Y:S01]  /*1f090*/  FMUL.FTZ R152, R156, UR39 ;  /* 0x000000279c987c20 */ /* 0x000fe20008410000 */
[----:B------:R-:W-:Y:S01]  /*1f0a0*/  ISETP.GT.AND P3, PT, R188, 0x30, PT ;  /* 0x00000030bc00780c */ /* 0x000fe20003f64270 */
[----:B------:R-:W-:Y:S01]  /*1f0b0*/  FMUL.FTZ R156, R157, UR39 ;  /* 0x000000279d9c7c20 */ /* 0x000fe20008410000 */
[----:B------:R-:W-:Y:S01]  /*1f0c0*/  FSEL R177, R190, -INF , P6 ;  /* 0xff800000beb17808 */ /* 0x000fe20003000000 */
[----:B------:R-:W0:Y:S01]  /*1f0d0*/  MUFU.TANH R170, R170 ;  /* 0x000000aa00aa7308 */ /* 0x000e220000002400 */
[----:B------:R-:W-:Y:S01]  /*1f0e0*/  FMNMX.FTZ R183, R168, R183, !PT ;  /* 0x000000b7a8b77209 */ /* 0x000fe20007810000 */
[----:B------:R-:W-:Y:S01]  /*1f0f0*/  FMUL.FTZ R190, R154, UR39 ;  /* 0x000000279abe7c20 */ /* 0x000fe20008410000 */
[----:B------:R-:W-:-:S02]  /*1f100*/  ISETP.GT.AND P4, PT, R188, 0x31, PT ;  /* 0x00000031bc00780c */ /* 0x000fc40003f84270 */
[----:B------:R-:W-:Y:S01]  /*1f110*/  FSEL R161, R191, -INF , P3 ;  /* 0xff800000bfa17808 */ /* 0x000fe20001800000 */
[----:B-1----:R-:W-:Y:S01]  /*1f120*/  IMAD.IADD R194, R185, 0x1, R194 ;  /* 0x00000001b9c27824 */ /* 0x002fe200078e02c2 */
[----:B------:R-:W-:Y:S01]  /*1f130*/  FMNMX.FTZ R183, R177, R183, !PT ;  /* 0x000000b7b1b77209 */ /* 0x000fe20007810000 */
[----:B------:R-:W1:Y:S01]  /*1f140*/  MUFU.TANH R152, R152 ;  /* 0x0000009800987308 */ /* 0x000e620000002400 */
[----:B------:R-:W-:Y:S01]  /*1f150*/  FSEL R164, R173, -INF , P4 ;  /* 0xff800000ada47808 */ /* 0x000fe20002000000 */
[----:B------:R-:W-:Y:S01]  /*1f160*/  FMUL.FTZ R191, R175, UR39 ;  /* 0x00000027afbf7c20 */ /* 0x000fe20008410000 */
[----:B------:R-:W-:Y:S01]  /*1f170*/  FMNMX.FTZ R183, R161, R183, !PT ;  /* 0x000000b7a1b77209 */ /* 0x000fe20007810000 */
[----:B------:R-:W-:Y:S01]  /*1f180*/  FMUL.FTZ R185, R155, UR39 ;  /* 0x000000279bb97c20 */ /* 0x000fe20008410000 */
[----:B------:R-:W-:Y:S02]  /*1f190*/  ISETP.GT.AND P6, PT, R188, 0x39, PT ;  /* 0x00000039bc00780c */ /* 0x000fe40003fc4270 */
[----:B------:R-:W-:Y:S01]  /*1f1a0*/  FMNMX.FTZ R171, R164, R183, !PT ;  /* 0x000000b7a4ab7209 */ /* 0x000fe20007810000 */
[----:B------:R-:W2:Y:S01]  /*1f1b0*/  MUFU.TANH R156, R156 ;  /* 0x0000009c009c7308 */ /* 0x000ea20000002400 */
[----:B------:R-:W-:-:S02]  /*1f1c0*/  ISETP.GT.AND P3, PT, R188, 0x40, PT ;  /* 0x00000040bc00780c */ /* 0x000fc40003f64270 */
[----:B---3--:R-:W-:Y:S02]  /*1f1d0*/  FSEL R173, R195, -INF , P6 ;  /* 0xff800000c3ad7808 */ /* 0x008fe40003000000 */
[----:B------:R-:W-:Y:S02]  /*1f1e0*/  FMNMX.FTZ R171, R165, R171, !PT ;  /* 0x000000aba5ab7209 */ /* 0x000fe40007810000 */
[----:B------:R-:W-:Y:S01]  /*1f1f0*/  ISETP.GT.AND P4, PT, R188, 0x41, PT ;  /* 0x00000041bc00780c */ /* 0x000fe20003f84270 */
[----:B------:R-:W-:Y:S01]  /*1f200*/  MUFU.TANH R189, R189 ;  /* 0x000000bd00bd7308 */ /* 0x000fe20000002400 */
[----:B0-----:R-:W-:Y:S02]  /*1f210*/  FSEL R157, R170, -INF , P3 ;  /* 0xff800000aa9d7808 */ /* 0x001fe40001800000 */
[----:B------:R-:W-:Y:S02]  /*1f220*/  FMNMX.FTZ R171, R173, R171, !PT ;  /* 0x000000abadab7209 */ /* 0x000fe40007810000 */
[----:B------:R-:W-:-:S02]  /*1f230*/  ISETP.GT.AND P5, PT, R188, 0x48, PT ;  /* 0x00000048bc00780c */ /* 0x000fc40003fa4270 */
[----:B------:R-:W-:Y:S01]  /*1f240*/  FSEL R153, R153, -INF , P4 ;  /* 0xff80000099997808 */ /* 0x000fe20002000000 */
[----:B------:R-:W-:Y:S01]  /*1f250*/  MUFU.TANH R190, R190 ;  /* 0x000000be00be7308 */ /* 0x000fe20000002400 */
[----:B------:R-:W-:Y:S02]  /*1f260*/  FMNMX.FTZ R171, R157, R171, !PT ;  /* 0x000000ab9dab7209 */ /* 0x000fe40007810000 */
[----:B------:R-:W-:Y:S01]  /*1f270*/  ISETP.GT.AND P6, PT, R188, 0x49, PT ;  /* 0x00000049bc00780c */ /* 0x000fe20003fc4270 */
[----:B------:R-:W-:Y:S01]  /*1f280*/  FMUL.FTZ R188, R174, UR39 ;  /* 0x00000027aebc7c20 */ /* 0x000fe20008410000 */
[----:B-1----:R-:W-:Y:S02]  /*1f290*/  FSEL R152, R152, -INF , P5 ;  /* 0xff80000098987808 */ /* 0x002fe40002800000 */
[----:B------:R-:W-:Y:S01]  /*1f2a0*/  FMNMX.FTZ R171, R153, R171, !PT ;  /* 0x000000ab99ab7209 */ /* 0x000fe20007810000 */
[----:B------:R-:W-:Y:S01]  /*1f2b0*/  MUFU.TANH R191, R191 ;  /* 0x000000bf00bf7308 */ /* 0x000fe20000002400 */
[----:B--2---:R-:W-:-:S02]  /*1f2c0*/  FSEL R156, R156, -INF , P6 ;  /* 0xff8000009c9c7808 */ /* 0x004fc40003000000 */
[----:B------:R-:W-:Y:S02]  /*1f2d0*/  FMNMX.FTZ R171, R152, R171, !PT ;  /* 0x000000ab98ab7209 */ /* 0x000fe40007810000 */
[----:B------:R-:W-:Y:S02]  /*1f2e0*/  ISETP.GT.AND P5, PT, R194, 0x9, PT ;  /* 0x00000009c200780c */ /* 0x000fe40003fa4270 */
[----:B------:R-:W-:Y:S01]  /*1f2f0*/  FMNMX.FTZ R195, R156, R171, !PT ;  /* 0x000000ab9cc37209 */ /* 0x000fe20007810000 */
[----:B------:R-:W0:Y:S01]  /*1f300*/  MUFU.TANH R188, R188 ;  /* 0x000000bc00bc7308 */ /* 0x000e220000002400 */
[----:B------:R-:W-:Y:S02]  /*1f310*/  FSEL R166, R5, -INF , P5 ;  /* 0xff80000005a67808 */ /* 0x000fe40002800000 */
[C---:B------:R-:W-:Y:S01]  /*1f320*/  ISETP.GT.AND P4, PT, R194.reuse, 0x8, PT ;  /* 0x00000008c200780c */ /* 0x040fe20003f84270 */
[----:B------:R-:W1:Y:S01]  /*1f330*/  SHFL.BFLY PT, R0, R195, 0x2, 0x1f ;  /* 0x0c401f00c3007f89 */ /* 0x000e6200000e0000 */
[----:B------:R-:W-:-:S02]  /*1f340*/  ISETP.GT.AND P6, PT, R194, RZ, PT ;  /* 0x000000ffc200720c */ /* 0x000fc40003fc4270 */
[----:B------:R-:W-:Y:S01]  /*1f350*/  FSEL R154, R4, -INF , P4 ;  /* 0xff800000049a7808 */ /* 0x000fe20002000000 */
[----:B------:R-:W-:Y:S01]  /*1f360*/  FMUL.FTZ R4, R158, UR39 ;  /* 0x000000279e047c20 */ /* 0x000fe20008410000 */
[C---:B------:R-:W-:Y:S01]  /*1f370*/  ISETP.GT.AND P4, PT, R194.reuse, 0x18, PT ;  /* 0x00000018c200780c */ /* 0x040fe20003f84270 */
[----:B------:R-:W2:Y:S01]  /*1f380*/  MUFU.TANH R193, R193 ;  /* 0x000000c100c17308 */ /* 0x000ea20000002400 */
[----:B------:R-:W-:Y:S02]  /*1f390*/  ISETP.GT.AND P3, PT, R194, 0x1, PT ;  /* 0x00000001c200780c */ /* 0x000fe40003f64270 */
[----:B------:R-:W-:Y:S02]  /*1f3a0*/  FSEL R2, R2, -INF , P6 ;  /* 0xff80000002027808 */ /* 0x000fe40003000000 */
[----:B------:R-:W-:Y:S02]  /*1f3b0*/  ISETP.GT.AND P6, PT, R194, 0x10, PT ;  /* 0x00000010c200780c */ /* 0x000fe40003fc4270 */
[----:B------:R-:W-:Y:S01]  /*1f3c0*/  FSEL R171, R184, -INF , P4 ;  /* 0xff800000b8ab7808 */ /* 0x000fe20002000000 */
[----:B------:R-:W3:Y:S01]  /*1f3d0*/  MUFU.TANH R185, R185 ;  /* 0x000000b900b97308 */ /* 0x000ee20000002400 */
[----:B------:R-:W-:-:S02]  /*1f3e0*/  ISETP.GT.AND P4, PT, R194, 0x28, PT ;  /* 0x00000028c200780c */ /* 0x000fc40003f84270 */
[----:B------:R-:W-:Y:S02]  /*1f3f0*/  FSEL R170, R10, -INF , P6 ;  /* 0xff8000000aaa7808 */ /* 0x000fe40003000000 */
[----:B------:R-:W-:Y:S02]  /*1f400*/  ISETP.GT.AND P6, PT, R194, 0x20, PT ;  /* 0x00000020c200780c */ /* 0x000fe40003fc4270 */
[----:B0-----:R-:W-:Y:S01]  /*1f410*/  FSEL R167, R188, -INF , P4 ;  /* 0xff800000bca77808 */ /* 0x001fe20002000000 */
[----:B------:R-:W0:Y:S01]  /*1f420*/  MUFU.TANH R4, R4 ;  /* 0x0000000400047308 */ /* 0x000e220000002400 */
[----:B------:R-:W-:Y:S02]  /*1f430*/  FMNMX.FTZ R188, R2, R6, !PT ;  /* 0x0000000602bc7209 */ /* 0x000fe40007810000 */
[----:B-1----:R-:W-:Y:S02]  /*1f440*/  FMNMX.FTZ R195, R195, R0, !PT ;  /* 0x00000000c3c37209 */ /* 0x002fe40007810000 */
[----:B------:R-:W-:Y:S01]  /*1f450*/  FSEL R0, R3, -INF , P3 ;  /* 0xff80000003007808 */ /* 0x000fe20001800000 */
[----:B------:R-:W-:Y:S01]  /*1f460*/  IMAD.U32 R3, RZ, RZ, UR43 ;  /* 0x0000002bff037e24 */ /* 0x000fe2000f8e00ff */
[----:B------:R-:W-:Y:S01]  /*1f470*/  ISETP.GT.AND P3, PT, R194, 0x11, PT ;  /* 0x00000011c200780c */ /* 0x000fe20003f64270 */
[----:B------:R-:W1:Y:S01]  /*1f480*/  SHFL.BFLY PT, R5, R195, 0x1, 0x1f ;  /* 0x0c201f00c3057f89 */ /* 0x000e6200000e0000 */
[----:B------:R-:W-:-:S02]  /*1f490*/  FSEL R184, R189, -INF , P6 ;  /* 0xff800000bdb87808 */ /* 0x000fc40003000000 */
[----:B------:R-:W-:Y:S02]  /*1f4a0*/  FSEL R183, R14, -INF , P3 ;  /* 0xff8000000eb77808 */ /* 0x000fe40001800000 */
[C---:B------:R-:W-:Y:S02]  /*1f4b0*/  ISETP.GT.AND P3, PT, R194.reuse, 0x21, PT ;  /* 0x00000021c200780c */ /* 0x040fe40003f64270 */
[----:B------:R-:W-:Y:S02]  /*1f4c0*/  ISETP.GT.AND P6, PT, R194, 0x30, PT ;  /* 0x00000030c200780c */ /* 0x000fe40003fc4270 */
[----:B------:R-:W-:Y:S02]  /*1f4d0*/  FMNMX.FTZ R188, R0, R188, !PT ;  /* 0x000000bc00bc7209 */ /* 0x000fe40007810000 */
[----:B------:R-:W-:Y:S01]  /*1f4e0*/  FSEL R174, R187, -INF , P3 ;  /* 0xff800000bbae7808 */ /* 0x000fe20001800000 */
[----:B------:R-:W-:Y:S01]  /*1f4f0*/  FMUL.FTZ R187, R159, UR39 ;  /* 0x000000279fbb7c20 */ /* 0x000fe20008410000 */
[----:B------:R-:W-:-:S02]  /*1f500*/  ISETP.GT.AND P5, PT, R194, 0x19, PT ;  /* 0x00000019c200780c */ /* 0x000fc40003fa4270 */
[----:B------:R-:W-:Y:S02]  /*1f510*/  FSEL R10, R162, -INF , P6 ;  /* 0xff800000a20a7808 */ /* 0x000fe40003000000 */
[----:B------:R-:W-:Y:S01]  /*1f520*/  FMNMX.FTZ R159, R154, R188, !PT ;  /* 0x000000bc9a9f7209 */ /* 0x000fe20007810000 */
[----:B------:R-:W4:Y:S01]  /*1f530*/  MUFU.TANH R187, R187 ;  /* 0x000000bb00bb7308 */ /* 0x000f220000002400 */
[----:B------:R-:W-:Y:S02]  /*1f540*/  ISETP.GT.AND P6, PT, R194, 0x40, PT ;  /* 0x00000040c200780c */ /* 0x000fe40003fc4270 */
[----:B------:R-:W-:Y:S02]  /*1f550*/  FSEL R175, R186, -INF , P5 ;  /* 0xff800000baaf7808 */ /* 0x000fe40002800000 */
[----:B------:R-:W-:Y:S02]  /*1f560*/  FMNMX.FTZ R159, R166, R159, !PT ;  /* 0x0000009fa69f7209 */ /* 0x000fe40007810000 */
[----:B-1----:R-:W-:-:S02]  /*1f570*/  FMNMX.FTZ R5, R195, R5, !PT ;  /* 0x00000005c3057209 */ /* 0x002fc40007810000 */
[----:B------:R-:W-:Y:S02]  /*1f580*/  FSEL R158, R190, -INF , P6 ;  /* 0xff800000be9e7808 */ /* 0x000fe40003000000 */
[C---:B------:R-:W-:Y:S01]  /*1f590*/  FSETP.NEU.FTZ.AND P6, PT, R5.reuse, -INF , PT ;  /* 0xff8000000500780b */ /* 0x040fe20003fdd000 */
[----:B------:R-:W-:Y:S01]  /*1f5a0*/  FMUL.FTZ R186, R5, R3 ;  /* 0x0000000305ba7220 */ /* 0x000fe20000410000 */
[----:B------:R-:W-:Y:S02]  /*1f5b0*/  FMNMX.FTZ R159, R170, R159, !PT ;  /* 0x0000009faa9f7209 */ /* 0x000fe40007810000 */
[----:B------:R-:W-:Y:S02]  /*1f5c0*/  ISETP.GT.AND P5, PT, R194, 0x29, PT ;  /* 0x00000029c200780c */ /* 0x000fe40003fa4270 */
[----:B------:R-:W-:Y:S02]  /*1f5d0*/  FSEL R186, R186, RZ, P6 ;  /* 0x000000ffbaba7208 */ /* 0x000fe40003000000 */
[----:B------:R-:W-:-:S02]  /*1f5e0*/  FMNMX.FTZ R159, R183, R159, !PT ;  /* 0x0000009fb79f7209 */ /* 0x000fc40007810000 */
[----:B------:R-:W-:Y:S01]  /*1f5f0*/  FSEL R155, R191, -INF , P5 ;  /* 0xff800000bf9b7808 */ /* 0x000fe20002800000 */
[--C-:B------:R-:W-:Y:S01]  /*1f600*/  FFMA.FTZ R208, R182, R3, -R186.reuse ;  /* 0x00000003b6d07223 */ /* 0x100fe200000108ba */
[----:B------:R-:W-:Y:S01]  /*1f610*/  FMNMX.FTZ R182, R171, R159, !PT ;  /* 0x0000009fabb67209 */ /* 0x000fe20007810000 */
[-CC-:B------:R-:W-:Y:S01]  /*1f620*/  FFMA.FTZ R169, R169, R3.reuse, -R186.reuse ;  /* 0x00000003a9a97223 */ /* 0x180fe200000108ba */
[----:B------:R-:W-:Y:S01]  /*1f630*/  ISETP.GT.AND P3, PT, R194, 0x31, PT ;  /* 0x00000031c200780c */ /* 0x000fe20003f64270 */
[-CC-:B------:R-:W-:Y:S01]  /*1f640*/  FFMA.FTZ R204, R180, R3.reuse, -R186.reuse ;  /* 0x00000003b4cc7223 */ /* 0x180fe200000108ba */
[----:B------:R-:W-:Y:S01]  /*1f650*/  FMNMX.FTZ R182, R175, R182, !PT ;  /* 0x000000b6afb67209 */ /* 0x000fe20007810000 */
[----:B------:R1:W-:Y:S01]  /*1f660*/  MUFU.EX2 R159, R169 ;  /* 0x000000a9009f7308 */ /* 0x0003e20000000800 */
[----:B------:R-:W-:Y:S01]  /*1f670*/  ISETP.GT.AND P4, PT, R194, 0x38, PT ;  /* 0x00000038c200780c */ /* 0x000fe20003f84270 */
[-CC-:B------:R-:W-:Y:S01]  /*1f680*/  FFMA.FTZ R210, R181, R3.reuse, -R186.reuse ;  /* 0x00000003b5d27223 */ /* 0x180fe200000108ba */
[----:B------:R-:W-:Y:S01]  /*1f690*/  FMNMX.FTZ R182, R184, R182, !PT ;  /* 0x000000b6b8b67209 */ /* 0x000fe20007810000 */
[-CC-:B------:R-:W-:Y:S01]  /*1f6a0*/  FFMA.FTZ R200, R178, R3.reuse, -R186.reuse ;  /* 0x00000003b2c87223 */ /* 0x180fe200000108ba */
[----:B------:R-:W-:Y:S01]  /*1f6b0*/  FSEL R163, R163, -INF , P3 ;  /* 0xff800000a3a37808 */ /* 0x000fe20001800000 */
[-CC-:B------:R-:W-:Y:S01]  /*1f6c0*/  FFMA.FTZ R172, R172, R3.reuse, -R186.reuse ;  /* 0x00000003acac7223 */ /* 0x180fe200000108ba */
[----:B------:R-:W-:Y:S01]  /*1f6d0*/  FMNMX.FTZ R182, R174, R182, !PT ;  /* 0x000000b6aeb67209 */ /* 0x000fe20007810000 */
[----:B------:R-:W-:Y:S01]  /*1f6e0*/  MUFU.EX2 R208, R208 ;  /* 0x000000d000d07308 */ /* 0x000fe20000000800 */
[----:B------:R-:W-:Y:S01]  /*1f6f0*/  ISETP.GT.AND P5, PT, R194, 0x39, PT ;  /* 0x00000039c200780c */ /* 0x000fe20003fa4270 */
[-CC-:B------:R-:W-:Y:S01]  /*1f700*/  FFMA.FTZ R198, R165, R3.reuse, -R186.reuse ;  /* 0x00000003a5c67223 */ /* 0x180fe200000108ba */
[----:B------:R-:W-:Y:S01]  /*1f710*/  FMNMX.FTZ R182, R167, R182, !PT ;  /* 0x000000b6a7b67209 */ /* 0x000fe20007810000 */
[-CC-:B------:R-:W-:Y:S01]  /*1f720*/  FFMA.FTZ R160, R160, R3.reuse, -R186.reuse ;  /* 0x00000003a0a07223 */ /* 0x180fe200000108ba */
[----:B--2---:R-:W-:Y:S01]  /*1f730*/  FSEL R162, R193, -INF , P4 ;  /* 0xff800000c1a27808 */ /* 0x004fe20002000000 */
[-CC-:B------:R-:W-:Y:S01]  /*1f740*/  FFMA.FTZ R206, R15, R3.reuse, -R186.reuse ;  /* 0x000000030fce7223 */ /* 0x180fe200000108ba */
[----:B------:R-:W-:Y:S01]  /*1f750*/  FMNMX.FTZ R182, R155, R182, !PT ;  /* 0x000000b69bb67209 */ /* 0x000fe20007810000 */
[----:B------:R-:W-:Y:S01]  /*1f760*/  MUFU.EX2 R210, R210 ;  /* 0x000000d200d27308 */ /* 0x000fe20000000800 */
[----:B------:R-:W-:Y:S01]  /*1f770*/  FSEL R14, R192, -INF , P5 ;  /* 0xff800000c00e7808 */ /* 0x000fe20002800000 */
[-CC-:B------:R-:W-:Y:S01]  /*1f780*/  FFMA.FTZ R192, R157, R3.reuse, -R186.reuse ;  /* 0x000000039dc07223 */ /* 0x180fe200000108ba */
[----:B------:R-:W-:Y:S01]  /*1f790*/  FMNMX.FTZ R182, R10, R182, !PT ;  /* 0x000000b60ab67209 */ /* 0x000fe20007810000 */
[-CC-:B------:R-:W-:Y:S01]  /*1f7a0*/  FFMA.FTZ R15, R179, R3.reuse, -R186.reuse ;  /* 0x00000003b30f7223 */ /* 0x180fe200000108ba */
[----:B------:R-:W-:Y:S01]  /*1f7b0*/  ISETP.GT.AND P3, PT, R194, 0x41, PT ;  /* 0x00000041c200780c */ /* 0x000fe20003f64270 */
[-CC-:B------:R-:W-:Y:S01]  /*1f7c0*/  FFMA.FTZ R202, R168, R3.reuse, -R186.reuse ;  /* 0x00000003a8ca7223 */ /* 0x180fe200000108ba */
[----:B------:R-:W-:Y:S01]  /*1f7d0*/  FMNMX.FTZ R182, R163, R182, !PT ;  /* 0x000000b6a3b67209 */ /* 0x000fe20007810000 */
[----:B------:R-:W-:Y:S01]  /*1f7e0*/  MUFU.EX2 R172, R172 ;  /* 0x000000ac00ac7308 */ /* 0x000fe20000000800 */
[----:B------:R-:W-:Y:S01]  /*1f7f0*/  ISETP.GT.AND P4, PT, R194, 0x48, PT ;  /* 0x00000048c200780c */ /* 0x000fe20003f84270 */
[-CC-:B------:R-:W-:Y:S01]  /*1f800*/  FFMA.FTZ R168, R177, R3.reuse, -R186.reuse ;  /* 0x00000003b1a87223 */ /* 0x180fe200000108ba */
[----:B-1----:R-:W-:Y:S01]  /*1f810*/  FMNMX.FTZ R169, R162, R182, !PT ;  /* 0x000000b6a2a97209 */ /* 0x002fe20007810000 */
[-CC-:B------:R-:W-:Y:S01]  /*1f820*/  FFMA.FTZ R196, R161, R3.reuse, -R186.reuse ;  /* 0x00000003a1c47223 */ /* 0x180fe200000108ba */
[----:B---3--:R-:W-:Y:S01]  /*1f830*/  FSEL R180, R185, -INF , P3 ;  /* 0xff800000b9b47808 */ /* 0x008fe20001800000 */
[--C-:B------:R-:W-:Y:S01]  /*1f840*/  FFMA.FTZ R161, R164, R3, -R186.reuse ;  /* 0x00000003a4a17223 */ /* 0x100fe200000108ba */
[----:B------:R-:W-:Y:S01]  /*1f850*/  FMNMX.FTZ R169, R14, R169, !PT ;  /* 0x000000a90ea97209 */ /* 0x000fe20007810000 */
[----:B------:R-:W-:Y:S01]  /*1f860*/  MUFU.EX2 R204, R204 ;  /* 0x000000cc00cc7308 */ /* 0x000fe20000000800 */
[----:B------:R-:W-:Y:S01]  /*1f870*/  ISETP.GT.AND P5, PT, R194, 0x49, PT ;  /* 0x00000049c200780c */ /* 0x000fe20003fa4270 */
[--C-:B------:R-:W-:Y:S01]  /*1f880*/  FFMA.FTZ R194, R152, R3, -R186.reuse ;  /* 0x0000000398c27223 */ /* 0x100fe200000108ba */
[----:B------:R-:W-:Y:S01]  /*1f890*/  FMNMX.FTZ R169, R158, R169, !PT ;  /* 0x000000a99ea97209 */ /* 0x000fe20007810000 */
[-CC-:B------:R-:W-:Y:S01]  /*1f8a0*/  FFMA.FTZ R152, R156, R3.reuse, -R186.reuse ;  /* 0x000000039c987223 */ /* 0x180fe200000108ba */
[----:B0-----:R-:W-:Y:S01]  /*1f8b0*/  FSEL R181, R4, -INF , P4 ;  /* 0xff80000004b57808 */ /* 0x001fe20002000000 */
[--C-:B------:R-:W-:Y:S01]  /*1f8c0*/  FFMA.FTZ R164, R173, R3, -R186.reuse ;  /* 0x00000003ada47223 */ /* 0x100fe200000108ba */
[----:B------:R-:W-:Y:S01]  /*1f8d0*/  FMNMX.FTZ R169, R180, R169, !PT ;  /* 0x000000a9b4a97209 */ /* 0x000fe20007810000 */
[----:B------:R-:W-:Y:S01]  /*1f8e0*/  MUFU.EX2 R160, R160 ;  /* 0x000000a000a07308 */ /* 0x000fe20000000800 */
[----:B----4-:R-:W-:Y:S01]  /*1f8f0*/  FSEL R182, R187, -INF , P5 ;  /* 0xff800000bbb67808 */ /* 0x010fe20002800000 */
[--C-:B------:R-:W-:Y:S01]  /*1f900*/  FFMA.FTZ R153, R153, R3, -R186.reuse ;  /* 0x0000000399997223 */ /* 0x100fe200000108ba */
[----:B------:R-:W-:Y:S01]  /*1f910*/  FMNMX.FTZ R4, R181, R169, !PT ;  /* 0x000000a9b5047209 */ /* 0x000fe20007810000 */
[----:B------:R-:W-:-:S03]  /*1f920*/  FFMA.FTZ R169, R176, R3, -R186 ;  /* 0x00000003b0a97223 */ /* 0x000fc600000108ba */
        /* <DEDUP_REMOVED lines=9> */
[----:B------:R-:W-:Y:S08]  /*1f9c0*/  MUFU.EX2 R168, R168 ;  /* 0x000000a800a87308 */ /* 0x000ff00000000800 */
[----:B------:R-:W-:Y:S08]  /*1f9d0*/  MUFU.EX2 R196, R196 ;  /* 0x000000c400c47308 */ /* 0x000ff00000000800 */
[----:B------:R-:W-:Y:S01]  /*1f9e0*/  MUFU.EX2 R161, R161 ;  /* 0x000000a100a17308 */ /* 0x000fe20000000800 */
[----:B0-----:R-:W-:-:S04]  /*1f9f0*/  FMNMX.FTZ R4, R4, R176, !PT ;  /* 0x000000b004047209 */ /* 0x001fc80007810000 */
[C---:B------:R-:W-:Y:S01]  /*1fa00*/  FSETP.NEU.FTZ.AND P3, PT, R4.reuse, -INF , PT ;  /* 0xff8000000400780b */ /* 0x040fe20003f7d000 */
[----:B------:R-:W-:Y:S02]  /*1fa10*/  FMUL.FTZ R157, R4, R3 ;  /* 0x00000003049d7220 */ /* 0x000fe40000410000 */
[----:B------:R-:W-:Y:S03]  /*1fa20*/  MUFU.EX2 R198, R198 ;  /* 0x000000c600c67308 */ /* 0x000fe60000000800 */
[----:B------:R-:W-:-:S05]  /*1fa30*/  FSEL R157, R157, RZ, P3 ;  /* 0x000000ff9d9d7208 */ /* 0x000fca0001800000 */
[-CC-:B------:R-:W-:Y:S01]  /*1fa40*/  FFMA.FTZ R156, R0, R3.reuse, -R157.reuse ;  /* 0x00000003009c7223 */ /* 0x180fe2000001089d */
[----:B------:R-:W-:Y:S02]  /*1fa50*/  @!P1 VIADD R0, R11, 0x38840 ;  /* 0x000388400b009836 */ /* 0x000fe40000000000 */
[-CC-:B------:R-:W-:Y:S01]  /*1fa60*/  FFMA.FTZ R209, R2, R3.reuse, -R157.reuse ;  /* 0x0000000302d17223 */ /* 0x180fe2000001089d */
[----:B------:R-:W-:Y:S01]  /*1fa70*/  FSEL R2, R4, RZ, P3 ;  /* 0x000000ff04027208 */ /* 0x000fe20001800000 */
[-CC-:B------:R-:W-:Y:S01]  /*1fa80*/  FFMA.FTZ R211, R154, R3.reuse, -R157.reuse ;  /* 0x000000039ad37223 */ /* 0x180fe2000001089d */
[-CC-:B------:R-:W-:Y:S01]  /*1fa90*/  FFMA.FTZ R165, R166, R3.reuse, -R157.reuse ;  /* 0x00000003a6a57223 */ /* 0x180fe2000001089d */
[----:B------:R-:W-:Y:S01]  /*1faa0*/  @!P1 PRMT R0, RZ, 0x654, R0 ;  /* 0x00000654ff009816 */ /* 0x000fe20000000000 */
[----:B------:R-:W-:Y:S01]  /*1fab0*/  MUFU.EX2 R156, R156 ;  /* 0x0000009c009c7308 */ /* 0x000fe20000000800 */
[----:B------:R-:W-:Y:S01]  /*1fac0*/  FADD.FTZ R2, -R2, R6 ;  /* 0x0000000602027221 */ /* 0x000fe20000010100 */
[-CC-:B------:R-:W-:Y:S01]  /*1fad0*/  FFMA.FTZ R205, R170, R3.reuse, -R157.reuse ;  /* 0x00000003aacd7223 */ /* 0x180fe2000001089d */
[----:B------:R0:W-:Y:S01]  /*1fae0*/  @!P1 SYNCS.ARRIVE.TRANS64.RED.A1T0 RZ, [R0+URZ], RZ ;  /* 0x000000ff00ff99a7 */ /* 0x0001e2000810043f */
[-CC-:B------:R-:W-:Y:S01]  /*1faf0*/  FFMA.FTZ R154, R183, R3.reuse, -R157.reuse ;  /* 0x00000003b79a7223 */ /* 0x180fe2000001089d */
[-C--:B------:R-:W-:Y:S01]  /*1fb00*/  FMUL.FTZ R2, R2, R3.reuse ;  /* 0x0000000302027220 */ /* 0x080fe20000410000 */
[-CC-:B------:R-:W-:Y:S01]  /*1fb10*/  FFMA.FTZ R207, R171, R3.reuse, -R157.reuse ;  /* 0x00000003abcf7223 */ /* 0x180fe2000001089d */
[-CC-:B------:R-:W-:Y:S01]  /*1fb20*/  FFMA.FTZ R175, R175, R3.reuse, -R157.reuse ;  /* 0x00000003afaf7223 */ /* 0x180fe2000001089d */
[----:B------:R-:W-:Y:S01]  /*1fb30*/  MUFU.EX2 R209, R209 ;  /* 0x000000d100d17308 */ /* 0x000fe20000000800 */
[-CC-:B------:R-:W-:Y:S01]  /*1fb40*/  FFMA.FTZ R201, R184, R3.reuse, -R157.reuse ;  /* 0x00000003b8c97223 */ /* 0x180fe2000001089d */
[-CC-:B------:R-:W-:Y:S01]  /*1fb50*/  FFMA.FTZ R197, R10, R3.reuse, -R157.reuse ;  /* 0x000000030ac57223 */ /* 0x180fe2000001089d */
[----:B0-----:R-:W-:Y:S01]  /*1fb60*/  FSEL R0, R5, RZ, P6 ;  /* 0x000000ff05007208 */ /* 0x001fe20003000000 */
[-CC-:B------:R-:W-:Y:S01]  /*1fb70*/  FFMA.FTZ R10, R14, R3.reuse, -R157.reuse ;  /* 0x000000030e0a7223 */ /* 0x180fe2000001089d */
[-CC-:B------:R-:W-:Y:S01]  /*1fb80*/  FFMA.FTZ R174, R174, R3.reuse, -R157.reuse ;  /* 0x00000003aeae7223 */ /* 0x180fe2000001089d */
[-CC-:B------:R-:W-:Y:S01]  /*1fb90*/  FFMA.FTZ R203, R167, R3.reuse, -R157.reuse ;  /* 0x00000003a7cb7223 */ /* 0x180fe2000001089d */
[-C--:B------:R-:W-:Y:S01]  /*1fba0*/  FFMA.FTZ R6, R155, R3.reuse, -R157 ;  /* 0x000000039b067223 */ /* 0x080fe2000001089d */
[----:B------:R-:W-:Y:S01]  /*1fbb0*/  FADD.FTZ R0, -R0, R7 ;  /* 0x0000000700007221 */ /* 0x000fe20000010100 */
[----:B------:R-:W0:Y:S01]  /*1fbc0*/  MUFU.EX2 R2, R2 ;  /* 0x0000000200027308 */ /* 0x000e220000000800 */
[----:B------:R1:W-:Y:S01]  /*1fbd0*/  @!P1 SYNCS.ARRIVE.TRANS64.RED.A1T0 RZ, [R9+URZ], RZ ;  /* 0x000000ff09ff99a7 */ /* 0x0003e2000810043f */
[-CC-:B------:R-:W-:Y:S01]  /*1fbe0*/  FFMA.FTZ R199, R162, R3.reuse, -R157.reuse ;  /* 0x00000003a2c77223 */ /* 0x180fe2000001089d */
[-C--:B------:R-:W-:Y:S01]  /*1fbf0*/  FMUL.FTZ R0, R0, R3.reuse ;  /* 0x0000000300007220 */ /* 0x080fe20000410000 */
[-CC-:B------:R-:W-:Y:S01]  /*1fc00*/  FFMA.FTZ R158, R158, R3.reuse, -R157.reuse ;  /* 0x000000039e9e7223 */ /* 0x180fe2000001089d */
[-CC-:B------:R-:W-:Y:S01]  /*1fc10*/  FFMA.FTZ R180, R180, R3.reuse, -R157.reuse ;  /* 0x00000003b4b47223 */ /* 0x180fe2000001089d */
[--C-:B------:R-:W-:Y:S01]  /*1fc20*/  FFMA.FTZ R181, R181, R3, -R157.reuse ;  /* 0x00000003b5b57223 */ /* 0x100fe2000001089d */
[----:B------:R-:W-:Y:S01]  /*1fc30*/  ISETP.GT.AND P3, PT, R8, R21, PT ;  /* 0x000000150800720c */ /* 0x000fe20003f64270 */
[----:B------:R-:W2:Y:S01]  /*1fc40*/  MUFU.EX2 R211, R211 ;  /* 0x000000d300d37308 */ /* 0x000ea20000000800 */
[-CC-:B-1----:R-:W-:Y:S01]  /*1fc50*/  FFMA.FTZ R9, R163, R3.reuse, -R157.reuse ;  /* 0x00000003a3097223 */ /* 0x182fe2000001089d */
[----:B------:R-:W-:Y:S01]  /*1fc60*/  FFMA.FTZ R157, R182, R3, -R157 ;  /* 0x00000003b69d7223 */ /* 0x000fe2000001089d */
[----:B------:R-:W-:-:S05]  /*1fc70*/  VIADD R8, R8, 0xffffffff ;  /* 0xffffffff08087836 */ /* 0x000fca0000000000 */
[----:B------:R-:W1:Y:S01]  /*1fc80*/  MUFU.EX2 R0, R0 ;  /* 0x0000000000007308 */ /* 0x000e620000000800 */
[----:B0-----:R-:W-:Y:S01]  /*1fc90*/  FFMA.FTZ R12, R2, R12, R209 ;  /* 0x0000000c020c7223 */ /* 0x001fe200000100d1 */
[----:B------:R-:W-:-:S03]  /*1fca0*/  F2FP.BF16.F32.PACK_AB R209, R156, R209 ;  /* 0x000000d19cd1723e */ /* 0x000fc600000010ff */
[----:B------:R-:W-:-:S03]  /*1fcb0*/  FADD.FTZ R12, R156, R12 ;  /* 0x0000000c9c0c7221 */ /* 0x000fc60000010000 */
[----:B------:R-:W0:Y:S01]  /*1fcc0*/  MUFU.EX2 R165, R165 ;  /* 0x000000a500a57308 */ /* 0x000e220000000800 */
[----:B--2---:R-:W-:-:S07]  /*1fcd0*/  FADD.FTZ R12, R211, R12 ;  /* 0x0000000cd30c7221 */ /* 0x004fce0000010000 */
[----:B------:R-:W2:Y:S01]  /*1fce0*/  MUFU.EX2 R205, R205 ;  /* 0x000000cd00cd7308 */ /* 0x000ea20000000800 */
[----:B-1----:R-:W-:Y:S01]  /*1fcf0*/  FFMA.FTZ R13, R0, R13, R208 ;  /* 0x0000000d000d7223 */ /* 0x002fe200000100d0 */
[----:B------:R-:W-:-:S03]  /*1fd00*/  F2FP.BF16.F32.PACK_AB R208, R159, R208 ;  /* 0x000000d09fd0723e */ /* 0x000fc600000010ff */
[----:B------:R-:W-:-:S03]  /*1fd10*/  FADD.FTZ R13, R159, R13 ;  /* 0x0000000d9f0d7221 */ /* 0x000fc60000010000 */
[----:B------:R-:W1:Y:S01]  /*1fd20*/  MUFU.EX2 R154, R154 ;  /* 0x0000009a009a7308 */ /* 0x000e620000000800 */
[----:B------:R-:W-:Y:S01]  /*1fd30*/  FADD.FTZ R13, R210, R13 ;  /* 0x0000000dd20d7221 */ /* 0x000fe20000010000 */
[C---:B0-----:R-:W-:Y:S01]  /*1fd40*/  FADD.FTZ R12, R165.reuse, R12 ;  /* 0x0000000ca50c7221 */ /* 0x041fe20000010000 */
[C---:B------:R-:W-:Y:S02]  /*1fd50*/  F2FP.BF16.F32.PACK_AB R210, R172.reuse, R210 ;  /* 0x000000d2acd2723e */ /* 0x040fe400000010ff */
[----:B------:R-:W-:Y:S01]  /*1fd60*/  FADD.FTZ R13, R172, R13 ;  /* 0x0000000dac0d7221 */ /* 0x000fe20000010000 */
[----:B------:R-:W-:Y:S02]  /*1fd70*/  F2FP.BF16.F32.PACK_AB R211, R165, R211 ;  /* 0x000000d3a5d3723e */ /* 0x000fe400000010ff */
[----:B------:R-:W0:Y:S01]  /*1fd80*/  MUFU.EX2 R207, R207 ;  /* 0x000000cf00cf7308 */ /* 0x000e220000000800 */
[----:B------:R-:W-:Y:S01]  /*1fd90*/  FADD.FTZ R14, R204, R13 ;  /* 0x0000000dcc0e7221 */ /* 0x000fe20000010000 */
[----:B--2---:R-:W-:Y:S01]  /*1fda0*/  FADD.FTZ R13, R205, R12 ;  /* 0x0000000ccd0d7221 */ /* 0x004fe20000010000 */
[----:B------:R-:W-:-:S02]  /*1fdb0*/  F2FP.BF16.F32.PACK_AB R204, R160, R204 ;  /* 0x000000cca0cc723e */ /* 0x000fc400000010ff */
[----:B------:R-:W-:-:S03]  /*1fdc0*/  FADD.FTZ R12, R160, R14 ;  /* 0x0000000ea00c7221 */ /* 0x000fc60000010000 */
[----:B------:R-:W2:Y:S01]  /*1fdd0*/  MUFU.EX2 R11, R175 ;  /* 0x000000af000b7308 */ /* 0x000ea20000000800 */
[----:B-1----:R-:W-:Y:S01]  /*1fde0*/  FADD.FTZ R13, R154, R13 ;  /* 0x0000000d9a0d7221 */ /* 0x002fe20000010000 */
[----:B------:R-:W-:Y:S01]  /*1fdf0*/  FADD.FTZ R12, R206, R12 ;  /* 0x0000000cce0c7221 */ /* 0x000fe20000010000 */
[----:B------:R-:W-:Y:S02]  /*1fe00*/  F2FP.BF16.F32.PACK_AB R205, R154, R205 ;  /* 0x000000cd9acd723e */ /* 0x000fe400000010ff */
[C---:B------:R-:W-:Y:S01]  /*1fe10*/  F2FP.BF16.F32.PACK_AB R206, R15.reuse, R206 ;  /* 0x000000ce0fce723e */ /* 0x040fe200000010ff */
[----:B------:R-:W-:Y:S02]  /*1fe20*/  FADD.FTZ R12, R15, R12 ;  /* 0x0000000c0f0c7221 */ /* 0x000fe40000010000 */
[----:B------:R-:W1:Y:S01]  /*1fe30*/  MUFU.EX2 R201, R201 ;  /* 0x000000c900c97308 */ /* 0x000e620000000800 */
[----:B0-----:R-:W-:Y:S01]  /*1fe40*/  FADD.FTZ R13, R207, R13 ;  /* 0x0000000dcf0d7221 */ /* 0x001fe20000010000 */
[----:B------:R-:W-:Y:S01]  /*1fe50*/  FADD.FTZ R12, R200, R12 ;  /* 0x0000000cc80c7221 */ /* 0x000fe20000010000 */
[----:B------:R-:W-:-:S03]  /*1fe60*/  F2FP.BF16.F32.PACK_AB R200, R169, R200 ;  /* 0x000000c8a9c8723e */ /* 0x000fc600000010ff */
[----:B------:R-:W-:Y:S02]  /*1fe70*/  FADD.FTZ R12, R169, R12 ;  /* 0x0000000ca90c7221 */ /* 0x000fe40000010000 */
[----:B------:R-:W0:Y:S01]  /*1fe80*/  MUFU.EX2 R7, R174 ;  /* 0x000000ae00077308 */ /* 0x000e220000000800 */
[C---:B--2---:R-:W-:Y:S01]  /*1fe90*/  FADD.FTZ R13, R11.reuse, R13 ;  /* 0x0000000d0b0d7221 */ /* 0x044fe20000010000 */
[----:B------:R-:W-:Y:S01]  /*1fea0*/  FADD.FTZ R12, R202, R12 ;  /* 0x0000000cca0c7221 */ /* 0x000fe20000010000 */
[----:B------:R-:W-:Y:S02]  /*1feb0*/  F2FP.BF16.F32.PACK_AB R207, R11, R207 ;  /* 0x000000cf0bcf723e */ /* 0x000fe400000010ff */
[C---:B------:R-:W-:Y:S01]  /*1fec0*/  F2FP.BF16.F32.PACK_AB R202, R168.reuse, R202 ;  /* 0x000000caa8ca723e */ /* 0x040fe200000010ff */
[----:B------:R-:W-:Y:S02]  /*1fed0*/  FADD.FTZ R12, R168, R12 ;  /* 0x0000000ca80c7221 */ /* 0x000fe40000010000 */
[----:B------:R-:W2:Y:S01]  /*1fee0*/  MUFU.EX2 R203, R203 ;  /* 0x000000cb00cb7308 */ /* 0x000ea20000000800 */
[----:B-1----:R-:W-:Y:S01]  /*1fef0*/  FADD.FTZ R13, R201, R13 ;  /* 0x0000000dc90d7221 */ /* 0x002fe20000010000 */
[----:B------:R-:W-:Y:S01]  /*1ff00*/  FADD.FTZ R12, R196, R12 ;  /* 0x0000000cc40c7221 */ /* 0x000fe20000010000 */
[----:B------:R-:W-:-:S03]  /*1ff10*/  F2FP.BF16.F32.PACK_AB R196, R161, R196 ;  /* 0x000000c4a1c4723e */ /* 0x000fc600000010ff */
[----:B------:R-:W-:Y:S02]  /*1ff20*/  FADD.FTZ R12, R161, R12 ;  /* 0x0000000ca10c7221 */ /* 0x000fe40000010000 */
[----:B------:R-:W1:Y:S01]  /*1ff30*/  MUFU.EX2 R6, R6 ;  /* 0x0000000600067308 */ /* 0x000e620000000800 */
[C---:B0-----:R-:W-:Y:S01]  /*1ff40*/  FADD.FTZ R13, R7.reuse, R13 ;  /* 0x0000000d070d7221 */ /* 0x041fe20000010000 */
[----:B------:R-:W-:Y:S01]  /*1ff50*/  FADD.FTZ R12, R198, R12 ;  /* 0x0000000cc60c7221 */ /* 0x000fe20000010000 */
[----:B------:R-:W-:Y:S01]  /*1ff60*/  F2FP.BF16.F32.PACK_AB R201, R7, R201 ;  /* 0x000000c907c9723e */ /* 0x000fe200000010ff */
[----:B------:R-:W-:-:S04]  /*1ff70*/  IMAD.MOV.U32 R7, RZ, RZ, R5 ;  /* 0x000000ffff077224 */ /* 0x000fc800078e0005 */
        /* <DEDUP_REMOVED lines=9> */
[----:B------:R-:W-:Y:S01]  /*20010*/  F2FP.BF16.F32.PACK_AB R197, R9, R197 ;  /* 0x000000c509c5723e */ /* 0x000fe200000010ff */
[----:B------:R-:W-:-:S05]  /*20020*/  IMAD.MOV.U32 R9, RZ, RZ, R218 ;  /* 0x000000ffff097224 */ /* 0x000fca00078e00da */
[----:B------:R-:W2:Y:S01]  /*20030*/  MUFU.EX2 R10, R10 ;  /* 0x0000000a000a7308 */ /* 0x000ea20000000800 */
[----:B-1----:R-:W-:-:S07]  /*20040*/  FADD.FTZ R13, R199, R13 ;  /* 0x0000000dc70d7221 */ /* 0x002fce0000010000 */
[----:B------:R-:W1:Y:S01]  /*20050*/  MUFU.EX2 R192, R192 ;  /* 0x000000c000c07308 */ /* 0x000e620000000800 */
[C---:B0-----:R-:W-:Y:S01]  /*20060*/  FADD.FTZ R12, R164.reuse, R12 ;  /* 0x0000000ca40c7221 */ /* 0x041fe20000010000 */
[----:B------:R-:W-:-:S06]  /*20070*/  F2FP.BF16.F32.PACK_AB R198, R164, R198 ;  /* 0x000000c6a4c6723e */ /* 0x000fcc00000010ff */
[----:B------:R-:W0:Y:S01]  /*20080*/  MUFU.EX2 R158, R158 ;  /* 0x0000009e009e7308 */ /* 0x000e220000000800 */
[C---:B--2---:R-:W-:Y:S01]  /*20090*/  FADD.FTZ R13, R10.reuse, R13 ;  /* 0x0000000d0a0d7221 */ /* 0x044fe20000010000 */
        /* <DEDUP_REMOVED lines=15> */
[----:B--2---:R-:W-:Y:S01]  /*20190*/  FADD.FTZ R6, R181, R13 ;  /* 0x0000000db5067221 */ /* 0x004fe20000010000 */
[C---:B-1----:R-:W-:Y:S01]  /*201a0*/  FADD.FTZ R13, R152.reuse, R12 ;  /* 0x0000000c980d7221 */ /* 0x042fe20000010000 */
[----:B------:R-:W-:Y:S02]  /*201b0*/  F2FP.BF16.F32.PACK_AB R194, R152, R194 ;  /* 0x000000c298c2723e */ /* 0x000fe400000010ff */
[C---:B0-----:R-:W-:Y:S01]  /*201c0*/  FADD.FTZ R12, R157.reuse, R6 ;  /* 0x000000069d0c7221 */ /* 0x041fe20000010000 */
[----:B------:R-:W-:Y:S01]  /*201d0*/  F2FP.BF16.F32.PACK_AB R195, R157, R181 ;  /* 0x000000b59dc3723e */ /* 0x000fe200000010ff */
[----:B------:R-:W-:Y:S01]  /*201e0*/  IMAD.MOV.U32 R6, RZ, RZ, R4 ;  /* 0x000000ffff067224 */ /* 0x000fe200078e0004 */
[----:B------:R-:W-:Y:S06]  /*201f0*/  @P3 BRA `(.L_x_2844) ;  /* 0xffffffac001c3947 */ /* 0x000fec000383ffff */
[----:B------:R-:W-:Y:S05]  /*20200*/  BSYNC B1 ;  /* 0x0000000000017941 */ /* 0x000fea0003800000 */
.L_x_2833:
[----:B------:R-:W-:Y:S05]  /*20210*/  BSYNC B0 ;  /* 0x0000000000007941 */ /* 0x000fea0003800000 */
.L_x_2832:
[----:B------:R-:W-:Y:S01]  /*20220*/  ISETP.GE.AND P2, PT, R8, R231, PT ;  /* 0x000000e70800720c */ /* 0x000fe20003f46270 */
[----:B------:R-:W-:-:S12]  /*20230*/  BSSY B0, `(.L_x_2845) ;  /* 0x00004dd000007945 */ /* 0x000fd80003800000 */
[----:B------:R-:W-:Y:S05]  /*20240*/  @!P2 BRA `(.L_x_2846) ;  /* 0x0000004c006ca947 */ /* 0x000fea0003800000 */
[----:B------:R-:W-:Y:S02]  /*20250*/  IMAD.MOV.U32 R6, RZ, RZ, R4 ;  /* 0x000000ffff067224 */ /* 0x000fe400078e0004 */
[----:B------:R-:W-:Y:S02]  /*20260*/  IMAD.MOV.U32 R7, RZ, RZ, R5 ;  /* 0x000000ffff077224 */ /* 0x000fe400078e0005 */
[----:B------:R-:W-:Y:S02]  /*20270*/  IMAD.MOV.U32 R9, RZ, RZ, R218 ;  /* 0x000000ffff097224 */ /* 0x000fe400078e00da */
[----:B------:R-:W-:-:S07]  /*20280*/  IMAD.MOV.U32 R10, RZ, RZ, R216 ;  /* 0x000000ffff0a7224 */ /* 0x000fce00078e00d8 */
.L_x_2857:
        /* <DEDUP_REMOVED lines=8> */
.L_x_2847:
[----:B------:R-:W-:Y:S01]  /*20310*/  IMAD R4, R216, 0x8, R16 ;  /* 0x00000008d8047824 */ /* 0x000fe200078e0210 */
[----:B------:R-:W-:-:S04]  /*20320*/  SHF.L.U32 R5, R218, 0x1f, RZ ;  /* 0x0000001fda057819 */ /* 0x000fc800000006ff */
[----:B------:R0:W1:Y:S01]  /*20330*/  SYNCS.PHASECHK.TRANS64.TRYWAIT P2, [R4+URZ+0x38830], R5 ;  /* 0x03883005040075a7 */ /* 0x000062000804017f */
[----:B------:R-:W-:Y:S05]  /*20340*/  @!P0 BRA `(.L_x_2848) ;  /* 0x0000000000048947 */ /* 0x000fea0003800000 */
[----:B------:R-:W-:Y:S01]  /*20350*/  BPT.TRAP 0x1 ;  /* 0x000000040000795c */ /* 0x000fe20000300000 */
.L_x_2848:
[----:B------:R-:W-:Y:S01]  /*20360*/  IMAD R3, R216, 0xa00, R20 ;  /* 0x00000a00d8037824 */ /* 0x000fe200078e0214 */
[----:B------:R-:W-:Y:S03]  /*20370*/  BSSY B1, `(.L_x_2849) ;  /* 0x0000006000017945 */ /* 0x000fe60003800000 */
[C---:B------:R-:W-:Y:S02]  /*20380*/  VIADD R21, R3.reuse, 0x80 ;  /* 0x0000008003157836 */ /* 0x040fe40000000000 */
[----:B------:R-:W-:Y:S01]  /*20390*/  VIADD R15, R3, 0x100 ;  /* 0x00000100030f7836 */ /* 0x000fe20000000000 */
[----:B-1----:R-:W-:Y:S06]  /*203a0*/  @P2 BRA `(.L_x_2850) ;  /* 0x0000000000082947 */ /* 0x002fec0003800000 */
[----:B------:R-:W1:Y:S02]  /*203b0*/  SYNCS.PHASECHK.TRANS64.TRYWAIT P2, [R4+URZ+0x38830], R5 ;  /* 0x03883005040075a7 */ /* 0x000e64000804017f */
[----:B-1----:R-:W-:Y:S05]  /*203c0*/  @!P2 BRA `(.L_x_2851) ;  /* 0x00000158004ca947 */ /* 0x002fea0003800000 */
.L_x_2850:
[----:B------:R-:W-:Y:S05]  /*203d0*/  BSYNC B1 ;  /* 0x0000000000017941 */ /* 0x000fea0003800000 */
.L_x_2849:
        /* <DEDUP_REMOVED lines=877> */
.L_x_2852:
[----:B------:R-:W-:Y:S01]  /*23ab0*/  SHF.L.U32 R0, R9, 0x1f, RZ ;  /* 0x0000001f09007819 */ /* 0x000fe200000006ff */
[----:B------:R-:W-:-:S04]  /*23ac0*/  IMAD R9, R10, 0x8, R16 ;  /* 0x000000080a097824 */ /* 0x000fc800078e0210 */
[----:B------:R0:W1:Y:S01]  /*23ad0*/  SYNCS.PHASECHK.TRANS64.TRYWAIT P2, [R9+URZ+0x38850], R0 ;  /* 0x03885000090075a7 */ /* 0x000062000804017f */
[----:B------:R-:W-:Y:S05]  /*23ae0*/  @!P0 BRA `(.L_x_2853) ;  /* 0x0000000000048947 */ /* 0x000fea0003800000 */
[----:B------:R-:W-:Y:S01]  /*23af0*/  BPT.TRAP 0x1 ;  /* 0x000000040000795c */ /* 0x000fe20000300000 */
.L_x_2853:
[----:B------:R-:W-:Y:S04]  /*23b00*/  BSSY B1, `(.L_x_2854) ;  /* 0x0000004000017945 */ /* 0x000fe80003800000 */
[----:B-1----:R-:W-:Y:S05]  /*23b10*/  @P2 BRA `(.L_x_2855) ;  /* 0x0000000000082947 */ /* 0x002fea0003800000 */
[----:B------:R-:W1:Y:S02]  /*23b20*/  SYNCS.PHASECHK.TRANS64.TRYWAIT P2, [R9+URZ+0x38850], R0 ;  /* 0x03885000090075a7 */ /* 0x000e64000804017f */
[----:B-1----:R-:W-:Y:S05]  /*23b30*/  @!P2 BRA `(.L_x_2856) ;  /* 0x000001200084a947 */ /* 0x002fea0003800000 */
.L_x_2855:
[----:B------:R-:W-:Y:S05]  /*23b40*/  BSYNC B1 ;  /* 0x0000000000017941 */ /* 0x000fea0003800000 */
.L_x_2854:
        /* <DEDUP_REMOVED lines=20> */
[----:B------:R-:W-:Y:S01]  /*23c90*/  FMUL.FTZ R186, R176, UR38 ;  /* 0x00000026b0ba7c20 */ /* 0x000fe20008410000 */
[----:B------:R-:W-:Y:S01]  /*23ca0*/  MUFU.TANH R177, R177 ;  /* 0x000000b100b17308 */ /* 0x000fe20000002400 */
[C---:B------:R-:W-:Y:S01]  /*23cb0*/  VIADD R4, R2.reuse, 0x80 ;  /* 0x0000008002047836 */ /* 0x040fe20000000000 */
[----:B------:R-:W-:Y:S01]  /*23cc0*/  R2UR UR6, R2 ;  /* 0x00000000020672ca */ /* 0x000fe200000e0000 */
        /* <DEDUP_REMOVED lines=10> */
[----:B------:R-:W-:Y:S01]  /*23d70*/  FMUL.FTZ R157, R157, UR38 ;  /* 0x000000269d9d7c20 */ /* 0x000fe20008410000 */
[----:B------:R-:W-:Y:S01]  /*23d80*/  IMAD.MOV.U32 R3, RZ, RZ, 0x40000040 ;  /* 0x40000040ff037424 */ /* 0x000fe200078e00ff */
        /* <DEDUP_REMOVED lines=23> */
[----:B------:R-:W-:Y:S01]  /*23f00*/  @!P1 IMAD R11, R11, 0x8, R16 ;  /* 0x000000080b0b9824 */ /* 0x000fe200078e0210 */
[----:B------:R-:W-:Y:S01]  /*23f10*/  ISETP.GT.AND P2, PT, R8, R231, PT ;  /* 0x000000e70800720c */ /* 0x000fe20003f44270 */
[----:B------:R-:W-:-:S02]  /*23f20*/  @!P1 VIADD R9, R9, 0x38860 ;  /* 0x0003886009099836 */ /* 0x000fc40000000000 */
[----:B------:R-:W-:Y:S02]  /*23f30*/  VIADD R8, R8, 0xffffffff ;  /* 0xffffffff08087836 */ /* 0x000fe40000000000 */
        /* <DEDUP_REMOVED lines=45> */
[----:B------:R-:W-:-:S04]  /*24210*/  FMUL.FTZ R185, R191, UR38 ;  /* 0x00000026bfb97c20 */ /* 0x000fc80008410000 */
[----:B------:R-:W-:Y:S08]  /*24220*/  MUFU.TANH R4, R4 ;  /* 0x0000000400047308 */ /* 0x000ff00000002400 */
[----:B------:R-:W-:Y:S01]  /*24230*/  MUFU.TANH R185, R185 ;  /* 0x000000b900b97308 */ /* 0x000fe20000002400 */
[----:B------:R-:W-:Y:S02]  /*24240*/  WARPGROUP.DEPBAR.LE gsb0, 0x0 ;  /* 0x00008000000079c5 */ /* 0x000fe40000010000 */
[----:B------:R-:W-:-:S09]  /*24250*/  WARPGROUP.ARRIVE ;  /* 0x00000000000079c5 */ /* 0x000fd20000000000 */
[----:B------:R-:W-:Y:S01]  /*24260*/  HGMMA.64x256x16.F32.BF16 R24, R196, gdesc[UR4].tnspB, R24, gsb0 ;  /* 0x43e00004c4187df0 */ /* 0x000fe20008001818 */
[----:B------:R-:W-:Y:S01]  /*24270*/  R2UR UR6, R2 ;  /* 0x00000000020672ca */ /* 0x000fe200000e0000 */
[----:B------:R-:W-:Y:S01]  /*24280*/  FMUL.FTZ R2, R184, UR38 ;  /* 0x00000026b8027c20 */ /* 0x000fe20008410000 */
[----:B------:R-:W-:Y:S01]  /*24290*/  FMUL.FTZ R184, R189, UR38 ;  /* 0x00000026bdb87c20 */ /* 0x000fe20008410000 */
[----:B------:R-:W-:Y:S01]  /*242a0*/  R2UR UR7, R3 ;  /* 0x00000000030772ca */ /* 0x000fe200000e0000 */
[----:B------:R-:W-:-:S03]  /*242b0*/  IMAD.U32 R3, RZ, RZ, UR42 ;  /* 0x0000002aff037e24 */ /* 0x000fc6000f8e00ff */
[----:B------:R-:W0:Y:S08]  /*242c0*/  MUFU.TANH R2, R2 ;  /* 0x0000000200027308 */ /* 0x000e300000002400 */
[----:B------:R-:W1:Y:S01]  /*242d0*/  MUFU.TANH R184, R184 ;  /* 0x000000b800b87308 */ /* 0x000e620000002400 */
[----:B0-----:R-:W-:-:S04]  /*242e0*/  FMNMX.FTZ R0, R2, R7, !PT ;  /* 0x0000000702007209 */ /* 0x001fc80007810000 */
[----:B------:R-:W-:-:S04]  /*242f0*/  FMNMX.FTZ R0, R4, R0, !PT ;  /* 0x0000000004007209 */ /* 0x000fc80007810000 */
[----:B------:R-:W-:-:S04]  /*24300*/  FMNMX.FTZ R0, R21, R0, !PT ;  /* 0x0000000015007209 */ /* 0x000fc80007810000 */
[----:B-1----:R-:W-:-:S04]  /*24310*/  FMNMX.FTZ R0, R184, R0, !PT ;  /* 0x00000000b8007209 */ /* 0x002fc80007810000 */
        /* <DEDUP_REMOVED lines=15> */
[----:B------:R-:W-:-:S05]  /*24410*/  FMNMX.FTZ R5, R157, R0, !PT ;  /* 0x000000009d057209 */ /* 0x000fca0007810000 */
[----:B------:R-:W0:Y:S02]  /*24420*/  SHFL.BFLY PT, R0, R5, 0x2, 0x1f ;  /* 0x0c401f0005007f89 */ /* 0x000e2400000e0000 */
[----:B0-----:R-:W-:-:S05]  /*24430*/  FMNMX.FTZ R5, R5, R0, !PT ;  /* 0x0000000005057209 */ /* 0x001fca0007810000 */
[----:B------:R-:W0:Y:S02]  /*24440*/  SHFL.BFLY PT, R0, R5, 0x1, 0x1f ;  /* 0x0c201f0005007f89 */ /* 0x000e2400000e0000 */
[----:B0-----:R-:W-:Y:S02]  /*24450*/  FMNMX.FTZ R5, R5, R0, !PT ;  /* 0x0000000005057209 */ /* 0x001fe40007810000 */
[----:B------:R-:W-:-:S03]  /*24460*/  FMNMX.FTZ R0, R10, R6, !PT ;  /* 0x000000060a007209 */ /* 0x000fc60007810000 */
[----:B------:R-:W-:Y:S01]  /*24470*/  FADD.FTZ R7, -R5, R7 ;  /* 0x0000000705077221 */ /* 0x000fe20000010100 */
[----:B------:R-:W-:-:S03]  /*24480*/  FMNMX.FTZ R0, R14, R0, !PT ;  /* 0x000000000e007209 */ /* 0x000fc60007810000 */
[----:B------:R-:W-:Y:S01]  /*24490*/  FMUL.FTZ R7, R7, R3 ;  /* 0x0000000307077220 */ /* 0x000fe20000410000 */
[----:B------:R-:W-:-:S04]  /*244a0*/  FMNMX.FTZ R0, R15, R0, !PT ;  /* 0x000000000f007209 */ /* 0x000fc80007810000 */
[----:B------:R-:W-:Y:S02]  /*244b0*/  FMNMX.FTZ R183, R185, R0, !PT ;  /* 0x00000000b9b77209 */ /* 0x000fe40007810000 */
[----:B------:R0:W-:Y:S02]  /*244c0*/  MUFU.EX2 R0, R7 ;  /* 0x0000000700007308 */ /* 0x0001e40000000800 */
[----:B------:R-:W-:-:S04]  /*244d0*/  FMNMX.FTZ R183, R176, R183, !PT ;  /* 0x000000b7b0b77209 */ /* 0x000fc80007810000 */
[----:B------:R-:W-:Y:S01]  /*244e0*/  FMNMX.FTZ R183, R178, R183, !PT ;  /* 0x000000b7b2b77209 */ /* 0x000fe20007810000 */
[----:B0-----:R-:W-:-:S04]  /*244f0*/  FMUL.FTZ R7, R5, R3 ;  /* 0x0000000305077220 */ /* 0x001fc80000410000 */
[--C-:B------:R-:W-:Y:S01]  /*24500*/  FFMA.FTZ R208, R2, R3, -R7.reuse ;  /* 0x0000000302d07223 */ /* 0x100fe20000010807 */
[----:B------:R-:W-:Y:S01]  /*24510*/  FMNMX.FTZ R2, R179, R183, !PT ;  /* 0x000000b7b3027209 */ /* 0x000fe20007810000 */
[-CC-:B------:R-:W-:Y:S01]  /*24520*/  FFMA.FTZ R4, R4, R3.reuse, -R7.reuse ;  /* 0x0000000304047223 */ /* 0x180fe20000010807 */
[-CC-:B------:R-:W-:Y:S01]  /*24530*/  FFMA.FTZ R210, R21, R3.reuse, -R7.reuse ;  /* 0x0000000315d27223 */ /* 0x180fe20000010807 */
[-CC-:B------:R-:W-:Y:S01]  /*24540*/  FFMA.FTZ R200, R168, R3.reuse, -R7.reuse ;  /* 0x00000003a8c87223 */ /* 0x180fe20000010807 */
[----:B------:R-:W-:Y:S01]  /*24550*/  FMNMX.FTZ R2, R156, R2, !PT ;  /* 0x000000029c027209 */ /* 0x000fe20007810000 */
[----:B------:R-:W-:Y:S01]  /*24560*/  MUFU.EX2 R183, R4 ;  /* 0x0000000400b77308 */ /* 0x000fe20000000800 */
[-CC-:B------:R-:W-:Y:S01]  /*24570*/  FFMA.FTZ R21, R177, R3.reuse, -R7.reuse ;  /* 0x00000003b1157223 */ /* 0x180fe20000010807 */
[-CC-:B------:R-:W-:Y:S01]  /*24580*/  FFMA.FTZ R168, R169, R3.reuse, -R7.reuse ;  /* 0x00000003a9a87223 */ /* 0x180fe20000010807 */
[----:B------:R-:W-:Y:S01]  /*24590*/  FMNMX.FTZ R2, R170, R2, !PT ;  /* 0x00000002aa027209 */ /* 0x000fe20007810000 */
[-CC-:B------:R-:W-:Y:S01]  /*245a0*/  FFMA.FTZ R184, R184, R3.reuse, -R7.reuse ;  /* 0x00000003b8b87223 */ /* 0x180fe20000010807 */
[-CC-:B------:R-:W-:Y:S01]  /*245b0*/  FFMA.FTZ R204, R186, R3.reuse, -R7.reuse ;  /* 0x00000003bacc7223 */ /* 0x180fe20000010807 */
[-CC-:B------:R-:W-:Y:S01]  /*245c0*/  FFMA.FTZ R206, R180, R3.reuse, -R7.reuse ;  /* 0x00000003b4ce7223 */ /* 0x180fe20000010807 */
[----:B------:R-:W-:Y:S01]  /*245d0*/  FMNMX.FTZ R2, R171, R2, !PT ;  /* 0x00000002ab027209 */ /* 0x000fe20007810000 */
[-CC-:B------:R-:W-:Y:S01]  /*245e0*/  FFMA.FTZ R177, R181, R3.reuse, -R7.reuse ;  /* 0x00000003b5b17223 */ /* 0x180fe20000010807 */
[-CC-:B------:R-:W-:Y:S01]  /*245f0*/  FFMA.FTZ R202, R172, R3.reuse, -R7.reuse ;  /* 0x00000003acca7223 */ /* 0x180fe20000010807 */
[----:B------:R-:W-:Y:S01]  /*24600*/  FFMA.FTZ R169, R173, R3, -R7 ;  /* 0x00000003ada97223 */ /* 0x000fe20000010807 */
[----:B------:R-:W-:Y:S01]  /*24610*/  FMNMX.FTZ R2, R174, R2, !PT ;  /* 0x00000002ae027209 */ /* 0x000fe20007810000 */
[----:B------:R-:W0:Y:S03]  /*24620*/  MUFU.EX2 R208, R208 ;  /* 0x000000d000d07308 */ /* 0x000e260000000800 */
[----:B------:R-:W-:-:S04]  /*24630*/  FMNMX.FTZ R2, R175, R2, !PT ;  /* 0x00000002af027209 */ /* 0x000fc80007810000 */
[----:B------:R-:W-:Y:S01]  /*24640*/  FMNMX.FTZ R2, R162, R2, !PT ;  /* 0x00000002a2027209 */ /* 0x000fe20007810000 */
[----:B------:R-:W-:Y:S03]  /*24650*/  MUFU.EX2 R210, R210 ;  /* 0x000000d200d27308 */ /* 0x000fe60000000800 */
[----:B------:R-:W-:-:S04]  /*24660*/  FMNMX.FTZ R2, R163, R2, !PT ;  /* 0x00000002a3027209 */ /* 0x000fc80007810000 */
[----:B------:R-:W-:Y:S01]  /*24670*/  FMNMX.FTZ R2, R166, R2, !PT ;  /* 0x00000002a6027209 */ /* 0x000fe20007810000 */
[----:B------:R-:W-:Y:S01]  /*24680*/  MUFU.EX2 R184, R184 ;  /* 0x000000b800b87308 */ /* 0x000fe20000000800 */
[----:B0-----:R-:W-:Y:S01]  /*24690*/  FFMA.FTZ R13, R0, R13, R208 ;  /* 0x0000000d000d7223 */ /* 0x001fe200000100d0 */
        /* <DEDUP_REMOVED lines=13> */
[----:B------:R-:W-:-:S02]  /*24770*/  WARPGROUP.DEPBAR.LE gsb0, 0x0 ;  /* 0x00008000000079c5 */ /* 0x000fc40000010000 */
[----:B------:R-:W-:Y:S01]  /*24780*/  WARPGROUP.ARRIVE ;  /* 0x00000000000079c5 */ /* 0x000fe20000000000 */
[----:B0-----:R-:W-:Y:S01]  /*24790*/  FMNMX.FTZ R2, R2, R4, !PT ;  /* 0x0000000402027209 */ /* 0x001fe20007810000 */
[-CC-:B------:R-:W-:Y:S01]  /*247a0*/  FFMA.FTZ R196, R160, R3.reuse, -R7.reuse ;  /* 0x00000003a0c47223 */ /* 0x180fe20000010807 */
[-CC-:B------:R-:W-:Y:S01]  /*247b0*/  FFMA.FTZ R160, R161, R3.reuse, -R7.reuse ;  /* 0x00000003a1a07223 */ /* 0x180fe20000010807 */
[-CC-:B------:R-:W-:Y:S01]  /*247c0*/  FFMA.FTZ R198, R164, R3.reuse, -R7.reuse ;  /* 0x00000003a4c67223 */ /* 0x180fe20000010807 */
[----:B------:R-:W-:Y:S01]  /*247d0*/  FFMA.FTZ R161, R165, R3, -R7 ;  /* 0x00000003a5a17223 */ /* 0x000fe20000010807 */
[----:B------:R-:W-:Y:S01]  /*247e0*/  HGMMA.64x256x16.F32.BF16 R24, R192, gdesc[UR4].tnspB, R24, gsb0 ;  /* 0x43e00004c0187df0 */ /* 0x000fe20008001818 */
[----:B------:R-:W0:Y:S01]  /*247f0*/  SHFL.BFLY PT, R4, R2, 0x1, 0x1f ;  /* 0x0c201f0002047f89 */ /* 0x000e2200000e0000 */
[----:B------:R-:W-:Y:S08]  /*24800*/  MUFU.EX2 R168, R168 ;  /* 0x000000a800a87308 */ /* 0x000ff00000000800 */
[----:B------:R-:W-:Y:S08]  /*24810*/  MUFU.EX2 R202, R202 ;  /* 0x000000ca00ca7308 */ /* 0x000ff00000000800 */
[----:B------:R-:W-:Y:S01]  /*24820*/  MUFU.EX2 R169, R169 ;  /* 0x000000a900a97308 */ /* 0x000fe20000000800 */
[----:B0-----:R-:W-:-:S07]  /*24830*/  FMNMX.FTZ R4, R2, R4, !PT ;  /* 0x0000000402047209 */ /* 0x001fce0007810000 */
[----:B------:R-:W-:Y:S01]  /*24840*/  MUFU.EX2 R196, R196 ;  /* 0x000000c400c47308 */ /* 0x000fe20000000800 */
[----:B------:R-:W-:-:S04]  /*24850*/  FADD.FTZ R2, -R4, R6 ;  /* 0x0000000604027221 */ /* 0x000fc80000010100 */
[----:B------:R-:W-:-:S03]  /*24860*/  FMUL.FTZ R2, R2, R3 ;  /* 0x0000000302027220 */ /* 0x000fc60000410000 */
        /* <DEDUP_REMOVED lines=8> */
[-CC-:B------:R-:W-:Y:S01]  /*248f0*/  FFMA.FTZ R152, R182, R3.reuse, -R7.reuse ;  /* 0x00000003b6987223 */ /* 0x180fe20000010807 */
[-C--:B------:R-:W-:Y:S01]  /*24900*/  FFMA.FTZ R7, R157, R3.reuse, -R7 ;  /* 0x000000039d077223 */ /* 0x080fe20000010807 */
[-CC-:B------:R-:W-:Y:S01]  /*24910*/  FFMA.FTZ R209, R10, R3.reuse, -R153.reuse ;  /* 0x000000030ad17223 */ /* 0x180fe20000010899 */
[-CC-:B------:R-:W-:Y:S01]  /*24920*/  FFMA.FTZ R211, R15, R3.reuse, -R153.reuse ;  /* 0x000000030fd37223 */ /* 0x180fe20000010899 */
[-CC-:B------:R-:W-:Y:S01]  /*24930*/  FFMA.FTZ R205, R176, R3.reuse, -R153.reuse ;  /* 0x00000003b0cd7223 */ /* 0x180fe20000010899 */
[----:B------:R0:W-:Y:S01]  /*24940*/  MUFU.EX2 R6, R7 ;  /* 0x0000000700067308 */ /* 0x0001e20000000800 */
[-CC-:B------:R-:W-:Y:S01]  /*24950*/  FFMA.FTZ R10, R178, R3.reuse, -R153.reuse ;  /* 0x00000003b20a7223 */ /* 0x180fe20000010899 */
[-CC-:B------:R-:W-:Y:S01]  /*24960*/  FFMA.FTZ R207, R179, R3.reuse, -R153.reuse ;  /* 0x00000003b3cf7223 */ /* 0x180fe20000010899 */
[----:B------:R-:W-:Y:S01]  /*24970*/  FFMA.FTZ R156, R156, R3, -R153 ;  /* 0x000000039c9c7223 */ /* 0x000fe20000010899 */
[----:B------:R-:W-:-:S02]  /*24980*/  @!P1 VIADD R15, R11, 0x38840 ;  /* 0x000388400b0f9836 */ /* 0x000fc40000000000 */
[-CC-:B------:R-:W-:Y:S01]  /*24990*/  FFMA.FTZ R201, R170, R3.reuse, -R153.reuse ;  /* 0x00000003aac97223 */ /* 0x180fe20000010899 */
[-CC-:B------:R-:W-:Y:S01]  /*249a0*/  FFMA.FTZ R171, R171, R3.reuse, -R153.reuse ;  /* 0x00000003abab7223 */ /* 0x180fe20000010899 */
[-CC-:B------:R-:W-:Y:S01]  /*249b0*/  FFMA.FTZ R203, R174, R3.reuse, -R153.reuse ;  /* 0x00000003aecb7223 */ /* 0x180fe20000010899 */
[----:B------:R-:W1:Y:S01]  /*249c0*/  MUFU.EX2 R209, R209 ;  /* 0x000000d100d17308 */ /* 0x000e620000000800 */
[-CC-:B0-----:R-:W-:Y:S01]  /*249d0*/  FFMA.FTZ R7, R14, R3.reuse, -R153.reuse ;  /* 0x000000030e077223 */ /* 0x181fe20000010899 */
[-C--:B------:R-:W-:Y:S01]  /*249e0*/  FFMA.FTZ R14, R185, R3.reuse, -R153 ;  /* 0x00000003b90e7223 */ /* 0x080fe20000010899 */
[----:B------:R-:W-:Y:S01]  /*249f0*/  @!P1 PRMT R15, RZ, 0x654, R15 ;  /* 0x00000654ff0f9816 */ /* 0x000fe2000000000f */
[-CC-:B------:R-:W-:Y:S01]  /*24a00*/  FFMA.FTZ R197, R162, R3.reuse, -R153.reuse ;  /* 0x00000003a2c57223 */ /* 0x180fe20000010899 */
[-CC-:B------:R-:W-:Y:S01]  /*24a10*/  FFMA.FTZ R163, R163, R3.reuse, -R153.reuse ;  /* 0x00000003a3a37223 */ /* 0x180fe20000010899 */
[-CC-:B------:R-:W-:Y:S01]  /*24a20*/  FFMA.FTZ R199, R166, R3.reuse, -R153.reuse ;  /* 0x00000003a6c77223 */ /* 0x180fe20000010899 */
[----:B------:R0:W-:Y:S01]  /*24a30*/  @!P1 SYNCS.ARRIVE.TRANS64.RED.A1T0 RZ, [R15+URZ], RZ ;  /* 0x000000ff0fff99a7 */ /* 0x0001e2000810043f */
[----:B------:R-:W2:Y:S01]  /*24a40*/  MUFU.EX2 R7, R7 ;  /* 0x0000000700077308 */ /* 0x000ea20000000800 */
[-CC-:B------:R-:W-:Y:S01]  /*24a50*/  FFMA.FTZ R167, R167, R3.reuse, -R153.reuse ;  /* 0x00000003a7a77223 */ /* 0x180fe20000010899 */
[-CC-:B------:R-:W-:Y:S01]  /*24a60*/  FFMA.FTZ R154, R154, R3.reuse, -R153.reuse ;  /* 0x000000039a9a7223 */ /* 0x180fe20000010899 */
[-CC-:B------:R-:W-:Y:S01]  /*24a70*/  FFMA.FTZ R155, R155, R3.reuse, -R153.reuse ;  /* 0x000000039b9b7223 */ /* 0x180fe20000010899 */
[----:B------:R-:W-:Y:S01]  /*24a80*/  FFMA.FTZ R158, R158, R3, -R153 ;  /* 0x000000039e9e7223 */ /* 0x000fe20000010899 */
[----:B0-----:R-:W-:-:S03]  /*24a90*/  @!P1 PRMT R15, RZ, 0x654, R9 ;  /* 0x00000654ff0f9816 */ /* 0x001fc60000000009 */
[----:B------:R-:W0:Y:S01]  /*24aa0*/  MUFU.EX2 R211, R211 ;  /* 0x000000d300d37308 */ /* 0x000e220000000800 */
[----:B-1----:R-:W-:Y:S01]  /*24ab0*/  FFMA.FTZ R12, R2, R12, R209 ;  /* 0x0000000c020c7223 */ /* 0x002fe200000100d1 */
[----:B------:R1:W-:Y:S06]  /*24ac0*/  @!P1 SYNCS.ARRIVE.TRANS64.RED.A1T0 RZ, [R15+URZ], RZ ;  /* 0x000000ff0fff99a7 */ /* 0x0003ec000810043f */
[----:B------:R-:W3:Y:S01]  /*24ad0*/  MUFU.EX2 R14, R14 ;  /* 0x0000000e000e7308 */ /* 0x000ee20000000800 */
[C---:B--2---:R-:W-:Y:S01]  /*24ae0*/  FADD.FTZ R12, R7.reuse, R12 ;  /* 0x0000000c070c7221 */ /* 0x044fe20000010000 */
[----:B------:R-:W-:Y:S01]  /*24af0*/  F2FP.BF16.F32.PACK_AB R209, R7, R209 ;  /* 0x000000d107d1723e */ /* 0x000fe200000010ff */
[-CC-:B-1----:R-:W-:Y:S01]  /*24b00*/  FFMA.FTZ R15, R175, R3.reuse, -R153.reuse ;  /* 0x00000003af0f7223 */ /* 0x182fe20000010899 */
[----:B------:R-:W-:Y:S01]  /*24b10*/  FFMA.FTZ R153, R159, R3, -R153 ;  /* 0x000000039f997223 */ /* 0x000fe20000010899 */
[----:B------:R-:W-:-:S03]  /*24b20*/  IMAD.MOV.U32 R7, RZ, RZ, R5 ;  /* 0x000000ffff077224 */ /* 0x000fc600078e0005 */
[----:B------:R-:W1:Y:S08]  /*24b30*/  MUFU.EX2 R205, R205 ;  /* 0x000000cd00cd7308 */ /* 0x000e700000000800 */
[----:B------:R-:W2:Y:S08]  /*24b40*/  MUFU.EX2 R10, R10 ;  /* 0x0000000a000a7308 */ /* 0x000eb00000000800 */
[----:B------:R4:W-:Y:S08]  /*24b50*/  MUFU.EX2 R11, R156 ;  /* 0x0000009c000b7308 */ /* 0x0009f00000000800 */
[----:B------:R-:W5:Y:S01]  /*24b60*/  MUFU.EX2 R207, R207 ;  /* 0x000000cf00cf7308 */ /* 0x000f620000000800 */
[----:B----4-:R-:W-:Y:S01]  /*24b70*/  FADD.FTZ R156, R210, R13 ;  /* 0x0000000dd29c7221 */ /* 0x010fe20000010000 */
[----:B0-----:R-:W-:Y:S01]  /*24b80*/  FADD.FTZ R13, R211, R12 ;  /* 0x0000000cd30d7221 */ /* 0x001fe20000010000 */
[----:B------:R-:W-:-:S02]  /*24b90*/  F2FP.BF16.F32.PACK_AB R210, R184, R210 ;  /* 0x000000d2b8d2723e */ /* 0x000fc400000010ff */
[----:B------:R-:W-:Y:S01]  /*24ba0*/  FADD.FTZ R156, R184, R156 ;  /* 0x0000009cb89c7221 */ /* 0x000fe20000010000 */
[C---:B---3--:R-:W-:Y:S01]  /*24bb0*/  FADD.FTZ R13, R14.reuse, R13 ;  /* 0x0000000d0e0d7221 */ /* 0x048fe20000010000 */
[----:B------:R-:W-:Y:S01]  /*24bc0*/  F2FP.BF16.F32.PACK_AB R211, R14, R211 ;  /* 0x000000d30ed3723e */ /* 0x000fe200000010ff */
[----:B------:R-:W0:Y:S01]  /*24bd0*/  MUFU.EX2 R201, R201 ;  /* 0x000000c900c97308 */ /* 0x000e220000000800 */
[----:B------:R-:W-:Y:S01]  /*24be0*/  FADD.FTZ R157, R204, R156 ;  /* 0x0000009ccc9d7221 */ /* 0x000fe20000010000 */
[----:B-1----:R-:W-:Y:S01]  /*24bf0*/  FADD.FTZ R156, R205, R13 ;  /* 0x0000000dcd9c7221 */ /* 0x002fe20000010000 */
[C---:B--2---:R-:W-:Y:S02]  /*24c00*/  F2FP.BF16.F32.PACK_AB R205, R10.reuse, R205 ;  /* 0x000000cd0acd723e */ /* 0x044fe400000010ff */
[C---:B------:R-:W-:Y:S01]  /*24c10*/  FADD.FTZ R13, R21.reuse, R157 ;  /* 0x0000009d150d7221 */ /* 0x040fe20000010000 */
[----:B------:R-:W-:Y:S01]  /*24c20*/  FADD.FTZ R156, R10, R156 ;  /* 0x0000009c0a9c7221 */ /* 0x000fe20000010000 */
[----:B------:R-:W-:Y:S01]  /*24c30*/  F2FP.BF16.F32.PACK_AB R204, R21, R204 ;  /* 0x000000cc15cc723e */ /* 0x000fe200000010ff */
[----:B------:R-:W1:Y:S01]  /*24c40*/  MUFU.EX2 R9, R171 ;  /* 0x000000ab00097308 */ /* 0x000e620000000800 */
[----:B------:R-:W-:Y:S01]  /*24c50*/  FADD.FTZ R13, R206, R13 ;  /* 0x0000000dce0d7221 */ /* 0x000fe20000010000 */
[----:B-----5:R-:W-:Y:S01]  /*24c60*/  FADD.FTZ R156, R207, R156 ;  /* 0x0000009ccf9c7221 */ /* 0x020fe20000010000 */
[----:B------:R-:W-:Y:S01]  /*24c70*/  F2FP.BF16.F32.PACK_AB R206, R177, R206 ;  /* 0x000000ceb1ce723e */ /* 0x000fe200000010ff */
[----:B------:R-:W-:-:S02]  /*24c80*/  IMAD.MOV.U32 R10, RZ, RZ, R216 ;  /* 0x000000ffff0a7224 */ /* 0x000fc400078e00d8 */
[----:B------:R-:W-:Y:S01]  /*24c90*/  FADD.FTZ R157, R177, R13 ;  /* 0x0000000db19d7221 */ /* 0x000fe20000010000 */
[C---:B------:R-:W-:Y:S01]  /*24ca0*/  FADD.FTZ R156, R11.reuse, R156 ;  /* 0x0000009c0b9c7221 */ /* 0x040fe20000010000 */
[----:B------:R-:W-:Y:S01]  /*24cb0*/  F2FP.BF16.F32.PACK_AB R207, R11, R207 ;  /* 0x000000cf0bcf723e */ /* 0x000fe200000010ff */
[----:B------:R-:W2:Y:S01]  /*24cc0*/  MUFU.EX2 R203, R203 ;  /* 0x000000cb00cb7308 */ /* 0x000ea20000000800 */
[----:B------:R-:W-:Y:S01]  /*24cd0*/  FADD.FTZ R157, R200, R157 ;  /* 0x0000009dc89d7221 */ /* 0x000fe20000010000 */
[----:B0-----:R-:W-:Y:S01]  /*24ce0*/  FADD.FTZ R156, R201, R156 ;  /* 0x0000009cc99c7221 */ /* 0x001fe20000010000 */
[C---:B------:R-:W-:Y:S02]  /*24cf0*/  F2FP.BF16.F32.PACK_AB R200, R168.reuse, R200 ;  /* 0x000000c8a8c8723e */ /* 0x040fe400000010ff */
[----:B------:R-:W-:-:S03]  /*24d00*/  FADD.FTZ R157, R168, R157 ;  /* 0x0000009da89d7221 */ /* 0x000fc60000010000 */
[----:B------:R-:W0:Y:S01]  /*24d10*/  MUFU.EX2 R15, R15 ;  /* 0x0000000f000f7308 */ /* 0x000e220000000800 */
[C---:B-1----:R-:W-:Y:S01]  /*24d20*/  FADD.FTZ R156, R9.reuse, R156 ;  /* 0x0000009c099c7221 */ /* 0x042fe20000010000 */
[----:B------:R-:W-:Y:S01]  /*24d30*/  FADD.FTZ R157, R202, R157 ;  /* 0x0000009dca9d7221 */ /* 0x000fe20000010000 */
[----:B------:R-:W-:Y:S01]  /*24d40*/  F2FP.BF16.F32.PACK_AB R201, R9, R201 ;  /* 0x000000c909c9723e */ /* 0x000fe200000010ff */
[----:B------:R-:W-:Y:S01]  /*24d50*/  IMAD.MOV.U32 R9, RZ, RZ, R218 ;  /* 0x000000ffff097224 */ /* 0x000fe200078e00da */
        /* <DEDUP_REMOVED lines=34> */
[----:B0-----:R-:W-:Y:S01]  /*24f80*/  FADD.FTZ R157, R194, R157 ;  /* 0x0000009dc29d7221 */ /* 0x001fe20000010000 */
[----:B------:R-:W-:-:S03]  /*24f90*/  F2FP.BF16.F32.PACK_AB R194, R6, R194 ;  /* 0x000000c206c2723e */ /* 0x000fc600000010ff */
[----:B------:R-:W-:Y:S01]  /*24fa0*/  FADD.FTZ R13, R6, R157 ;  /* 0x0000009d060d7221 */ /* 0x000fe20000010000 */
[----:B------:R-:W-:Y:S02]  /*24fb0*/  IMAD.MOV.U32 R6, RZ, RZ, R4 ;  /* 0x000000ffff067224 */ /* 0x000fe400078e0004 */
[----:B-1----:R-:W-:-:S04]  /*24fc0*/  FADD.FTZ R156, R158, R156 ;  /* 0x0000009c9e9c7221 */ /* 0x002fc80000010000 */
[C---:B--2---:R-:W-:Y:S01]  /*24fd0*/  FADD.FTZ R12, R153.reuse, R156 ;  /* 0x0000009c990c7221 */ /* 0x044fe20000010000 */
[----:B------:R-:W-:Y:S01]  /*24fe0*/  F2FP.BF16.F32.PACK_AB R195, R153, R158 ;  /* 0x0000009e99c3723e */ /* 0x000fe200000010ff */
[----:B------:R-:W-:Y:S06]  /*24ff0*/  @P2 BRA `(.L_x_2857) ;  /* 0xffffffb000a42947 */ /* 0x000fec000383ffff */
.L_x_2846:
[----:B------:R-:W-:Y:S05]  /*25000*/  BSYNC B0 ;  /* 0x0000000000007941 */ /* 0x000fea0003800000 */
.L_x_2845:
        /* <DEDUP_REMOVED lines=131> */
.L_x_2858:
[----:B------:R-:W-:Y:S01]  /*25840*/  IMAD R10, R216, 0x8, R16 ;  /* 0x00000008d80a7824 */ /* 0x000fe200078e0210 */
[----:B------:R-:W-:-:S04]  /*25850*/  SHF.L.U32 R0, R218, 0x1f, RZ ;  /* 0x0000001fda007819 */ /* 0x000fc800000006ff */
[----:B------:R0:W1:Y:S01]  /*25860*/  SYNCS.PHASECHK.TRANS64.TRYWAIT P2, [R10+URZ+0x38850], R0 ;  /* 0x038850000a0075a7 */ /* 0x000062000804017f */
[----:B------:R-:W-:Y:S05]  /*25870*/  @!P0 BRA `(.L_x_2859) ;  /* 0x0000000000048947 */ /* 0x000fea0003800000 */
[----:B------:R-:W-:Y:S01]  /*25880*/  BPT.TRAP 0x1 ;  /* 0x000000040000795c */ /* 0x000fe20000300000 */
.L_x_2859:
[----:B------:R-:W-:Y:S04]  /*25890*/  BSSY B0, `(.L_x_2860) ;  /* 0x0000004000007945 */ /* 0x000fe80003800000 */
[----:B-1----:R-:W-:Y:S05]  /*258a0*/  @P2 BRA `(.L_x_2861) ;  /* 0x0000000000082947 */ /* 0x002fea0003800000 */
[----:B------:R-:W1:Y:S02]  /*258b0*/  SYNCS.PHASECHK.TRANS64.TRYWAIT P0, [R10+URZ+0x38850], R0 ;  /* 0x038850000a0075a7 */ /* 0x000e64000800017f */
[----:B-1----:R-:W-:Y:S05]  /*258c0*/  @!P0 BRA `(.L_x_2862) ;  /* 0x0000010400348947 */ /* 0x002fea0003800000 */
.L_x_2861:
[----:B------:R-:W-:Y:S05]  /*258d0*/  BSYNC B0 ;  /* 0x0000000000007941 */ /* 0x000fea0003800000 */
.L_x_2860:
[----:B------:R-:W-:Y:S01]  /*258e0*/  VIADD R16, R16, 0x400 ;  /* 0x0000040010107836 */ /* 0x000fe20000000000 */
[----:B------:R-:W2:Y:S01]  /*258f0*/  LDL.LU R11, [R1+0x74] ;  /* 0x00007400010b7983 */ /* 0x000ea20000300800 */
[----:B------:R-:W-:Y:S01]  /*25900*/  IMAD.MOV.U32 R7, RZ, RZ, 0x40000040 ;  /* 0x40000040ff077424 */ /* 0x000fe200078e00ff */
[----:B------:R-:W-:Y:S01]  /*25910*/  WARPGROUP.ARRIVE ;  /* 0x00000000000079c5 */ /* 0x000fe20000000000 */
[----:B------:R-:W-:Y:S01]  /*25920*/  IMAD.MOV.U32 R9, RZ, RZ, 0x40000040 ;  /* 0x40000040ff097424 */ /* 0x000fe200078e00ff */
[----:B------:R-:W-:Y:S01]  /*25930*/  SHF.R.U32.HI R16, RZ, 0x4, R16 ;  /* 0x00000004ff107819 */ /* 0x000fe20000011610 */
[----:B01----:R-:W0:Y:S01]  /*25940*/  SHFL.BFLY PT, R0, R13, 0x2, 0x1f ;  /* 0x0c401f000d007f89 */ /* 0x003e2200000e0000 */
        /* <DEDUP_REMOVED lines=13> */
[----:B------:R-:W-:Y:S01]  /*25a20*/  SEL R216, R216, RZ, P2 ;  /* 0x000000ffd8d87207 */ /* 0x000fe20001000000 */
[----:B0-----:R-:W-:-:S05]  /*25a30*/  FADD.FTZ R0, R0, R13 ;  /* 0x0000000d00007221 */ /* 0x001fca0000010000 */
[----:B------:R-:W0:Y:S01]  /*25a40*/  SHFL.BFLY PT, R2, R0, 0x1, 0x1f ;  /* 0x0c201f0000027f89 */ /* 0x000e2200000e0000 */
[----:B------:R-:W-:Y:S01]  /*25a50*/  HGMMA.64x256x16.F32.BF16 R24, R208, gdesc[UR4].tnspB, R24, gsb0 ;  /* 0x43e00004d0187df0 */ /* 0x000fe20008001818 */
[----:B------:R-:W-:Y:S01]  /*25a60*/  R2UR UR6, R8 ;  /* 0x00000000080672ca */ /* 0x000fe200000e0000 */
[----:B------:R-:W-:Y:S01]  /*25a70*/  VIADD R8, R6, 0x100 ;  /* 0x0000010006087836 */ /* 0x000fe20000000000 */
[----:B------:R-:W-:Y:S01]  /*25a80*/  R2UR UR7, R9 ;  /* 0x00000000090772ca */ /* 0x000fe200000e0000 */
[----:B------:R-:W-:Y:S02]  /*25a90*/  IMAD.MOV.U32 R9, RZ, RZ, 0x40000040 ;  /* 0x40000040ff097424 */ /* 0x000fe400078e00ff */
[----:B0-----:R-:W-:-:S05]  /*25aa0*/  FADD.FTZ R0, R0, R2 ;  /* 0x0000000200007221 */ /* 0x001fca0000010000 */
[----:B------:R-:W-:-:S13]  /*25ab0*/  FSETP.NE.FTZ.AND P0, PT, R0, RZ, PT ;  /* 0x000000ff0000720b */ /* 0x000fda0003f15000 */
[----:B------:R-:W0:Y:S02]  /*25ac0*/  @P0 MUFU.LG2 R2, R0 ;  /* 0x0000000000020308 */ /* 0x000e240000000c00 */
[----:B0-----:R-:W-:Y:S01]  /*25ad0*/  @P0 FMUL.FTZ R2, R2, 0.69314718246459960938 ;  /* 0x3f31721802020820 */ /* 0x001fe20000410000 */
[----:B--2---:R-:W-:Y:S01]  /*25ae0*/  VIADD R11, R11, 0x1 ;  /* 0x000000010b0b7836 */ /* 0x004fe20000000000 */
[----:B------:R-:W-:Y:S02]  /*25af0*/  WARPGROUP.DEPBAR.LE gsb0, 0x0 ;  /* 0x00008000000079c5 */ /* 0x000fe40000010000 */
[----:B------:R-:W-:Y:S02]  /*25b00*/  WARPGROUP.ARRIVE ;  /* 0x00000000000079c5 */ /* 0x000fe40000000000 */
[----:B------:R-:W-:Y:S04]  /*25b10*/  STL [R1+0x74], R11 ;  /* 0x0000740b01007387 */ /* 0x000fe80000100800 */
[----:B------:R-:W-:Y:S01]  /*25b20*/  HGMMA.64x256x16.F32.BF16 R24, R204, gdesc[UR4].tnspB, R24, gsb0 ;  /* 0x43e00004cc187df0 */ /* 0x000fe20008001818 */
[----:B------:R-:W-:Y:S01]  /*25b30*/  R2UR UR6, R8 ;  /* 0x00000000080672ca */ /* 0x000fe200000e0000 */
[----:B------:R-:W-:Y:S01]  /*25b40*/  VIADD R8, R6, 0x180 ;  /* 0x0000018006087836 */ /* 0x000fe20000000000 */
[----:B------:R-:W-:Y:S01]  /*25b50*/  R2UR UR7, R9 ;  /* 0x00000000090772ca */ /* 0x000fe200000e0000 */
[----:B------:R-:W-:-:S02]  /*25b60*/  IMAD.MOV.U32 R9, RZ, RZ, 0x40000040 ;  /* 0x40000040ff097424 */ /* 0x000fc400078e00ff */
        /* <DEDUP_REMOVED lines=14> */
[----:B0-----:R-:W-:-:S05]  /*25c50*/  FADD.FTZ R6, R6, R12 ;  /* 0x0000000c06067221 */ /* 0x001fca0000010000 */
[----:B------:R-:W0:Y:S02]  /*25c60*/  SHFL.BFLY PT, R7, R6, 0x1, 0x1f ;  /* 0x0c201f0006077f89 */ /* 0x000e2400000e0000 */
[----:B0-----:R-:W-:Y:S01]  /*25c70*/  FADD.FTZ R6, R6, R7 ;  /* 0x0000000706067221 */ /* 0x001fe20000010000 */
[----:B------:R-:W-:-:S04]  /*25c80*/  @P0 FMUL.FTZ R7, R3, 0.69314718246459960938 ;  /* 0x3f31721803070820 */ /* 0x000fc80000410000 */
[----:B------:R-:W-:Y:S01]  /*25c90*/  FSETP.NE.FTZ.AND P3, PT, R6, RZ, PT ;  /* 0x000000ff0600720b */ /* 0x000fe20003f75000 */
[----:B------:R-:W-:Y:S01]  /*25ca0*/  @P0 FFMA.FTZ R154, R7, R5, R2 ;  /* 0x00000005079a0223 */ /* 0x000fe20000010002 */
[----:B------:R-:W-:-:S06]  /*25cb0*/  IMAD.MOV.U32 R2, RZ, RZ, RZ ;  /* 0x000000ffff027224 */ /* 0x000fcc00078e00ff */
[----:B------:R0:W-:Y:S01]  /*25cc0*/  @P0 MUFU.RCP R2, R0 ;  /* 0x0000000000020308 */ /* 0x0001e20000001000 */
[----:B------:R-:W-:-:S07]  /*25cd0*/  PLOP3.LUT P0, PT, PT, PT, PT, 0x8, 0x0 ;  /* 0x000000000000781c */ /* 0x000fce0003f0e170 */
[----:B------:R-:W1:Y:S01]  /*25ce0*/  @P3 MUFU.LG2 R5, R6 ;  /* 0x0000000600053308 */ /* 0x000e620000000c00 */
[----:B0-----:R-:W-:-:S07]  /*25cf0*/  IMAD.MOV.U32 R0, RZ, RZ, RZ ;  /* 0x000000ffff007224 */ /* 0x001fce00078e00ff */
[----:B------:R0:W2:Y:S02]  /*25d00*/  @P3 MUFU.RCP R0, R6 ;  /* 0x0000000600003308 */ /* 0x0000a40000001000 */
[----:B0-----:R-:W-:Y:S01]  /*25d10*/  @P3 FMUL.FTZ R6, R3, 0.69314718246459960938 ;  /* 0x3f31721803063820 */ /* 0x001fe20000410000 */
[----:B------:R-:W-:Y:S01]  /*25d20*/  SEL R3, RZ, 0x1, P2 ;  /* 0x00000001ff037807 */ /* 0x000fe20001000000 */
[----:B-1----:R-:W-:-:S03]  /*25d30*/  @P3 FMUL.FTZ R5, R5, 0.69314718246459960938 ;  /* 0x3f31721805053820 */ /* 0x002fc60000410000 */
[----:B------:R-:W-:Y:S01]  /*25d40*/  LOP3.LUT R218, R218, R3, RZ, 0x3c, !PT ;  /* 0x00000003dada7212 */ /* 0x000fe200078e3cff */
[----:B------:R-:W-:Y:S01]  /*25d50*/  @P3 FFMA.FTZ R153, R6, R4, R5 ;  /* 0x0000000406993223 */ /* 0x000fe20000010005 */
[----:B------:R-:W-:Y:S02]  /*25d60*/  WARPGROUP.DEPBAR.LE gsb0, 0x0 ;  /* 0x00008000000079c5 */ /* 0x000fe40000010000 */
[----:B------:R-:W-:-:S06]  /*25d70*/  WARPGROUP.ARRIVE ;  /* 0x00000000000079c5 */ /* 0x000fcc0000000000 */
[----:B------:R-:W-:Y:S03]  /*25d80*/  HGMMA.64x256x16.F32.BF16 R24, R192, gdesc[UR4].tnspB, R24, gsb0 ;  /* 0x43e00004c0187df0 */ /* 0x000fe60008001818 */
[----:B------:R-:W-:Y:S02]  /*25d90*/  WARPGROUP.DEPBAR.LE gsb0, 0x0 ;  /* 0x00008000000079c5 */ /* 0x000fe40000010000 */
[----:B------:R0:W-:Y:S01]  /*25da0*/  @!P1 SYNCS.ARRIVE.TRANS64.RED.A1T0 RZ, [R10+URZ], RZ ;  /* 0x000000ff0aff99a7 */ /* 0x0001e2000810043f */
        /* <DEDUP_REMOVED lines=127> */
[----:B0-----:R-:W-:-:S07]  /*265a0*/  FMUL.FTZ R151, R151, R0 ;  /* 0x0000000097977220 */ /* 0x001fce0000410000 */
.L_x_2745:
        /* <DEDUP_REMOVED lines=18> */
[----:B------:R-:W4:Y:S01]  /*266d0*/  LDL.LU R155, [R1+0x70] ;  /* 0x00007000019b7983 */ /* 0x000f220000300800 */
[----:B------:R-:W-:-:S02]  /*266e0*/  F2FP.BF16.F32.PACK_AB R14, R37, R36 ;  /* 0x00000024250e723e */ /* 0x000fc400000010ff */
[----:B------:R-:W-:Y:S01]  /*266f0*/  F2FP.BF16.F32.PACK_AB R15, R39, R38 ;  /* 0x00000026270f723e */ /* 0x000fe200000010ff */
[----:B-----5:R-:W4:Y:S01]  /*26700*/  LDL.LU R152, [R1+0x64] ;  /* 0x0000640001987983 */ /* 0x020f220000300800 */
[----:B------:R-:W-:Y:S02]  /*26710*/  MOV R2, R16 ;  /* 0x0000001000027202 */ /* 0x000fe40000000f00 */
[----:B---3--:R-:W-:Y:S01]  /*26720*/  MOV R3, R0 ;  /* 0x0000000000037202 */ /* 0x008fe20000000f00 */
[----:B------:R-:W-:Y:S02]  /*26730*/  BAR.SYNC.DEFER_BLOCKING 0x1, 0x100 ;  /* 0x0044000000007b1d */ /* 0x000fe40000010000 */
[----:B--2---:R-:W-:-:S03]  /*26740*/  IMAD.WIDE R20, R8, 0x2, R2 ;  /* 0x0000000208147825 */ /* 0x004fc600078e0202 */
        /* <DEDUP_REMOVED lines=159> */
[----:B-1----:R-:W-:Y:S01]  /*27140*/  LOP3.LUT R4, R0, 0x380, RZ, 0xc0, !PT ;  /* 0x0000038000047812 */ /* 0x002fe200078ec0ff */
[----:B------:R-:W-:Y:S01]  /*27150*/  IMAD.X R21, RZ, RZ, R21, P0 ;  /* 0x000000ffff157224 */ /* 0x000fe200000e0615 */
[----:B----4-:R-:W-:Y:S02]  /*27160*/  IADD3 R10, P0, R156, UR4, RZ ;  /* 0x000000049c0a7c10 */ /* 0x010fe4000ff1e0ff */
[----:B------:R-:W-:Y:S02]  /*27170*/  SHF.R.U64 R4, R4, 0x3, RZ ;  /* 0x0000000304047819 */ /* 0x000fe400000012ff */
[----:B------:R-:W-:Y:S02]  /*27180*/  IADD3.X R11, R155, UR5, RZ, P0, !PT ;  /* 0x000000059b0b7c10 */ /* 0x000fe400087fe4ff */
[----:B------:R-:W-:Y:S02]  /*27190*/  ISETP.NE.U32.AND P0, PT, RZ, UR6, PT ;  /* 0x00000006ff007c0c */ /* 0x000fe4000bf05070 */
[----:B------:R-:W-:-:S02]  /*271a0*/  LOP3.LUT R20, R4, R0, RZ, 0x3c, !PT ;  /* 0x0000000004147212 */ /* 0x000fc400078e3cff */
[----:B------:R-:W-:Y:S02]  /*271b0*/  ISETP.NE.AND.EX P0, PT, RZ, UR7, PT, P0 ;  /* 0x00000007ff007c0c */ /* 0x000fe4000bf05300 */
[----:B------:R-:W-:Y:S02]  /*271c0*/  MOV R20, R20 ;  /* 0x0000001400147202 */ /* 0x000fe40000000f00 */
[----:B------:R-:W-:Y:S02]  /*271d0*/  F2FP.BF16.F32.PACK_AB R12, R145, R144 ;  /* 0x00000090910c723e */ /* 0x000fe400000010ff */
[----:B------:R-:W-:Y:S02]  /*271e0*/  F2FP.BF16.F32.PACK_AB R13, R147, R146 ;  /* 0x00000092930d723e */ /* 0x000fe400000010ff */
[----:B------:R-:W-:Y:S02]  /*271f0*/  F2FP.BF16.F32.PACK_AB R14, R149, R148 ;  /* 0x00000094950e723e */ /* 0x000fe400000010ff */
[----:B------:R-:W-:-:S05]  /*27200*/  F2FP.BF16.F32.PACK_AB R15, R151, R150 ;  /* 0x00000096970f723e */ /* 0x000fca00000010ff */
[----:B------:R1:W-:Y:S01]  /*27210*/  STSM.16.M88.4 [R20], R12 ;  /* 0x0000000c14007844 */ /* 0x0003e20000000200 */
[----:B------:R-:W-:Y:S01]  /*27220*/  IMAD.MOV.U32 R21, RZ, RZ, 0x9b8 ;  /* 0x000009b8ff157424 */ /* 0x000fe200078e00ff */
[----:B------:R-:W-:Y:S01]  /*27230*/  BAR.SYNC.DEFER_BLOCKING 0x1, 0x100 ;  /* 0x0044000000007b1d */ /* 0x000fe20000010000 */
[----:B-1----:R-:W-:-:S05]  /*27240*/  @P0 IADD3 R12, P2, R156, UR6, RZ ;  /* 0x000000069c0c0c10 */ /* 0x002fca000ff5e0ff */
[----:B------:R-:W-:Y:S01]  /*27250*/  ULDC UR6, c[0x0][0xa88] ;  /* 0x0002a20000067ab9 */ /* 0x000fe20000000800 */
[----:B------:R-:W-:Y:S01]  /*27260*/  @P0 IADD3.X R13, R155, UR7, RZ, P2, !PT ;  /* 0x000000079b0d0c10 */ /* 0x000fe200097fe4ff */
[----:B------:R-:W-:Y:S01]  /*27270*/  IMAD.U32 R0, RZ, RZ, UR6 ;  /* 0x00000006ff007e24 */ /* 0x000fe2000f8e00ff */
[----:B------:R-:W-:Y:S01]  /*27280*/  ISETP.NE.AND P2, PT, R152, RZ, PT ;  /* 0x000000ff9800720c */ /* 0x000fe20003f45270 */
[----:B------:R-:W-:-:S03]  /*27290*/  ULDC UR6, c[0x0][0xad4] ;  /* 0x0002b50000067ab9 */ /* 0x000fc60000000800 */
[----:B------:R-:W-:-:S04]  /*272a0*/  SEL R4, R152, UR6, P2 ;  /* 0x0000000698047c07 */ /* 0x000fc80009000000 */
[----:B------:R-:W-:Y:S01]  /*272b0*/  ISETP.GT.AND P2, PT, R4, 0x1, PT ;  /* 0x000000010400780c */ /* 0x000fe20003f44270 */
[----:B------:R-:W-:Y:S02]  /*272c0*/  ULDC.64 UR8, c[0x0][0x208] ;  /* 0x0000820000087ab9 */ /* 0x000fe40000000a00 */
[----:B------:R1:W5:Y:S01]  /*272d0*/  @P0 LDG.E R0, desc[UR8][R12.64] ;  /* 0x000000080c000981 */ /* 0x000362000c1e1900 */
[----:B------:R-:W-:-:S04]  /*272e0*/  SEL R21, R21, 0x978, P2 ;  /* 0x0000097815157807 */ /* 0x000fc80001000000 */
[----:B------:R2:W3:Y:S08]  /*272f0*/  LDC.64 R14, c[0x0][R21+0x220] ;  /* 0x00008800150e7b82 */ /* 0x0004f00000000a00 */
[----:B-1----:R2:W1:Y:S01]  /*27300*/  LDC.64 R12, c[0x0][R21+0x218] ;  /* 0x00008600150c7b82 */ /* 0x0024620000000a00 */
[----:B------:R-:W-:-:S04]  /*27310*/  ISETP.NE.U32.AND P1, PT, RZ, UR4, PT ;  /* 0x00000004ff007c0c */ /* 0x000fc8000bf25070 */
[----:B------:R-:W-:Y:S01]  /*27320*/  ISETP.NE.AND.EX P1, PT, RZ, UR5, PT, P1 ;  /* 0x00000005ff007c0c */ /* 0x000fe2000bf25310 */
[----:B------:R-:W-:-:S12]  /*27330*/  IMAD.MOV.U32 R9, RZ, RZ, RZ ;  /* 0x000000ffff097224 */ /* 0x000fd800078e00ff */
[----:B------:R2:W5:Y:S01]  /*27340*/  @P1 LDG.E R9, desc[UR8][R10.64] ;  /* 0x000000080a091981 */ /* 0x000562000c1e1900 */
[----:B------:R-:W-:Y:S05]  /*27350*/  @P0 BRA `(.L_x_2865) ;  /* 0x0000000000140947 */ /* 0x000fea0003800000 */
[----:B------:R-:W-:Y:S05]  /*27360*/  @!P1 BRA `(.L_x_2865) ;  /* 0x0000000000109947 */ /* 0x000fea0003800000 */
[----:B------:R-:W-:Y:S02]  /*27370*/  ULDC.64 UR6, c[0x0][0x208] ;  /* 0x0000820000067ab9 */ /* 0x000fe40000000a00 */
[----:B-----5:R-:W4:Y:S04]  /*27380*/  LDG.E R0, desc[UR6][R10.64] ;  /* 0x000000060a007981 */ /* 0x020f28000c1e1900 */
[----:B--2---:R-:W4:Y:S02]  /*27390*/  LDG.E R10, desc[UR6][R10.64+0x4] ;  /* 0x000004060a0a7981 */ /* 0x004f24000c1e1900 */
[----:B----4-:R-:W-:-:S07]  /*273a0*/  IMAD.IADD R0, R10, 0x1, -R0 ;  /* 0x000000010a007824 */ /* 0x010fce00078e0a00 */
.L_x_2865:
[----:B------:R-:W4:Y:S01]  /*273b0*/  LDL.LU R8, [R1+0x68] ;  /* 0x0000680001087983 */ /* 0x000f220000300800 */
[----:B------:R-:W0:Y:S03]  /*273c0*/  LDC R157, c[0x0][0xbe8] ;  /* 0x0002fa00ff9d7b82 */ /* 0x000e260000000800 */
[----:B------:R-:W3:Y:S04]  /*273d0*/  LDL.LU R4, [R1+0x88] ;  /* 0x0000880001047983 */ /* 0x000ee80000300800 */
[----:B------:R-:W3:Y:S01]  /*273e0*/  LDL R158, [R1+0x84] ;  /* 0x00008400019e7983 */ /* 0x000ee20000100800 */
[----:B--2---:R-:W2:Y:S01]  /*273f0*/  LDC.64 R10, c[0x0][R21+0x228] ;  /* 0x00008a00150a7b82 */ /* 0x004ea20000000a00 */
[----:B------:R-:W-:-:S02]  /*27400*/  ISETP.NE.U32.AND P0, PT, RZ, UR4, PT ;  /* 0x00000004ff007c0c */ /* 0x000fc4000bf05070 */
[----:B------:R-:W2:Y:S02]  /*27410*/  LDL R160, [R1+0xb4] ;  /* 0x0000b40001a07983 */ /* 0x000ea40000100800 */
[----:B------:R-:W-:Y:S02]  /*27420*/  ISETP.NE.AND.EX P0, PT, RZ, UR5, PT, P0 ;  /* 0x00000005ff007c0c */ /* 0x000fe4000bf05300 */
[----:B------:R-:W2:Y:S01]  /*27430*/  LDL R159, [R1+0xa0] ;  /* 0x0000a000019f7983 */ /* 0x000ea20000100800 */
[----:B0-----:R-:W-:Y:S01]  /*27440*/  ISETP.NE.AND P1, PT, R157, 0x1, PT ;  /* 0x000000019d00780c */ /* 0x001fe20003f25270 */
[-C--:B-1----:R-:W-:Y:S02]  /*27450*/  IMAD R20, R13, R236.reuse, RZ ;  /* 0x000000ec0d147224 */ /* 0x082fe400078e02ff */
[----:B------:R-:W-:-:S10]  /*27460*/  IMAD.WIDE.U32 R12, R12, R236, RZ ;  /* 0x000000ec0c0c7225 */ /* 0x000fd400078e00ff */
[----:B------:R-:W0:Y:S08]  /*27470*/  @P1 LDC R155, c[0x0][0xbec] ;  /* 0x0002fb00ff9b1b82 */ /* 0x000e300000000800 */
[----:B------:R-:W1:Y:S01]  /*27480*/  @P1 LDC R156, c[0x0][0xbf0] ;  /* 0x0002fc00ff9c1b82 */ /* 0x000e620000000800 */
[----:B------:R-:W-:Y:S02]  /*27490*/  IMAD.IADD R20, R13, 0x1, R20 ;  /* 0x000000010d147824 */ /* 0x000fe400078e0214 */
[----:B-----5:R-:W-:Y:S01]  /*274a0*/  IMAD R0, R0, R157, RZ ;  /* 0x0000009d00007224 */ /* 0x020fe200078e02ff */
[----:B------:R-:W-:Y:S01]  /*274b0*/  ULDC.64 UR6, c[0x0][0x208] ;  /* 0x0000820000067ab9 */ /* 0x000fe20000000a00 */
[----:B----4-:R-:W-:-:S02]  /*274c0*/  SEL R8, R8, RZ, !P0 ;  /* 0x000000ff08087207 */ /* 0x010fc40004000000 */
[----:B---3--:R-:W-:-:S03]  /*274d0*/  SEL R4, R4, RZ, !P0 ;  /* 0x000000ff04047207 */ /* 0x008fc60004000000 */
[----:B------:R-:W-:-:S04]  /*274e0*/  IMAD R15, R15, R8, RZ ;  /* 0x000000080f0f7224 */ /* 0x000fc800078e02ff */
[C---:B------:R-:W-:Y:S02]  /*274f0*/  IMAD R4, R14.reuse, R4, R15 ;  /* 0x000000040e047224 */ /* 0x040fe400078e020f */
[----:B------:R-:W-:-:S04]  /*27500*/  IMAD.WIDE.U32 R14, R14, R8, RZ ;  /* 0x000000080e0e7225 */ /* 0x000fc800078e00ff */
[----:B------:R-:W-:Y:S01]  /*27510*/  IMAD.IADD R15, R15, 0x1, R4 ;  /* 0x000000010f0f7824 */ /* 0x000fe200078e0204 */
[--C-:B------:R-:W-:Y:S02]  /*27520*/  IADD3 R14, P0, P3, R14, R12, R9.reuse ;  /* 0x0000000c0e0e7210 */ /* 0x100fe40007b1e009 */
[----:B------:R-:W-:Y:S02]  /*27530*/  SHF.R.S32.HI R4, RZ, 0x1f, R9 ;  /* 0x0000001fff047819 */ /* 0x000fe40000011409 */
[----:B------:R-:W-:Y:S02]  /*27540*/  SEL R12, R158, RZ, P2 ;  /* 0x000000ff9e0c7207 */ /* 0x000fe40001000000 */
[----:B------:R-:W-:Y:S01]  /*27550*/  IADD3.X R15, R15, R20, R4, P0, P3 ;  /* 0x000000140f0f7210 */ /* 0x000fe200007e6404 */
[----:B------:R-:W-:Y:S02]  /*27560*/  IMAD.IADD R20, R234, 0x1, R230 ;  /* 0x00000001ea147824 */ /* 0x000fe400078e02e6 */
[----:B--2---:R-:W-:-:S02]  /*27570*/  IMAD R152, R11, R12, RZ ;  /* 0x0000000c0b987224 */ /* 0x004fc400078e02ff */
[----:B------:R-:W-:-:S04]  /*27580*/  IMAD.WIDE.U32 R12, R10, R12, RZ ;  /* 0x0000000c0a0c7225 */ /* 0x000fc800078e00ff */
[----:B0-----:R-:W-:-:S04]  /*27590*/  @P1 IMAD.HI.U32 R10, R20, R155, RZ ;  /* 0x0000009b140a1227 */ /* 0x001fc800078e00ff */
[----:B------:R-:W-:Y:S01]  /*275a0*/  IMAD.MOV.U32 R155, RZ, RZ, R20 ;  /* 0x000000ffff9b7224 */ /* 0x000fe200078e0014 */
[----:B-1----:R-:W-:Y:S02]  /*275b0*/  @P1 SHF.R.U32.HI R155, RZ, R156, R10 ;  /* 0x0000009cff9b1219 */ /* 0x002fe4000001160a */
[----:B------:R0:W1:Y:S03]  /*275c0*/  LDC.64 R10, c[0x0][R21+0x210] ;  /* 0x00008400150a7b82 */ /* 0x0000660000000a00 */
[----:B0-----:R-:W-:-:S04]  /*275d0*/  IMAD.MOV R21, RZ, RZ, -R155 ;  /* 0x000000ffff157224 */ /* 0x001fc800078e0a9b */
[----:B------:R-:W-:Y:S01]  /*275e0*/  IMAD R21, R157, R21, R20 ;  /* 0x000000159d157224 */ /* 0x000fe200078e0214 */
[----:B------:R-:W-:Y:S01]  /*275f0*/  IADD3 R12, P0, P3, R155, R14, R12 ;  /* 0x0000000e9b0c7210 */ /* 0x000fe20007b1e00c */
[----:B------:R-:W-:Y:S01]  /*27600*/  IMAD.IADD R152, R13, 0x1, R152 ;  /* 0x000000010d987824 */ /* 0x000fe200078e0298 */
[----:B------:R-:W-:Y:S02]  /*27610*/  SHF.R.S32.HI R13, RZ, 0x1f, R155 ;  /* 0x0000001fff0d7819 */ /* 0x000fe4000001149b */
[----:B------:R-:W-:Y:S02]  /*27620*/  SHF.R.S32.HI R14, RZ, 0x1f, R21 ;  /* 0x0000001fff0e7819 */ /* 0x000fe40000011415 */
[----:B------:R-:W-:Y:S01]  /*27630*/  IADD3.X R13, R13, R15, R152, P0, P3 ;  /* 0x0000000f0d0d7210 */ /* 0x000fe200007e6498 */
[----:B-1----:R-:W-:-:S04]  /*27640*/  IMAD R11, R11, R21, RZ ;  /* 0x000000150b0b7224 */ /* 0x002fc800078e02ff */
[C---:B------:R-:W-:Y:S02]  /*27650*/  IMAD R11, R10.reuse, R14, R11 ;  /* 0x0000000e0a0b7224 */ /* 0x040fe400078e020b */
[----:B------:R-:W0:Y:S01]  /*27660*/  LDC.64 R14, c[0x0][0xba8] ;  /* 0x0002ea00ff0e7b82 */ /* 0x000e220000000a00 */
[----:B------:R-:W-:-:S07]  /*27670*/  IMAD.WIDE.U32 R12, R10, R21, R12 ;  /* 0x000000150a0c7225 */ /* 0x000fce00078e000c */
[----:B0-----:R-:W0:Y:S08]  /*27680*/  @!P2 LDC R14, c[0x0][0xb50] ;  /* 0x0002d400ff0eab82 */ /* 0x001e300000000800 */
[----:B------:R-:W1:Y:S01]  /*27690*/  @!P2 LDC R15, c[0x0][0xb54] ;  /* 0x0002d500ff0fab82 */ /* 0x000e620000000800 */
[----:B------:R-:W-:Y:S01]  /*276a0*/  IMAD.IADD R11, R13, 0x1, R11 ;  /* 0x000000010d0b7824 */ /* 0x000fe200078e020b */
[----:B0-----:R-:W-:-:S04]  /*276b0*/  LEA R14, P0, R12, R14, 0x2 ;  /* 0x0000000e0c0e7211 */ /* 0x001fc800078010ff */
[----:B-1----:R-:W-:Y:S01]  /*276c0*/  LEA.HI.X R15, R12, R15, R11, 0x2, P0 ;  /* 0x0000000f0c0f7211 */ /* 0x002fe200000f140b */
[----:B------:R-:W-:Y:S04]  /*276d0*/  SHFL.IDX PT, R10, R14, RZ, 0x1c1f ;  /* 0x001c1fff0e0a7589 */ /* 0x000fe800000e0000 */
[----:B------:R-:W0:Y:S04]  /*276e0*/  SHFL.IDX PT, R11, R15, RZ, 0x1c1f ;  /* 0x001c1fff0f0b7589 */ /* 0x000e2800000e0000 */
[----:B------:R-:W-:Y:S04]  /*276f0*/  SHFL.IDX PT, R12, R14, 0x1, 0x1c1f ;  /* 0x003c1f000e0c7f89 */ /* 0x000fe800000e0000 */
[----:B------:R1:W2:Y:S01]  /*27700*/  SHFL.IDX PT, R13, R15, 0x1, 0x1c1f ;  /* 0x003c1f000f0d7f89 */ /* 0x0002a200000e0000 */
[----:B------:R-:W-:Y:S01]  /*27710*/  LOP3.LUT P0, RZ, R159, 0x3, RZ, 0xc0, !PT ;  /* 0x000000039fff7812 */ /* 0x000fe2000780c0ff */
[----:B-1----:R-:W-:-:S04]  /*27720*/  IMAD.IADD R15, R160, 0x1, R230 ;  /* 0x00000001a00f7824 */ /* 0x002fc800078e02e6 */
[C---:B------:R-:W-:Y:S01]  /*27730*/  VIADD R14, R15.reuse, 0x8 ;  /* 0x000000080f0e7836 */ /* 0x040fe20000000000 */
[----:B------:R-:W-:-:S04]  /*27740*/  ISETP.GE.OR P3, PT, R15, R0, P0 ;  /* 0x000000000f00720c */ /* 0x000fc80000766670 */
[----:B------:R-:W-:-:S09]  /*27750*/  ISETP.GE.OR P0, PT, R14, R0, P0 ;  /* 0x000000000e00720c */ /* 0x000fd20000706670 */
[----:B0-----:R0:W-:Y:S04]  /*27760*/  @!P3 ST.E desc[UR6][R10.64], R154 ;  /* 0x0000009a0a00b985 */ /* 0x0011e8000c101906 */
[----:B--2---:R0:W-:Y:S01]  /*27770*/  @!P0 ST.E desc[UR6][R12.64], R153 ;  /* 0x000000990c008985 */ /* 0x0041e2000c101906 */
[----:B------:R-:W-:Y:S05]  /*27780*/  @P2 BRA `(.L_x_2866) ;  /* 0x0000000c00ec2947 */ /* 0x000fea0003800000 */
[----:B------:R1:W5:Y:S01]  /*27790*/  LDL R90, [R1+0x9c] ;  /* 0x00009c00015a7983 */ /* 0x0003620000100800 */
[----:B------:R-:W-:Y:S01]  /*277a0*/  IMAD.SHL.U32 R159, R212, 0x40, RZ ;  /* 0x00000040d49f7824 */ /* 0x000fe200078e00ff */
[----:B------:R-:W2:Y:S02]  /*277b0*/  @P1 LDC R21, c[0x0][0xbec] ;  /* 0x0002fb00ff151b82 */ /* 0x000ea40000000800 */
[----:B------:R1:W5:Y:S01]  /*277c0*/  LDL R89, [R1+0x78] ;  /* 0x0000780001597983 */ /* 0x0003620000100800 */
[----:B0-----:R-:W-:-:S03]  /*277d0*/  IMAD R11, R237, 0x8, R159 ;  /* 0x00000008ed0b7824 */ /* 0x001fc600078e029f */
[----:B------:R1:W5:Y:S04]  /*277e0*/  LDL R88, [R1+0x80] ;  /* 0x0000800001587983 */ /* 0x0003680000100800 */
[----:B------:R1:W5:Y:S01]  /*277f0*/  LDL R86, [R1+0x7c] ;  /* 0x00007c0001567983 */ /* 0x0003620000100800 */
[----:B------:R-:W-:Y:S01]  /*27800*/  IMAD.WIDE R2, R11, 0x2, R2 ;  /* 0x000000020b027825 */ /* 0x000fe200078e0202 */
[----:B------:R-:W-:Y:S01]  /*27810*/  ULDC.64 UR4, c[0x0][0x208] ;  /* 0x0000820000047ab9 */ /* 0x000fe20000000a00 */
[----:B------:R-:W0:Y:S01]  /*27820*/  @P1 LDC R85, c[0x0][0xbf0] ;  /* 0x0002fc00ff551b82 */ /* 0x000e220000000800 */
[C---:B------:R-:W-:Y:S02]  /*27830*/  IADD3 R25, P4, R2.reuse, 0x1000, RZ ;  /* 0x0000100002197810 */ /* 0x040fe40007f9e0ff */
[----:B------:R-:W-:-:S02]  /*27840*/  IADD3 R29, P3, R2, 0x2000, RZ ;  /* 0x00002000021d7810 */ /* 0x000fc40007f7e0ff */
[----:B------:R-:W-:Y:S02]  /*27850*/  IADD3 R33, P2, R2, 0x3000, RZ ;  /* 0x0000300002217810 */ /* 0x000fe40007f5e0ff */
[----:B------:R-:W-:Y:S02]  /*27860*/  LOP3.LUT R24, R25, 0x380, RZ, 0xc0, !PT ;  /* 0x0000038019187812 */ /* 0x000fe400078ec0ff */
[----:B------:R-:W-:Y:S02]  /*27870*/  LOP3.LUT R28, R29, 0x380, RZ, 0xc0, !PT ;  /* 0x000003801d1c7812 */ /* 0x000fe400078ec0ff */
[----:B------:R-:W-:Y:S02]  /*27880*/  LOP3.LUT R32, R33, 0x380, RZ, 0xc0, !PT ;  /* 0x0000038021207812 */ /* 0x000fe400078ec0ff */
[----:B------:R-:W-:Y:S02]  /*27890*/  SHF.R.U64 R24, R24, 0x3, RZ ;  /* 0x0000000318187819 */ /* 0x000fe400000012ff */
[----:B------:R-:W-:-:S02]  /*278a0*/  SHF.R.U64 R28, R28, 0x3, RZ ;  /* 0x000000031c1c7819 */ /* 0x000fc400000012ff */
        /* <DEDUP_REMOVED lines=48> */
[C---:B------:R-:W-:Y:S02]  /*27bb0*/  LOP3.LUT R13, R2.reuse, 0x380, RZ, 0xc0, !PT ;  /* 0x00000380020d7812 */ /* 0x040fe400078ec0ff */
[----:B------:R-:W-:Y:S01]  /*27bc0*/  IADD3 R11, P2, R2, 0xf000, RZ ;  /* 0x0000f000020b7810 */ /* 0x000fe20007f5e0ff */
        /* <DEDUP_REMOVED lines=8> */
[----:B------:R-:W-:Y:S02]  /*27c50*/  SHF.R.U64 R13, R13, 0x3, RZ ;  /* 0x000000030d0d7819 */ /* 0x000fe400000012ff */
[----:B------:R-:W-:-:S02]  /*27c60*/  LOP3.LUT R10, R11, 0x380, RZ, 0xc0, !PT ;  /* 0x000003800b0a7812 */ /* 0x000fc400078ec0ff */
[----:B------:R-:W-:Y:S02]  /*27c70*/  SHF.R.U64 R60, R60, 0x3, RZ ;  /* 0x000000033c3c7819 */ /* 0x000fe400000012ff */
[----:B------:R-:W-:Y:S02]  /*27c80*/  SHF.R.U64 R64, R64, 0x3, RZ ;  /* 0x0000000340407819 */ /* 0x000fe400000012ff */
[----:B------:R-:W-:Y:S02]  /*27c90*/  SHF.R.U64 R68, R68, 0x3, RZ ;  /* 0x0000000344447819 */ /* 0x000fe400000012ff */
[----:B------:R-:W-:Y:S02]  /*27ca0*/  SHF.R.U64 R72, R72, 0x3, RZ ;  /* 0x0000000348487819 */ /* 0x000fe400000012ff */
[----:B------:R-:W-:Y:S02]  /*27cb0*/  SHF.R.U64 R76, R76, 0x3, RZ ;  /* 0x000000034c4c7819 */ /* 0x000fe400000012ff */
[----:B------:R-:W-:-:S02]  /*27cc0*/  LOP3.LUT R12, R13, R2, RZ, 0x3c, !PT ;  /* 0x000000020d0c7212 */ /* 0x000fc400078e3cff */
        /* <DEDUP_REMOVED lines=28> */
[----:B---3--:R-:W3:Y:S01]  /*27e90*/  FENCE.VIEW.ASYNC.S ;  /* 0x00000000000073c6 */ /* 0x008ee20000000000 */
[----:B------:R-:W-:-:S04]  /*27ea0*/  IMAD.WIDE.U32 R2, R9, UR4, RZ ;  /* 0x0000000409027c25 */ /* 0x000fc8000f8e00ff */
[----:B------:R-:W-:Y:S01]  /*27eb0*/  IMAD R11, R9, UR5, R4 ;  /* 0x00000005090b7c24 */ /* 0x000fe2000f8e0204 */
[----:B------:R-:W-:Y:S01]  /*27ec0*/  ULDC.64 UR4, c[0x0][0xae8] ;  /* 0x0002ba0000047ab9 */ /* 0x000fe20000000a00 */
[----:B------:R-:W-:Y:S02]  /*27ed0*/  IMAD R9, R237, 0x20, R212 ;  /* 0x00000020ed097824 */ /* 0x000fe400078e02d4 */
[----:B------:R-:W-:Y:S02]  /*27ee0*/  IMAD.IADD R3, R3, 0x1, R11 ;  /* 0x0000000103037824 */ /* 0x000fe400078e020b */
[----:B------:R-:W-:Y:S02]  /*27ef0*/  IMAD.IADD R10, R230, 0x1, R9 ;  /* 0x00000001e60a7824 */ /* 0x000fe400078e0209 */
[----:B------:R-:W-:Y:S01]  /*27f00*/  IMAD.WIDE.U32 R2, R236, UR4, R2 ;  /* 0x00000004ec027c25 */ /* 0x000fe2000f8e0002 */
[----:B------:R-:W-:-:S03]  /*27f10*/  SHF.R.S32.HI R11, RZ, 0x1f, R8 ;  /* 0x0000001fff0b7819 */ /* 0x000fc60000011408 */
[----:B--2---:R-:W-:-:S04]  /*27f20*/  @P1 IMAD.HI.U32 R4, R10, R21, RZ ;  /* 0x000000150a041227 */ /* 0x004fc800078e00ff */
[----:B------:R-:W-:Y:S01]  /*27f30*/  IMAD R3, R236, UR5, R3 ;  /* 0x00000005ec037c24 */ /* 0x000fe2000f8e0203 */
[----:B------:R-:W-:Y:S01]  /*27f40*/  ULDC.64 UR4, c[0x0][0xaf0] ;  /* 0x0002bc0000047ab9 */ /* 0x000fe20000000a00 */
[----:B------:R-:W-:Y:S01]  /*27f50*/  IMAD.MOV.U32 R9, RZ, RZ, R10 ;  /* 0x000000ffff097224 */ /* 0x000fe200078e000a */
[----:B0-----:R-:W-:Y:S01]  /*27f60*/  @P1 SHF.R.U32.HI R9, RZ, R85, R4 ;  /* 0x00000055ff091219 */ /* 0x001fe20000011604 */
[----:B------:R-:W-:Y:S02]  /*27f70*/  IMAD R11, R11, UR4, RZ ;  /* 0x000000040b0b7c24 */ /* 0x000fe4000f8e02ff */
[----:B------:R-:W-:Y:S01]  /*27f80*/  IMAD.WIDE.U32 R2, R8, UR4, R2 ;  /* 0x0000000408027c25 */ /* 0x000fe2000f8e0002 */
[----:B------:R-:W-:-:S03]  /*27f90*/  SHF.R.S32.HI R4, RZ, 0x1f, R9 ;  /* 0x0000001fff047819 */ /* 0x000fc60000011409 */
[----:B------:R-:W-:Y:S01]  /*27fa0*/  IMAD R11, R8, UR5, R11 ;  /* 0x00000005080b7c24 */ /* 0x000fe2000f8e020b */
[----:B------:R-:W-:Y:S01]  /*27fb0*/  ULDC.64 UR4, c[0x0][0xae0] ;  /* 0x0002b80000047ab9 */ /* 0x000fe20000000a00 */
[----:B------:R-:W-:Y:S02]  /*27fc0*/  IMAD.MOV R8, RZ, RZ, -R9 ;  /* 0x000000ffff087224 */ /* 0x000fe400078e0a09 */
[----:B------:R-:W-:Y:S02]  /*27fd0*/  IMAD R4, R4, UR4, RZ ;  /* 0x0000000404047c24 */ /* 0x000fe4000f8e02ff */
[----:B------:R-:W-:Y:S02]  /*27fe0*/  IMAD R157, R157, R8, R10 ;  /* 0x000000089d9d7224 */ /* 0x000fe400078e020a */
[----:B------:R-:W-:Y:S02]  /*27ff0*/  IMAD.IADD R3, R3, 0x1, R11 ;  /* 0x0000000103037824 */ /* 0x000fe400078e020b */
[C---:B------:R-:W-:Y:S01]  /*28000*/  IMAD R11, R9.reuse, UR5, R4 ;  /* 0x00000005090b7c24 */ /* 0x040fe2000f8e0204 */
[----:B------:R-:W-:Y:S01]  /*28010*/  SHF.R.S32.HI R4, RZ, 0x1f, R157 ;  /* 0x0000001fff047819 */ /* 0x000fe2000001149d */
[----:B------:R-:W-:Y:S01]  /*28020*/  IMAD.WIDE.U32 R2, R9, UR4, R2 ;  /* 0x0000000409027c25 */ /* 0x000fe2000f8e0002 */
[----:B------:R-:W-:-:S03]  /*28030*/  ULDC.64 UR4, c[0x0][0xad8] ;  /* 0x0002b60000047ab9 */ /* 0x000fc60000000a00 */
[----:B------:R-:W-:Y:S02]  /*28040*/  IMAD.IADD R3, R3, 0x1, R11 ;  /* 0x0000000103037824 */ /* 0x000fe400078e020b */
[----:B------:R-:W-:Y:S02]  /*28050*/  IMAD R4, R4, UR4, RZ ;  /* 0x0000000404047c24 */ /* 0x000fe4000f8e02ff */
[----:B------:R-:W-:Y:S02]  /*28060*/  IMAD.IADD R85, R212, 0x1, R230 ;  /* 0x00000001d4557824 */ /* 0x000fe400078e02e6 */
[C---:B------:R-:W-:Y:S02]  /*28070*/  IMAD R11, R157.reuse, UR5, R4 ;  /* 0x000000059d0b7c24 */ /* 0x040fe4000f8e0204 */
[----:B------:R-:W-:Y:S01]  /*28080*/  IMAD.WIDE.U32 R2, R157, UR4, R2 ;  /* 0x000000049d027c25 */ /* 0x000fe2000f8e0002 */
[----:B------:R-:W-:Y:S01]  /*28090*/  ISETP.GE.AND P2, PT, R85, R0, PT ;  /* 0x000000005500720c */ /* 0x000fe20003f46270 */
[----:B------:R-:W-:-:S02]  /*280a0*/  ULDC.64 UR4, c[0x0][0xa80] ;  /* 0x0002a00000047ab9 */ /* 0x000fc40000000a00 */
[----:B------:R-:W-:Y:S01]  /*280b0*/  IMAD.IADD R3, R3, 0x1, R11 ;  /* 0x0000000103037824 */ /* 0x000fe200078e020b */
[----:B------:R-:W-:Y:S01]  /*280c0*/  LEA R4, P3, R2, UR4, 0x1 ;  /* 0x0000000402047c11 */ /* 0x000fe2000f8608ff */
[----:B------:R-:W-:Y:S02]  /*280d0*/  VIADD R8, R16, 0x38820 ;  /* 0x0003882010087836 */ /* 0x000fe40000000000 */
[----:B------:R-:W-:Y:S01]  /*280e0*/  VIADD R9, R85, 0x20 ;  /* 0x0000002055097836 */ /* 0x000fe20000000000 */
[----:B------:R-:W-:Y:S02]  /*280f0*/  LEA.HI.X R84, R2, UR5, R3, 0x1, P3 ;  /* 0x0000000502547c11 */ /* 0x000fe400098f0c03 */
[----:B------:R-:W-:Y:S02]  /*28100*/  PRMT R8, RZ, 0x654, R8 ;  /* 0x00000654ff087816 */ /* 0x000fe40000000008 */
[-C--:B------:R-:W-:Y:S01]  /*28110*/  ISETP.GE.AND P1, PT, R9, R0.reuse, PT ;  /* 0x000000000900720c */ /* 0x080fe20003f26270 */
[----:B------:R-:W-:Y:S01]  /*28120*/  VIADD R9, R85, 0x40 ;  /* 0x0000004055097836 */ /* 0x000fe20000000000 */
[----:B---3--:R1:W-:Y:S01]  /*28130*/  SYNCS.ARRIVE.TRANS64.RED.A1T0 RZ, [R8+URZ], RZ ;  /* 0x000000ff08ff79a7 */ /* 0x0083e2000810043f */
[----:B------:R1:W0:Y:S01]  /*28140*/  SHFL.IDX PT, R87, R4, RZ, 0x181f ;  /* 0x00181fff04577589 */ /* 0x00022200000e0000 */
[----:B------:R-:W-:Y:S03]  /*28150*/  BSSY B1, `(.L_x_2867) ;  /* 0x0000016000017945 */ /* 0x000fe60003800000 */
[----:B------:R1:W2:Y:S01]  /*28160*/  SHFL.IDX PT, R21, R84, RZ, 0x181f ;  /* 0x00181fff54157589 */ /* 0x0002a200000e0000 */
        /* <DEDUP_REMOVED lines=8> */
[----:B0-----:R-:W-:-:S04]  /*281f0*/  @!P5 LEA R2, P6, R18, R87, 0x1 ;  /* 0x000000571202d211 */ /* 0x001fc800078c08ff */
[----:B--2---:R-:W-:Y:S02]  /*28200*/  @!P5 LEA.HI.X R3, R18, R21, R19, 0x1, P6 ;  /* 0x000000151203d211 */ /* 0x004fe400030f0c13 */
[----:B-1---5:R-:W-:-:S03]  /*28210*/  @!P4 LEA R8, P6, R89, R87, 0x1 ;  /* 0x000000575908c211 */ /* 0x022fc600078c08ff */
        /* <DEDUP_REMOVED lines=9> */
.L_x_2868:
[----:B------:R-:W-:Y:S05]  /*282b0*/  BSYNC B1 ;  /* 0x0000000000017941 */ /* 0x000fea0003800000 */
.L_x_2867:
[----:B---3-5:R3:W4:Y:S01]  /*282c0*/  SHFL.IDX PT, R13, R84, 0x1, 0x181f ;  /* 0x00381f00540d7f89 */ /* 0x02872200000e0000 */
        /* <DEDUP_REMOVED lines=9> */
[CC--:B0-----:R-:W-:Y:S02]  /*28360*/  @!P4 LEA R2, P6, R18.reuse, R11.reuse, 0x1 ;  /* 0x0000000b1202c211 */ /* 0x0c1fe400078c08ff */
[C---:B-1----:R-:W-:Y:S02]  /*28370*/  @!P3 LEA R8, P5, R89.reuse, R11, 0x1 ;  /* 0x0000000b5908b211 */ /* 0x042fe400078a08ff */
        /* <DEDUP_REMOVED lines=10> */
.L_x_2870:
[----:B------:R-:W-:Y:S05]  /*28420*/  BSYNC B1 ;  /* 0x0000000000017941 */ /* 0x000fea0003800000 */
.L_x_2869:
        /* <DEDUP_REMOVED lines=11> */
[-C--:B-1----:R-:W-:Y:S02]  /*284e0*/  @!P2 LEA R8, P5, R89, R9.reuse, 0x1 ;  /* 0x000000095908a211 */ /* 0x082fe400078a08ff */
        /* <DEDUP_REMOVED lines=10> */
.L_x_2872:
[----:B------:R-:W-:Y:S05]  /*28590*/  BSYNC B1 ;  /* 0x0000000000017941 */ /* 0x000fea0003800000 */
.L_x_2871:
        /* <DEDUP_REMOVED lines=10> */
[CC--:B0-----:R-:W-:Y:S02]  /*28640*/  @!P3 LEA R2, P0, R18.reuse, R15.reuse, 0x1 ;  /* 0x0000000f1202b211 */ /* 0x0c1fe400078008ff */
[----:B-1----:R-:W-:Y:S02]  /*28650*/  @!P4 LEA R8, P1, R89, R15, 0x1 ;  /* 0x0000000f5908c211 */ /* 0x002fe400078208ff */
[----:B----4-:R-:W-:Y:S02]  /*28660*/  @!P3 LEA.HI.X R3, R18, R13, R19, 0x1, P0 ;  /* 0x0000000d1203b211 */ /* 0x010fe400000f0c13 */
        /* <DEDUP_REMOVED lines=13> */
.L_x_2866:
[----:B------:R-:W1:Y:S01]  /*28740*/  @P1 LDC R3, c[0x0][0xbec] ;  /* 0x0002fb00ff031b82 */ /* 0x000e620000000800 */
[----:B------:R-:W-:Y:S01]  /*28750*/  ULDC.64 UR4, c[0x0][0xb08] ;  /* 0x0002c20000047ab9 */ /* 0x000fe20000000a00 */
[----:B0-----:R-:W-:Y:S01]  /*28760*/  IMAD.MOV.U32 R10, RZ, RZ, R20 ;  /* 0x000000ffff0a7224 */ /* 0x001fe200078e0014 */
[----:B------:R-:W-:Y:S01]  /*28770*/  BSSY B1, `(.L_x_2874) ;  /* 0x000010a000017945 */ /* 0x000fe20003800000 */
[----:B------:R-:W-:Y:S02]  /*28780*/  IMAD R4, R4, UR4, RZ ;  /* 0x0000000404047c24 */ /* 0x000fe4000f8e02ff */
        /* <DEDUP_REMOVED lines=29> */
[----:B------:R-:W-:-:S03]  /*28960*/  IMAD.WIDE.U32 R2, R236, UR4, R2 ;  /* 0x00000004ec027c25 */ /* 0x000fc6000f8e0002 */
        /* <DEDUP_REMOVED lines=9> */
[----:B------:R-:W-:Y:S01]  /*28a00*/  SHF.R.S32.HI R8, RZ, 0x1f, R10 ;  /* 0x0000001fff087819 */ /* 0x000fe2000001140a */
        /* <DEDUP_REMOVED lines=21> */
[C---:B------:R-:W-:Y:S01]  /*28b60*/  LEA R4, P0, R2.reuse, UR4, 0x2 ;  /* 0x0000000402047c11 */ /* 0x040fe2000f8010ff */
        /* <DEDUP_REMOVED lines=8> */
[----:B------:R-:W-:Y:S01]  /*28bf0*/  SHF.R.S32.HI R183, RZ, 0x1f, R183 ;  /* 0x0000001fffb77819 */ /* 0x000fe200000114b7 */
[C---:B------:R-:W-:Y:S01]  /*28c00*/  VIADD R189, R233.reuse, 0x68 ;  /* 0x00000068e9bd7836 */ /* 0x040fe20000000000 */
[----:B------:R-:W-:Y:S01]  /*28c10*/  PRMT R2, RZ, 0x654, R2 ;  /* 0x00000654ff027816 */ /* 0x000fe20000000002 */
[C---:B------:R-:W-:Y:S01]  /*28c20*/  VIADD R191, R233.reuse, 0x60 ;  /* 0x00000060e9bf7836 */ /* 0x040fe20000000000 */
[----:B------:R0:W1:Y:S01]  /*28c30*/  SHFL.IDX PT, R3, R20, RZ, 0x1c1f ;  /* 0x001c1fff14037589 */ /* 0x00006200000e0000 */
        /* <DEDUP_REMOVED lines=9> */
[----:B--2---:R0:W2:Y:S01]  /*28cd0*/  SHFL.IDX PT, R2, R4, RZ, 0x1c1f ;  /* 0x001c1fff04027589 */ /* 0x0040a200000e0000 */
        /* <DEDUP_REMOVED lines=56> */
[----:B------:R-:W-:-:S05]  /*29060*/  @!P0 IMAD.WIDE R8, R233, 0x4, R2 ;  /* 0x00000004e9088825 */ /* 0x000fca00078e0202 */
        /* <DEDUP_REMOVED lines=71> */
[-C--:B------:R-:W-:Y:S02]  /*294e0*/  @!P4 LEA.HI.X R11, R178, R3.reuse, R179, 0x2, P0 ;  /* 0x00000003b20bc211 */ /* 0x080fe400000f14b3 */
[----:B------:R-:W-:Y:S02]  /*294f0*/  ISETP.GE.AND P0, PT, R170, UR4, PT ;  /* 0x00000004aa007c0c */ /* 0x000fe4000bf06270 */
[-C--:B--2---:R-:W-:Y:S01]  /*29500*/  @!P5 LEA R12, P6, R176, R2.reuse, 0x2 ;  /* 0x00000002b00cd211 */ /* 0x084fe200078c10ff */
[----:B------:R1:W-:Y:S01]  /*29510*/  @!P4 ST.E.64 desc[UR6][R10.64], R96 ;  /* 0x000000600a00c985 */ /* 0x0003e2000c101b06 */
[----:B------:R-:W-:Y:S02]  /*29520*/  ISETP.GE.AND P4, PT, R166, UR4, PT ;  /* 0x00000004a6007c0c */ /* 0x000fe4000bf86270 */
[----:B------:R-:W-:Y:S02]  /*29530*/  @!P5 LEA.HI.X R13, R176, R3, R177, 0x2, P6 ;  /* 0x00000003b00dd211 */ /* 0x000fe400030f14b1 */
[----:B0-----:R-:W-:-:S03]  /*29540*/  @!P2 LEA R8, P6, R174, R2, 0x2 ;  /* 0x00000002ae08a211 */ /* 0x001fc600078c10ff */
[----:B------:R0:W-:Y:S01]  /*29550*/  @!P5 ST.E.64 desc[UR6][R12.64], R100 ;  /* 0x000000640c00d985 */ /* 0x0001e2000c101b06 */
[----:B------:R-:W-:Y:S02]  /*29560*/  ISETP.GE.AND P5, PT, R168, UR4, PT ;  /* 0x00000004a8007c0c */ /* 0x000fe4000bfa6270 */
        /* <DEDUP_REMOVED lines=26> */
[C---:B-1----:R-:W-:Y:S01]  /*29710*/  @!P1 LEA R10, P6, R160.reuse, R2, 0x2 ;  /* 0x00000002a00a9211 */ /* 0x042fe200078c10ff */
[----:B------:R1:W-:Y:S03]  /*29720*/  @!P0 ST.E.64 desc[UR6][R8.64], R128 ;  /* 0x0000008008008985 */ /* 0x0003e6000c101b06 */
[----:B------:R-:W-:-:S03]  /*29730*/  @!P1 LEA.HI.X R11, R160, R3, R161, 0x2, P6 ;  /* 0x00000003a00b9211 */ /* 0x000fc600030f14a1 */
[CC--:B0-----:R-:W-:Y:S02]  /*29740*/  @!P3 LEA R12, P6, R156.reuse, R2.reuse, 0x2 ;  /* 0x000000029c0cb211 */ /* 0x0c1fe400078c10ff */
[----:B------:R0:W-:Y:S02]  /*29750*/  @!P1 ST.E.64 desc[UR6][R10.64], R132 ;  /* 0x000000840a009985 */ /* 0x0001e4000c101b06 */
[----:B------:R-:W-:Y:S02]  /*29760*/  @!P3 LEA.HI.X R13, R156, R3, R157, 0x2, P6 ;  /* 0x000000039c0db211 */ /* 0x000fe400030f149d */
[----:B-1----:R-:W-:-:S04]  /*29770*/  @!P4 LEA R8, P0, R158, R2, 0x2 ;  /* 0x000000029e08c211 */ /* 0x002fc800078010ff */
[----:B------:R-:W-:Y:S02]  /*29780*/  @!P4 LEA.HI.X R9, R158, R3, R159, 0x2, P0 ;  /* 0x000000039e09c211 */ /* 0x000fe400000f149f */
[----:B0-----:R-:W-:-:S03]  /*29790*/  @!P2 LEA R10, P1, R154, R2, 0x2 ;  /* 0x000000029a0aa211 */ /* 0x001fc600078210ff */
[----:B------:R0:W-:Y:S01]  /*297a0*/  @!P4 ST.E.64 desc[UR6][R8.64], R136 ;  /* 0x000000880800c985 */ /* 0x0001e2000c101b06 */
[----:B------:R-:W-:Y:S02]  /*297b0*/  @!P5 LEA R2, P0, R152, R2, 0x2 ;  /* 0x000000029802d211 */ /* 0x000fe400078010ff */
[-C--:B------:R-:W-:Y:S01]  /*297c0*/  @!P2 LEA.HI.X R11, R154, R3.reuse, R155, 0x2, P1 ;  /* 0x000000039a0ba211 */ /* 0x080fe200008f149b */
[----:B------:R0:W-:Y:S01]  /*297d0*/  @!P3 ST.E.64 desc[UR6][R12.64], R140 ;  /* 0x0000008c0c00b985 */ /* 0x0001e2000c101b06 */
[----:B------:R-:W-:-:S03]  /*297e0*/  @!P5 LEA.HI.X R3, R152, R3, R153, 0x2, P0 ;  /* 0x000000039803d211 */ /* 0x000fc600000f1499 */
[----:B------:R0:W-:Y:S04]  /*297f0*/  @!P2 ST.E.64 desc[UR6][R10.64], R144 ;  /* 0x000000900a00a985 */ /* 0x0001e8000c101b06 */
[----:B------:R0:W-:Y:S02]  /*29800*/  @!P5 ST.E.64 desc[UR6][R2.64], R148 ;  /* 0x000000940200d985 */ /* 0x0001e4000c101b06 */
.L_x_2875:
[----:B------:R-:W-:Y:S05]  /*29810*/  BSYNC B1 ;  /* 0x0000000000017941 */ /* 0x000fea0003800000 */
.L_x_2874:
[----:B------:R-:W-:Y:S01]  /*29820*/  ISETP.GE.AND P0, PT, R14, R0, PT ;  /* 0x000000000e00720c */ /* 0x000fe20003f06270 */
[----:B------:R1:W2:Y:S04]  /*29830*/  SHFL.IDX PT, R21, R20, 0x1, 0x1c1f ;  /* 0x003c1f0014157f89 */ /* 0x0002a800000e0000 */
[----:B------:R1:W3:Y:S08]  /*29840*/  SHFL.IDX PT, R20, R4, 0x1, 0x1c1f ;  /* 0x003c1f0004147f89 */ /* 0x0002f000000e0000 */
[----:B-1----:R-:W-:Y:S05]  /*29850*/  @P0 BRA `(.L_x_2873) ;  /* 0x0000001400b00947 */ /* 0x002fea0003800000 */
[----:B------:R-:W-:Y:S01]  /*29860*/  ULDC UR4, c[0x0][0xac8] ;  /* 0x0002b20000047ab9 */ /* 0x000fe20000000800 */
[----:B------:R-:W-:Y:S01]  /*29870*/  ULDC.64 UR6, c[0x0][0x208] ;  /* 0x0000820000067ab9 */ /* 0x000fe20000000a00 */
[----:B------:R-:W-:Y:S02]  /*29880*/  ISETP.GE.AND P3, PT, R233, UR4, PT ;  /* 0x00000004e9007c0c */ /* 0x000fe4000bf66270 */
[----:B------:R-:W-:Y:S02]  /*29890*/  ISETP.GE.AND P2, PT, R228, UR4, PT ;  /* 0x00000004e4007c0c */ /* 0x000fe4000bf46270 */
[----:B------:R-:W-:Y:S02]  /*298a0*/  ISETP.GE.AND P1, PT, R210, UR4, PT ;  /* 0x00000004d2007c0c */ /* 0x000fe4000bf26270 */
[----:B------:R-:W-:Y:S02]  /*298b0*/  ISETP.GE.AND P0, PT, R208, UR4, PT ;  /* 0x00000004d0007c0c */ /* 0x000fe4000bf06270 */
[----:B------:R-:W-:-:S05]  /*298c0*/  ISETP.GE.AND P4, PT, R204, UR4, PT ;  /* 0x00000004cc007c0c */ /* 0x000fca000bf86270 */
[----:B0-23--:R-:W-:-:S04]  /*298d0*/  @!P3 IMAD.WIDE R2, R233, 0x4, R20 ;  /* 0x00000004e902b825 */ /* 0x00dfc800078e0214 */
        /* <DEDUP_REMOVED lines=17> */
[-C--:B------:R-:W-:Y:S01]  /*299f0*/  @!P4 LEA.HI.X R9, R204, R21.reuse, R205, 0x2, P2 ;  /* 0x00000015cc09c211 */ /* 0x080fe200010f14cd */
[----:B------:R0:W-:Y:S01]  /*29a00*/  @!P3 ST.E.64 desc[UR6][R2.64], R42 ;  /* 0x0000002a0200b985 */ /* 0x0001e2000c101b06 */
[----:B------:R-:W-:Y:S02]  /*29a10*/  ISETP.GE.AND P2, PT, R196, UR4, PT ;  /* 0x00000004c4007c0c */ /* 0x000fe4000bf46270 */
[----:B--2---:R-:W-:Y:S01]  /*29a20*/  @!P5 LEA R10, P6, R202, R20, 0x2 ;  /* 0x00000014ca0ad211 */ /* 0x004fe200078c10ff */
[----:B------:R1:W-:Y:S01]  /*29a30*/  @!P4 ST.E.64 desc[UR6][R8.64], R46 ;  /* 0x0000002e0800c985 */ /* 0x0003e2000c101b06 */
[----:B------:R-:W-:Y:S02]  /*29a40*/  ISETP.GE.AND P3, PT, R194, UR4, PT ;  /* 0x00000004c2007c0c */ /* 0x000fe4000bf66270 */
[----:B------:R-:W-:-:S02]  /*29a50*/  @!P5 LEA.HI.X R11, R202, R21, R203, 0x2, P6 ;  /* 0x00000015ca0bd211 */ /* 0x000fc400030f14cb */
        /* <DEDUP_REMOVED lines=95> */
[----:B-1----:R-:W-:Y:S01]  /*2a050*/  LEA R2, P0, R152, R20, 0x2 ;  /* 0x0000001498027211 */ /* 0x002fe200078010ff */
[----:B------:R-:W-:-:S03]  /*2a060*/  ULDC.64 UR4, c[0x0][0x208] ;  /* 0x0000820000047ab9 */ /* 0x000fc60000000a00 */
[----:B------:R-:W-:-:S05]  /*2a070*/  LEA.HI.X R3, R152, R21, R153, 0x2, P0 ;  /* 0x0000001598037211 */ /* 0x000fca00000f1499 */
[----:B------:R4:W-:Y:S01]  /*2a080*/  ST.E.64 desc[UR4][R2.64], R150 ;  /* 0x0000009602007985 */ /* 0x0009e2000c101b04 */
[----:B------:R-:W-:Y:S05]  /*2a090*/  BRA `(.L_x_2873) ;  /* 0x0000000c00a07947 */ /* 0x000fea0003800000 */
.L_x_2864:
[----:B-1----:R-:W2:Y:S01]  /*2a0a0*/  LDL.LU R4, [R1+0x6c] ;  /* 0x00006c0001047983 */ /* 0x002ea20000300800 */
[----:B------:R-:W-:Y:S01]  /*2a0b0*/  ULDC.64 UR4, c[0x0][0xc08] ;  /* 0x0003020000047ab9 */ /* 0x000fe20000000a00 */
[----:B------:R-:W-:Y:S02]  /*2a0c0*/  ULDC.64 UR6, c[0x0][0xc00] ;  /* 0x0003000000067ab9 */ /* 0x000fe40000000a00 */
[----:B------:R-:W3:Y:S04]  /*2a0d0*/  LDL.LU R0, [R1+0x70] ;  /* 0x0000700001007983 */ /* 0x000ee80000300800 */
[----:B------:R-:W4:Y:S01]  /*2a0e0*/  LDL R10, [R1+0x64] ;  /* 0x00006400010a7983 */ /* 0x000f220000100800 */
[----:B------:R-:W-:Y:S01]  /*2a0f0*/  ISETP.NE.U32.AND P1, PT, RZ, UR4, PT ;  /* 0x00000004ff007c0c */ /* 0x000fe2000bf25070 */
[----:B------:R-:W-:Y:S01]  /*2a100*/  IMAD.MOV.U32 R25, RZ, RZ, RZ ;  /* 0x000000ffff197224 */ /* 0x000fe200078e00ff */
[----:B------:R-:W-:Y:S01]  /*2a110*/  ISETP.NE.U32.AND P0, PT, RZ, UR6, PT ;  /* 0x00000006ff007c0c */ /* 0x000fe2000bf05070 */
[----:B------:R-:W-:Y:S01]  /*2a120*/  ULDC.64 UR8, c[0x0][0x208] ;  /* 0x0000820000087ab9 */ /* 0x000fe20000000a00 */
[----:B------:R-:W-:Y:S01]  /*2a130*/  ISETP.NE.AND.EX P1, PT, RZ, UR5, PT, P1 ;  /* 0x00000005ff007c0c */ /* 0x000fe2000bf25310 */
[----:B------:R-:W1:Y:S01]  /*2a140*/  S2R R35, SR_TID.X ;  /* 0x0000000000237919 */ /* 0x000e620000002100 */
[----:B------:R-:W-:-:S02]  /*2a150*/  ISETP.NE.AND.EX P0, PT, RZ, UR7, PT, P0 ;  /* 0x00000007ff007c0c */ /* 0x000fc4000bf05300 */
[----:B--2---:R-:W-:-:S04]  /*2a160*/  IADD3 R2, P2, R4, UR6, RZ ;  /* 0x0000000604027c10 */ /* 0x004fc8000ff5e0ff */
[----:B---3--:R-:W-:-:S05]  /*2a170*/  IADD3.X R3, R0, UR7, RZ, P2, !PT ;  /* 0x0000000700037c10 */ /* 0x008fca00097fe4ff */
[----:B------:R-:W-:Y:S02]  /*2a180*/  @P1 IADD3 R8, P2, R4, UR4, RZ ;  /* 0x0000000404081c10 */ /* 0x000fe4000ff5e0ff */
[----:B------:R2:W5:Y:S02]  /*2a190*/  @P0 LDG.E R25, desc[UR8][R2.64] ;  /* 0x0000000802190981 */ /* 0x000564000c1e1900 */
[----:B------:R-:W-:Y:S01]  /*2a1a0*/  @P1 IADD3.X R9, R0, UR5, RZ, P2, !PT ;  /* 0x0000000500091c10 */ /* 0x000fe200097fe4ff */
[----:B------:R-:W-:Y:S01]  /*2a1b0*/  ULDC UR4, c[0x0][0xa88] ;  /* 0x0002a20000047ab9 */ /* 0x000fe20000000800 */
[----:B----4-:R-:W-:Y:S01]  /*2a1c0*/  ISETP.NE.AND P2, PT, R10, RZ, PT ;  /* 0x000000ff0a00720c */ /* 0x010fe20003f45270 */
[----:B------:R-:W-:Y:S02]  /*2a1d0*/  IMAD.U32 R0, RZ, RZ, UR4 ;  /* 0x00000004ff007e24 */ /* 0x000fe4000f8e00ff */
[----:B-1----:R-:W-:-:S04]  /*2a1e0*/  VIADD R4, R35, 0xffffff80 ;  /* 0xffffff8023047836 */ /* 0x002fc80000000000 */
[----:B------:R2:W5:Y:S01]  /*2a1f0*/  @P1 LDG.E R0, desc[UR8][R8.64] ;  /* 0x0000000808001981 */ /* 0x000562000c1e1900 */
[----:B------:R-:W-:-:S05]  /*2a200*/  ISETP.GT.AND P3, PT, R4, 0x7f, PT ;  /* 0x0000007f0400780c */ /* 0x000fca0003f64270 */
[----:B------:R-:W1:Y:S02]  /*2a210*/  @!P2 LDC R10, c[0x0][0xad4] ;  /* 0x0002b500ff0aab82 */ /* 0x000e640000000800 */
[----:B-1----:R2:W-:Y:S01]  /*2a220*/  @!P2 STL [R1+0x64], R10 ;  /* 0x0000640a0100a387 */ /* 0x0025e20000100800 */
[----:B------:R-:W-:Y:S01]  /*2a230*/  ISETP.GT.AND P2, PT, R10, 0x1, PT ;  /* 0x000000010a00780c */ /* 0x000fe20003f44270 */
[----:B------:R-:W-:-:S12]  /*2a240*/  @P1 BRA `(.L_x_2876) ;  /* 0x0000000000141947 */ /* 0x000fd80003800000 */
[----:B------:R-:W-:Y:S05]  /*2a250*/  @!P0 BRA `(.L_x_2876) ;  /* 0x0000000000108947 */ /* 0x000fea0003800000 */
[----:B------:R-:W-:Y:S02]  /*2a260*/  ULDC.64 UR4, c[0x0][0x208] ;  /* 0x0000820000047ab9 */ /* 0x000fe40000000a00 */
[----:B--2---:R-:W2:Y:S04]  /*2a270*/  LDG.E R9, desc[UR4][R2.64] ;  /* 0x0000000402097981 */ /* 0x004ea8000c1e1900 */
[----:B-----5:R-:W2:Y:S02]  /*2a280*/  LDG.E R0, desc[UR4][R2.64+0x4] ;  /* 0x0000040402007981 */ /* 0x020ea4000c1e1900 */
[----:B--2---:R-:W-:-:S07]  /*2a290*/  IMAD.IADD R0, R0, 0x1, -R9 ;  /* 0x0000000100007824 */ /* 0x004fce00078e0a09 */
.L_x_2876:
[----:B--2---:R-:W2:Y:S04]  /*2a2a0*/  LDL.LU R3, [R1+0x68] ;  /* 0x0000680001037983 */ /* 0x004ea80000300800 */
[----:B------:R-:W3:Y:S01]  /*2a2b0*/  LDL.LU R2, [R1+0x88] ;  /* 0x0000880001027983 */ /* 0x000ee20000300800 */
[----:B------:R-:W-:Y:S01]  /*2a2c0*/  BSSY B1, `(.L_x_2877) ;  /* 0x0000037000017945 */ /* 0x000fe20003800000 */
[----:B-----5:R-:W-:Y:S02]  /*2a2d0*/  SHF.R.S32.HI R26, RZ, 0x1f, R25 ;  /* 0x0000001fff1a7819 */ /* 0x020fe40000011419 */
[----:B--2---:R-:W-:Y:S02]  /*2a2e0*/  SEL R33, R3, RZ, !P0 ;  /* 0x000000ff03217207 */ /* 0x004fe40004000000 */
[----:B---3--:R-:W-:Y:S01]  /*2a2f0*/  SEL R28, R2, RZ, !P0 ;  /* 0x000000ff021c7207 */ /* 0x008fe20004000000 */
[----:B------:R-:W-:Y:S06]  /*2a300*/  @P3 BRA `(.L_x_2878) ;  /* 0x0000000000c83947 */ /* 0x000fec0003800000 */
[----:B------:R-:W1:Y:S01]  /*2a310*/  LDC R37, c[0x0][0xbe8] ;  /* 0x0002fa00ff257b82 */ /* 0x000e620000000800 */
[----:B------:R-:W-:Y:S01]  /*2a320*/  IADD3 R35, R230, -0x80, R35 ;  /* 0xffffff80e6237810 */ /* 0x000fe20007ffe023 */
[----:B-1----:R-:W-:-:S05]  /*2a330*/  IMAD R2, R0, R37, RZ ;  /* 0x0000002500027224 */ /* 0x002fca00078e02ff */
[----:B------:R-:W-:-:S13]  /*2a340*/  ISETP.GE.AND P0, PT, R35, R2, PT ;  /* 0x000000022300720c */ /* 0x000fda0003f06270 */
[----:B------:R-:W-:Y:S05]  /*2a350*/  @P0 BRA `(.L_x_2878) ;  /* 0x0000000000b40947 */ /* 0x000fea0003800000 */
[----:B------:R-:W2:Y:S01]  /*2a360*/  LDL.LU R30, [R1+0x84] ;  /* 0x00008400011e7983 */ /* 0x000ea20000300800 */
[----:B------:R-:W-:Y:S01]  /*2a370*/  IMAD.MOV.U32 R24, RZ, RZ, 0x9b8 ;  /* 0x000009b8ff187424 */ /* 0x000fe200078e00ff */
[----:B------:R-:W-:Y:S01]  /*2a380*/  ISETP.GT.AND P0, PT, R10, 0x1, PT ;  /* 0x000000010a00780c */ /* 0x000fe20003f04270 */
[----:B------:R-:W1:Y:S01]  /*2a390*/  LDC.64 R12, c[0x0][0xba8] ;  /* 0x0002ea00ff0c7b82 */ /* 0x000e620000000a00 */
[----:B------:R-:W-:Y:S01]  /*2a3a0*/  ISETP.NE.AND P1, PT, R37, 0x1, PT ;  /* 0x000000012500780c */ /* 0x000fe20003f25270 */
[----:B------:R-:W-:Y:S01]  /*2a3b0*/  IMAD.MOV.U32 R27, RZ, RZ, R35 ;  /* 0x000000ffff1b7224 */ /* 0x000fe200078e0023 */
[----:B------:R-:W-:Y:S01]  /*2a3c0*/  SEL R24, R24, 0x978, P0 ;  /* 0x0000097818187807 */ /* 0x000fe20000000000 */
[----:B------:R-:W-:-:S04]  /*2a3d0*/  ULDC.64 UR4, c[0x0][0x208] ;  /* 0x0000820000047ab9 */ /* 0x000fc80000000a00 */
[----:B------:R-:W3:Y:S08]  /*2a3e0*/  LDC.64 R2, c[0x0][R24+0x220] ;  /* 0x0000880018027b82 */ /* 0x000ef00000000a00 */
[----:B------:R-:W4:Y:S08]  /*2a3f0*/  LDC.64 R14, c[0x0][R24+0x218] ;  /* 0x00008600180e7b82 */ /* 0x000f300000000a00 */
[----:B------:R-:W5:Y:S08]  /*2a400*/  LDC.64 R8, c[0x0][R24+0x228] ;  /* 0x00008a0018087b82 */ /* 0x000f700000000a00 */
[----:B------:R-:W0:Y:S08]  /*2a410*/  @P1 LDC R4, c[0x0][0xbec] ;  /* 0x0002fb00ff041b82 */ /* 0x000e300000000800 */
[----:B------:R-:W5:Y:S08]  /*2a420*/  LDC.64 R10, c[0x0][R24+0x210] ;  /* 0x00008400180a7b82 */ /* 0x000f700000000a00 */
[----:B------:R-:W5:Y:S01]  /*2a430*/  @P1 LDC R31, c[0x0][0xbf0] ;  /* 0x0002fc00ff1f1b82 */ /* 0x000f620000000800 */
[----:B0-----:R-:W-:-:S07]  /*2a440*/  @P1 IMAD.HI.U32 R4, R35, R4, RZ ;  /* 0x0000000423041227 */ /* 0x001fce00078e00ff */
[----:B-1----:R-:W0:Y:S01]  /*2a450*/  @!P0 LDC R12, c[0x0][0xb50] ;  /* 0x0002d400ff0c8b82 */ /* 0x002e220000000800 */
[-C--:B---3--:R-:W-:Y:S02]  /*2a460*/  IMAD R3, R3, R33.reuse, RZ ;  /* 0x0000002103037224 */ /* 0x088fe400078e02ff */
[----:B------:R-:W-:-:S05]  /*2a470*/  IMAD.WIDE.U32 R20, R2, R33, RZ ;  /* 0x0000002102147225 */ /* 0x000fca00078e00ff */
[----:B------:R-:W1:Y:S01]  /*2a480*/  @!P0 LDC R13, c[0x0][0xb54] ;  /* 0x0002d500ff0d8b82 */ /* 0x000e620000000800 */
[-C--:B----4-:R-:W-:Y:S02]  /*2a490*/  IMAD R29, R15, R236.reuse, RZ ;  /* 0x000000ec0f1d7224 */ /* 0x090fe400078e02ff */
[----:B------:R-:W-:Y:S01]  /*2a4a0*/  IMAD.WIDE.U32 R14, R14, R236, RZ ;  /* 0x000000ec0e0e7225 */ /* 0x000fe200078e00ff */
[----:B-----5:R-:W-:-:S03]  /*2a4b0*/  @P1 SHF.R.U32.HI R27, RZ, R31, R4 ;  /* 0x0000001fff1b1219 */ /* 0x020fc60000011604 */
        /* <DEDUP_REMOVED lines=23> */
.L_x_2878:
[----:B------:R-:W-:Y:S05]  /*2a630*/  BSYNC B1 ;  /* 0x0000000000017941 */ /* 0x000fea0003800000 */
.L_x_2877:
[----:B------:R-:W-:Y:S05]  /*2a640*/  @P2 BRA `(.L_x_2873) ;  /* 0x0000000800342947 */ /* 0x000fea0003800000 */
[----:B------:R2:W5:Y:S01]  /*2a650*/  LDL R27, [R1+0x60] ;  /* 0x00006000011b7983 */ /* 0x0005620000100800 */
[----:B------:R-:W3:Y:S01]  /*2a660*/  LDC R15, c[0x0][0xbe8] ;  /* 0x0002fa00ff0f7b82 */ /* 0x000ee20000000800 */
[----:B------:R-:W-:Y:S02]  /*2a670*/  ULDC.64 UR4, c[0x0][0xaa0] ;  /* 0x0002a80000047ab9 */ /* 0x000fe40000000a00 */
[----:B------:R2:W5:Y:S04]  /*2a680*/  LDL R24, [R1+0x80] ;  /* 0x0000800001187983 */ /* 0x0005680000100800 */
[----:B------:R2:W5:Y:S01]  /*2a690*/  LDL R20, [R1+0x7c] ;  /* 0x00007c0001147983 */ /* 0x0005620000100800 */
[----:B------:R-:W-:Y:S01]  /*2a6a0*/  IMAD R2, R26, UR4, RZ ;  /* 0x000000041a027c24 */ /* 0x000fe2000f8e02ff */
[----:B------:R-:W-:Y:S01]  /*2a6b0*/  ULDC.64 UR6, c[0x0][0xaf0] ;  /* 0x0002bc0000067ab9 */ /* 0x000fe20000000a00 */
[----:B------:R-:W-:Y:S01]  /*2a6c0*/  IMAD R11, R237, 0x20, R212 ;  /* 0x00000020ed0b7824 */ /* 0x000fe200078e02d4 */
[----:B------:R-:W-:Y:S01]  /*2a6d0*/  BSSY B1, `(.L_x_2879) ;  /* 0x000003f000017945 */ /* 0x000fe20003800000 */
[----:B------:R-:W-:-:S02]  /*2a6e0*/  IMAD R9, R25, UR5, R2 ;  /* 0x0000000519097c24 */ /* 0x000fc4000f8e0202 */
[----:B-1----:R-:W-:Y:S01]  /*2a6f0*/  IMAD.WIDE.U32 R2, R25, UR4, RZ ;  /* 0x0000000419027c25 */ /* 0x002fe2000f8e00ff */
[----:B------:R-:W-:-:S03]  /*2a700*/  ULDC.64 UR4, c[0x0][0xae8] ;  /* 0x0002ba0000047ab9 */ /* 0x000fc60000000a00 */
[----:B------:R-:W-:Y:S02]  /*2a710*/  IMAD.IADD R13, R230, 0x1, R11 ;  /* 0x00000001e60d7824 */ /* 0x000fe400078e020b */
[----:B------:R-:W-:Y:S02]  /*2a720*/  IMAD.IADD R3, R3, 0x1, R9 ;  /* 0x0000000103037824 */ /* 0x000fe400078e0209 */
[----:B------:R-:W-:Y:S01]  /*2a730*/  IMAD.MOV.U32 R9, RZ, RZ, R13 ;  /* 0x000000ffff097224 */ /* 0x000fe200078e000d */
[----:B---3--:R-:W-:Y:S01]  /*2a740*/  ISETP.NE.AND P0, PT, R15, 0x1, PT ;  /* 0x000000010f00780c */ /* 0x008fe20003f05270 */
[----:B------:R-:W-:-:S04]  /*2a750*/  IMAD.WIDE.U32 R2, R236, UR4, R2 ;  /* 0x00000004ec027c25 */ /* 0x000fc8000f8e0002 */
[----:B------:R-:W-:Y:S02]  /*2a760*/  IMAD R8, R28, UR6, RZ ;  /* 0x000000061c087c24 */ /* 0x000fe4000f8e02ff */
[----:B------:R-:W-:Y:S01]  /*2a770*/  IMAD R3, R236, UR5, R3 ;  /* 0x00000005ec037c24 */ /* 0x000fe2000f8e0203 */
[----:B------:R-:W-:Y:S01]  /*2a780*/  ULDC.64 UR4, c[0x0][0xae0] ;  /* 0x0002b80000047ab9 */ /* 0x000fe20000000a00 */
[C---:B------:R-:W-:Y:S02]  /*2a790*/  IMAD R11, R33.reuse, UR7, R8 ;  /* 0x00000007210b7c24 */ /* 0x040fe4000f8e0208 */
[----:B------:R-:W-:Y:S02]  /*2a7a0*/  IMAD.WIDE.U32 R2, R33, UR6, R2 ;  /* 0x0000000621027c25 */ /* 0x000fe4000f8e0002 */
[----:B------:R-:W1:Y:S02]  /*2a7b0*/  @P0 LDC R4, c[0x0][0xbec] ;  /* 0x0002fb00ff040b82 */ /* 0x000e640000000800 */
[----:B------:R-:W-:-:S02]  /*2a7c0*/  IMAD.IADD R3, R3, 0x1, R11 ;  /* 0x0000000103037824 */ /* 0x000fc400078e020b */
[----:B------:R-:W-:-:S04]  /*2a7d0*/  IMAD.IADD R230, R212, 0x1, R230 ;  /* 0x00000001d4e67824 */ /* 0x000fc800078e02e6 */
[----:B------:R-:W3:Y:S01]  /*2a7e0*/  @P0 LDC R21, c[0x0][0xbf0] ;  /* 0x0002fc00ff150b82 */ /* 0x000ee20000000800 */
[----:B-1----:R-:W-:-:S05]  /*2a7f0*/  @P0 IMAD.HI.U32 R4, R13, R4, RZ ;  /* 0x000000040d040227 */ /* 0x002fca00078e00ff */
[----:B---3--:R-:W-:-:S04]  /*2a800*/  @P0 SHF.R.U32.HI R9, RZ, R21, R4 ;  /* 0x00000015ff090219 */ /* 0x008fc80000011604 */
[--C-:B------:R-:W-:Y:S01]  /*2a810*/  SHF.R.S32.HI R4, RZ, 0x1f, R9.reuse ;  /* 0x0000001fff047819 */ /* 0x100fe20000011409 */
[----:B------:R-:W-:Y:S02]  /*2a820*/  IMAD.MOV R8, RZ, RZ, -R9 ;  /* 0x000000ffff087224 */ /* 0x000fe400078e0a09 */
[----:B------:R-:W-:-:S04]  /*2a830*/  IMAD.WIDE.U32 R2, R9, UR4, R2 ;  /* 0x0000000409027c25 */ /* 0x000fc8000f8e0002 */
[----:B------:R-:W-:Y:S02]  /*2a840*/  IMAD R4, R4, UR4, RZ ;  /* 0x0000000404047c24 */ /* 0x000fe4000f8e02ff */
[----:B------:R-:W-:Y:S02]  /*2a850*/  IMAD R11, R15, R8, R13 ;  /* 0x000000080f0b7224 */ /* 0x000fe400078e020d */
[----:B------:R-:W-:Y:S01]  /*2a860*/  IMAD R13, R9, UR5, R4 ;  /* 0x00000005090d7c24 */ /* 0x000fe2000f8e0204 */
[----:B------:R-:W-:Y:S01]  /*2a870*/  ULDC.64 UR4, c[0x0][0xad8] ;  /* 0x0002b60000047ab9 */ /* 0x000fe20000000a00 */
[----:B------:R-:W-:Y:S01]  /*2a880*/  IMAD R15, R0, R15, RZ ;  /* 0x0000000f000f7224 */ /* 0x000fe200078e02ff */
[----:B------:R-:W-:Y:S01]  /*2a890*/  SHF.R.S32.HI R4, RZ, 0x1f, R11 ;  /* 0x0000001fff047819 */ /* 0x000fe2000001140b */
[----:B------:R-:W-:Y:S02]  /*2a8a0*/  IMAD.IADD R3, R3, 0x1, R13 ;  /* 0x0000000103037824 */ /* 0x000fe400078e020d */
[C---:B------:R-:W-:Y:S01]  /*2a8b0*/  VIADD R0, R230.reuse, 0x20 ;  /* 0x00000020e6007836 */ /* 0x040fe20000000000 */
[----:B------:R-:W-:Y:S01]  /*2a8c0*/  ISETP.GE.AND P2, PT, R230, R15, PT ;  /* 0x0000000fe600720c */ /* 0x000fe20003f46270 */
[----:B------:R-:W-:-:S02]  /*2a8d0*/  IMAD R4, R4, UR4, RZ ;  /* 0x0000000404047c24 */ /* 0x000fc4000f8e02ff */
[----:B------:R-:W-:Y:S01]  /*2a8e0*/  IMAD.WIDE.U32 R2, R11, UR4, R2 ;  /* 0x000000040b027c25 */ /* 0x000fe2000f8e0002 */
[----:B------:R-:W-:-:S03]  /*2a8f0*/  ISETP.GE.AND P1, PT, R0, R15, PT ;  /* 0x0000000f0000720c */ /* 0x000fc60003f26270 */
[----:B------:R-:W-:Y:S01]  /*2a900*/  IMAD R9, R11, UR5, R4 ;  /* 0x000000050b097c24 */ /* 0x000fe2000f8e0204 */
[----:B------:R-:W-:Y:S01]  /*2a910*/  ULDC.64 UR4, c[0x0][0xa80] ;  /* 0x0002a00000047ab9 */ /* 0x000fe20000000a00 */
[----:B------:R-:W-:Y:S01]  /*2a920*/  VIADD R0, R230, 0x40 ;  /* 0x00000040e6007836 */ /* 0x000fe20000000000 */
[----:B------:R-:W-:Y:S01]  /*2a930*/  LEA R4, P3, R2, UR4, 0x1 ;  /* 0x0000000402047c11 */ /* 0x000fe2000f8608ff */
[----:B------:R-:W-:-:S03]  /*2a940*/  IMAD.IADD R3, R3, 0x1, R9 ;  /* 0x0000000103037824 */ /* 0x000fc600078e0209 */
[----:B------:R-:W-:Y:S01]  /*2a950*/  ISETP.GE.AND P0, PT, R0, R15, PT ;  /* 0x0000000f0000720c */ /* 0x000fe20003f06270 */
[----:B------:R2:W1:Y:S01]  /*2a960*/  SHFL.IDX PT, R12, R4, RZ, 0x181f ;  /* 0x00181fff040c7589 */ /* 0x00046200000e0000 */
[----:B------:R-:W-:-:S05]  /*2a970*/  LEA.HI.X R14, R2, UR5, R3, 0x1, P3 ;  /* 0x00000005020e7c11 */ /* 0x000fca00098f0c03 */
[----:B------:R2:W3:Y:S01]  /*2a980*/  SHFL.IDX PT, R13, R14, RZ, 0x181f ;  /* 0x00181fff0e0d7589 */ /* 0x0004e200000e0000 */
[----:B------:R-:W-:Y:S05]  /*2a990*/  @P2 BRA `(.L_x_2880) ;  /* 0x0000000000482947 */ /* 0x000fea0003800000 */
[----:B------:R-:W-:Y:S01]  /*2a9a0*/  ULDC UR4, c[0x0][0xac8] ;  /* 0x0002b20000047ab9 */ /* 0x000fe20000000800 */
[----:B------:R-:W-:Y:S01]  /*2a9b0*/  ULDC.64 UR6, c[0x0][0x208] ;  /* 0x0000820000067ab9 */ /* 0x000fe20000000a00 */
[----:B------:R-:W-:Y:S02]  /*2a9c0*/  ISETP.GE.AND P5, PT, R18, UR4, PT ;  /* 0x0000000412007c0c */ /* 0x000fe4000bfa6270 */
[----:B------:R-:W-:Y:S02]  /*2a9d0*/  ISETP.GE.AND P3, PT, R220, UR4, PT ;  /* 0x00000004dc007c0c */ /* 0x000fe4000bf66270 */
[----:B------:R-:W-:Y:S02]  /*2a9e0*/  ISETP.GE.AND P2, PT, R221, UR4, PT ;  /* 0x00000004dd007c0c */ /* 0x000fe4000bf46270 */
[----:B------:R-:W-:-:S07]  /*2a9f0*/  ISETP.GE.AND P4, PT, R213, UR4, PT ;  /* 0x00000004d5007c0c */ /* 0x000fce000bf86270 */
[----:B-1----:R-:W-:-:S04]  /*2aa00*/  @!P5 LEA R10, P6, R18, R12, 0x1 ;  /* 0x0000000c120ad211 */ /* 0x002fc800078c08ff */
[-C--:B---3--:R-:W-:Y:S02]  /*2aa10*/  @!P5 LEA.HI.X R11, R18, R13.reuse, R19, 0x1, P6 ;  /* 0x0000000d120bd211 */ /* 0x088fe400030f0c13 */
[CC--:B------:R-:W-:Y:S01]  /*2aa20*/  @!P3 LEA R8, P6, R220.reuse, R12.reuse, 0x1 ;  /* 0x0000000cdc08b211 */ /* 0x0c0fe200078c08ff */
[----:B-----5:R-:W-:Y:S02]  /*2aa30*/  @!P4 IMAD.SHL.U32 R21, R27, 0x8, RZ ;  /* 0x000000081b15c824 */ /* 0x020fe400078e00ff */
        /* <DEDUP_REMOVED lines=8> */
.L_x_2880:
[----:B------:R-:W-:Y:S05]  /*2aac0*/  BSYNC B1 ;  /* 0x0000000000017941 */ /* 0x000fea0003800000 */
.L_x_2879:
        /* <DEDUP_REMOVED lines=12> */
[-C--:B----4-:R-:W-:Y:S02]  /*2ab90*/  @!P4 LEA.HI.X R11, R18, R13.reuse, R19, 0x1, P6 ;  /* 0x0000000d120bc211 */ /* 0x090fe400030f0c13 */
[----:B------:R-:W-:Y:S01]  /*2aba0*/  @!P1 LEA R2, P6, R221, R12, 0x1 ;  /* 0x0000000cdd029211 */ /* 0x000fe200078c08ff */
[----:B-----5:R-:W-:Y:S01]  /*2abb0*/  @!P3 IMAD.SHL.U32 R21, R27, 0x8, RZ ;  /* 0x000000081b15b824 */ /* 0x020fe200078e00ff */
[-C--:B------:R-:W-:Y:S01]  /*2abc0*/  @!P2 LEA.HI.X R9, R220, R13.reuse, R24, 0x1, P5 ;  /* 0x0000000ddc09a211 */ /* 0x080fe200028f0c18 */
[----:B------:R1:W-:Y:S01]  /*2abd0*/  @!P4 ST.E.128 desc[UR6][R10.64], RZ ;  /* 0x000000ff0a00c985 */ /* 0x0003e2000c101d06 */
[----:B------:R-:W-:Y:S01]  /*2abe0*/  @!P1 LEA.HI.X R3, R221, R13, R20, 0x1, P6 ;  /* 0x0000000ddd039211 */ /* 0x000fe200030f0c14 */
[----:B------:R-:W-:-:S05]  /*2abf0*/  @!P3 IMAD.WIDE R12, R21, 0x2, R12 ;  /* 0x00000002150cb825 */ /* 0x000fca00078e020c */
[----:B------:R1:W-:Y:S04]  /*2ac00*/  @!P3 ST.E.128 desc[UR6][R12.64], RZ ;  /* 0x000000ff0c00b985 */ /* 0x0003e8000c101d06 */
[----:B------:R1:W-:Y:S04]  /*2ac10*/  @!P2 ST.E.128 desc[UR6][R8.64], RZ ;  /* 0x000000ff0800a985 */ /* 0x0003e8000c101d06 */
[----:B------:R1:W-:Y:S02]  /*2ac20*/  @!P1 ST.E.128 desc[UR6][R2.64], RZ ;  /* 0x000000ff02009985 */ /* 0x0003e4000c101d06 */
.L_x_2882:
[----:B------:R-:W-:Y:S05]  /*2ac30*/  BSYNC B1 ;  /* 0x0000000000017941 */ /* 0x000fea0003800000 */
.L_x_2881:
[----:B-1--4-:R1:W4:Y:S01]  /*2ac40*/  SHFL.IDX PT, R13, R14, 0x2, 0x181f ;  /* 0x00581f000e0d7f89 */ /* 0x01232200000e0000 */
        /* <DEDUP_REMOVED lines=12> */
[----:B-----5:R-:W-:Y:S01]  /*2ad10*/  @!P4 IMAD.SHL.U32 R21, R27, 0x8, RZ ;  /* 0x000000081b15c824 */ /* 0x020fe200078e00ff */
        /* <DEDUP_REMOVED lines=8> */
.L_x_2884:
[----:B------:R-:W-:Y:S05]  /*2ada0*/  BSYNC B1 ;  /* 0x0000000000017941 */ /* 0x000fea0003800000 */
.L_x_2883:
        /* <DEDUP_REMOVED lines=23> */
.L_x_2873:
[----:B------:R-:W-:Y:S05]  /*2af20*/  BSYNC B0 ;  /* 0x0000000000007941 */ /* 0x000fea0003800000 */
.L_x_2863:
[----:B------:R-:W-:Y:S02]  /*2af30*/  ULDC UR4, c[0x0][0xc3c] ;  /* 0x00030f0000047ab9 */ /* 0x000fe40000000800 */
[----:B------:R-:W-:-:S13]  /*2af40*/  ISETP.GE.AND P0, PT, R7, UR4, PT ;  /* 0x0000000407007c0c */ /* 0x000fda000bf06270 */
[----:B------:R-:W-:Y:S05]  /*2af50*/  @!P0 BRA `(.L_x_2885) ;  /* 0xfffffd68000c8947 */ /* 0x000fea000383ffff */
[----:B------:R-:W-:Y:S05]  /*2af60*/  BRA `(.L_x_2622) ;  /* 0x0000009c00107947 */ /* 0x000fea0003800000 */
.L_x_2620:
        /* <DEDUP_REMOVED lines=20> */
.L_x_2886:
        /* <DEDUP_REMOVED lines=44> */
.L_x_2890:
        /* <DEDUP_REMOVED lines=40> */
.L_x_2888:
        /* <DEDUP_REMOVED lines=12> */
.L_x_2891:
        /* <DEDUP_REMOVED lines=63> */
.L_x_2892:
        /* <DEDUP_REMOVED lines=62> */
.L_x_2893:
[----:B01----:R-:W-:-:S05]  /*2be80*/  LOP3.LUT R3, RZ, R2, RZ, 0x33, !PT ;  /* 0x00000002ff037212 */ /* 0x003fca00078e33ff */
[----:B------:R-:W-:-:S05]  /*2be90*/  IMAD.IADD R2, R4, 0x1, R3 ;  /* 0x0000000104027824 */ /* 0x000fca00078e0203 */
[----:B------:R1:W-:Y:S01]  /*2bea0*/  STL [R1+0x4], R2 ;  /* 0x0000040201007387 */ /* 0x0003e20000100800 */
[----:B------:R-:W-:Y:S05]  /*2beb0*/  BRA `(.L_x_2894) ;  /* 0x0000000000107947 */ /* 0x000fea0003800000 */
.L_x_2889:
[----:B------:R-:W-:Y:S01]  /*2bec0*/  IMAD.U32 R2, RZ, RZ, UR6 ;  /* 0x00000006ff027e24 */ /* 0x000fe2000f8e00ff */
[----:B------:R0:W-:Y:S04]  /*2bed0*/  STL [R1+0x4], RZ ;  /* 0x000004ff01007387 */ /* 0x0001e80000100800 */
[----:B------:R0:W-:Y:S04]  /*2bee0*/  STL [R1+0x8], RZ ;  /* 0x000008ff01007387 */ /* 0x0001e80000100800 */
[----:B------:R0:W-:Y:S02]  /*2bef0*/  STL [R1], R2 ;  /* 0x0000000201007387 */ /* 0x0001e40000100800 */
.L_x_2894:
        /* <DEDUP_REMOVED lines=10> */
.L_x_2887:
        /* <DEDUP_REMOVED lines=37> */
.L_x_3056:
[----:B------:R-:W2:Y:S01]  /*2c1f0*/  LDL R0, [R1+0xc] ;  /* 0x00000c0001007983 */ /* 0x000ea20000100800 */
[----:B------:R-:W2:Y:S01]  /*2c200*/  LDC.64 R2, c[0x0][0xc88] ;  /* 0x00032200ff027b82 */ /* 0x000ea20000000a00 */
[----:B------:R-:W-:Y:S01]  /*2c210*/  ULDC.64 UR4, c[0x0][0x208] ;  /* 0x0000820000047ab9 */ /* 0x000fe20000000a00 */
[----:B--2---:R-:W-:-:S05]  /*2c220*/  IMAD.WIDE R2, R0, 0x4, R2 ;  /* 0x0000000400027825 */ /* 0x004fca00078e0202 */
[----:B01----:R-:W2:Y:S01]  /*2c230*/  LDG.E R4, desc[UR4][R2.64] ;  /* 0x0000000402047981 */ /* 0x003ea2000c1e1900 */
[----:B------:R-:W-:Y:S05]  /*2c240*/  YIELD ;  /* 0x0000000000007946 */ /* 0x000fea0003800000 */
[----:B------:R-:W-:Y:S01]  /*2c250*/  ULDC.64 UR4, c[0x0][0xa28] ;  /* 0x00028a0000047ab9 */ /* 0x000fe20000000a00 */
[----:B------:R-:W-:Y:S01]  /*2c260*/  IMAD.MOV.U32 R0, RZ, RZ, RZ ;  /* 0x000000ffff007224 */ /* 0x000fe200078e00ff */
[----:B------:R-:W-:Y:S01]  /*2c270*/  ISETP.NE.U32.AND P0, PT, RZ, UR4, PT ;  /* 0x00000004ff007c0c */ /* 0x000fe2000bf05070 */
[----:B------:R-:W-:Y:S01]  /*2c280*/  ULDC.64 UR12, c[0x0][0x208] ;  /* 0x00008200000c7ab9 */ /* 0x000fe20000000a00 */
[----:B------:R-:W-:Y:S01]  /*2c290*/  IMAD.MOV.U32 R8, RZ, RZ, RZ ;  /* 0x000000ffff087224 */ /* 0x000fe200078e00ff */
[----:B------:R-:W-:Y:S01]  /*2c2a0*/  ULDC.64 UR10, c[0x0][0xa18] ;  /* 0x00028600000a7ab9 */ /* 0x000fe20000000a00 */
[----:B------:R-:W-:Y:S01]  /*2c2b0*/  ISETP.NE.AND.EX P0, PT, RZ, UR5, PT, P0 ;  /* 0x00000005ff007c0c */ /* 0x000fe2000bf05300 */
[----:B------:R-:W-:Y:S01]  /*2c2c0*/  ULDC.64 UR8, c[0x0][0xa10] ;  /* 0x0002840000087ab9 */ /* 0x000fe20000000a00 */
[----:B------:R-:W-:Y:S01]  /*2c2d0*/  ULDC.64 UR6, c[0x0][0xa08] ;  /* 0x0002820000067ab9 */ /* 0x000fe20000000a00 */
[----:B--2---:R-:W-:Y:S01]  /*2c2e0*/  SHF.R.S32.HI R5, RZ, 0x1f, R4 ;  /* 0x0000001fff057819 */ /* 0x004fe20000011404 */
[----:B------:R-:W-:-:S09]  /*2c2f0*/  IMAD.SHL.U32 R15, R4, 0x4, RZ ;  /* 0x00000004040f7824 */ /* 0x000fd200078e00ff */
[C---:B------:R-:W-:Y:S01]  /*2c300*/  @P0 LEA R2, P1, R4.reuse, UR4, 0x2 ;  /* 0x0000000404020c11 */ /* 0x040fe2000f8210ff */
[----:B------:R0:W-:Y:S03]  /*2c310*/  STL [R1+0x34], R4 ;  /* 0x0000340401007387 */ /* 0x0001e60000100800 */
        /* <DEDUP_REMOVED lines=14> */
[C---:B--2---:R-:W-:Y:S02]  /*2c400*/  IADD3 R2, P4, R15.reuse, UR4, RZ ;  /* 0x000000040f027c10 */ /* 0x044fe4000ff9e0ff */
[----:B------:R-:W-:Y:S02]  /*2c410*/  ISETP.NE.AND.EX P3, PT, RZ, UR11, PT, P3 ;  /* 0x0000000bff007c0c */ /* 0x000fe4000bf65330 */
[C---:B------:R-:W-:Y:S02]  /*2c420*/  IADD3.X R3, R14.reuse, UR5, RZ, P4, !PT ;  /* 0x000000050e037c10 */ /* 0x040fe4000a7fe4ff */
[----:B0-----:R-:W-:Y:S02]  /*2c430*/  IADD3 R4, P4, R15, UR8, RZ ;  /* 0x000000080f047c10 */ /* 0x001fe4000ff9e0ff */
[----:B------:R-:W-:Y:S01]  /*2c440*/  ISETP.NE.AND.EX P0, PT, RZ, UR7, PT, P0 ;  /* 0x00000007ff007c0c */ /* 0x000fe2000bf05300 */
[----:B------:R-:W2:Y:S01]  /*2c450*/  @P2 LDG.E R8, desc[UR12][R2.64] ;  /* 0x0000000c02082981 */ /* 0x000ea2000c1e1900 */
[C---:B-1----:R-:W-:Y:S01]  /*2c460*/  IADD3.X R5, R14.reuse, UR9, RZ, P4, !PT ;  /* 0x000000090e057c10 */ /* 0x042fe2000a7fe4ff */
        /* <DEDUP_REMOVED lines=8> */
[----:B------:R1:W5:Y:S04]  /*2c4f0*/  @P0 LDG.E R11, desc[UR12][R6.64] ;  /* 0x0000000c060b0981 */ /* 0x000368000c1e1900 */
[----:B------:R1:W5:Y:S01]  /*2c500*/  @P1 LDG.E R10, desc[UR12][R4.64] ;  /* 0x0000000c040a1981 */ /* 0x000362000c1e1900 */
[----:B0-----:R-:W-:-:S04]  /*2c510*/  @P3 IADD3 R8, P4, R15, UR10, RZ ;  /* 0x0000000a0f083c10 */ /* 0x001fc8000ff9e0ff */
[----:B------:R-:W-:-:S05]  /*2c520*/  @P3 IADD3.X R9, R14, UR11, RZ, P4, !PT ;  /* 0x0000000b0e093c10 */ /* 0x000fca000a7fe4ff */
[----:B------:R-:W2:Y:S01]  /*2c530*/  @P3 LDG.E R12, desc[UR12][R8.64] ;  /* 0x0000000c080c3981 */ /* 0x000ea2000c1e1900 */
[----:B------:R-:W-:-:S03]  /*2c540*/  UISETP.NE.AND.EX UP0, UPT, UR5, URZ, UPT, UP0 ;  /* 0x0000003f0500728c */ /* 0x000fc6000bf05300 */
[----:B------:R-:W-:Y:S01]  /*2c550*/  ULDC UR5, c[0x0][0x2f0] ;  /* 0x0000bc0000057ab9 */ /* 0x000fe20000000800 */
[----:B------:R-:W-:-:S04]  /*2c560*/  USEL UR4, UR4, 0x1, UP0 ;  /* 0x0000000104047887 */ /* 0x000fc80008000000 */
[----:B------:R-:W-:Y:S01]  /*2c570*/  UIMAD UR4, UR4, UR5, URZ ;  /* 0x00000005040472a4 */ /* 0x000fe2000f8e023f */
[----:B--2---:R1:W-:Y:S04]  /*2c580*/  STL [R1+0x50], R12 ;  /* 0x0000500c01007387 */ /* 0x0043e80000100800 */
[----:B------:R1:W5:Y:S01]  /*2c590*/  LDL R13, [R1+0x50] ;  /* 0x00005000010d7983 */ /* 0x0003620000100800 */
[----:B------:R-:W-:Y:S01]  /*2c5a0*/  ULDC UR5, c[0x0][0x348] ;  /* 0x0000d20000057ab9 */ /* 0x000fe20000000800 */
[----:B------:R-:W-:Y:S02]  /*2c5b0*/  IMAD.U32 R8, RZ, RZ, UR4 ;  /* 0x00000004ff087e24 */ /* 0x000fe4000f8e00ff */
[----:B------:R-:W-:Y:S01]  /*2c5c0*/  IMAD.U32 R9, RZ, RZ, UR5 ;  /* 0x00000005ff097e24 */ /* 0x000fe2000f8e00ff */
[----:B------:R-:W-:Y:S06]  /*2c5d0*/  @P3 BRA `(.L_x_2896) ;  /* 0x0000000000183947 */ /* 0x000fec0003800000 */
[----:B------:R-:W-:Y:S05]  /*2c5e0*/  @!P2 BRA `(.L_x_2896) ;  /* 0x000000000014a947 */ /* 0x000fea0003800000 */
[----:B------:R-:W-:Y:S02]  /*2c5f0*/  ULDC.64 UR4, c[0x0][0x208] ;  /* 0x0000820000047ab9 */ /* 0x000fe40000000a00 */
[----:B-1----:R-:W2:Y:S04]  /*2c600*/  LDG.E R12, desc[UR4][R2.64] ;  /* 0x00000004020c7981 */ /* 0x002ea8000c1e1900 */
[----:B------:R-:W2:Y:S02]  /*2c610*/  LDG.E R2, desc[UR4][R2.64+0x4] ;  /* 0x0000040402027981 */ /* 0x000ea4000c1e1900 */
[----:B--2--5:R-:W-:-:S05]  /*2c620*/  IMAD.IADD R13, R2, 0x1, -R12 ;  /* 0x00000001020d7824 */ /* 0x024fca00078e0a0c */
[----:B------:R0:W-:Y:S02]  /*2c630*/  STL [R1+0x50], R13 ;  /* 0x0000500d01007387 */ /* 0x0001e40000100800 */
.L_x_2896:
[----:B------:R-:W2:Y:S01]  /*2c640*/  LDL.LU R3, [R1+0x8] ;  /* 0x0000080001037983 */ /* 0x000ea20000300800 */
[----:B------:R-:W-:Y:S02]  /*2c650*/  ULDC.64 UR4, c[0x0][0xa20] ;  /* 0x0002880000047ab9 */ /* 0x000fe40000000a00 */
[----:B------:R-:W-:Y:S01]  /*2c660*/  ISETP.NE.U32.AND P2, PT, RZ, UR4, PT ;  /* 0x00000004ff007c0c */ /* 0x000fe2000bf45070 */
[----:B-1----:R-:W3:Y:S03]  /*2c670*/  LDL R12, [R1+0x34] ;  /* 0x00003400010c7983 */ /* 0x002ee60000100800 */
[----:B------:R-:W-:Y:S02]  /*2c680*/  ISETP.NE.AND.EX P2, PT, RZ, UR5, PT, P2 ;  /* 0x00000005ff007c0c */ /* 0x000fe4000bf45320 */
[C---:B--2---:R-:W-:Y:S02]  /*2c690*/  LOP3.LUT R17, R3.reuse, 0xff000000, RZ, 0xc0, !PT ;  /* 0xff00000003117812 */ /* 0x044fe400078ec0ff */
[----:B------:R-:W-:-:S02]  /*2c6a0*/  LOP3.LUT R2, R3, 0xff0000, RZ, 0xc0, !PT ;  /* 0x00ff000003027812 */ /* 0x000fc400078ec0ff */
[----:B------:R-:W-:Y:S02]  /*2c6b0*/  SHF.R.U32.HI R17, RZ, 0x8, R17 ;  /* 0x00000008ff117819 */ /* 0x000fe40000011611 */
[----:B------:R-:W-:Y:S02]  /*2c6c0*/  LOP3.LUT R16, R3, 0xffff, RZ, 0xc0, !PT ;  /* 0x0000ffff03107812 */ /* 0x000fe400078ec0ff */
[----:B------:R-:W-:Y:S01]  /*2c6d0*/  LEA.HI R17, R2, R17, RZ, 0x10 ;  /* 0x0000001102117211 */ /* 0x000fe200078f80ff */
[----:B-----5:R-:W-:-:S05]  /*2c6e0*/  IMAD.IADD R2, R11, 0x1, R0 ;  /* 0x000000010b027824 */ /* 0x020fca00078e0200 */
[----:B------:R1:W-:Y:S04]  /*2c6f0*/  STL [R1+0x1c], R2 ;  /* 0x00001c0201007387 */ /* 0x0003e80000100800 */
[----:B---3--:R1:W-:Y:S01]  /*2c700*/  STL [R1+0x14], R12 ;  /* 0x0000140c01007387 */ /* 0x0083e20000100800 */
[----:B------:R-:W-:Y:S05]  /*2c710*/  @!P2 BRA `(.L_x_2897) ;  /* 0x000000000014a947 */ /* 0x000fea0003800000 */
[----:B-1----:R-:W-:Y:S01]  /*2c720*/  IADD3 R2, P0, R15, UR4, RZ ;  /* 0x000000040f027c10 */ /* 0x002fe2000ff1e0ff */
[----:B------:R-:W-:-:S03]  /*2c730*/  ULDC.64 UR6, c[0x0][0x208] ;  /* 0x0000820000067ab9 */ /* 0x000fc60000000a00 */
[----:B------:R-:W-:-:S05]  /*2c740*/  IADD3.X R3, R14, UR5, RZ, P0, !PT ;  /* 0x000000050e037c10 */ /* 0x000fca00087fe4ff */
[----:B------:R2:W5:Y:S01]  /*2c750*/  LDG.E R8, desc[UR6][R2.64] ;  /* 0x0000000602087981 */ /* 0x000562000c1e1900 */
[----:B------:R-:W-:Y:S05]  /*2c760*/  BRA `(.L_x_2898) ;  /* 0x0000000000147947 */ /* 0x000fea0003800000 */
.L_x_2897:
[----:B------:R-:W-:Y:S05]  /*2c770*/  @!P0 BRA `(.L_x_2898) ;  /* 0x0000000000108947 */ /* 0x000fea0003800000 */
[----:B------:R-:W-:Y:S02]  /*2c780*/  ULDC.64 UR4, c[0x0][0x208] ;  /* 0x0000820000047ab9 */ /* 0x000fe40000000a00 */
[----:B------:R-:W2:Y:S04]  /*2c790*/  LDG.E R8, desc[UR4][R6.64] ;  /* 0x0000000406087981 */ /* 0x000ea8000c1e1900 */
[----:B------:R-:W2:Y:S02]  /*2c7a0*/  LDG.E R6, desc[UR4][R6.64+0x4] ;  /* 0x0000040406067981 */ /* 0x000ea4000c1e1900 */
[----:B--2---:R-:W-:-:S07]  /*2c7b0*/  IMAD.IADD R8, R6, 0x1, -R8 ;  /* 0x0000000106087824 */ /* 0x004fce00078e0a08 */
.L_x_2898:
[----:B------:R-:W-:Y:S01]  /*2c7c0*/  ULDC.64 UR4, c[0x0][0x208] ;  /* 0x0000820000047ab9 */ /* 0x000fe20000000a00 */
[----:B------:R-:W3:Y:S01]  /*2c7d0*/  LDL R6, [R1+0x4] ;  /* 0x0000040001067983 */ /* 0x000ee20000100800 */
[----:B--2---:R-:W2:Y:S03]  /*2c7e0*/  LDC R3, c[0x0][0x448] ;  /* 0x00011200ff037b82 */ /* 0x004ea60000000800 */
[----:B-1----:R-:W4:Y:S04]  /*2c7f0*/  @P1 LDG.E R2, desc[UR4][R4.64] ;  /* 0x0000000404021981 */ /* 0x002f28000c1e1900 */
[----:B------:R1:W4:Y:S01]  /*2c800*/  @P1 LDG.E R4, desc[UR4][R4.64+0x4] ;  /* 0x0000040404041981 */ /* 0x000322000c1e1900 */
[----:B-----5:R-:W-:Y:S01]  /*2c810*/  IMAD.IADD R7, R8, 0x1, -R0 ;  /* 0x0000000108077824 */ /* 0x020fe200078e0a00 */
[----:B------:R-:W-:Y:S01]  /*2c820*/  LOP3.LUT R11, R17, 0xff, RZ, 0xc0, !PT ;  /* 0x000000ff110b7812 */ /* 0x000fe200078ec0ff */
[----:B------:R-:W-:Y:S01]  /*2c830*/  BSSY B0, `(.L_x_2899) ;  /* 0x0000036000007945 */ /* 0x000fe20003800000 */
[----:B------:R-:W-:-:S03]  /*2c840*/  SHF.R.U32.HI R17, RZ, 0x10, R17 ;  /* 0x00000010ff117819 */ /* 0x000fc60000011611 */
[----:B------:R0:W-:Y:S01]  /*2c850*/  STL [R1+0x60], R11 ;  /* 0x0000600b01007387 */ /* 0x0001e20000100800 */
[----:B--2---:R-:W-:-:S13]  /*2c860*/  ISETP.NE.AND P0, PT, R3, 0x1, PT ;  /* 0x000000010300780c */ /* 0x004fda0003f05270 */
[----:B------:R-:W2:Y:S08]  /*2c870*/  @P0 LDC R3, c[0x0][0x44c] ;  /* 0x00011300ff030b82 */ /* 0x000eb00000000800 */
[----:B-1----:R-:W1:Y:S01]  /*2c880*/  @P0 LDC R5, c[0x0][0x450] ;  /* 0x00011400ff050b82 */ /* 0x002e620000000800 */
[----:B----4-:R-:W-:Y:S02]  /*2c890*/  @P1 IMAD.IADD R9, R4, 0x1, -R2 ;  /* 0x0000000104091824 */ /* 0x010fe400078e0a02 */
[----:B---3--:R-:W-:-:S04]  /*2c8a0*/  IMAD.SHL.U32 R2, R6, 0x80, RZ ;  /* 0x0000008006027824 */ /* 0x008fc800078e00ff */
[----:B------:R-:W-:-:S04]  /*2c8b0*/  VIADD R2, R2, 0x7f ;  /* 0x0000007f02027836 */ /* 0x000fc80000000000 */
[----:B--2---:R-:W-:-:S05]  /*2c8c0*/  @P0 IMAD.HI.U32 R0, R2, R3, RZ ;  /* 0x0000000302000227 */ /* 0x004fca00078e00ff */
[----:B-1----:R-:W-:Y:S01]  /*2c8d0*/  @P0 SHF.R.U32.HI R2, RZ, R5, R0 ;  /* 0x00000005ff020219 */ /* 0x002fe20000011600 */
[----:B------:R-:W-:-:S04]  /*2c8e0*/  IMAD.IADD R0, R7, 0x1, R9 ;  /* 0x0000000107007824 */ /* 0x000fc800078e0209 */
[C---:B------:R-:W-:Y:S01]  /*2c8f0*/  VIADD R3, R0.reuse, 0x4f ;  /* 0x0000004f00037836 */ /* 0x040fe20000000000 */
[----:B------:R-:W-:-:S03]  /*2c900*/  IADD3 R21, R0, 0x50, -R13 ;  /* 0x0000005000157810 */ /* 0x000fc60007ffe80d */
[----:B------:R-:W-:-:S04]  /*2c910*/  IMAD.HI R0, R3, 0x66666667, RZ ;  /* 0x6666666703007827 */ /* 0x000fc800078e02ff */
[----:B------:R-:W-:Y:S01]  /*2c920*/  IMAD.IADD R2, R21, 0x1, R2 ;  /* 0x0000000115027824 */ /* 0x000fe200078e0202 */
[----:B------:R-:W-:Y:S01]  /*2c930*/  SHF.R.U32.HI R20, RZ, 0x1f, R0 ;  /* 0x0000001fff147819 */ /* 0x000fe20000011600 */
[----:B------:R-:W-:Y:S02]  /*2c940*/  IMAD.MOV.U32 R3, RZ, RZ, RZ ;  /* 0x000000ffff037224 */ /* 0x000fe400078e00ff */
[----:B------:R-:W-:Y:S01]  /*2c950*/  IMAD.HI R2, R2, 0x66666667, RZ ;  /* 0x6666666702027827 */ /* 0x000fe200078e02ff */
[----:B------:R-:W-:-:S04]  /*2c960*/  LEA.HI.SX32 R20, R0, R20, 0x1b ;  /* 0x0000001400147211 */ /* 0x000fc800078fdaff */
        /* <DEDUP_REMOVED lines=8> */
[----:B------:R-:W-:Y:S02]  /*2c9f0*/  IABS R2, R0 ;  /* 0x0000000000027213 */ /* 0x000fe40000000000 */
[----:B------:R-:W-:Y:S02]  /*2ca00*/  IADD3 R3, R0, -0x1, R6 ;  /* 0xffffffff00037810 */ /* 0x000fe40007ffe006 */
[----:B------:R-:W0:Y:S08]  /*2ca10*/  I2F.RP R4, R2 ;  /* 0x0000000200047306 */ /* 0x000e300000209400 */
[----:B0-----:R-:W0:Y:S02]  /*2ca20*/  MUFU.RCP R4, R4 ;  /* 0x0000000400047308 */ /* 0x001e240000001000 */
[----:B0-----:R-:W-:-:S06]  /*2ca30*/  VIADD R4, R4, 0xffffffe ;  /* 0x0ffffffe04047836 */ /* 0x001fcc0000000000 */
[----:B------:R0:W1:Y:S02]  /*2ca40*/  F2I.FTZ.U32.TRUNC.NTZ R5, R4 ;  /* 0x0000000400057305 */ /* 0x000064000021f000 */
[----:B0-----:R-:W-:-:S04]  /*2ca50*/  LOP3.LUT R4, R3, R0, RZ, 0x3c, !PT ;  /* 0x0000000003047212 */ /* 0x001fc800078e3cff */
[----:B------:R-:W-:Y:S01]  /*2ca60*/  ISETP.GE.AND P3, PT, R4, RZ, PT ;  /* 0x000000ff0400720c */ /* 0x000fe20003f66270 */
[----:B-1----:R-:W-:-:S04]  /*2ca70*/  IMAD.MOV R4, RZ, RZ, -R5 ;  /* 0x000000ffff047224 */ /* 0x002fc800078e0a05 */
        /* <DEDUP_REMOVED lines=17> */
.L_x_2900:
[----:B------:R-:W-:Y:S05]  /*2cb90*/  BSYNC B0 ;  /* 0x0000000000007941 */ /* 0x000fea0003800000 */
.L_x_2899:
        /* <DEDUP_REMOVED lines=21> */
[----:B------:R-:W0:Y:S02]  /*2ccf0*/  S2R R2, SR_TID.X ;  /* 0x0000000000027919 */ /* 0x000e240000002100 */
[----:B0-----:R-:W-:-:S04]  /*2cd00*/  SHF.R.U32.HI R2, RZ, 0x5, R2 ;  /* 0x00000005ff027819 */ /* 0x001fc80000011602 */
[----:B------:R-:W-:-:S05]  /*2cd10*/  LOP3.LUT R2, R2, 0x3, RZ, 0xc0, !PT ;  /* 0x0000000302027812 */ /* 0x000fca00078ec0ff */
[----:B------:R0:W1:Y:S02]  /*2cd20*/  SHFL.IDX PT, R14, R2, RZ, 0x1f ;  /* 0x00001fff020e7589 */ /* 0x00006400000e0000 */
.L_x_3123:
[----:B-1----:R-:W-:Y:S02]  /*2cd30*/  ISETP.NE.AND P0, PT, R14, RZ, PT ;  /* 0x000000ff0e00720c */ /* 0x002fe40003f05270 */
[----:B------:R-:W-:-:S11]  /*2cd40*/  PLOP3.LUT P6, PT, PT, PT, PT, 0x8, 0x0 ;  /* 0x000000000000781c */ /* 0x000fd60003fce170 */
[----:B------:R-:W-:Y:S05]  /*2cd50*/  @P0 BRA `(.L_x_2904) ;  /* 0x00000000000c0947 */ /* 0x000fea0003800000 */
[----:B------:R-:W-:-:S03]  /*2cd60*/  UMOV UR4, 0xffffffff ;  /* 0xffffffff00047882 */ /* 0x000fc60000000000 */
[----:B------:R-:W-:Y:S05]  /*2cd70*/  BRA.DIV UR4, `(.L_x_2905) ;  /* 0x0000009204507947 */ /* 0x000fea000b800000 */
[----:B------:R-:W-:-:S13]  /*2cd80*/  ELECT P6, URZ, PT ;  /* 0x00000000003f782f */ /* 0x000fda00038c0000 */
.L_x_2904:
[----:B0-----:R-:W2:Y:S01]  /*2cd90*/  LDL R2, [R1+0x64] ;  /* 0x0000640001027983 */ /* 0x001ea20000100800 */
[----:B------:R-:W-:Y:S01]  /*2cda0*/  BSSY B1, `(.L_x_2906) ;  /* 0x0000008000017945 */ /* 0x000fe20003800000 */
[----:B--2---:R-:W-:-:S05]  /*2cdb0*/  VIADD R2, R2, 0x1 ;  /* 0x0000000102027836 */ /* 0x004fca0000000000 */
[----:B------:R-:W-:-:S04]  /*2cdc0*/  LEA.HI R3, R2, R2, RZ, 0x1 ;  /* 0x0000000202037211 */ /* 0x000fc800078f08ff */
[----:B------:R-:W-:-:S05]  /*2cdd0*/  LOP3.LUT R3, R3, 0xfffffffe, RZ, 0xc0, !PT ;  /* 0xfffffffe03037812 */ /* 0x000fca00078ec0ff */
[----:B------:R-:W-:-:S05]  /*2cde0*/  IMAD.IADD R2, R2, 0x1, -R3 ;  /* 0x0000000102027824 */ /* 0x000fca00078e0a03 */
[----:B------:R-:W-:-:S04]  /*2cdf0*/  SHF.L.U32 R2, R2, 0x1f, RZ ;  /* 0x0000001f02027819 */ /* 0x000fc800000006ff */
[----:B------:R-:W0:Y:S02]  /*2ce00*/  SYNCS.PHASECHK.TRANS64.TRYWAIT P0, [R18+URZ+0x38820], R2 ;  /* 0x03882002120075a7 */ /* 0x000e24000800017f */
[----:B0-----:R-:W-:Y:S05]  /*2ce10*/  @!P0 BRA `(.L_x_2907) ;  /* 0x0000009000488947 */ /* 0x001fea0003800000 */
.L_x_3126:
[----:B------:R-:W-:Y:S05]  /*2ce20*/  BSYNC B1 ;  /* 0x0000000000017941 */ /* 0x000fea0003800000 */
.L_x_2906:
[----:B------:R-:W-:Y:S04]  /*2ce30*/  BSSY B1, `(.L_x_2908) ;  /* 0x00000ae000017945 */ /* 0x000fe80003800000 */
[----:B------:R-:W-:Y:S05]  /*2ce40*/  @!P6 BRA `(.L_x_2909) ;  /* 0x0000000800b0e947 */ /* 0x000fea0003800000 */
[----:B------:R-:W2:Y:S04]  /*2ce50*/  LDL R5, [R1+0x20] ;  /* 0x0000200001057983 */ /* 0x000ea80000100800 */
[----:B------:R-:W3:Y:S01]  /*2ce60*/  LDL R4, [R1+0x24] ;  /* 0x0000240001047983 */ /* 0x000ee20000100800 */
[----:B------:R-:W-:Y:S01]  /*2ce70*/  BSSY B2, `(.L_x_2910) ;  /* 0x0000008000027945 */ /* 0x000fe20003800000 */
[----:B------:R-:W1:Y:S02]  /*2ce80*/  S2R R3, SR_TID.X ;  /* 0x0000000000037919 */ /* 0x000e640000002100 */
[----:B-1----:R-:W-:-:S04]  /*2ce90*/  LOP3.LUT R3, R3, 0x7f, RZ, 0xc0, !PT ;  /* 0x0000007f03037812 */ /* 0x002fc800078ec0ff */
[----:B------:R-:W-:Y:S01]  /*2cea0*/  ISETP.NE.AND P1, PT, R3, RZ, PT ;  /* 0x000000ff0300720c */ /* 0x000fe20003f25270 */
[----:B--2---:R-:W-:Y:S01]  /*2ceb0*/  IMAD R6, R5, 0x8, R18 ;  /* 0x0000000805067824 */ /* 0x004fe200078e0212 */
[----:B---3--:R-:W-:-:S04]  /*2cec0*/  SHF.L.U32 R8, R4, 0x1f, RZ ;  /* 0x0000001f04087819 */ /* 0x008fc800000006ff */
[----:B------:R-:W1:Y:S02]  /*2ced0*/  SYNCS.PHASECHK.TRANS64.TRYWAIT P0, [R6+URZ+0x388a0], R8 ;  /* 0x0388a008060075a7 */ /* 0x000e64000800017f */
[----:B-1----:R-:W-:Y:S05]  /*2cee0*/  @!P0 BRA `(.L_x_2911) ;  /* 0x0000009000288947 */ /* 0x002fea0003800000 */
.L_x_3127:
[----:B------:R-:W-:Y:S05]  /*2cef0*/  BSYNC B2 ;  /* 0x0000000000027941 */ /* 0x000fea0003800000 */
.L_x_2910:
[----:B------:R-:W-:Y:S04]  /*2cf00*/  BSSY B2, `(.L_x_2912) ;  /* 0x0000009000027945 */ /* 0x000fe80003800000 */
[----:B------:R-:W-:Y:S05]  /*2cf10*/  @P1 BRA `(.L_x_2913) ;  /* 0x00000000001c1947 */ /* 0x000fea0003800000 */
[----:B------:R-:W2:Y:S01]  /*2cf20*/  S2R R3, SR_TID.X ;  /* 0x0000000000037919 */ /* 0x000ea20000002100 */
[----:B0-----:R-:W-:-:S04]  /*2cf30*/  IMAD.MOV.U32 R2, RZ, RZ, 0xa000 ;  /* 0x0000a000ff027424 */ /* 0x001fc800078e00ff */
[----:B------:R3:W-:Y:S01]  /*2cf40*/  SYNCS.ARRIVE.TRANS64 RZ, [R6+URZ+0x38890], R2 ;  /* 0x0388900206ff79a7 */ /* 0x0007e2000800003f */
[----:B--2---:R-:W-:-:S04]  /*2cf50*/  LOP3.LUT R3, R3, 0x1f, RZ, 0xc0, !PT ;  /* 0x0000001f03037812 */ /* 0x004fc800078ec0ff */
[----:B------:R-:W-:-:S13]  /*2cf60*/  ISETP.NE.AND P0, PT, R3, RZ, PT ;  /* 0x000000ff0300720c */ /* 0x000fda0003f05270 */
[----:B---3--:R-:W-:Y:S05]  /*2cf70*/  @!P0 BRA `(.L_x_2913) ;  /* 0x0000000000048947 */ /* 0x008fea0003800000 */
[----:B------:R-:W-:Y:S01]  /*2cf80*/  BPT.TRAP 0x1 ;  /* 0x000000040000795c */ /* 0x000fe20000300000 */
.L_x_2913:
[----:B------:R-:W-:Y:S05]  /*2cf90*/  BSYNC B2 ;  /* 0x0000000000027941 */ /* 0x000fea0003800000 */
.L_x_2912:
[----:B0-----:R-:W2:Y:S01]  /*2cfa0*/  LDL R2, [R1+0x20] ;  /* 0x0000200001027983 */ /* 0x001ea20000100800 */
[----:B------:R-:W-:Y:S01]  /*2cfb0*/  IMAD.MOV.U32 R3, RZ, RZ, RZ ;  /* 0x000000ffff037224 */ /* 0x000fe200078e00ff */
[----:B------:R-:W-:Y:S01]  /*2cfc0*/  UIADD3 UR4, UP0, UR36, 0x570, URZ ;  /* 0x0000057024047890 */ /* 0x000fe2000ff1e03f */
[----:B------:R-:W-:Y:S01]  /*2cfd0*/  PLOP3.LUT P0, PT, PT, PT, PT, 0x80, 0x0 ;  /* 0x000000000000781c */ /* 0x000fe20003f0f070 */
[----:B------:R-:W-:Y:S01]  /*2cfe0*/  UMOV UR6, 0x0 ;  /* 0x0000000000067882 */ /* 0x000fe20000000000 */
[----:B------:R-:W-:Y:S01]  /*2cff0*/  UMOV UR7, 0x12f00000 ;  /* 0x12f0000000077882 */ /* 0x000fe20000000000 */
[----:B------:R-:W-:Y:S01]  /*2d000*/  R2UR UR10, R3 ;  /* 0x00000000030a72ca */ /* 0x000fe200000e0000 */
[----:B------:R-:W-:Y:S01]  /*2d010*/  IMAD R3, R7, 0x50, R10 ;  /* 0x0000005007037824 */ /* 0x000fe200078e020a */
[----:B------:R-:W-:-:S03]  /*2d020*/  UIADD3.X UR5, URZ, UR37, URZ, UP0, !UPT ;  /* 0x000000253f057290 */ /* 0x000fc600087fe43f */
[----:B------:R-:W-:Y:S02]  /*2d030*/  VIADD R3, R3, 0xffffffb0 ;  /* 0xffffffb003037836 */ /* 0x000fe40000000000 */
[----:B--2---:R-:W-:Y:S02]  /*2d040*/  IMAD R4, R2, 0xa000, R18 ;  /* 0x0000a00002047824 */ /* 0x004fe400078e0212 */
[----:B------:R-:W-:Y:S02]  /*2d050*/  VIADD R2, R6, 0x38890 ;  /* 0x0003889006027836 */ /* 0x000fe40000000000 */
[----:B------:R-:W-:-:S07]  /*2d060*/  VIADD R5, R4, 0x24400 ;  /* 0x0002440004057836 */ /* 0x000fce0000000000 */
.L_x_2914:
        /* <DEDUP_REMOVED lines=16> */
.L_x_2915:
        /* <DEDUP_REMOVED lines=16> */
.L_x_2916:
        /* <DEDUP_REMOVED lines=16> */
.L_x_2917:
        /* <DEDUP_REMOVED lines=13> */
.L_x_3128:
[----:B------:R-:W-:Y:S05]  /*2d440*/  BSYNC B2 ;  /* 0x0000000000027941 */ /* 0x000fea0003800000 */
.L_x_2918:
        /* <DEDUP_REMOVED lines=11> */
.L_x_2921:
[----:B------:R-:W-:Y:S05]  /*2d500*/  BSYNC B2 ;  /* 0x0000000000027941 */ /* 0x000fea0003800000 */
.L_x_2920:
[----:B------:R-:W-:Y:S01]  /*2d510*/  R2UR UR6, R12 ;  /* 0x000000000c0672ca */ /* 0x000fe200000e0000 */
[----:B------:R-:W-:Y:S01]  /*2d520*/  IMAD.MOV.U32 R2, RZ, RZ, RZ ;  /* 0x000000ffff027224 */ /* 0x000fe200078e00ff */
[----:B------:R-:W-:Y:S01]  /*2d530*/  R2UR UR7, R13 ;  /* 0x000000000d0772ca */ /* 0x000fe200000e0000 */
[----:B------:R-:W-:Y:S01]  /*2d540*/  UIADD3 UR4, UP0, UR36, 0x670, URZ ;  /* 0x0000067024047890 */ /* 0x000fe2000ff1e03f */
[----:B------:R-:W-:Y:S01]  /*2d550*/  PLOP3.LUT P0, PT, PT, PT, PT, 0x80, 0x0 ;  /* 0x000000000000781c */ /* 0x000fe20003f0f070 */
[----:B01----:R-:W-:Y:S01]  /*2d560*/  VIADD R6, R6, 0x388b0 ;  /* 0x000388b006067836 */ /* 0x003fe20000000000 */
[----:B------:R-:W-:Y:S01]  /*2d570*/  R2UR UR10, R2 ;  /* 0x00000000020a72ca */ /* 0x000fe200000e0000 */
[----:B------:R-:W-:Y:S01]  /*2d580*/  VIADD R2, R4, 0x400 ;  /* 0x0000040004027836 */ /* 0x000fe20000000000 */
[----:B------:R-:W-:-:S13]  /*2d590*/  UIADD3.X UR5, URZ, UR37, URZ, UP0, !UPT ;  /* 0x000000253f057290 */ /* 0x000fda00087fe43f */
.L_x_2922:
        /* <DEDUP_REMOVED lines=15> */
.L_x_2923:
        /* <DEDUP_REMOVED lines=15> */
.L_x_2924:
        /* <DEDUP_REMOVED lines=15> */
.L_x_2925:
        /* <DEDUP_REMOVED lines=10> */
.L_x_2909:
[----:B------:R-:W-:Y:S05]  /*2d910*/  BSYNC B1 ;  /* 0x0000000000017941 */ /* 0x000fea0003800000 */
.L_x_2908:
[----:B0-----:R-:W2:Y:S04]  /*2d920*/  LDL.LU R2, [R1+0x20] ;  /* 0x0000200001027983 */ /* 0x001ea80000300800 */
        /* <DEDUP_REMOVED lines=12> */
.L_x_2944:
[----:B------:R-:W-:Y:S05]  /*2d9f0*/  YIELD ;  /* 0x0000000000007946 */ /* 0x000fea0003800000 */
[----:B------:R-:W-:Y:S04]  /*2da00*/  BSSY B1, `(.L_x_2926) ;  /* 0x00000ad000017945 */ /* 0x000fe80003800000 */
[----:B-1----:R-:W-:Y:S05]  /*2da10*/  @!P6 BRA `(.L_x_2927) ;  /* 0x0000000800ace947 */ /* 0x002fea0003800000 */
[----:B------:R-:W2:Y:S04]  /*2da20*/  LDL R4, [R1+0x20] ;  /* 0x0000200001047983 */ /* 0x000ea80000100800 */
[----:B------:R-:W3:Y:S01]  /*2da30*/  LDL R3, [R1+0x24] ;  /* 0x0000240001037983 */ /* 0x000ee20000100800 */
[----:B------:R-:W-:Y:S01]  /*2da40*/  BSSY B2, `(.L_x_2928) ;  /* 0x0000008000027945 */ /* 0x000fe20003800000 */
[----:B0-----:R-:W0:Y:S02]  /*2da50*/  S2R R2, SR_TID.X ;  /* 0x0000000000027919 */ /* 0x001e240000002100 */
[----:B0-----:R-:W-:-:S04]  /*2da60*/  LOP3.LUT R2, R2, 0x7f, RZ, 0xc0, !PT ;  /* 0x0000007f02027812 */ /* 0x001fc800078ec0ff */
[----:B------:R-:W-:Y:S01]  /*2da70*/  ISETP.NE.AND P2, PT, R2, RZ, PT ;  /* 0x000000ff0200720c */ /* 0x000fe20003f45270 */
[----:B--2---:R-:W-:Y:S01]  /*2da80*/  IMAD R6, R4, 0x8, R18 ;  /* 0x0000000804067824 */ /* 0x004fe200078e0212 */
[----:B---3--:R-:W-:-:S04]  /*2da90*/  SHF.L.U32 R5, R3, 0x1f, RZ ;  /* 0x0000001f03057819 */ /* 0x008fc800000006ff */
[----:B------:R-:W0:Y:S02]  /*2daa0*/  SYNCS.PHASECHK.TRANS64.TRYWAIT P1, [R6+URZ+0x388a0], R5 ;  /* 0x0388a005060075a7 */ /* 0x000e24000802017f */
[----:B0-----:R-:W-:Y:S05]  /*2dab0*/  @!P1 BRA `(.L_x_2929) ;  /* 0x00000084005c9947 */ /* 0x001fea0003800000 */
.L_x_3129:
[----:B------:R-:W-:Y:S05]  /*2dac0*/  BSYNC B2 ;  /* 0x0000000000027941 */ /* 0x000fea0003800000 */
.L_x_2928:
[----:B------:R-:W-:Y:S04]  /*2dad0*/  BSSY B2, `(.L_x_2930) ;  /* 0x0000009000027945 */ /* 0x000fe80003800000 */
[----:B------:R-:W-:Y:S05]  /*2dae0*/  @P2 BRA `(.L_x_2931) ;  /* 0x00000000001c2947 */ /* 0x000fea0003800000 */
[----:B------:R-:W1:Y:S01]  /*2daf0*/  S2R R3, SR_TID.X ;  /* 0x0000000000037919 */ /* 0x000e620000002100 */
[----:B------:R-:W-:-:S04]  /*2db00*/  IMAD.MOV.U32 R2, RZ, RZ, 0xa000 ;  /* 0x0000a000ff027424 */ /* 0x000fc800078e00ff */
[----:B------:R2:W-:Y:S01]  /*2db10*/  SYNCS.ARRIVE.TRANS64 RZ, [R6+URZ+0x38890], R2 ;  /* 0x0388900206ff79a7 */ /* 0x0005e2000800003f */
[----:B-1----:R-:W-:-:S04]  /*2db20*/  LOP3.LUT R3, R3, 0x1f, RZ, 0xc0, !PT ;  /* 0x0000001f03037812 */ /* 0x002fc800078ec0ff */
[----:B------:R-:W-:-:S13]  /*2db30*/  ISETP.NE.AND P1, PT, R3, RZ, PT ;  /* 0x000000ff0300720c */ /* 0x000fda0003f25270 */
[----:B--2---:R-:W-:Y:S05]  /*2db40*/  @!P1 BRA `(.L_x_2931) ;  /* 0x0000000000049947 */ /* 0x004fea0003800000 */
[----:B------:R-:W-:Y:S01]  /*2db50*/  BPT.TRAP 0x1 ;  /* 0x000000040000795c */ /* 0x000fe20000300000 */
.L_x_2931:
[----:B------:R-:W-:Y:S05]  /*2db60*/  BSYNC B2 ;  /* 0x0000000000027941 */ /* 0x000fea0003800000 */
.L_x_2930:
        /* <DEDUP_REMOVED lines=12> */
.L_x_2932:
        /* <DEDUP_REMOVED lines=16> */
.L_x_2933:
        /* <DEDUP_REMOVED lines=16> */
.L_x_2934:
        /* <DEDUP_REMOVED lines=16> */
.L_x_2935:
        /* <DEDUP_REMOVED lines=10> */
[----:B------:R-:W1:Y:S01]  /*2dfd0*/  SYNCS.PHASECHK.TRANS64.TRYWAIT P1, [R6+URZ+0x388c0], R5 ;  /* 0x0388c005060075a7 */ /* 0x000e62000802017f */
[----:B------:R-:W-:Y:S04]  /*2dfe0*/  BSSY B2, `(.L_x_2936) ;  /* 0x0000002000027945 */ /* 0x000fe80003800000 */
[----:B-1----:R-:W-:Y:S05]  /*2dff0*/  @!P1 BRA `(.L_x_2937) ;  /* 0x0000008000209947 */ /* 0x002fea0003800000 */
.L_x_3130:
[----:B------:R-:W-:Y:S05]  /*2e000*/  BSYNC B2 ;  /* 0x0000000000027941 */ /* 0x000fea0003800000 */
.L_x_2936:
        /* <DEDUP_REMOVED lines=11> */
.L_x_2939:
[----:B------:R-:W-:Y:S05]  /*2e0c0*/  BSYNC B2 ;  /* 0x0000000000027941 */ /* 0x000fea0003800000 */
.L_x_2938:
        /* <DEDUP_REMOVED lines=8> */
.L_x_2940:
        /* <DEDUP_REMOVED lines=16> */
.L_x_2941:
        /* <DEDUP_REMOVED lines=15> */
.L_x_2942:
        /* <DEDUP_REMOVED lines=15> */
.L_x_2943:
        /* <DEDUP_REMOVED lines=10> */
.L_x_2927:
[----:B------:R-:W-:Y:S05]  /*2e4d0*/  BSYNC B1 ;  /* 0x0000000000017941 */ /* 0x000fea0003800000 */
.L_x_2926:
[----:B0-----:R-:W2:Y:S04]  /*2e4e0*/  LDL.LU R2, [R1+0x20] ;  /* 0x0000200001027983 */ /* 0x001ea80000300800 */
        /* <DEDUP_REMOVED lines=11> */
.L_x_2902:
[----:B------:R-:W-:Y:S05]  /*2e5a0*/  BSYNC B0 ;  /* 0x0000000000007941 */ /* 0x000fea0003800000 */
.L_x_2901:
[----:B------:R-:W2:Y:S01]  /*2e5b0*/  LDL R4, [R1+0x4] ;  /* 0x0000040001047983 */ /* 0x000ea20000100800 */
[----:B------:R-:W3:Y:S01]  /*2e5c0*/  LDC R0, c[0x0][0x448] ;  /* 0x00011200ff007b82 */ /* 0x000ee20000000800 */
[----:B------:R-:W-:Y:S01]  /*2e5d0*/  ISETP.NE.AND P2, PT, R17, RZ, PT ;  /* 0x000000ff1100720c */ /* 0x000fe20003f45270 */
[----:B------:R-:W-:Y:S05]  /*2e5e0*/  @!P0 WARPSYNC.ALL ;  /* 0x0000000000008948 */ /* 0x000fea0003800000 */
[----:B------:R-:W-:Y:S07]  /*2e5f0*/  BSSY B0, `(.L_x_2945) ;  /* 0x000002d000007945 */ /* 0x000fee0003800000 */
[----:B------:R-:W4:Y:S08]  /*2e600*/  @!P2 LDC R17, c[0x0][0x9f0] ;  /* 0x00027c00ff11ab82 */ /* 0x000f300000000800 */
[----:B------:R-:W-:Y:S01]  /*2e610*/  @!P0 BAR.SYNC.DEFER_BLOCKING 0xc, 0x180 ;  /* 0x0306000000008b1d */ /* 0x000fe20000010000 */
[----:B---3--:R-:W-:-:S13]  /*2e620*/  ISETP.NE.AND P1, PT, R0, 0x1, PT ;  /* 0x000000010000780c */ /* 0x008fda0003f25270 */
[----:B01----:R-:W0:Y:S08]  /*2e630*/  @P1 LDC R2, c[0x0][0x44c] ;  /* 0x00011300ff021b82 */ /* 0x003e300000000800 */
[----:B------:R-:W1:Y:S01]  /*2e640*/  @P1 LDC R3, c[0x0][0x450] ;  /* 0x00011400ff031b82 */ /* 0x000e620000000800 */
[----:B--2---:R-:W-:-:S05]  /*2e650*/  LEA R0, R4, 0x7f, 0x7 ;  /* 0x0000007f04007811 */ /* 0x004fca00078e38ff */
[----:B0-----:R-:W-:-:S05]  /*2e660*/  @P1 IMAD.HI.U32 R2, R0, R2, RZ ;  /* 0x0000000200021227 */ /* 0x001fca00078e00ff */
[----:B-1----:R-:W-:-:S05]  /*2e670*/  @P1 SHF.R.U32.HI R0, RZ, R3, R2 ;  /* 0x00000003ff001219 */ /* 0x002fca0000011602 */
[----:B------:R-:W-:-:S04]  /*2e680*/  IMAD.IADD R0, R21, 0x1, R0 ;  /* 0x0000000115007824 */ /* 0x000fc800078e0200 */
[----:B------:R-:W-:-:S05]  /*2e690*/  IMAD.HI R0, R0, 0x66666667, RZ ;  /* 0x6666666700007827 */ /* 0x000fca00078e02ff */
[----:B------:R-:W-:-:S04]  /*2e6a0*/  SHF.R.U32.HI R2, RZ, 0x1f, R0 ;  /* 0x0000001fff027819 */ /* 0x000fc80000011600 */
[----:B------:R-:W-:-:S04]  /*2e6b0*/  LEA.HI.SX32 R0, R0, R2, 0x1b ;  /* 0x0000000200007211 */ /* 0x000fc800078fdaff */
[----:B------:R-:W-:-:S04]  /*2e6c0*/  VIMNMX R7, R20, R0, PT ;  /* 0x0000000014077248 */ /* 0x000fc80003fe0100 */
[----:B------:R-:W-:Y:S01]  /*2e6d0*/  ISETP.GE.AND P1, PT, R7, 0x1, PT ;  /* 0x000000010700780c */ /* 0x000fe20003f26270 */
[----:B------:R0:W-:Y:S04]  /*2e6e0*/  STL [R1+0x40], R7 ;  /* 0x0000400701007387 */ /* 0x0001e80000100800 */
[----:B------:R0:W-:Y:S08]  /*2e6f0*/  STL [R1+0x44], RZ ;  /* 0x000044ff01007387 */ /* 0x0001f00000100800 */
[----:B0---4-:R-:W-:Y:S05]  /*2e700*/  @!P1 BRA `(.L_x_2946) ;  /* 0x00000000006c9947 */ /* 0x011fea0003800000 */
        /* <DEDUP_REMOVED lines=27> */
.L_x_2946:
[----:B------:R-:W-:Y:S05]  /*2e8c0*/  BSYNC B0 ;  /* 0x0000000000007941 */ /* 0x000fea0003800000 */
.L_x_2945:
[----:B------:R-:W2:Y:S04]  /*2e8d0*/  LDL R0, [R1+0x44] ;  /* 0x0000440001007983 */ /* 0x000ea80000100800 */
[----:B0-----:R-:W2:Y:S01]  /*2e8e0*/  LDL R2, [R1+0x60] ;  /* 0x0000600001027983 */ /* 0x001ea20000100800 */
[----:B------:R-:W-:Y:S01]  /*2e8f0*/  BSSY B7, `(.L_x_2947) ;  /* 0x00004ce000077945 */ /* 0x000fe20003800000 */
[----:B--2---:R-:W-:-:S05]  /*2e900*/  IMAD R2, R2, R0, RZ ;  /* 0x0000000002027224 */ /* 0x004fca00078e02ff */
[----:B------:R-:W-:Y:S01]  /*2e910*/  VIADDMNMX R0, R2, R0, R7, PT ;  /* 0x0000000002007246 */ /* 0x000fe20003800107 */
[----:B------:R0:W-:Y:S03]  /*2e920*/  STL [R1+0x30], R2 ;  /* 0x0000300201007387 */ /* 0x0001e60000100800 */
[----:B------:R-:W-:Y:S01]  /*2e930*/  ISETP.GT.AND P0, PT, R0, R2, PT ;  /* 0x000000020000720c */ /* 0x000fe20003f04270 */
[----:B------:R0:W-:-:S12]  /*2e940*/  STL [R1+0x48], R0 ;  /* 0x0000480001007387 */ /* 0x0001d80000100800 */
[----:B0-----:R-:W-:Y:S05]  /*2e950*/  @P0 BRA `(.L_x_2948) ;  /* 0x00000000004c0947 */ /* 0x001fea0003800000 */
[----:B------:R-:W0:Y:S02]  /*2e960*/  S2R R0, SR_TID.X ;  /* 0x0000000000007919 */ /* 0x000e240000002100 */
[----:B0-----:R-:W-:-:S04]  /*2e970*/  LOP3.LUT R0, R0, 0x7f, RZ, 0xc0, !PT ;  /* 0x0000007f00007812 */ /* 0x001fc800078ec0ff */
[----:B------:R-:W-:-:S13]  /*2e980*/  ISETP.NE.AND P0, PT, R0, RZ, PT ;  /* 0x000000ff0000720c */ /* 0x000fda0003f05270 */
[----:B------:R-:W-:Y:S05]  /*2e990*/  @P0 BRA `(.L_x_2949) ;  /* 0x0000004c000c0947 */ /* 0x000fea0003800000 */
[----:B------:R-:W0:Y:S01]  /*2e9a0*/  S2R R3, SR_LANEID ;  /* 0x0000000000037919 */ /* 0x000e220000000000 */
[----:B------:R-:W-:Y:S01]  /*2e9b0*/  VOTEU.ANY UR4, UPT, PT ;  /* 0x0000000000047886 */ /* 0x000fe200038e0100 */
[----:B------:R-:W1:Y:S01]  /*2e9c0*/  LDC.64 R4, c[0x0][0xc60] ;  /* 0x00031800ff047b82 */ /* 0x000e620000000a00 */
[----:B------:R-:W0:Y:S01]  /*2e9d0*/  FLO.U32 R0, UR4 ;  /* 0x0000000400007d00 */ /* 0x000e2200080e0000 */
[----:B------:R-:W-:-:S07]  /*2e9e0*/  ULDC.64 UR6, c[0x0][0x208] ;  /* 0x0000820000067ab9 */ /* 0x000fce0000000a00 */
[----:B------:R-:W1:Y:S01]  /*2e9f0*/  POPC R2, UR4 ;  /* 0x0000000400027d09 */ /* 0x000e620008000000 */
[----:B0-----:R-:W-:-:S13]  /*2ea00*/  ISETP.EQ.U32.AND P0, PT, R0, R3, PT ;  /* 0x000000030000720c */ /* 0x001fda0003f02070 */
[----:B-1----:R-:W2:Y:S01]  /*2ea10*/  @P0 ATOMG.E.ADD.STRONG.GPU PT, R5, desc[UR6][R4.64], R2 ;  /* 0x00000002040509a8 */ /* 0x002ea200081ee1c6 */
[----:B------:R-:W0:Y:S02]  /*2ea20*/  S2R R3, SR_LTMASK ;  /* 0x0000000000037919 */ /* 0x000e240000003900 */
[----:B0-----:R-:W-:-:S06]  /*2ea30*/  LOP3.LUT R3, R3, UR4, RZ, 0xc0, !PT ;  /* 0x0000000403037c12 */ /* 0x001fcc000f8ec0ff */
[----:B------:R-:W0:Y:S01]  /*2ea40*/  POPC R3, R3 ;  /* 0x0000000300037309 */ /* 0x000e220000000000 */
[----:B--2---:R-:W0:Y:S02]  /*2ea50*/  SHFL.IDX PT, R0, R5, R0, 0x1f ;  /* 0x00001f0005007589 */ /* 0x004e2400000e0000 */
[----:B0-----:R-:W-:-:S05]  /*2ea60*/  IADD3 R0, R0, UR38, R3 ;  /* 0x0000002600007c10 */ /* 0x001fca000fffe003 */
[----:B------:R0:W-:Y:S01]  /*2ea70*/  STL [R1], R0 ;  /* 0x0000000001007387 */ /* 0x0001e20000100800 */
[----:B------:R-:W-:Y:S05]  /*2ea80*/  BRA `(.L_x_2949) ;  /* 0x0000004800d07947 */ /* 0x000fea0003800000 */
.L_x_2948:
        /* <DEDUP_REMOVED lines=20> */
.L_x_2951:
[----:B------:R-:W-:Y:S05]  /*2ebd0*/  BSYNC B6 ;  /* 0x0000000000067941 */ /* 0x000fea0003800000 */
.L_x_2950:
        /* <DEDUP_REMOVED lines=8> */
[----:B------:R0:W1:Y:S01]  /*2ec60*/  LDC.64 R2, c[0x4][R17] ;  /* 0x0100000011027b82 */ /* 0x0000620000000a00 */
        /* <DEDUP_REMOVED lines=11> */
.L_x_2954:
        /* <DEDUP_REMOVED lines=15> */
.L_x_2953:
[----:B------:R-:W-:Y:S05]  /*2ee10*/  BSYNC B6 ;  /* 0x0000000000067941 */ /* 0x000fea0003800000 */
.L_x_2952:
        /* <DEDUP_REMOVED lines=12> */
[----:B0-----:R-:W0:Y:S01]  /*2eee0*/  LDC.64 R2, c[0x0][0x418] ;  /* 0x00010600ff027b82 */ /* 0x001e220000000a00 */
[----:B-----5:R-:W-:Y:S01]  /*2eef0*/  VIADD R0, R17, 0xffffffff ;  /* 0xffffffff11007836 */ /* 0x020fe20000000000 */
[----:B--2---:R-:W-:Y:S01]  /*2ef00*/  SHF.R.S32.HI R8, RZ, 0x1f, R7 ;  /* 0x0000001fff087819 */ /* 0x004fe20000011407 */
[----:B------:R1:W-:Y:S04]  /*2ef10*/  @P0 STL [R1+0x14], R7 ;  /* 0x0000140701000387 */ /* 0x0003e80000100800 */
[----:B------:R1:W-:Y:S01]  /*2ef20*/  STL [R1+0x28], R8 ;  /* 0x0000280801007387 */ /* 0x0003e20000100800 */
[----:B0-----:R-:W-:Y:S01]  /*2ef30*/  LOP3.LUT P0, RZ, R2, UR4, RZ, 0xfc, !PT ;  /* 0x0000000402ff7c12 */ /* 0x001fe2000f80fcff */
[----:B------:R-:W-:-:S03]  /*2ef40*/  UMOV UR4, 0xffffffff ;  /* 0xffffffff00047882 */ /* 0x000fc60000000000 */
[----:B------:R-:W-:-:S04]  /*2ef50*/  LOP3.LUT P0, RZ, R3, UR5, RZ, 0xfc, P0 ;  /* 0x0000000503ff7c12 */ /* 0x000fc8000800fcff */
[----:B------:R-:W-:Y:S01]  /*2ef60*/  SEL R17, R7, RZ, !P0 ;  /* 0x000000ff07117207 */ /* 0x000fe20004000000 */
[----:B-1----:R-:W-:Y:S08]  /*2ef70*/  BRA.DIV UR4, `(.L_x_2955) ;  /* 0x0000007204547947 */ /* 0x002ff0000b800000 */
[----:B------:R-:W0:Y:S02]  /*2ef80*/  S2R R4, SR_TID.X ;  /* 0x0000000000047919 */ /* 0x000e240000002100 */
[----:B0-----:R-:W-:-:S04]  /*2ef90*/  SHF.R.U32.HI R4, RZ, 0x5, R4 ;  /* 0x00000005ff047819 */ /* 0x001fc80000011604 */
[----:B------:R-:W-:-:S05]  /*2efa0*/  LOP3.LUT R4, R4, 0x3, RZ, 0xc0, !PT ;  /* 0x0000000304047812 */ /* 0x000fca00078ec0ff */
[----:B------:R0:W1:Y:S02]  /*2efb0*/  SHFL.IDX PT, R14, R4, RZ, 0x1f ;  /* 0x00001fff040e7589 */ /* 0x00006400000e0000 */
.L_x_3133:
[----:B0-----:R-:W2:Y:S01]  /*2efc0*/  LDL.LU R4, [R1+0x10] ;  /* 0x0000100001047983 */ /* 0x001ea20000300800 */
[----:B------:R-:W-:Y:S02]  /*2efd0*/  PLOP3.LUT P1, PT, PT, PT, PT, 0x8, 0x0 ;  /* 0x000000000000781c */ /* 0x000fe40003f2e170 */
[----:B-1----:R-:W-:Y:S01]  /*2efe0*/  ISETP.NE.AND P0, PT, R14, RZ, PT ;  /* 0x000000ff0e00720c */ /* 0x002fe20003f05270 */
        /* <DEDUP_REMOVED lines=8> */
.L_x_3136:
[----:B------:R-:W-:Y:S05]  /*2f070*/  @!P6 BRA `(.L_x_2956) ;  /* 0x00000004003ce947 */ /* 0x000fea0003800000 */
[----:B------:R-:W-:-:S04]  /*2f080*/  ISETP.NE.U32.AND P0, PT, R2, RZ, PT ;  /* 0x000000ff0200720c */ /* 0x000fc80003f05070 */
[----:B------:R-:W-:-:S13]  /*2f090*/  ISETP.NE.AND.EX P0, PT, R3, RZ, PT, P0 ;  /* 0x000000ff0300720c */ /* 0x000fda0003f05300 */
[----:B------:R-:W-:Y:S05]  /*2f0a0*/  @!P0 BRA `(.L_x_2958) ;  /* 0x0000000000548947 */ /* 0x000fea0003800000 */
[----:B------:R-:W1:Y:S01]  /*2f0b0*/  LDC R6, c[0x0][0x43c] ;  /* 0x00010f00ff067b82 */ /* 0x000e620000000800 */
[----:B------:R-:W-:Y:S01]  /*2f0c0*/  IMAD.MOV.U32 R9, RZ, RZ, R0 ;  /* 0x000000ffff097224 */ /* 0x000fe200078e0000 */
[----:B------:R-:W-:Y:S01]  /*2f0d0*/  ULDC.64 UR4, c[0x0][0x428] ;  /* 0x00010a0000047ab9 */ /* 0x000fe20000000a00 */
[----:B------:R-:W-:Y:S02]  /*2f0e0*/  ULDC.64 UR6, c[0x0][0x208] ;  /* 0x0000820000067ab9 */ /* 0x000fe40000000a00 */
[----:B0-----:R-:W-:Y:S01]  /*2f0f0*/  IMAD.MOV.U32 R0, RZ, RZ, R9 ;  /* 0x000000ffff007224 */ /* 0x001fe200078e0009 */
[----:B-1----:R-:W-:-:S13]  /*2f100*/  ISETP.NE.AND P0, PT, R6, 0x1, PT ;  /* 0x000000010600780c */ /* 0x002fda0003f05270 */
        /* <DEDUP_REMOVED lines=15> */
.L_x_2958:
[----:B-1----:R-:W2:Y:S01]  /*2f200*/  LDL R2, [R1+0x18] ;  /* 0x0000180001027983 */ /* 0x002ea20000100800 */
[----:B0-----:R-:W-:Y:S01]  /*2f210*/  IMAD R0, R19, 0x8, R18 ;  /* 0x0000000813007824 */ /* 0x001fe200078e0212 */
[----:B--2---:R-:W-:-:S04]  /*2f220*/  SHF.L.U32 R2, R2, 0x1f, RZ ;  /* 0x0000001f02027819 */ /* 0x004fc800000006ff */
[----:B------:R-:W0:Y:S02]  /*2f230*/  SYNCS.PHASECHK.TRANS64.TRYWAIT P0, [R0+URZ+0x38840], R2 ;  /* 0x03884002000075a7 */ /* 0x000e24000800017f */
[----:B0-----:R-:W-:Y:S05]  /*2f240*/  @!P0 BRA `(.L_x_2959) ;  /* 0x0000006c00f48947 */ /* 0x001fea0003800000 */
.L_x_3137:
        /* <DEDUP_REMOVED lines=9> */
[----:B--2---:R-:W-:Y:S05]  /*2f2e0*/  @!P0 BRA `(.L_x_2960) ;  /* 0x0000000000048947 */ /* 0x004fea0003800000 */
[----:B------:R-:W-:Y:S01]  /*2f2f0*/  BPT.TRAP 0x1 ;  /* 0x000000040000795c */ /* 0x000fe20000300000 */
.L_x_2960:
[----:B0-----:R-:W2:Y:S04]  /*2f300*/  LDL R2, [R1+0x1c] ;  /* 0x00001c0001027983 */ /* 0x001ea80000100800 */
        /* <DEDUP_REMOVED lines=23> */
[----:B0-----:R-:W-:Y:S01]  /*2f480*/  UMOV UR8, UR15 ;  /* 0x0000000f00087c82 */ /* 0x001fe20008000000 */
[----:B------:R-:W-:Y:S01]  /*2f490*/  UMOV UR10, UR17 ;  /* 0x00000011000a7c82 */ /* 0x000fe20008000000 */
[----:B------:R-:W-:Y:S01]  /*2f4a0*/  UMOV UR15, 0x80 ;  /* 0x00000080000f7882 */ /* 0x000fe20000000000 */
[----:B------:R0:W-:Y:S02]  /*2f4b0*/  UTMALDG.4D [UR8], [UR4], desc[UR6] ;  /* 0x00000608040075b4 */ /* 0x0001e40008019000 */
[----:B0-----:R-:W-:Y:S01]  /*2f4c0*/  UMOV UR8, UR16 ;  /* 0x0000001000087c82 */ /* 0x001fe20008000000 */
[----:B------:R-:W-:Y:S01]  /*2f4d0*/  UMOV UR10, UR15 ;  /* 0x0000000f000a7c82 */ /* 0x000fe20008000000 */
[----:B------:R-:W-:Y:S01]  /*2f4e0*/  UMOV UR15, 0xc0 ;  /* 0x000000c0000f7882 */ /* 0x000fe20000000000 */
[----:B------:R0:W-:Y:S02]  /*2f4f0*/  UTMALDG.4D [UR8], [UR4], desc[UR6] ;  /* 0x00000608040075b4 */ /* 0x0001e40008019000 */
[----:B0-----:R-:W-:Y:S01]  /*2f500*/  UMOV UR8, UR14 ;  /* 0x0000000e00087c82 */ /* 0x001fe20008000000 */
[----:B------:R-:W-:-:S02]  /*2f510*/  UMOV UR10, UR15 ;  /* 0x0000000f000a7c82 */ /* 0x000fc40008000000 */
[----:B------:R1:W-:Y:S01]  /*2f520*/  UTMALDG.4D [UR8], [UR4], desc[UR6] ;  /* 0x00000608040075b4 */ /* 0x0003e20008019000 */
[----:B--2---:R-:W-:-:S04]  /*2f530*/  LOP3.LUT R2, R2, 0xfffffffe, RZ, 0xc0, !PT ;  /* 0xfffffffe02027812 */ /* 0x004fc800078ec0ff */
[----:B------:R-:W-:-:S05]  /*2f540*/  @P0 LOP3.LUT R2, R2, 0x1, RZ, 0xfc, !PT ;  /* 0x0000000102020812 */ /* 0x000fca00078efcff */
[----:B------:R1:W-:Y:S01]  /*2f550*/  STL [R1+0x10], R2 ;  /* 0x0000100201007387 */ /* 0x0003e20000100800 */
[----:B------:R-:W-:Y:S01]  /*2f560*/  NOP ;  /* 0x0000000000007918 */ /* 0x000fe20000000000 */
.L_x_2956:
[----:B------:R-:W2:Y:S04]  /*2f570*/  LDL.LU R3, [R1+0x4c] ;  /* 0x00004c0001037983 */ /* 0x000ea80000300800 */
[----:B------:R-:W3:Y:S04]  /*2f580*/  LDL.LU R5, [R1+0x34] ;  /* 0x0000340001057983 */ /* 0x000ee80000300800 */
[----:B0-----:R-:W4:Y:S01]  /*2f590*/  LDL.LU R4, [R1+0x54] ;  /* 0x0000540001047983 */ /* 0x001f220000300800 */
[----:B------:R-:W-:Y:S05]  /*2f5a0*/  WARPSYNC.ALL ;  /* 0x0000000000007948 */ /* 0x000fea0003800000 */
[----:B-1----:R-:W-:Y:S01]  /*2f5b0*/  ULDC.64 UR6, c[0x0][0xa00] ;  /* 0x0002800000067ab9 */ /* 0x002fe20000000a00 */
        /* <DEDUP_REMOVED lines=35> */
.L_x_2962:
[----:B------:R-:W-:Y:S05]  /*2f7f0*/  BSYNC B6 ;  /* 0x0000000000067941 */ /* 0x000fea0003800000 */
.L_x_2961:
[----:B0-----:R-:W2:Y:S01]  /*2f800*/  LDL.LU R0, [R1+0x4c] ;  /* 0x00004c0001007983 */ /* 0x001ea20000300800 */
[----:B------:R-:W-:Y:S01]  /*2f810*/  ULDC.64 UR4, c[0x0][0x2d8] ;  /* 0x0000b60000047ab9 */ /* 0x000fe20000000a00 */
[----:B------:R-:W0:Y:S01]  /*2f820*/  LDC R7, c[0x0][0x448] ;  /* 0x00011200ff077b82 */ /* 0x000e220000000800 */
[----:B------:R-:W-:Y:S01]  /*2f830*/  ULDC.64 UR6, c[0x0][0x280] ;  /* 0x0000a00000067ab9 */ /* 0x000fe20000000a00 */
[----:B------:R-:W3:Y:S04]  /*2f840*/  LDL.LU R4, [R1+0x38] ;  /* 0x0000380001047983 */ /* 0x000ee80000300800 */
[----:B------:R-:W3:Y:S04]  /*2f850*/  LDL.LU.64 R2, [R1+0x58] ;  /* 0x0000580001027983 */ /* 0x000ee80000300a00 */
[----:B------:R-:W4:Y:S04]  /*2f860*/  LDL.LU R5, [R1+0x34] ;  /* 0x0000340001057983 */ /* 0x000f280000300800 */
[----:B------:R-:W4:Y:S01]  /*2f870*/  LDL R8, [R1+0x4] ;  /* 0x0000040001087983 */ /* 0x000f220000100800 */
[----:B------:R-:W1:Y:S01]  /*2f880*/  S2R R9, SR_TID.X ;  /* 0x0000000000097919 */ /* 0x000e620000002100 */
[----:B------:R-:W1:Y:S01]  /*2f890*/  S2R R10, SR_TID.X ;  /* 0x00000000000a7919 */ /* 0x000e620000002100 */
[----:B0-----:R-:W-:-:S13]  /*2f8a0*/  ISETP.NE.AND P0, PT, R7, 0x1, PT ;  /* 0x000000010700780c */ /* 0x001fda0003f05270 */
[----:B------:R-:W0:Y:S01]  /*2f8b0*/  @P0 LDC R6, c[0x0][0x450] ;  /* 0x00011400ff060b82 */ /* 0x000e220000000800 */
[----:B-1----:R-:W-:Y:S02]  /*2f8c0*/  IMAD.SHL.U32 R9, R9, 0x8, RZ ;  /* 0x0000000809097824 */ /* 0x002fe400078e00ff */
[----:B------:R-:W-:-:S03]  /*2f8d0*/  IMAD.SHL.U32 R10, R10, 0x8, RZ ;  /* 0x000000080a0a7824 */ /* 0x000fc600078e00ff */
[----:B------:R-:W-:-:S04]  /*2f8e0*/  LOP3.LUT R9, R9, 0x38, RZ, 0xc0, !PT ;  /* 0x0000003809097812 */ /* 0x000fc800078ec0ff */
[C---:B------:R-:W-:Y:S02]  /*2f8f0*/  LOP3.LUT R12, R9.reuse, 0x40, RZ, 0xfc, !PT ;  /* 0x00000040090c7812 */ /* 0x040fe400078efcff */
[C---:B------:R-:W-:Y:S02]  /*2f900*/  LOP3.LUT R11, R9.reuse, 0x80, RZ, 0xfc, !PT ;  /* 0x00000080090b7812 */ /* 0x040fe400078efcff */
[----:B------:R-:W-:Y:S02]  /*2f910*/  LOP3.LUT R9, R9, 0xc0, RZ, 0xfc, !PT ;  /* 0x000000c009097812 */ /* 0x000fe400078efcff */
[----:B------:R-:W-:Y:S01]  /*2f920*/  LOP3.LUT R10, R10, 0x38, RZ, 0xc0, !PT ;  /* 0x000000380a0a7812 */ /* 0x000fe200078ec0ff */
[----:B---3--:R-:W-:Y:S02]  /*2f930*/  IMAD.MOV.U32 R3, RZ, RZ, R4 ;  /* 0x000000ffff037224 */ /* 0x008fe400078e0004 */
[----:B------:R-:W1:Y:S01]  /*2f940*/  S2R R4, SR_TID.X ;  /* 0x0000000000047919 */ /* 0x000e620000002100 */
[----:B------:R-:W-:-:S04]  /*2f950*/  IMAD.WIDE.U32 R2, R16, UR4, R2 ;  /* 0x0000000410027c25 */ /* 0x000fc8000f8e0002 */
[----:B------:R-:W-:Y:S01]  /*2f960*/  IMAD R3, R16, UR5, R3 ;  /* 0x0000000510037c24 */ /* 0x000fe2000f8e0203 */
[----:B------:R-:W-:Y:S02]  /*2f970*/  ULDC.64 UR4, c[0x0][0x2e0] ;  /* 0x0000b80000047ab9 */ /* 0x000fe40000000a00 */
[----:B--2---:R-:W-:Y:S02]  /*2f980*/  IMAD R0, R0, UR4, RZ ;  /* 0x0000000400007c24 */ /* 0x004fe4000f8e02ff */
[----:B----4-:R-:W-:-:S04]  /*2f990*/  IMAD.WIDE.U32 R2, R5, UR4, R2 ;  /* 0x0000000405027c25 */ /* 0x010fc8000f8e0002 */
        /* <DEDUP_REMOVED lines=131> */
.L_x_3154:
        /* <DEDUP_REMOVED lines=14> */
.L_x_2965:
[----:B------:R-:W-:Y:S05]  /*302b0*/  BSYNC B0 ;  /* 0x0000000000007941 */ /* 0x000fea0003800000 */
.L_x_2964:
[----:B------:R-:W-:Y:S01]  /*302c0*/  NOP ;  /* 0x0000000000007918 */ /* 0x000fe20000000000 */
[----:B------:R-:W-:Y:S01]  /*302d0*/  PLOP3.LUT P0, PT, PT, PT, PT, 0x80, 0x0 ;  /* 0x000000000000781c */ /* 0x000fe20003f0f070 */
[----:B------:R-:W-:-:S12]  /*302e0*/  VIADD R11, R18, 0x38800 ;  /* 0x00038800120b7836 */ /* 0x000fd80000000000 */
.L_x_2966:
        /* <DEDUP_REMOVED lines=18> */
.L_x_3155:
[----:B------:R-:W-:Y:S05]  /*30410*/  BSYNC B0 ;  /* 0x0000000000007941 */ /* 0x000fea0003800000 */
.L_x_2967:
        /* <DEDUP_REMOVED lines=55> */
.L_x_2975:
[----:B------:R-:W-:Y:S01]  /*30790*/  IMAD R3, R8, 0x8, R18 ;  /* 0x0000000808037824 */ /* 0x000fe200078e0212 */
[----:B------:R-:W-:Y:S01]  /*307a0*/  SHF.L.U32 R2, R10, 0x1f, RZ ;  /* 0x0000001f0a027819 */ /* 0x000fe200000006ff */
[----:B------:R-:W-:Y:S03]  /*307b0*/  BSSY B3, `(.L_x_2976) ;  /* 0x0000003000037945 */ /* 0x000fe60003800000 */
[----:B------:R-:W1:Y:S02]  /*307c0*/  SYNCS.PHASECHK.TRANS64.TRYWAIT P0, [R3+URZ+0x38840], R2 ;  /* 0x03884002030075a7 */ /* 0x000e64000800017f */
[----:B-1----:R-:W-:Y:S05]  /*307d0*/  @!P0 BRA `(.L_x_2977) ;  /* 0x0000006400c48947 */ /* 0x002fea0003800000 */
.L_x_3156:
[----:B------:R-:W-:Y:S05]  /*307e0*/  BSYNC B3 ;  /* 0x0000000000037941 */ /* 0x000fea0003800000 */
.L_x_2976:
        /* <DEDUP_REMOVED lines=12> */
.L_x_2979:
[----:B------:R-:W-:Y:S05]  /*308b0*/  BSYNC B3 ;  /* 0x0000000000037941 */ /* 0x000fea0003800000 */
.L_x_2978:
        /* <DEDUP_REMOVED lines=12> */
.L_x_2980:
        /* <DEDUP_REMOVED lines=16> */
.L_x_2981:
        /* <DEDUP_REMOVED lines=16> */
.L_x_2982:
        /* <DEDUP_REMOVED lines=16> */
.L_x_2983:
        /* <DEDUP_REMOVED lines=16> */
.L_x_3157:
[----:B------:R-:W-:Y:S05]  /*30d80*/  BSYNC B3 ;  /* 0x0000000000037941 */ /* 0x000fea0003800000 */
.L_x_2984:
        /* <DEDUP_REMOVED lines=12> */
.L_x_2987:
[----:B------:R-:W-:Y:S05]  /*30e50*/  BSYNC B3 ;  /* 0x0000000000037941 */ /* 0x000fea0003800000 */
.L_x_2986:
        /* <DEDUP_REMOVED lines=13> */
.L_x_2988:
        /* <DEDUP_REMOVED lines=15> */
.L_x_2989:
        /* <DEDUP_REMOVED lines=15> */
.L_x_2990:
        /* <DEDUP_REMOVED lines=15> */
.L_x_2991:
        /* <DEDUP_REMOVED lines=12> */
.L_x_2974:
[----:B------:R-:W-:Y:S05]  /*312c0*/  BSYNC B1 ;  /* 0x0000000000017941 */ /* 0x000fea0003800000 */
.L_x_2973:
[----:B0-----:R-:W2:Y:S01]  /*312d0*/  LDL.LU R0, [R1+0x48] ;  /* 0x0000480001007983 */ /* 0x001ea20000300800 */
[----:B------:R-:W-:-:S03]  /*312e0*/  IMAD.MOV.U32 R19, RZ, RZ, R8 ;  /* 0x000000ffff137224 */ /* 0x000fc600078e0008 */
[----:B------:R0:W-:Y:S02]  /*312f0*/  STL [R1+0x18], R10 ;  /* 0x0000180a01007387 */ /* 0x0001e40000100800 */
[----:B0-2---:R-:W-:-:S07]  /*31300*/  VIADD R0, R0, 0xfffffffd ;  /* 0xfffffffd00007836 */ /* 0x005fce0000000000 */
.L_x_2972:
[----:B------:R-:W-:Y:S05]  /*31310*/  BSYNC B2 ;  /* 0x0000000000027941 */ /* 0x000fea0003800000 */
.L_x_2971:
[----:B------:R-:W-:Y:S01]  /*31320*/  VIADD R9, R9, 0xfffffffe ;  /* 0xfffffffe09097836 */ /* 0x000fe20000000000 */
[----:B------:R-:W-:-:S04]  /*31330*/  LOP3.LUT R7, RZ, R7, RZ, 0x33, !PT ;  /* 0x00000007ff077212 */ /* 0x000fc800078e33ff */
[----:B------:R-:W-:-:S13]  /*31340*/  ISETP.NE.AND P0, PT, R9, R7, PT ;  /* 0x000000070900720c */ /* 0x000fda0003f05270 */
[----:B------:R-:W-:Y:S05]  /*31350*/  @!P0 BRA `(.L_x_2970) ;  /* 0x0000001800c48947 */ /* 0x000fea0003800000 */
[----:B------:R-:W-:-:S07]  /*31360*/  IMAD.MOV.U32 R9, RZ, RZ, R17 ;  /* 0x000000ffff097224 */ /* 0x000fce00078e0011 */
.L_x_3030:
        /* <DEDUP_REMOVED lines=36> */
.L_x_2994:
[----:B------:R-:W-:Y:S01]  /*315b0*/  IMAD R3, R4, 0x8, R18 ;  /* 0x0000000804037824 */ /* 0x000fe200078e0212 */
[----:B------:R-:W-:Y:S01]  /*315c0*/  SHF.L.U32 R2, R5, 0x1f, RZ ;  /* 0x0000001f05027819 */ /* 0x000fe200000006ff */
[----:B------:R-:W-:Y:S03]  /*315d0*/  BSSY B2, `(.L_x_2995) ;  /* 0x0000003000027945 */ /* 0x000fe60003800000 */
[----:B------:R-:W1:Y:S02]  /*315e0*/  SYNCS.PHASECHK.TRANS64.TRYWAIT P0, [R3+URZ+0x38840], R2 ;  /* 0x03884002030075a7 */ /* 0x000e64000800017f */
[----:B-1----:R-:W-:Y:S05]  /*315f0*/  @!P0 BRA `(.L_x_2996) ;  /* 0x0000005800648947 */ /* 0x002fea0003800000 */
.L_x_3158:
[----:B------:R-:W-:Y:S05]  /*31600*/  BSYNC B2 ;  /* 0x0000000000027941 */ /* 0x000fea0003800000 */
.L_x_2995:
        /* <DEDUP_REMOVED lines=12> */
.L_x_2998:
[----:B------:R-:W-:Y:S05]  /*316d0*/  BSYNC B2 ;  /* 0x0000000000027941 */ /* 0x000fea0003800000 */
.L_x_2997:
        /* <DEDUP_REMOVED lines=12> */
.L_x_2999:
        /* <DEDUP_REMOVED lines=16> */
.L_x_3000:
        /* <DEDUP_REMOVED lines=16> */
.L_x_3001:
        /* <DEDUP_REMOVED lines=16> */
.L_x_3002:
        /* <DEDUP_REMOVED lines=16> */
.L_x_3159:
[----:B------:R-:W-:Y:S05]  /*31ba0*/  BSYNC B2 ;  /* 0x0000000000027941 */ /* 0x000fea0003800000 */
.L_x_3003:
        /* <DEDUP_REMOVED lines=11> */
.L_x_3006:
[----:B------:R-:W-:Y:S05]  /*31c60*/  BSYNC B2 ;  /* 0x0000000000027941 */ /* 0x000fea0003800000 */
.L_x_3005:
        /* <DEDUP_REMOVED lines=12> */
.L_x_3007:
        /* <DEDUP_REMOVED lines=15> */
.L_x_3008:
        /* <DEDUP_REMOVED lines=15> */
.L_x_3009:
        /* <DEDUP_REMOVED lines=15> */
.L_x_3010:
        /* <DEDUP_REMOVED lines=12> */
.L_x_2993:
[----:B------:R-:W-:Y:S05]  /*320c0*/  BSYNC B1 ;  /* 0x0000000000017941 */ /* 0x000fea0003800000 */
.L_x_2992:
        /* <DEDUP_REMOVED lines=36> */
.L_x_3013:
[----:B------:R-:W-:Y:S01]  /*32310*/  IMAD R2, R19, 0x8, R18 ;  /* 0x0000000813027824 */ /* 0x000fe200078e0212 */
[----:B------:R-:W-:Y:S01]  /*32320*/  SHF.L.U32 R3, R10, 0x1f, RZ ;  /* 0x0000001f0a037819 */ /* 0x000fe200000006ff */
[----:B------:R-:W-:Y:S03]  /*32330*/  BSSY B2, `(.L_x_3014) ;  /* 0x0000003000027945 */ /* 0x000fe60003800000 */
[----:B------:R-:W2:Y:S02]  /*32340*/  SYNCS.PHASECHK.TRANS64.TRYWAIT P0, [R2+URZ+0x38840], R3 ;  /* 0x03884003020075a7 */ /* 0x000ea4000800017f */
[----:B--2---:R-:W-:Y:S05]  /*32350*/  @!P0 BRA `(.L_x_3015) ;  /* 0x0000004c00348947 */ /* 0x004fea0003800000 */
.L_x_3160:
[----:B------:R-:W-:Y:S05]  /*32360*/  BSYNC B2 ;  /* 0x0000000000027941 */ /* 0x000fea0003800000 */
.L_x_3014:
        /* <DEDUP_REMOVED lines=12> */
.L_x_3017:
[----:B------:R-:W-:Y:S05]  /*32430*/  BSYNC B2 ;  /* 0x0000000000027941 */ /* 0x000fea0003800000 */
.L_x_3016:
        /* <DEDUP_REMOVED lines=13> */
.L_x_3018:
        /* <DEDUP_REMOVED lines=16> */
.L_x_3019:
        /* <DEDUP_REMOVED lines=16> */
.L_x_3020:
        /* <DEDUP_REMOVED lines=16> */
.L_x_3021:
        /* <DEDUP_REMOVED lines=15> */
.L_x_3161:
[----:B------:R-:W-:Y:S05]  /*32900*/  BSYNC B2 ;  /* 0x0000000000027941 */ /* 0x000fea0003800000 */
.L_x_3022:
        /* <DEDUP_REMOVED lines=11> */
.L_x_3025:
[----:B------:R-:W-:Y:S05]  /*329c0*/  BSYNC B2 ;  /* 0x0000000000027941 */ /* 0x000fea0003800000 */
.L_x_3024:
        /* <DEDUP_REMOVED lines=12> */
.L_x_3026:
        /* <DEDUP_REMOVED lines=15> */
.L_x_3027:
        /* <DEDUP_REMOVED lines=15> */
.L_x_3028:
        /* <DEDUP_REMOVED lines=15> */
.L_x_3029:
        /* <DEDUP_REMOVED lines=12> */
.L_x_3012:
[----:B------:R-:W-:Y:S05]  /*32e20*/  BSYNC B1 ;  /* 0x0000000000017941 */ /* 0x000fea0003800000 */
.L_x_3011:
[----:B------:R-:W2:Y:S01]  /*32e30*/  LDL R2, [R1+0x30] ;  /* 0x0000300001027983 */ /* 0x000ea20000100800 */
[----:B------:R-:W-:Y:S01]  /*32e40*/  VIADD R0, R0, 0xfffffffe ;  /* 0xfffffffe00007836 */ /* 0x000fe20000000000 */
[----:B--2---:R-:W-:-:S13]  /*32e50*/  ISETP.GT.AND P0, PT, R6, R2, PT ;  /* 0x000000020600720c */ /* 0x004fda0003f04270 */
[----:B------:R-:W-:Y:S05]  /*32e60*/  @P0 BRA `(.L_x_3030) ;  /* 0xffffffe400400947 */ /* 0x000fea000383ffff */
.L_x_2970:
[----:B------:R-:W-:Y:S05]  /*32e70*/  BSYNC B0 ;  /* 0x0000000000007941 */ /* 0x000fea0003800000 */
.L_x_2969:
        /* <DEDUP_REMOVED lines=19> */
.L_x_3032:
[----:B------:R-:W-:Y:S05]  /*32fb0*/  BSYNC B0 ;  /* 0x0000000000007941 */ /* 0x000fea0003800000 */
.L_x_3031:
        /* <DEDUP_REMOVED lines=11> */
.L_x_3162:
[----:B------:R-:W-:Y:S05]  /*33070*/  BSYNC B1 ;  /* 0x0000000000017941 */ /* 0x000fea0003800000 */
.L_x_3035:
        /* <DEDUP_REMOVED lines=9> */
.L_x_3038:
[----:B------:R-:W-:Y:S05]  /*33110*/  BSYNC B1 ;  /* 0x0000000000017941 */ /* 0x000fea0003800000 */
.L_x_3037:
        /* <DEDUP_REMOVED lines=12> */
.L_x_3039:
        /* <DEDUP_REMOVED lines=15> */
.L_x_3040:
        /* <DEDUP_REMOVED lines=15> */
.L_x_3041:
        /* <DEDUP_REMOVED lines=15> */
.L_x_3042:
        /* <DEDUP_REMOVED lines=10> */
.L_x_3034:
[----:B------:R-:W-:Y:S05]  /*33550*/  BSYNC B0 ;  /* 0x0000000000007941 */ /* 0x000fea0003800000 */
.L_x_3033:
[----:B------:R-:W2:Y:S01]  /*33560*/  LDL.LU R4, [R1+0x18] ;  /* 0x0000180001047983 */ /* 0x000ea20000300800 */
[----:B------:R-:W-:-:S05]  /*33570*/  VIADD R19, R19, 0x1 ;  /* 0x0000000113137836 */ /* 0x000fca0000000000 */
[----:B------:R-:W-:-:S04]  /*33580*/  ISETP.NE.AND P0, PT, R19, 0x2, PT ;  /* 0x000000021300780c */ /* 0x000fc80003f05270 */
[----:B------:R-:W-:Y:S02]  /*33590*/  SEL R0, RZ, 0x1, P0 ;  /* 0x00000001ff007807 */ /* 0x000fe40000000000 */
[----:B------:R-:W-:Y:S02]  /*335a0*/  SEL R19, R19, RZ, P0 ;  /* 0x000000ff13137207 */ /* 0x000fe40000000000 */
[----:B--2---:R-:W-:-:S05]  /*335b0*/  LOP3.LUT R4, R4, R0, RZ, 0x3c, !PT ;  /* 0x0000000004047212 */ /* 0x004fca00078e3cff */
[----:B------:R2:W-:Y:S02]  /*335c0*/  STL [R1+0x18], R4 ;  /* 0x0000180401007387 */ /* 0x0005e40000100800 */
.L_x_2949:
[----:B------:R-:W-:Y:S05]  /*335d0*/  BSYNC B7 ;  /* 0x0000000000077941 */ /* 0x000fea0003800000 */
.L_x_2947:
[----:B0-----:R-:W3:Y:S02]  /*335e0*/  LDL R0, [R1+0x10] ;  /* 0x0000100001007983 */ /* 0x001ee40000100800 */
[----:B---3--:R-:W-:-:S13]  /*335f0*/  LOP3.LUT P0, RZ, R0, 0x2, RZ, 0xc0, !PT ;  /* 0x0000000200ff7812 */ /* 0x008fda000780c0ff */
[----:B------:R-:W-:Y:S05]  /*33600*/  @!P0 BRA `(.L_x_3043) ;  /* 0x00000000002c8947 */ /* 0x000fea0003800000 */
[----:B------:R-:W-:Y:S05]  /*33610*/  WARPSYNC.ALL ;  /* 0x0000000000007948 */ /* 0x000fea0003800000 */
[----:B------:R-:W0:Y:S08]  /*33620*/  S2UR UR5, SR_CgaCtaId ;  /* 0x00000000000579c3 */ /* 0x000e300000008800 */
[----:B------:R-:W-:Y:S06]  /*33630*/  BAR.SYNC.DEFER_BLOCKING 0x5, 0x180 ;  /* 0x0146000000007b1d */ /* 0x000fec0000010000 */
[----:B------:R-:W-:-:S02]  /*33640*/  UMOV UR4, 0x400 ;  /* 0x0000040000047882 */ /* 0x000fc40000000000 */
[----:B0-----:R-:W-:-:S06]  /*33650*/  ULEA UR4, UR5, UR4, 0x18 ;  /* 0x0000000405047291 */ /* 0x001fcc000f8ec03f */
[----:B------:R-:W-:-:S05]  /*33660*/  IMAD.U32 R18, RZ, RZ, UR4 ;  /* 0x00000004ff127e24 */ /* 0x000fca000f8e00ff */
[----:B-12---:R-:W0:Y:S04]  /*33670*/  LDS.128 R4, [R18+0x388d0] ;  /* 0x0388d00012047984 */ /* 0x006e280000000c00 */
[----:B0-----:R1:W-:Y:S04]  /*33680*/  STL.64 [R1], R4 ;  /* 0x0000000401007387 */ /* 0x0013e80000100a00 */
[----:B------:R1:W-:Y:S01]  /*33690*/  STL.64 [R1+0x8], R6 ;  /* 0x0000080601007387 */ /* 0x0003e20000100a00 */
[----:B------:R-:W-:Y:S06]  /*336a0*/  BAR.ARV 0x4, 0x180 ;  /* 0x0106000000007b1d */ /* 0x000fec0000002000 */
[----:B------:R-:W-:Y:S05]  /*336b0*/  BRA `(.L_x_3044) ;  /* 0x0000001000407947 */ /* 0x000fea0003800000 */
.L_x_3043:
[----:B------:R-:W0:Y:S01]  /*336c0*/  S2R R16, SR_TID.X ;  /* 0x0000000000107919 */ /* 0x000e220000002100 */
[----:B------:R-:W-:Y:S01]  /*336d0*/  UMOV UR4, 0xffffffff ;  /* 0xffffffff00047882 */ /* 0x000fe20000000000 */
[----:B0-----:R-:W-:-:S04]  /*336e0*/  LOP3.LUT R16, R16, 0x1f, RZ, 0xc0, !PT ;  /* 0x0000001f10107812 */ /* 0x001fc800078ec0ff */
[----:B------:R-:W-:Y:S01]  /*336f0*/  ISETP.NE.AND P0, PT, R16, 0x1f, PT ;  /* 0x0000001f1000780c */ /* 0x000fe20003f05270 */
[----:B------:R-:W-:-:S12]  /*33700*/  BRA.DIV UR4, `(.L_x_3045) ;  /* 0x0000003a04847947 */ /* 0x000fd8000b800000 */
[----:B------:R-:W3:Y:S01]  /*33710*/  LDL.LU R2, [R1] ;  /* 0x0000000001027983 */ /* 0x000ee20000300800 */
[----:B------:R-:W-:-:S03]  /*33720*/  ULDC UR4, c[0x0][0xc3c] ;  /* 0x00030f0000047ab9 */ /* 0x000fc60000000800 */
[----:B------:R-:W4:Y:S01]  /*33730*/  LDL R3, [R1+0xc] ;  /* 0x00000c0001037983 */ /* 0x000f220000100800 */
[----:B------:R-:W-:Y:S01]  /*33740*/  ULDC.64 UR6, c[0x0][0x208] ;  /* 0x0000820000067ab9 */ /* 0x000fe20000000a00 */
[----:B---3--:R-:W-:Y:S02]  /*33750*/  IMAD.MOV.U32 R10, RZ, RZ, R2 ;  /* 0x000000ffff0a7224 */ /* 0x008fe400078e0002 */
[----:B----4-:R-:W-:-:S05]  /*33760*/  IMAD.IADD R0, R3, 0x1, R16 ;  /* 0x0000000103007824 */ /* 0x010fca00078e0210 */
[----:B------:R-:W-:-:S13]  /*33770*/  ISETP.GE.OR P1, PT, R0, UR4, !P0 ;  /* 0x0000000400007c0c */ /* 0x000fda000c726670 */
[----:B------:R-:W0:Y:S08]  /*33780*/  @!P1 LDC.64 R2, c[0x0][0xc80] ;  /* 0x00032000ff029b82 */ /* 0x000e300000000a00 */
[----:B-1----:R-:W1:Y:S01]  /*33790*/  @!P1 LDC.64 R6, c[0x0][0xc78] ;  /* 0x00031e00ff069b82 */ /* 0x002e620000000a00 */
        /* <DEDUP_REMOVED lines=33> */
.L_x_3172:
[----:B------:R-:W-:Y:S02]  /*339b0*/  ULDC UR4, c[0x0][0xc38] ;  /* 0x00030e0000047ab9 */ /* 0x000fe40000000800 */
[----:B------:R-:W-:-:S04]  /*339c0*/  IMAD.U32 R2, RZ, RZ, UR4 ;  /* 0x00000004ff027e24 */ /* 0x000fc8000f8e00ff */
[----:B-1----:R-:W-:-:S04]  /*339d0*/  IMAD R9, R9, R2, RZ ;  /* 0x0000000209097224 */ /* 0x002fc800078e02ff */
[----:B------:R-:W-:-:S05]  /*339e0*/  IMAD.IADD R0, R0, 0x1, R9 ;  /* 0x0000000100007824 */ /* 0x000fca00078e0209 */
[----:B------:R-:W-:-:S13]  /*339f0*/  ISETP.GT.AND P6, PT, R0, R5, PT ;  /* 0x000000050000720c */ /* 0x000fda0003fc4270 */
[----:B------:R-:W-:Y:S05]  /*33a00*/  @P6 BRA `(.L_x_3046) ;  /* 0x0000000000b06947 */ /* 0x000fea0003800000 */
.L_x_3049:
        /* <DEDUP_REMOVED lines=38> */
.L_x_3180:
[----:B------:R-:W-:Y:S02]  /*33c70*/  ULDC UR4, c[0x0][0xc38] ;  /* 0x00030e0000047ab9 */ /* 0x000fe40000000800 */
[----:B------:R-:W-:-:S04]  /*33c80*/  IMAD.U32 R2, RZ, RZ, UR4 ;  /* 0x00000004ff027e24 */ /* 0x000fc8000f8e00ff */
[----:B-1----:R-:W-:-:S04]  /*33c90*/  IMAD R9, R9, R2, RZ ;  /* 0x0000000209097224 */ /* 0x002fc800078e02ff */
[----:B------:R-:W-:-:S05]  /*33ca0*/  IMAD.IADD R0, R9, 0x1, R0 ;  /* 0x0000000109007824 */ /* 0x000fca00078e0200 */
[----:B------:R-:W-:-:S13]  /*33cb0*/  ISETP.GT.AND P6, PT, R0, R5, PT ;  /* 0x000000050000720c */ /* 0x000fda0003fc4270 */
[----:B------:R-:W-:Y:S05]  /*33cc0*/  @!P6 BRA `(.L_x_3049) ;  /* 0xfffffffc0050e947 */ /* 0x000fea000383ffff */
.L_x_3046:
        /* <DEDUP_REMOVED lines=12> */
.L_x_3185:
[----:B------:R-:W-:-:S13]  /*33d90*/  ISETP.NE.AND P0, PT, R0, RZ, PT ;  /* 0x000000ff0000720c */ /* 0x000fda0003f05270 */
[----:B------:R-:W-:Y:S05]  /*33da0*/  @!P0 BRA `(.L_x_3051) ;  /* 0x0000000000148947 */ /* 0x000fea0003800000 */
[----:B------:R-:W-:Y:S01]  /*33db0*/  UMOV UR4, 0xffffffff ;  /* 0xffffffff00047882 */ /* 0x000fe20000000000 */
[----:B-1----:R-:W-:Y:S02]  /*33dc0*/  VIADD R3, R3, 0xffffffff ;  /* 0xffffffff03037836 */ /* 0x002fe40000000000 */
[----:B------:R-:W-:Y:S05]  /*33dd0*/  BRA.DIV UR4, `(.L_x_3052) ;  /* 0x0000003e04747947 */ /* 0x000fea000b800000 */
[----:B------:R1:W3:Y:S02]  /*33de0*/  SHFL.IDX PT, R3, R7, R3, 0x1f ;  /* 0x00001f0307037589 */ /* 0x0002e400000e0000 */
.L_x_3188:
[----:B---3--:R-:W-:-:S07]  /*33df0*/  IMAD.MOV.U32 R8, RZ, RZ, R3 ;  /* 0x000000ffff087224 */ /* 0x008fce00078e0003 */
.L_x_3051:
        /* <DEDUP_REMOVED lines=62> */
.L_x_3053:
        /* <DEDUP_REMOVED lines=64> */
.L_x_3054:
[----:B------:R-:W-:-:S05]  /*345e0*/  LOP3.LUT R0, RZ, R0, RZ, 0x33, !PT ;  /* 0x00000000ff007212 */ /* 0x000fca00078e33ff */
[----:B------:R-:W-:-:S05]  /*345f0*/  IMAD.IADD R0, R4, 0x1, R0 ;  /* 0x0000000104007824 */ /* 0x000fca00078e0200 */
[----:B------:R3:W-:Y:S01]  /*34600*/  STL [R1+0x4], R0 ;  /* 0x0000040001007387 */ /* 0x0007e20000100800 */
[----:B------:R-:W-:Y:S05]  /*34610*/  BRA `(.L_x_3055) ;  /* 0x0000000000287947 */ /* 0x000fea0003800000 */
.L_x_3047:
        /* <DEDUP_REMOVED lines=10> */
.L_x_3055:
[----:B01----:R-:W4:Y:S04]  /*346c0*/  LDL R2, [R1+0xc] ;  /* 0x00000c0001027983 */ /* 0x003f280000100800 */
        /* <DEDUP_REMOVED lines=15> */
.L_x_3044:
[----:B------:R-:W2:Y:S01]  /*347c0*/  LDL R0, [R1+0xc] ;  /* 0x00000c0001007983 */ /* 0x000ea20000100800 */
[----:B------:R-:W-:Y:S02]  /*347d0*/  ULDC UR4, c[0x0][0xc3c] ;  /* 0x00030f0000047ab9 */ /* 0x000fe40000000800 */
[----:B--2---:R-:W-:-:S13]  /*347e0*/  ISETP.GE.AND P0, PT, R0, UR4, PT ;  /* 0x0000000400007c0c */ /* 0x004fda000bf06270 */
[----:B------:R-:W-:Y:S05]  /*347f0*/  @!P0 BRA `(.L_x_3056) ;  /* 0xffffff78007c8947 */ /* 0x000fea000383ffff */
[----:B------:R-:W-:Y:S05]  /*34800*/  BSYNC B8 ;  /* 0x0000000000087941 */ /* 0x000fea0003800000 */
.L_x_2895:
        /* <DEDUP_REMOVED lines=12> */
.L_x_3189:
[----:B------:R-:W-:Y:S05]  /*348d0*/  BSYNC B0 ;  /* 0x0000000000007941 */ /* 0x000fea0003800000 */
.L_x_3057:
[----:B------:R-:W-:-:S03]  /*348e0*/  UMOV UR4, 0xffffffff ;  /* 0xffffffff00047882 */ /* 0x000fc60000000000 */
[----:B------:R-:W-:Y:S05]  /*348f0*/  BRA.DIV UR4, `(.L_x_3059) ;  /* 0x0000003204ec7947 */ /* 0x000fea000b800000 */
[----:B------:R-:W1:Y:S02]  /*34900*/  S2R R2, SR_TID.X ;  /* 0x0000000000027919 */ /* 0x000e640000002100 */
[----:B-1----:R-:W-:-:S04]  /*34910*/  SHF.R.U32.HI R2, RZ, 0x5, R2 ;  /* 0x00000005ff027819 */ /* 0x002fc80000011602 */
[----:B------:R-:W-:-:S05]  /*34920*/  LOP3.LUT R2, R2, 0x3, RZ, 0xc0, !PT ;  /* 0x0000000302027812 */ /* 0x000fca00078ec0ff */
[----:B------:R1:W2:Y:S02]  /*34930*/  SHFL.IDX PT, R14, R2, RZ, 0x1f ;  /* 0x00001fff020e7589 */ /* 0x0002a400000e0000 */
.L_x_3192:
[----:B--2---:R-:W-:-:S13]  /*34940*/  ISETP.NE.AND P0, PT, R14, RZ, PT ;  /* 0x000000ff0e00720c */ /* 0x004fda0003f05270 */
[----:B------:R-:W-:Y:S05]  /*34950*/  @P0 BRA `(.L_x_2622) ;  /* 0x0000000000940947 */ /* 0x000fea0003800000 */
[----:B------:R-:W-:-:S03]  /*34960*/  UMOV UR4, 0xffffffff ;  /* 0xffffffff00047882 */ /* 0x000fc60000000000 */
[----:B------:R-:W-:Y:S05]  /*34970*/  BRA.DIV UR4, `(.L_x_3060) ;  /* 0x0000003604007947 */ /* 0x000fea000b800000 */
[----:B------:R-:W-:-:S13]  /*34980*/  ELECT P6, URZ, PT ;  /* 0x00000000003f782f */ /* 0x000fda00038c0000 */
.L_x_3195:
        /* <DEDUP_REMOVED lines=8> */
.L_x_3061:
        /* <DEDUP_REMOVED lines=13> */
.L_x_3196:
[----:B------:R-:W1:Y:S02]  /*34ae0*/  SYNCS.PHASECHK.TRANS64.TRYWAIT P0, [R7+URZ], R2 ;  /* 0x00000002070075a7 */ /* 0x000e64000800017f */
[----:B-1----:R-:W-:Y:S05]  /*34af0*/  @!P0 BRA `(.L_x_3063) ;  /* 0x0000003000d48947 */ /* 0x002fea0003800000 */
.L_x_3197:
[----:B------:R-:W-:Y:S05]  /*34b00*/  @!P2 BRA `(.L_x_3064) ;  /* 0x000000000004a947 */ /* 0x000fea0003800000 */
[----:B------:R-:W-:Y:S01]  /*34b10*/  BPT.TRAP 0x1 ;  /* 0x000000040000795c */ /* 0x000fe20000300000 */
.L_x_3064:
[----:B------:R-:W-:-:S04]  /*34b20*/  VIADD R0, R0, 0x38860 ;  /* 0x0003886000007836 */ /* 0x000fc80000000000 */
[----:B------:R-:W-:-:S04]  /*34b30*/  IMAD R4, R19, 0x8, R0 ;  /* 0x0000000813047824 */ /* 0x000fc800078e0200 */
[----:B------:R-:W2:Y:S02]  /*34b40*/  SYNCS.PHASECHK.TRANS64.TRYWAIT P0, [R4+URZ], R5 ;  /* 0x00000005040075a7 */ /* 0x000ea4000800017f */
[----:B--2---:R-:W-:Y:S05]  /*34b50*/  @!P0 BRA `(.L_x_3065) ;  /* 0x0000003000d08947 */ /* 0x004fea0003800000 */
.L_x_3198:
[----:B------:R-:W-:-:S07]  /*34b60*/  IMAD R3, R3, 0x8, R0 ;  /* 0x0000000803037824 */ /* 0x000fce00078e0200 */
.L_x_3066:
[----:B---3--:R3:W4:Y:S02]  /*34b70*/  SYNCS.PHASECHK.TRANS64.TRYWAIT P0, [R3+URZ], R2 ;  /* 0x00000002030075a7 */ /* 0x008724000800017f */
[----:B----4-:R-:W-:Y:S05]  /*34b80*/  @!P0 NANOSLEEP.SYNCS 0x989680 ;  /* 0x009896800000895d */ /* 0x010fea0003900000 */
[----:B------:R-:W4:Y:S02]  /*34b90*/  @!P0 SYNCS.PHASECHK.TRANS64 P0, [R3+URZ], R2 ;  /* 0x00000002030085a7 */ /* 0x000f24000800007f */
[----:B----4-:R-:W-:Y:S05]  /*34ba0*/  @!P0 BRA `(.L_x_3066) ;  /* 0xfffffffc00f08947 */ /* 0x010fea000383ffff */
.L_x_2622:
[----:B------:R-:W-:Y:S05]  /*34bb0*/  BSYNC B9 ;  /* 0x0000000000097941 */ /* 0x000fea0003800000 */
.L_x_2619:
[----:B------:R-:W-:Y:S05]  /*34bc0*/  EXIT ;  /* 0x000000000000794d */ /* 0x000fea0003800000 */
.L_x_2644:
[----:B0-----:R0:W1:Y:S02]  /*34bd0*/  SYNCS.PHASECHK.TRANS64.TRYWAIT P6, [R0+URZ+0x38890], R114 ;  /* 0x03889072000075a7 */ /* 0x00106400080c017f */
[----:B-1----:R-:W-:Y:S05]  /*34be0*/  @!P6 NANOSLEEP.SYNCS 0x989680 ;  /* 0x009896800000e95d */ /* 0x002fea0003900000 */
[----:B------:R-:W1:Y:S02]  /*34bf0*/  @!P6 SYNCS.PHASECHK.TRANS64 P6, [R0+URZ+0x38890], R114 ;  /* 0x038890720000e5a7 */ /* 0x000e6400080c007f */
[----:B-1----:R-:W-:Y:S05]  /*34c00*/  @!P6 BRA `(.L_x_2644) ;  /* 0xfffffffc00f0e947 */ /* 0x002fea000383ffff */
[----:B------:R-:W-:Y:S05]  /*34c10*/  BRA `(.L_x_3067) ;  /* 0xfffffcf000d87947 */ /* 0x000fea000383ffff */
.L_x_2700:
[----:B-1----:R1:W2:Y:S02]  /*34c20*/  SYNCS.PHASECHK.TRANS64.TRYWAIT P5, [R0+URZ+0x38890], R114 ;  /* 0x03889072000075a7 */ /* 0x0022a400080a017f */
[----:B--2---:R-:W-:Y:S05]  /*34c30*/  @!P5 NANOSLEEP.SYNCS 0x989680 ;  /* 0x009896800000d95d */ /* 0x004fea0003900000 */
[----:B------:R-:W2:Y:S02]  /*34c40*/  @!P5 SYNCS.PHASECHK.TRANS64 P5, [R0+URZ+0x38890], R114 ;  /* 0x038890720000d5a7 */ /* 0x000ea400080a007f */
[----:B--2---:R-:W-:Y:S05]  /*34c50*/  @!P5 BRA `(.L_x_2700) ;  /* 0xfffffffc00f0d947 */ /* 0x004fea000383ffff */
[----:B------:R-:W-:Y:S05]  /*34c60*/  BRA `(.L_x_3068) ;  /* 0xfffffd2800c87947 */ /* 0x000fea000383ffff */
.L_x_2725:
[----:B-1----:R1:W2:Y:S02]  /*34c70*/  SYNCS.PHASECHK.TRANS64.TRYWAIT P3, [R0+URZ+0x38890], R114 ;  /* 0x03889072000075a7 */ /* 0x0022a4000806017f */
[----:B--2---:R-:W-:Y:S05]  /*34c80*/  @!P3 NANOSLEEP.SYNCS 0x989680 ;  /* 0x009896800000b95d */ /* 0x004fea0003900000 */
[----:B------:R-:W2:Y:S02]  /*34c90*/  @!P3 SYNCS.PHASECHK.TRANS64 P3, [R0+URZ+0x38890], R114 ;  /* 0x038890720000b5a7 */ /* 0x000ea4000806007f */
[----:B--2---:R-:W-:Y:S05]  /*34ca0*/  @!P3 BRA `(.L_x_2725) ;  /* 0xfffffffc00f0b947 */ /* 0x004fea000383ffff */
[----:B------:R-:W-:Y:S05]  /*34cb0*/  BRA `(.L_x_3069) ;  /* 0xfffffd5c00cc7947 */ /* 0x000fea000383ffff */
.L_x_2733:
[----:B0-----:R0:W1:Y:S02]  /*34cc0*/  SYNCS.PHASECHK.TRANS64.TRYWAIT P2, [R0+URZ+0x388b0], R114 ;  /* 0x0388b072000075a7 */ /* 0x001064000804017f */
[----:B-1----:R-:W-:Y:S05]  /*34cd0*/  @!P2 NANOSLEEP.SYNCS 0x989680 ;  /* 0x009896800000a95d */ /* 0x002fea0003900000 */
[----:B------:R-:W1:Y:S02]  /*34ce0*/  @!P2 SYNCS.PHASECHK.TRANS64 P2, [R0+URZ+0x388b0], R114 ;  /* 0x0388b0720000a5a7 */ /* 0x000e64000804007f */
[----:B-1----:R-:W-:Y:S05]  /*34cf0*/  @!P2 BRA `(.L_x_2733) ;  /* 0xfffffffc00f0a947 */ /* 0x002fea000383ffff */
[----:B------:R-:W-:Y:S05]  /*34d00*/  BRA `(.L_x_3070) ;  /* 0xfffffd6000fc7947 */ /* 0x000fea000383ffff */
.L_x_2755:
        /* <DEDUP_REMOVED lines=8> */
.L_x_3072:
[----:B------:R-:W-:Y:S05]  /*34d90*/  BSYNC B1 ;  /* 0x0000000000017941 */ /* 0x000fea0003800000 */
.L_x_3071:
        /* <DEDUP_REMOVED lines=8> */
.L_x_3073:
[----:B------:R-:W-:Y:S02]  /*34e20*/  IMAD.MOV.U32 R13, RZ, RZ, R31 ;  /* 0x000000ffff0d7224 */ /* 0x000fe400078e001f */
[----:B------:R-:W-:-:S07]  /*34e30*/  IMAD.MOV.U32 R6, RZ, RZ, R14 ;  /* 0x000000ffff067224 */ /* 0x000fce00078e000e */
[----:B------:R-:W-:Y:S05]  /*34e40*/  WARPSYNC.COLLECTIVE R15, `(.L_x_3074) ;  /* 0x000000000f087348 */ /* 0x000fea0003c00000 */
[----:B------:R0:W1:Y:S02]  /*34e50*/  SHFL.IDX P6, R14, R13, R12, R11 ;  /* 0x0000000c0d0e7389 */ /* 0x00006400000c000b */
[----:B01----:R-:W-:Y:S01]  /*34e60*/  ENDCOLLECTIVE ;  /* 0x000000000000791b */ /* 0x003fe20003800000 */
.L_x_3074:
[----:B------:R-:W-:Y:S02]  /*34e70*/  IMAD.MOV.U32 R13, RZ, RZ, R30 ;  /* 0x000000ffff0d7224 */ /* 0x000fe400078e001e */
[----:B------:R-:W-:-:S07]  /*34e80*/  IMAD.MOV.U32 R9, RZ, RZ, R14 ;  /* 0x000000ffff097224 */ /* 0x000fce00078e000e */
[----:B------:R-:W-:Y:S05]  /*34e90*/  WARPSYNC.COLLECTIVE R15, `(.L_x_3075) ;  /* 0x000000000f087348 */ /* 0x000fea0003c00000 */
[----:B------:R0:W1:Y:S02]  /*34ea0*/  SHFL.IDX P6, R14, R13, R12, R11 ;  /* 0x0000000c0d0e7389 */ /* 0x00006400000c000b */
[----:B01----:R-:W-:Y:S01]  /*34eb0*/  ENDCOLLECTIVE ;  /* 0x000000000000791b */ /* 0x003fe20003800000 */
.L_x_3075:
[----:B------:R-:W-:Y:S01]  /*34ec0*/  IMAD.MOV.U32 R8, RZ, RZ, R14 ;  /* 0x000000ffff087224 */ /* 0x000fe200078e000e */
[----:B------:R-:W-:Y:S06]  /*34ed0*/  BRA `(.L_x_3076) ;  /* 0xfffffd7800347947 */ /* 0x000fec000383ffff */
.L_x_2758:
[----:B------:R-:W-:Y:S01]  /*34ee0*/  BSSY B1, `(.L_x_3077) ;  /* 0x0000008000017945 */ /* 0x000fe20003800000 */
[----:B------:R-:W-:Y:S02]  /*34ef0*/  IMAD.MOV.U32 R13, RZ, RZ, R33 ;  /* 0x000000ffff0d7224 */ /* 0x000fe400078e0021 */
[----:B------:R-:W-:Y:S02]  /*34f00*/  IMAD.MOV.U32 R12, RZ, RZ, 0x1 ;  /* 0x00000001ff0c7424 */ /* 0x000fe400078e00ff */
[----:B------:R-:W-:Y:S02]  /*34f10*/  IMAD.MOV.U32 R11, RZ, RZ, 0x181f ;  /* 0x0000181fff0b7424 */ /* 0x000fe400078e00ff */
[----:B------:R-:W-:-:S07]  /*34f20*/  IMAD.MOV.U32 R15, RZ, RZ, -0x1 ;  /* 0xffffffffff0f7424 */ /* 0x000fce00078e00ff */
[----:B0--34-:R-:W-:Y:S05]  /*34f30*/  WARPSYNC.COLLECTIVE R15, `(.L_x_3078) ;  /* 0x000000000f087348 */ /* 0x019fea0003c00000 */
[----:B------:R1:W2:Y:S02]  /*34f40*/  SHFL.IDX P6, R14, R13, R12, R11 ;  /* 0x0000000c0d0e7389 */ /* 0x0002a400000c000b */
[----:B01234-:R-:W-:Y:S01]  /*34f50*/  ENDCOLLECTIVE ;  /* 0x000000000000791b */ /* 0x01ffe20003800000 */
.L_x_3078:
[----:B------:R-:W-:Y:S05]  /*34f60*/  BSYNC B1 ;  /* 0x0000000000017941 */ /* 0x000fea0003800000 */
.L_x_3077:
        /* <DEDUP_REMOVED lines=8> */
.L_x_3079:
[----:B------:R-:W-:Y:S02]  /*34ff0*/  IMAD.MOV.U32 R13, RZ, RZ, R31 ;  /* 0x000000ffff0d7224 */ /* 0x000fe400078e001f */
[----:B------:R-:W-:-:S07]  /*35000*/  IMAD.MOV.U32 R6, RZ, RZ, R14 ;  /* 0x000000ffff067224 */ /* 0x000fce00078e000e */
[----:B------:R-:W-:Y:S05]  /*35010*/  WARPSYNC.COLLECTIVE R15, `(.L_x_3080) ;  /* 0x000000000f087348 */ /* 0x000fea0003c00000 */
[----:B------:R0:W1:Y:S02]  /*35020*/  SHFL.IDX P6, R14, R13, R12, R11 ;  /* 0x0000000c0d0e7389 */ /* 0x00006400000c000b */
[----:B01----:R-:W-:Y:S01]  /*35030*/  ENDCOLLECTIVE ;  /* 0x000000000000791b */ /* 0x003fe20003800000 */
.L_x_3080:
[----:B------:R-:W-:Y:S02]  /*35040*/  IMAD.MOV.U32 R13, RZ, RZ, R30 ;  /* 0x000000ffff0d7224 */ /* 0x000fe400078e001e */
[----:B------:R-:W-:-:S07]  /*35050*/  IMAD.MOV.U32 R9, RZ, RZ, R14 ;  /* 0x000000ffff097224 */ /* 0x000fce00078e000e */
[----:B------:R-:W-:Y:S05]  /*35060*/  WARPSYNC.COLLECTIVE R15, `(.L_x_3081) ;  /* 0x000000000f087348 */ /* 0x000fea0003c00000 */
[----:B------:R0:W1:Y:S02]  /*35070*/  SHFL.IDX P6, R14, R13, R12, R11 ;  /* 0x0000000c0d0e7389 */ /* 0x00006400000c000b */
[----:B01----:R-:W-:Y:S01]  /*35080*/  ENDCOLLECTIVE ;  /* 0x000000000000791b */ /* 0x003fe20003800000 */
.L_x_3081:
[----:B------:R-:W-:Y:S01]  /*35090*/  IMAD.MOV.U32 R8, RZ, RZ, R14 ;  /* 0x000000ffff087224 */ /* 0x000fe200078e000e */
[----:B------:R-:W-:Y:S06]  /*350a0*/  BRA `(.L_x_3082) ;  /* 0xfffffd7c00447947 */ /* 0x000fec000383ffff */
.L_x_2761:
        /* <DEDUP_REMOVED lines=8> */
.L_x_3084:
[----:B------:R-:W-:Y:S05]  /*35130*/  BSYNC B1 ;  /* 0x0000000000017941 */ /* 0x000fea0003800000 */
.L_x_3083:
        /* <DEDUP_REMOVED lines=8> */
.L_x_3085:
[----:B------:R-:W-:Y:S02]  /*351c0*/  IMAD.MOV.U32 R13, RZ, RZ, R31 ;  /* 0x000000ffff0d7224 */ /* 0x000fe400078e001f */
[----:B------:R-:W-:-:S07]  /*351d0*/  IMAD.MOV.U32 R6, RZ, RZ, R14 ;  /* 0x000000ffff067224 */ /* 0x000fce00078e000e */
[----:B------:R-:W-:Y:S05]  /*351e0*/  WARPSYNC.COLLECTIVE R15, `(.L_x_3086) ;  /* 0x000000000f087348 */ /* 0x000fea0003c00000 */
[----:B------:R0:W1:Y:S02]  /*351f0*/  SHFL.IDX P6, R14, R13, R12, R11 ;  /* 0x0000000c0d0e7389 */ /* 0x00006400000c000b */
[----:B01----:R-:W-:Y:S01]  /*35200*/  ENDCOLLECTIVE ;  /* 0x000000000000791b */ /* 0x003fe20003800000 */
.L_x_3086:
[----:B------:R-:W-:Y:S02]  /*35210*/  IMAD.MOV.U32 R13, RZ, RZ, R30 ;  /* 0x000000ffff0d7224 */ /* 0x000fe400078e001e */
[----:B------:R-:W-:-:S07]  /*35220*/  IMAD.MOV.U32 R9, RZ, RZ, R14 ;  /* 0x000000ffff097224 */ /* 0x000fce00078e000e */
[----:B------:R-:W-:Y:S05]  /*35230*/  WARPSYNC.COLLECTIVE R15, `(.L_x_3087) ;  /* 0x000000000f087348 */ /* 0x000fea0003c00000 */
[----:B------:R0:W1:Y:S02]  /*35240*/  SHFL.IDX P6, R14, R13, R12, R11 ;  /* 0x0000000c0d0e7389 */ /* 0x00006400000c000b */
[----:B01----:R-:W-:Y:S01]  /*35250*/  ENDCOLLECTIVE ;  /* 0x000000000000791b */ /* 0x003fe20003800000 */
.L_x_3087:
[----:B------:R-:W-:Y:S01]  /*35260*/  IMAD.MOV.U32 R8, RZ, RZ, R14 ;  /* 0x000000ffff087224 */ /* 0x000fe200078e000e */
[----:B------:R-:W-:Y:S06]  /*35270*/  BRA `(.L_x_3088) ;  /* 0xfffffd80003c7947 */ /* 0x000fec000383ffff */
.L_x_2764:
        /* <DEDUP_REMOVED lines=8> */
.L_x_3090:
[----:B------:R-:W-:Y:S05]  /*35300*/  BSYNC B1 ;  /* 0x0000000000017941 */ /* 0x000fea0003800000 */
.L_x_3089:
        /* <DEDUP_REMOVED lines=8> */
.L_x_3091:
[----:B------:R-:W-:Y:S02]  /*35390*/  IMAD.MOV.U32 R13, RZ, RZ, R31 ;  /* 0x000000ffff0d7224 */ /* 0x000fe400078e001f */
[----:B------:R-:W-:-:S07]  /*353a0*/  IMAD.MOV.U32 R8, RZ, RZ, R14 ;  /* 0x000000ffff087224 */ /* 0x000fce00078e000e */
[----:B------:R-:W-:Y:S05]  /*353b0*/  WARPSYNC.COLLECTIVE R15, `(.L_x_3092) ;  /* 0x000000000f087348 */ /* 0x000fea0003c00000 */
[----:B------:R0:W1:Y:S02]  /*353c0*/  SHFL.IDX P6, R14, R13, R12, R11 ;  /* 0x0000000c0d0e7389 */ /* 0x00006400000c000b */
[----:B01----:R-:W-:Y:S01]  /*353d0*/  ENDCOLLECTIVE ;  /* 0x000000000000791b */ /* 0x003fe20003800000 */
.L_x_3092:
[----:B------:R-:W-:Y:S02]  /*353e0*/  IMAD.MOV.U32 R13, RZ, RZ, R30 ;  /* 0x000000ffff0d7224 */ /* 0x000fe400078e001e */
[----:B------:R-:W-:-:S07]  /*353f0*/  IMAD.MOV.U32 R78, RZ, RZ, R14 ;  /* 0x000000ffff4e7224 */ /* 0x000fce00078e000e */
[----:B------:R-:W-:Y:S05]  /*35400*/  WARPSYNC.COLLECTIVE R15, `(.L_x_3093) ;  /* 0x000000000f087348 */ /* 0x000fea0003c00000 */
[----:B------:R0:W1:Y:S02]  /*35410*/  SHFL.IDX P6, R14, R13, R12, R11 ;  /* 0x0000000c0d0e7389 */ /* 0x00006400000c000b */
[----:B01----:R-:W-:Y:S01]  /*35420*/  ENDCOLLECTIVE ;  /* 0x000000000000791b */ /* 0x003fe20003800000 */
.L_x_3093:
[----:B------:R-:W-:Y:S01]  /*35430*/  IMAD.MOV.U32 R10, RZ, RZ, R14 ;  /* 0x000000ffff0a7224 */ /* 0x000fe200078e000e */
[----:B------:R-:W-:Y:S06]  /*35440*/  BRA `(.L_x_3094) ;  /* 0xfffffd84003c7947 */ /* 0x000fec000383ffff */
.L_x_2768:
[----:B0-----:R0:W1:Y:S02]  /*35450*/  SYNCS.PHASECHK.TRANS64.TRYWAIT P0, [R16+URZ+0x38800], R0 ;  /* 0x03880000100075a7 */ /* 0x001064000800017f */
[----:B-1----:R-:W-:Y:S05]  /*35460*/  @!P0 NANOSLEEP.SYNCS 0x989680 ;  /* 0x009896800000895d */ /* 0x002fea0003900000 */
[----:B------:R-:W1:Y:S02]  /*35470*/  @!P0 SYNCS.PHASECHK.TRANS64 P0, [R16+URZ+0x38800], R0 ;  /* 0x03880000100085a7 */ /* 0x000e64000800007f */
[----:B-1----:R-:W-:Y:S05]  /*35480*/  @!P0 BRA `(.L_x_2768) ;  /* 0xfffffffc00f08947 */ /* 0x002fea000383ffff */
[----:B------:R-:W-:Y:S05]  /*35490*/  BRA `(.L_x_3095) ;  /* 0xfffffd88006c7947 */ /* 0x000fea000383ffff */
.L_x_2800:
        /* <DEDUP_REMOVED lines=8> */
.L_x_3097:
[----:B------:R-:W-:Y:S05]  /*35520*/  BSYNC B1 ;  /* 0x0000000000017941 */ /* 0x000fea0003800000 */
.L_x_3096:
        /* <DEDUP_REMOVED lines=8> */
.L_x_3098:
[----:B------:R-:W-:Y:S02]  /*355b0*/  IMAD.MOV.U32 R13, RZ, RZ, R3 ;  /* 0x000000ffff0d7224 */ /* 0x000fe400078e0003 */
[----:B------:R-:W-:-:S07]  /*355c0*/  IMAD.MOV.U32 R8, RZ, RZ, R14 ;  /* 0x000000ffff087224 */ /* 0x000fce00078e000e */
[----:B------:R-:W-:Y:S05]  /*355d0*/  WARPSYNC.COLLECTIVE R15, `(.L_x_3099) ;  /* 0x000000000f087348 */ /* 0x000fea0003c00000 */
[----:B------:R0:W1:Y:S02]  /*355e0*/  SHFL.IDX P6, R14, R13, R12, R11 ;  /* 0x0000000c0d0e7389 */ /* 0x00006400000c000b */
[----:B01----:R-:W-:Y:S01]  /*355f0*/  ENDCOLLECTIVE ;  /* 0x000000000000791b */ /* 0x003fe20003800000 */
.L_x_3099:
[----:B------:R-:W-:Y:S02]  /*35600*/  IMAD.MOV.U32 R13, RZ, RZ, R20 ;  /* 0x000000ffff0d7224 */ /* 0x000fe400078e0014 */
[----:B------:R-:W-:-:S07]  /*35610*/  IMAD.MOV.U32 R7, RZ, RZ, R14 ;  /* 0x000000ffff077224 */ /* 0x000fce00078e000e */
[----:B------:R-:W-:Y:S05]  /*35620*/  WARPSYNC.COLLECTIVE R15, `(.L_x_3100) ;  /* 0x000000000f087348 */ /* 0x000fea0003c00000 */
[----:B------:R0:W1:Y:S02]  /*35630*/  SHFL.IDX P6, R14, R13, R12, R11 ;  /* 0x0000000c0d0e7389 */ /* 0x00006400000c000b */
[----:B01----:R-:W-:Y:S01]  /*35640*/  ENDCOLLECTIVE ;  /* 0x000000000000791b */ /* 0x003fe20003800000 */
.L_x_3100:
[----:B------:R-:W-:Y:S05]  /*35650*/  BRA `(.L_x_3101) ;  /* 0xfffffdbc006c7947 */ /* 0x000fea000383ffff */
.L_x_2803:
        /* <DEDUP_REMOVED lines=8> */
.L_x_3103:
[----:B------:R-:W-:Y:S05]  /*356e0*/  BSYNC B1 ;  /* 0x0000000000017941 */ /* 0x000fea0003800000 */
.L_x_3102:
        /* <DEDUP_REMOVED lines=8> */
.L_x_3104:
[----:B------:R-:W-:Y:S02]  /*35770*/  IMAD.MOV.U32 R13, RZ, RZ, R3 ;  /* 0x000000ffff0d7224 */ /* 0x000fe400078e0003 */
[----:B------:R-:W-:-:S07]  /*35780*/  IMAD.MOV.U32 R8, RZ, RZ, R14 ;  /* 0x000000ffff087224 */ /* 0x000fce00078e000e */
[----:B------:R-:W-:Y:S05]  /*35790*/  WARPSYNC.COLLECTIVE R15, `(.L_x_3105) ;  /* 0x000000000f087348 */ /* 0x000fea0003c00000 */
[----:B------:R0:W1:Y:S02]  /*357a0*/  SHFL.IDX P6, R14, R13, R12, R11 ;  /* 0x0000000c0d0e7389 */ /* 0x00006400000c000b */
[----:B01----:R-:W-:Y:S01]  /*357b0*/  ENDCOLLECTIVE ;  /* 0x000000000000791b */ /* 0x003fe20003800000 */
.L_x_3105:
[----:B------:R-:W-:Y:S02]  /*357c0*/  IMAD.MOV.U32 R13, RZ, RZ, R20 ;  /* 0x000000ffff0d7224 */ /* 0x000fe400078e0014 */
[----:B------:R-:W-:-:S07]  /*357d0*/  IMAD.MOV.U32 R7, RZ, RZ, R14 ;  /* 0x000000ffff077224 */ /* 0x000fce00078e000e */
[----:B------:R-:W-:Y:S05]  /*357e0*/  WARPSYNC.COLLECTIVE R15, `(.L_x_3106) ;  /* 0x000000000f087348 */ /* 0x000fea0003c00000 */
[----:B------:R0:W1:Y:S02]  /*357f0*/  SHFL.IDX P6, R14, R13, R12, R11 ;  /* 0x0000000c0d0e7389 */ /* 0x00006400000c000b */
[----:B01----:R-:W-:Y:S01]  /*35800*/  ENDCOLLECTIVE ;  /* 0x000000000000791b */ /* 0x003fe20003800000 */
.L_x_3106:
[----:B------:R-:W-:Y:S05]  /*35810*/  BRA `(.L_x_3107) ;  /* 0xfffffdc0003c7947 */ /* 0x000fea000383ffff */
.L_x_2806:
        /* <DEDUP_REMOVED lines=8> */
.L_x_3109:
[----:B------:R-:W-:Y:S05]  /*358a0*/  BSYNC B1 ;  /* 0x0000000000017941 */ /* 0x000fea0003800000 */
.L_x_3108:
        /* <DEDUP_REMOVED lines=8> */
.L_x_3110:
[----:B------:R-:W-:Y:S02]  /*35930*/  IMAD.MOV.U32 R13, RZ, RZ, R3 ;  /* 0x000000ffff0d7224 */ /* 0x000fe400078e0003 */
[----:B------:R-:W-:-:S07]  /*35940*/  IMAD.MOV.U32 R4, RZ, RZ, R14 ;  /* 0x000000ffff047224 */ /* 0x000fce00078e000e */
[----:B------:R-:W-:Y:S05]  /*35950*/  WARPSYNC.COLLECTIVE R15, `(.L_x_3111) ;  /* 0x000000000f087348 */ /* 0x000fea0003c00000 */
[----:B------:R0:W1:Y:S02]  /*35960*/  SHFL.IDX P6, R14, R13, R12, R11 ;  /* 0x0000000c0d0e7389 */ /* 0x00006400000c000b */
[----:B01----:R-:W-:Y:S01]  /*35970*/  ENDCOLLECTIVE ;  /* 0x000000000000791b */ /* 0x003fe20003800000 */
.L_x_3111:
[----:B------:R-:W-:Y:S02]  /*35980*/  IMAD.MOV.U32 R13, RZ, RZ, R20 ;  /* 0x000000ffff0d7224 */ /* 0x000fe400078e0014 */
[----:B------:R-:W-:-:S07]  /*35990*/  IMAD.MOV.U32 R7, RZ, RZ, R14 ;  /* 0x000000ffff077224 */ /* 0x000fce00078e000e */
[----:B------:R-:W-:Y:S05]  /*359a0*/  WARPSYNC.COLLECTIVE R15, `(.L_x_3112) ;  /* 0x000000000f087348 */ /* 0x000fea0003c00000 */
[----:B------:R0:W1:Y:S02]  /*359b0*/  SHFL.IDX P6, R14, R13, R12, R11 ;  /* 0x0000000c0d0e7389 */ /* 0x00006400000c000b */
[----:B01----:R-:W-:Y:S01]  /*359c0*/  ENDCOLLECTIVE ;  /* 0x000000000000791b */ /* 0x003fe20003800000 */
.L_x_3112:
[----:B------:R-:W-:Y:S01]  /*359d0*/  IMAD.MOV.U32 R12, RZ, RZ, R14 ;  /* 0x000000ffff0c7224 */ /* 0x000fe200078e000e */
[----:B------:R-:W-:Y:S06]  /*359e0*/  BRA `(.L_x_3113) ;  /* 0xfffffdc000e47947 */ /* 0x000fec000383ffff */
.L_x_2809:
        /* <DEDUP_REMOVED lines=8> */
.L_x_3115:
[----:B------:R-:W-:Y:S05]  /*35a70*/  BSYNC B1 ;  /* 0x0000000000017941 */ /* 0x000fea0003800000 */
.L_x_3114:
        /* <DEDUP_REMOVED lines=8> */
.L_x_3116:
[----:B------:R-:W-:Y:S02]  /*35b00*/  IMAD.MOV.U32 R13, RZ, RZ, R3 ;  /* 0x000000ffff0d7224 */ /* 0x000fe400078e0003 */
[----:B------:R-:W-:-:S07]  /*35b10*/  IMAD.MOV.U32 R21, RZ, RZ, R14 ;  /* 0x000000ffff157224 */ /* 0x000fce00078e000e */
[----:B------:R-:W-:Y:S05]  /*35b20*/  WARPSYNC.COLLECTIVE R15, `(.L_x_3117) ;  /* 0x000000000f087348 */ /* 0x000fea0003c00000 */
[----:B------:R0:W1:Y:S02]  /*35b30*/  SHFL.IDX P6, R14, R13, R12, R11 ;  /* 0x0000000c0d0e7389 */ /* 0x00006400000c000b */
[----:B01----:R-:W-:Y:S01]  /*35b40*/  ENDCOLLECTIVE ;  /* 0x000000000000791b */ /* 0x003fe20003800000 */
.L_x_3117:
[----:B------:R-:W-:Y:S02]  /*35b50*/  IMAD.MOV.U32 R13, RZ, RZ, R20 ;  /* 0x000000ffff0d7224 */ /* 0x000fe400078e0014 */
[----:B------:R-:W-:-:S07]  /*35b60*/  IMAD.MOV.U32 R3, RZ, RZ, R14 ;  /* 0x000000ffff037224 */ /* 0x000fce00078e000e */
[----:B------:R-:W-:Y:S05]  /*35b70*/  WARPSYNC.COLLECTIVE R15, `(.L_x_3118) ;  /* 0x000000000f087348 */ /* 0x000fea0003c00000 */
[----:B------:R0:W1:Y:S02]  /*35b80*/  SHFL.IDX P6, R14, R13, R12, R11 ;  /* 0x0000000c0d0e7389 */ /* 0x00006400000c000b */
[----:B01----:R-:W-:Y:S01]  /*35b90*/  ENDCOLLECTIVE ;  /* 0x000000000000791b */ /* 0x003fe20003800000 */
.L_x_3118:
[----:B------:R-:W-:Y:S01]  /*35ba0*/  IMAD.MOV.U32 R79, RZ, RZ, R14 ;  /* 0x000000ffff4f7224 */ /* 0x000fe200078e000e */
[----:B------:R-:W-:Y:S06]  /*35bb0*/  BRA `(.L_x_3119) ;  /* 0xfffffdc400987947 */ /* 0x000fec000383ffff */
.L_x_2813:
[----:B0-----:R0:W1:Y:S02]  /*35bc0*/  SYNCS.PHASECHK.TRANS64.TRYWAIT P0, [R16+URZ+0x38800], R0 ;  /* 0x03880000100075a7 */ /* 0x001064000800017f */
[----:B-1----:R-:W-:Y:S05]  /*35bd0*/  @!P0 NANOSLEEP.SYNCS 0x989680 ;  /* 0x009896800000895d */ /* 0x002fea0003900000 */
[----:B------:R-:W1:Y:S02]  /*35be0*/  @!P0 SYNCS.PHASECHK.TRANS64 P0, [R16+URZ+0x38800], R0 ;  /* 0x03880000100085a7 */ /* 0x000e64000800007f */
[----:B-1----:R-:W-:Y:S05]  /*35bf0*/  @!P0 BRA `(.L_x_2813) ;  /* 0xfffffffc00f08947 */ /* 0x002fea000383ffff */
[----:B------:R-:W-:Y:S05]  /*35c00*/  BRA `(.L_x_3120) ;  /* 0xfffffdc8007c7947 */ /* 0x000fea000383ffff */
.L_x_2831:
[----:B-1----:R1:W3:Y:S02]  /*35c10*/  SYNCS.PHASECHK.TRANS64.TRYWAIT P2, [R0+URZ+0x38830], R3 ;  /* 0x03883003000075a7 */ /* 0x0022e4000804017f */
[----:B---3--:R-:W-:Y:S05]  /*35c20*/  @!P2 NANOSLEEP.SYNCS 0x989680 ;  /* 0x009896800000a95d */ /* 0x008fea0003900000 */
[----:B------:R-:W3:Y:S02]  /*35c30*/  @!P2 SYNCS.PHASECHK.TRANS64 P2, [R0+URZ+0x38830], R3 ;  /* 0x038830030000a5a7 */ /* 0x000ee4000804007f */
[----:B---3--:R-:W-:Y:S05]  /*35c40*/  @!P2 BRA `(.L_x_2831) ;  /* 0xfffffffc00f0a947 */ /* 0x008fea000383ffff */
[----:B------:R-:W-:Y:S05]  /*35c50*/  BRA `(.L_x_2830) ;  /* 0xfffffe0400507947 */ /* 0x000fea000383ffff */
.L_x_2838:
[----:B-1----:R1:W2:Y:S02]  /*35c60*/  SYNCS.PHASECHK.TRANS64.TRYWAIT P3, [R11+URZ+0x38830], R4 ;  /* 0x038830040b0075a7 */ /* 0x0022a4000806017f */
[----:B--2---:R-:W-:Y:S05]  /*35c70*/  @!P3 NANOSLEEP.SYNCS 0x989680 ;  /* 0x009896800000b95d */ /* 0x004fea0003900000 */
[----:B------:R-:W2:Y:S02]  /*35c80*/  @!P3 SYNCS.PHASECHK.TRANS64 P3, [R11+URZ+0x38830], R4 ;  /* 0x038830040b00b5a7 */ /* 0x000ea4000806007f */
[----:B--2---:R-:W-:Y:S05]  /*35c90*/  @!P3 BRA `(.L_x_2838) ;  /* 0xfffffffc00f0b947 */ /* 0x004fea000383ffff */
[----:B------:R-:W-:Y:S05]  /*35ca0*/  BRA `(.L_x_2837) ;  /* 0xfffffe5000c07947 */ /* 0x000fea000383ffff */
.L_x_2843:
[----:B-1----:R1:W2:Y:S02]  /*35cb0*/  SYNCS.PHASECHK.TRANS64.TRYWAIT P3, [R9+URZ+0x38850], R0 ;  /* 0x03885000090075a7 */ /* 0x0022a4000806017f */
[----:B--2---:R-:W-:Y:S05]  /*35cc0*/  @!P3 NANOSLEEP.SYNCS 0x989680 ;  /* 0x009896800000b95d */ /* 0x004fea0003900000 */
[----:B------:R-:W2:Y:S02]  /*35cd0*/  @!P3 SYNCS.PHASECHK.TRANS64 P3, [R9+URZ+0x38850], R0 ;  /* 0x038850000900b5a7 */ /* 0x000ea4000806007f */
[----:B--2---:R-:W-:Y:S05]  /*35ce0*/  @!P3 BRA `(.L_x_2843) ;  /* 0xfffffffc00f0b947 */ /* 0x004fea000383ffff */
[----:B------:R-:W-:Y:S05]  /*35cf0*/  BRA `(.L_x_2842) ;  /* 0xfffffe8800887947 */ /* 0x000fea000383ffff */
.L_x_2851:
[----:B-1----:R1:W2:Y:S02]  /*35d00*/  SYNCS.PHASECHK.TRANS64.TRYWAIT P2, [R4+URZ+0x38830], R5 ;  /* 0x03883005040075a7 */ /* 0x0022a4000804017f */
[----:B--2---:R-:W-:Y:S05]  /*35d10*/  @!P2 NANOSLEEP.SYNCS 0x989680 ;  /* 0x009896800000a95d */ /* 0x004fea0003900000 */
[----:B------:R-:W2:Y:S02]  /*35d20*/  @!P2 SYNCS.PHASECHK.TRANS64 P2, [R4+URZ+0x38830], R5 ;  /* 0x038830050400a5a7 */ /* 0x000ea4000804007f */
[----:B--2---:R-:W-:Y:S05]  /*35d30*/  @!P2 BRA `(.L_x_2851) ;  /* 0xfffffffc00f0a947 */ /* 0x004fea000383ffff */
[----:B------:R-:W-:Y:S05]  /*35d40*/  BRA `(.L_x_2850) ;  /* 0xfffffea400a07947 */ /* 0x000fea000383ffff */
.L_x_2856:
[----:B-1----:R1:W2:Y:S02]  /*35d50*/  SYNCS.PHASECHK.TRANS64.TRYWAIT P2, [R9+URZ+0x38850], R0 ;  /* 0x03885000090075a7 */ /* 0x0022a4000804017f */
[----:B--2---:R-:W-:Y:S05]  /*35d60*/  @!P2 NANOSLEEP.SYNCS 0x989680 ;  /* 0x009896800000a95d */ /* 0x004fea0003900000 */
[----:B------:R-:W2:Y:S02]  /*35d70*/  @!P2 SYNCS.PHASECHK.TRANS64 P2, [R9+URZ+0x38850], R0 ;  /* 0x038850000900a5a7 */ /* 0x000ea4000804007f */
[----:B--2---:R-:W-:Y:S05]  /*35d80*/  @!P2 BRA `(.L_x_2856) ;  /* 0xfffffffc00f0a947 */ /* 0x004fea000383ffff */
[----:B------:R-:W-:Y:S05]  /*35d90*/  BRA `(.L_x_2855) ;  /* 0xfffffedc00687947 */ /* 0x000fea000383ffff */
.L_x_2862:
[----:B-1----:R1:W2:Y:S02]  /*35da0*/  SYNCS.PHASECHK.TRANS64.TRYWAIT P0, [R10+URZ+0x38850], R0 ;  /* 0x038850000a0075a7 */ /* 0x0022a4000800017f */
[----:B--2---:R-:W-:Y:S05]  /*35db0*/  @!P0 NANOSLEEP.SYNCS 0x989680 ;  /* 0x009896800000895d */ /* 0x004fea0003900000 */
[----:B------:R-:W2:Y:S02]  /*35dc0*/  @!P0 SYNCS.PHASECHK.TRANS64 P0, [R10+URZ+0x38850], R0 ;  /* 0x038850000a0085a7 */ /* 0x000ea4000800007f */
[----:B--2---:R-:W-:Y:S05]  /*35dd0*/  @!P0 BRA `(.L_x_2862) ;  /* 0xfffffffc00f08947 */ /* 0x004fea000383ffff */
[----:B------:R-:W-:Y:S05]  /*35de0*/  BRA `(.L_x_2861) ;  /* 0xfffffef800b87947 */ /* 0x000fea000383ffff */
.L_x_2903:
        /* <DEDUP_REMOVED lines=8> */
[----:B------:R-:W-:Y:S05]  /*35e70*/  WARPSYNC.COLLECTIVE R15, `(.L_x_3122) ;  /* 0x000000000f087348 */ /* 0x000fea0003c00000 */
[----:B------:R0:W1:Y:S02]  /*35e80*/  SHFL.IDX P6, R14, R13, R12, R11 ;  /* 0x0000000c0d0e7389 */ /* 0x00006400000c000b */
[----:B01----:R-:W-:Y:S01]  /*35e90*/  ENDCOLLECTIVE ;  /* 0x000000000000791b */ /* 0x003fe20003800000 */
.L_x_3122:
[----:B------:R-:W-:Y:S05]  /*35ea0*/  BSYNC B1 ;  /* 0x0000000000017941 */ /* 0x000fea0003800000 */
.L_x_3121:
[----:B------:R-:W-:Y:S05]  /*35eb0*/  BRA `(.L_x_3123) ;  /* 0xffffff6c009c7947 */ /* 0x000fea000383ffff */
.L_x_2905:
[----:B------:R-:W-:Y:S01]  /*35ec0*/  BSSY B1, `(.L_x_3124) ;  /* 0x0000006000017945 */ /* 0x000fe20003800000 */
[----:B------:R-:W-:-:S07]  /*35ed0*/  IMAD.MOV.U32 R15, RZ, RZ, -0x1 ;  /* 0xffffffffff0f7424 */ /* 0x000fce00078e00ff */
[----:B0-----:R-:W-:Y:S05]  /*35ee0*/  WARPSYNC.COLLECTIVE R15, `(.L_x_3125) ;  /* 0x000000000f0c7348 */ /* 0x001fea0003c00000 */
[----:B------:R-:W-:Y:S02]  /*35ef0*/  ELECT P6, UR62, PT ;  /* 0x00000000003e782f */ /* 0x000fe400038c0000 */
[----:B------:R-:W-:Y:S01]  /*35f00*/  MOV R14, UR62 ;  /* 0x0000003e000e7c02 */ /* 0x000fe20008000f00 */
[----:B0-----:R-:W-:Y:S10]  /*35f10*/  ENDCOLLECTIVE ;  /* 0x000000000000791b */ /* 0x001ff40003800000 */
.L_x_3125:
[----:B------:R-:W-:Y:S05]  /*35f20*/  BSYNC B1 ;  /* 0x0000000000017941 */ /* 0x000fea0003800000 */
.L_x_3124:
[----:B------:R-:W-:Y:S05]  /*35f30*/  BRA `(.L_x_2904) ;  /* 0xffffff6c00947947 */ /* 0x000fea000383ffff */
.L_x_2907:
[----:B0-----:R0:W1:Y:S02]  /*35f40*/  SYNCS.PHASECHK.TRANS64.TRYWAIT P0, [R18+URZ+0x38820], R2 ;  /* 0x03882002120075a7 */ /* 0x001064000800017f */
[----:B-1----:R-:W-:Y:S05]  /*35f50*/  @!P0 NANOSLEEP.SYNCS 0x989680 ;  /* 0x009896800000895d */ /* 0x002fea0003900000 */
[----:B------:R-:W1:Y:S02]  /*35f60*/  @!P0 SYNCS.PHASECHK.TRANS64 P0, [R18+URZ+0x38820], R2 ;  /* 0x03882002120085a7 */ /* 0x000e64000800007f */
[----:B-1----:R-:W-:Y:S05]  /*35f70*/  @!P0 BRA `(.L_x_2907) ;  /* 0xfffffffc00f08947 */ /* 0x002fea000383ffff */
[----:B------:R-:W-:Y:S05]  /*35f80*/  BRA `(.L_x_3126) ;  /* 0xffffff6c00a47947 */ /* 0x000fea000383ffff */
.L_x_2911:
[----:B-1----:R1:W2:Y:S02]  /*35f90*/  SYNCS.PHASECHK.TRANS64.TRYWAIT P0, [R6+URZ+0x388a0], R8 ;  /* 0x0388a008060075a7 */ /* 0x0022a4000800017f */
[----:B--2---:R-:W-:Y:S05]  /*35fa0*/  @!P0 NANOSLEEP.SYNCS 0x989680 ;  /* 0x009896800000895d */ /* 0x004fea0003900000 */
[----:B------:R-:W2:Y:S02]  /*35fb0*/  @!P0 SYNCS.PHASECHK.TRANS64 P0, [R6+URZ+0x388a0], R8 ;  /* 0x0388a008060085a7 */ /* 0x000ea4000800007f */
[----:B--2---:R-:W-:Y:S05]  /*35fc0*/  @!P0 BRA `(.L_x_2911) ;  /* 0xfffffffc00f08947 */ /* 0x004fea000383ffff */
[----:B------:R-:W-:Y:S05]  /*35fd0*/  BRA `(.L_x_3127) ;  /* 0xffffff6c00c47947 */ /* 0x000fea000383ffff */
.L_x_2919:
[----:B0-----:R0:W2:Y:S02]  /*35fe0*/  SYNCS.PHASECHK.TRANS64.TRYWAIT P0, [R6+URZ+0x388c0], R8 ;  /* 0x0388c008060075a7 */ /* 0x0010a4000800017f */
[----:B--2---:R-:W-:Y:S05]  /*35ff0*/  @!P0 NANOSLEEP.SYNCS 0x989680 ;  /* 0x009896800000895d */ /* 0x004fea0003900000 */
[----:B------:R-:W2:Y:S02]  /*36000*/  @!P0 SYNCS.PHASECHK.TRANS64 P0, [R6+URZ+0x388c0], R8 ;  /* 0x0388c008060085a7 */ /* 0x000ea4000800007f */
[----:B--2---:R-:W-:Y:S05]  /*36010*/  @!P0 BRA `(.L_x_2919) ;  /* 0xfffffffc00f08947 */ /* 0x004fea000383ffff */
[----:B------:R-:W-:Y:S05]  /*36020*/  BRA `(.L_x_3128) ;  /* 0xffffff7400047947 */ /* 0x000fea000383ffff */
.L_x_2929:
[----:B0-----:R0:W1:Y:S02]  /*36030*/  SYNCS.PHASECHK.TRANS64.TRYWAIT P1, [R6+URZ+0x388a0], R5 ;  /* 0x0388a005060075a7 */ /* 0x001064000802017f */
[----:B-1----:R-:W-:Y:S05]  /*36040*/  @!P1 NANOSLEEP.SYNCS 0x989680 ;  /* 0x009896800000995d */ /* 0x002fea0003900000 */
[----:B------:R-:W1:Y:S02]  /*36050*/  @!P1 SYNCS.PHASECHK.TRANS64 P1, [R6+URZ+0x388a0], R5 ;  /* 0x0388a005060095a7 */ /* 0x000e64000802007f */
[----:B-1----:R-:W-:Y:S05]  /*36060*/  @!P1 BRA `(.L_x_2929) ;  /* 0xfffffffc00f09947 */ /* 0x002fea000383ffff */
[----:B------:R-:W-:Y:S05]  /*36070*/  BRA `(.L_x_3129) ;  /* 0xffffff7800907947 */ /* 0x000fea000383ffff */
.L_x_2937:
[----:B-1----:R1:W2:Y:S02]  /*36080*/  SYNCS.PHASECHK.TRANS64.TRYWAIT P1, [R6+URZ+0x388c0], R5 ;  /* 0x0388c005060075a7 */ /* 0x0022a4000802017f */
[----:B--2---:R-:W-:Y:S05]  /*36090*/  @!P1 NANOSLEEP.SYNCS 0x989680 ;  /* 0x009896800000995d */ /* 0x004fea0003900000 */
[----:B------:R-:W2:Y:S02]  /*360a0*/  @!P1 SYNCS.PHASECHK.TRANS64 P1, [R6+URZ+0x388c0], R5 ;  /* 0x0388c005060095a7 */ /* 0x000ea4000802007f */
[----:B--2---:R-:W-:Y:S05]  /*360b0*/  @!P1 BRA `(.L_x_2937) ;  /* 0xfffffffc00f09947 */ /* 0x004fea000383ffff */
[----:B------:R-:W-:Y:S05]  /*360c0*/  BRA `(.L_x_3130) ;  /* 0xffffff7c00cc7947 */ /* 0x000fea000383ffff */
.L_x_2955:
        /* <DEDUP_REMOVED lines=11> */
.L_x_3132:
[----:B------:R-:W-:Y:S05]  /*36180*/  BSYNC B0 ;  /* 0x0000000000007941 */ /* 0x000fea0003800000 */
.L_x_3131:
[----:B------:R-:W-:Y:S05]  /*36190*/  BRA `(.L_x_3133) ;  /* 0xffffff8c00887947 */ /* 0x000fea000383ffff */
.L_x_2957:
[----:B------:R-:W-:Y:S01]  /*361a0*/  BSSY B0, `(.L_x_3134) ;  /* 0x0000006000007945 */ /* 0x000fe20003800000 */
[----:B------:R-:W-:-:S07]  /*361b0*/  IMAD.MOV.U32 R15, RZ, RZ, -0x1 ;  /* 0xffffffffff0f7424 */ /* 0x000fce00078e00ff */
[----:B0-----:R-:W-:Y:S05]  /*361c0*/  WARPSYNC.COLLECTIVE R15, `(.L_x_3135) ;  /* 0x000000000f0c7348 */ /* 0x001fea0003c00000 */
[----:B------:R-:W-:Y:S02]  /*361d0*/  ELECT P6, UR62, PT ;  /* 0x00000000003e782f */ /* 0x000fe400038c0000 */
[----:B------:R-:W-:Y:S01]  /*361e0*/  MOV R14, UR62 ;  /* 0x0000003e000e7c02 */ /* 0x000fe20008000f00 */
[----:B0-----:R-:W-:Y:S10]  /*361f0*/  ENDCOLLECTIVE ;  /* 0x000000000000791b */ /* 0x001ff40003800000 */
.L_x_3135:
[----:B------:R-:W-:Y:S05]  /*36200*/  BSYNC B0 ;  /* 0x0000000000007941 */ /* 0x000fea0003800000 */
.L_x_3134:
[----:B------:R-:W-:Y:S05]  /*36210*/  BRA `(.L_x_3136) ;  /* 0xffffff8c00947947 */ /* 0x000fea000383ffff */
.L_x_2959:
[----:B0-----:R0:W1:Y:S02]  /*36220*/  SYNCS.PHASECHK.TRANS64.TRYWAIT P0, [R0+URZ+0x38840], R2 ;  /* 0x03884002000075a7 */ /* 0x001064000800017f */
[----:B-1----:R-:W-:Y:S05]  /*36230*/  @!P0 NANOSLEEP.SYNCS 0x989680 ;  /* 0x009896800000895d */ /* 0x002fea0003900000 */
[----:B------:R-:W1:Y:S02]  /*36240*/  @!P0 SYNCS.PHASECHK.TRANS64 P0, [R0+URZ+0x38840], R2 ;  /* 0x03884002000085a7 */ /* 0x000e64000800007f */
[----:B-1----:R-:W-:Y:S05]  /*36250*/  @!P0 BRA `(.L_x_2959) ;  /* 0xfffffffc00f08947 */ /* 0x002fea000383ffff */
[----:B------:R-:W-:Y:S05]  /*36260*/  BRA `(.L_x_3137) ;  /* 0xffffff8c00f87947 */ /* 0x000fea000383ffff */
.L_x_2963:
        /* <DEDUP_REMOVED lines=15> */
.L_x_3138:
[----:B------:R-:W-:Y:S02]  /*36360*/  IMAD.MOV.U32 R13, RZ, RZ, R4 ;  /* 0x000000ffff0d7224 */ /* 0x000fe400078e0004 */
[----:B------:R-:W-:-:S07]  /*36370*/  IMAD.MOV.U32 R6, RZ, RZ, R14 ;  /* 0x000000ffff067224 */ /* 0x000fce00078e000e */
[----:B------:R-:W-:Y:S05]  /*36380*/  WARPSYNC.COLLECTIVE R15, `(.L_x_3139) ;  /* 0x000000000f087348 */ /* 0x000fea0003c00000 */
[----:B------:R0:W1:Y:S02]  /*36390*/  SHFL.IDX P6, R14, R13, R12, R11 ;  /* 0x0000000c0d0e7389 */ /* 0x00006400000c000b */
[----:B01----:R-:W-:Y:S01]  /*363a0*/  ENDCOLLECTIVE ;  /* 0x000000000000791b */ /* 0x003fe20003800000 */
.L_x_3139:
        /* <DEDUP_REMOVED lines=20> */
.L_x_3140:
[----:B------:R-:W-:Y:S02]  /*364f0*/  IMAD.MOV.U32 R13, RZ, RZ, R4 ;  /* 0x000000ffff0d7224 */ /* 0x000fe400078e0004 */
[----:B------:R-:W-:-:S07]  /*36500*/  IMAD.MOV.U32 R6, RZ, RZ, R14 ;  /* 0x000000ffff067224 */ /* 0x000fce00078e000e */
[----:B------:R-:W-:Y:S05]  /*36510*/  WARPSYNC.COLLECTIVE R15, `(.L_x_3141) ;  /* 0x000000000f087348 */ /* 0x000fea0003c00000 */
[----:B------:R0:W1:Y:S02]  /*36520*/  SHFL.IDX P6, R14, R13, R12, R11 ;  /* 0x0000000c0d0e7389 */ /* 0x00006400000c000b */
[----:B01----:R-:W-:Y:S01]  /*36530*/  ENDCOLLECTIVE ;  /* 0x000000000000791b */ /* 0x003fe20003800000 */
.L_x_3141:
        /* <DEDUP_REMOVED lines=20> */
.L_x_3142:
[----:B------:R-:W-:Y:S02]  /*36680*/  IMAD.MOV.U32 R13, RZ, RZ, R4 ;  /* 0x000000ffff0d7224 */ /* 0x000fe400078e0004 */
[----:B------:R-:W-:-:S07]  /*36690*/  IMAD.MOV.U32 R6, RZ, RZ, R14 ;  /* 0x000000ffff067224 */ /* 0x000fce00078e000e */
[----:B------:R-:W-:Y:S05]  /*366a0*/  WARPSYNC.COLLECTIVE R15, `(.L_x_3143) ;  /* 0x000000000f087348 */ /* 0x000fea0003c00000 */
[----:B------:R0:W1:Y:S02]  /*366b0*/  SHFL.IDX P6, R14, R13, R12, R11 ;  /* 0x0000000c0d0e7389 */ /* 0x00006400000c000b */
[----:B01----:R-:W-:Y:S01]  /*366c0*/  ENDCOLLECTIVE ;  /* 0x000000000000791b */ /* 0x003fe20003800000 */
.L_x_3143:
        /* <DEDUP_REMOVED lines=20> */
.L_x_3144:
[----:B------:R-:W-:Y:S02]  /*36810*/  IMAD.MOV.U32 R13, RZ, RZ, R4 ;  /* 0x000000ffff0d7224 */ /* 0x000fe400078e0004 */
[----:B------:R-:W-:-:S07]  /*36820*/  IMAD.MOV.U32 R6, RZ, RZ, R14 ;  /* 0x000000ffff067224 */ /* 0x000fce00078e000e */
[----:B------:R-:W-:Y:S05]  /*36830*/  WARPSYNC.COLLECTIVE R15, `(.L_x_3145) ;  /* 0x000000000f087348 */ /* 0x000fea0003c00000 */
[----:B------:R0:W1:Y:S02]  /*36840*/  SHFL.IDX P6, R14, R13, R12, R11 ;  /* 0x0000000c0d0e7389 */ /* 0x00006400000c000b */
[----:B01----:R-:W-:Y:S01]  /*36850*/  ENDCOLLECTIVE ;  /* 0x000000000000791b */ /* 0x003fe20003800000 */
.L_x_3145:
        /* <DEDUP_REMOVED lines=20> */
.L_x_3146:
[----:B------:R-:W-:Y:S02]  /*369a0*/  IMAD.MOV.U32 R13, RZ, RZ, R4 ;  /* 0x000000ffff0d7224 */ /* 0x000fe400078e0004 */
[----:B------:R-:W-:-:S07]  /*369b0*/  IMAD.MOV.U32 R6, RZ, RZ, R14 ;  /* 0x000000ffff067224 */ /* 0x000fce00078e000e */
[----:B------:R-:W-:Y:S05]  /*369c0*/  WARPSYNC.COLLECTIVE R15, `(.L_x_3147) ;  /* 0x000000000f087348 */ /* 0x000fea0003c00000 */
[----:B------:R0:W1:Y:S02]  /*369d0*/  SHFL.IDX P6, R14, R13, R12, R11 ;  /* 0x0000000c0d0e7389 */ /* 0x00006400000c000b */
[----:B01----:R-:W-:Y:S01]  /*369e0*/  ENDCOLLECTIVE ;  /* 0x000000000000791b */ /* 0x003fe20003800000 */
.L_x_3147:
        /* <DEDUP_REMOVED lines=20> */
.L_x_3148:
[----:B------:R-:W-:Y:S02]  /*36b30*/  IMAD.MOV.U32 R13, RZ, RZ, R4 ;  /* 0x000000ffff0d7224 */ /* 0x000fe400078e0004 */
[----:B------:R-:W-:-:S07]  /*36b40*/  IMAD.MOV.U32 R6, RZ, RZ, R14 ;  /* 0x000000ffff067224 */ /* 0x000fce00078e000e */
[----:B------:R-:W-:Y:S05]  /*36b50*/  WARPSYNC.COLLECTIVE R15, `(.L_x_3149) ;  /* 0x000000000f087348 */ /* 0x000fea0003c00000 */
[----:B------:R0:W1:Y:S02]  /*36b60*/  SHFL.IDX P6, R14, R13, R12, R11 ;  /* 0x0000000c0d0e7389 */ /* 0x00006400000c000b */
[----:B01----:R-:W-:Y:S01]  /*36b70*/  ENDCOLLECTIVE ;  /* 0x000000000000791b */ /* 0x003fe20003800000 */
.L_x_3149:
        /* <DEDUP_REMOVED lines=18> */
.L_x_3150:
[----:B------:R-:W-:-:S05]  /*36ca0*/  VIADD R7, R0, 0x60 ;  /* 0x0000006000077836 */ /* 0x000fca0000000000 */
[----:B------:R-:W-:Y:S01]  /*36cb0*/  ISETP.GE.AND P5, PT, R7, R2, PT ;  /* 0x000000020700720c */ /* 0x000fe20003fa6270 */
[----:B------:R-:W-:Y:S02]  /*36cc0*/  IMAD.MOV.U32 R13, RZ, RZ, R4 ;  /* 0x000000ffff0d7224 */ /* 0x000fe400078e0004 */
[----:B------:R-:W-:-:S10]  /*36cd0*/  IMAD.MOV.U32 R8, RZ, RZ, R14 ;  /* 0x000000ffff087224 */ /* 0x000fd400078e000e */
[----:B------:R-:W-:Y:S05]  /*36ce0*/  WARPSYNC.COLLECTIVE R15, `(.L_x_3151) ;  /* 0x000000000f087348 */ /* 0x000fea0003c00000 */
[----:B------:R0:W1:Y:S02]  /*36cf0*/  SHFL.IDX P6, R14, R13, R12, R11 ;  /* 0x0000000c0d0e7389 */ /* 0x00006400000c000b */
[----:B01----:R-:W-:Y:S01]  /*36d00*/  ENDCOLLECTIVE ;  /* 0x000000000000791b */ /* 0x003fe20003800000 */
.L_x_3151:
        /* <DEDUP_REMOVED lines=18> */
.L_x_3152:
[----:B------:R-:W-:Y:S02]  /*36e30*/  IMAD.MOV.U32 R13, RZ, RZ, R4 ;  /* 0x000000ffff0d7224 */ /* 0x000fe400078e0004 */
[----:B------:R-:W-:-:S07]  /*36e40*/  IMAD.MOV.U32 R5, RZ, RZ, R14 ;  /* 0x000000ffff057224 */ /* 0x000fce00078e000e */
[----:B------:R-:W-:Y:S05]  /*36e50*/  WARPSYNC.COLLECTIVE R15, `(.L_x_3153) ;  /* 0x000000000f087348 */ /* 0x000fea0003c00000 */
[----:B------:R0:W1:Y:S02]  /*36e60*/  SHFL.IDX P6, R14, R13, R12, R11 ;  /* 0x0000000c0d0e7389 */ /* 0x00006400000c000b */
[----:B01----:R-:W-:Y:S01]  /*36e70*/  ENDCOLLECTIVE ;  /* 0x000000000000791b */ /* 0x003fe20003800000 */
.L_x_3153:
[----:B------:R-:W-:Y:S01]  /*36e80*/  IMAD.MOV.U32 R3, RZ, RZ, R14 ;  /* 0x000000ffff037224 */ /* 0x000fe200078e000e */
[----:B------:R-:W-:Y:S06]  /*36e90*/  BRA `(.L_x_3154) ;  /* 0xffffff9000cc7947 */ /* 0x000fec000383ffff */
.L_x_2968:
[----:B---3--:R3:W4:Y:S02]  /*36ea0*/  SYNCS.PHASECHK.TRANS64.TRYWAIT P0, [R18+URZ+0x38820], R0 ;  /* 0x03882000120075a7 */ /* 0x008724000800017f */
[----:B----4-:R-:W-:Y:S05]  /*36eb0*/  @!P0 NANOSLEEP.SYNCS 0x989680 ;  /* 0x009896800000895d */ /* 0x010fea0003900000 */
[----:B------:R-:W4:Y:S02]  /*36ec0*/  @!P0 SYNCS.PHASECHK.TRANS64 P0, [R18+URZ+0x38820], R0 ;  /* 0x03882000120085a7 */ /* 0x000f24000800007f */
[----:B----4-:R-:W-:Y:S05]  /*36ed0*/  @!P0 BRA `(.L_x_2968) ;  /* 0xfffffffc00f08947 */ /* 0x010fea000383ffff */
[----:B------:R-:W-:Y:S05]  /*36ee0*/  BRA `(.L_x_3155) ;  /* 0xffffff9400487947 */ /* 0x000fea000383ffff */
.L_x_2977:
[----:B-1----:R1:W2:Y:S02]  /*36ef0*/  SYNCS.PHASECHK.TRANS64.TRYWAIT P0, [R3+URZ+0x38840], R2 ;  /* 0x03884002030075a7 */ /* 0x0022a4000800017f */
[----:B--2---:R-:W-:Y:S05]  /*36f00*/  @!P0 NANOSLEEP.SYNCS 0x989680 ;  /* 0x009896800000895d */ /* 0x004fea0003900000 */
[----:B------:R-:W2:Y:S02]  /*36f10*/  @!P0 SYNCS.PHASECHK.TRANS64 P0, [R3+URZ+0x38840], R2 ;  /* 0x03884002030085a7 */ /* 0x000ea4000800007f */
[----:B--2---:R-:W-:Y:S05]  /*36f20*/  @!P0 BRA `(.L_x_2977) ;  /* 0xfffffffc00f08947 */ /* 0x004fea000383ffff */
[----:B------:R-:W-:Y:S05]  /*36f30*/  BRA `(.L_x_3156) ;  /* 0xffffff9800287947 */ /* 0x000fea000383ffff */
.L_x_2985:
[----:B0-----:R0:W1:Y:S02]  /*36f40*/  SYNCS.PHASECHK.TRANS64.TRYWAIT P0, [R3+URZ+0x60], R2 ;  /* 0x00006002030075a7 */ /* 0x001064000800017f */
[----:B-1----:R-:W-:Y:S05]  /*36f50*/  @!P0 NANOSLEEP.SYNCS 0x989680 ;  /* 0x009896800000895d */ /* 0x002fea0003900000 */
[----:B------:R-:W1:Y:S02]  /*36f60*/  @!P0 SYNCS.PHASECHK.TRANS64 P0, [R3+URZ+0x60], R2 ;  /* 0x00006002030085a7 */ /* 0x000e64000800007f */
[----:B-1----:R-:W-:Y:S05]  /*36f70*/  @!P0 BRA `(.L_x_2985) ;  /* 0xfffffffc00f08947 */ /* 0x002fea000383ffff */
[----:B------:R-:W-:Y:S05]  /*36f80*/  BRA `(.L_x_3157) ;  /* 0xffffff9c007c7947 */ /* 0x000fea000383ffff */
.L_x_2996:
[----:B-1----:R1:W2:Y:S02]  /*36f90*/  SYNCS.PHASECHK.TRANS64.TRYWAIT P0, [R3+URZ+0x38840], R2 ;  /* 0x03884002030075a7 */ /* 0x0022a4000800017f */
[----:B--2---:R-:W-:Y:S05]  /*36fa0*/  @!P0 NANOSLEEP.SYNCS 0x989680 ;  /* 0x009896800000895d */ /* 0x004fea0003900000 */
[----:B------:R-:W2:Y:S02]  /*36fb0*/  @!P0 SYNCS.PHASECHK.TRANS64 P0, [R3+URZ+0x38840], R2 ;  /* 0x03884002030085a7 */ /* 0x000ea4000800007f */
[----:B--2---:R-:W-:Y:S05]  /*36fc0*/  @!P0 BRA `(.L_x_2996) ;  /* 0xfffffffc00f08947 */ /* 0x004fea000383ffff */
[----:B------:R-:W-:Y:S05]  /*36fd0*/  BRA `(.L_x_3158) ;  /* 0xffffffa400887947 */ /* 0x000fea000383ffff */
.L_x_3004:
[----:B0-----:R0:W1:Y:S02]  /*36fe0*/  SYNCS.PHASECHK.TRANS64.TRYWAIT P0, [R2+URZ+0x60], R3 ;  /* 0x00006003020075a7 */ /* 0x001064000800017f */
[----:B-1----:R-:W-:Y:S05]  /*36ff0*/  @!P0 NANOSLEEP.SYNCS 0x989680 ;  /* 0x009896800000895d */ /* 0x002fea0003900000 */
[----:B------:R-:W1:Y:S02]  /*37000*/  @!P0 SYNCS.PHASECHK.TRANS64 P0, [R2+URZ+0x60], R3 ;  /* 0x00006003020085a7 */ /* 0x000e64000800007f */
[----:B-1----:R-:W-:Y:S05]  /*37010*/  @!P0 BRA `(.L_x_3004) ;  /* 0xfffffffc00f08947 */ /* 0x002fea000383ffff */
[----:B------:R-:W-:Y:S05]  /*37020*/  BRA `(.L_x_3159) ;  /* 0xffffffa800dc7947 */ /* 0x000fea000383ffff */
.L_x_3015:
[----:B--2---:R2:W3:Y:S02]  /*37030*/  SYNCS.PHASECHK.TRANS64.TRYWAIT P0, [R2+URZ+0x38840], R3 ;  /* 0x03884003020075a7 */ /* 0x0044e4000800017f */
[----:B---3--:R-:W-:Y:S05]  /*37040*/  @!P0 NANOSLEEP.SYNCS 0x989680 ;  /* 0x009896800000895d */ /* 0x008fea0003900000 */
[----:B------:R-:W3:Y:S02]  /*37050*/  @!P0 SYNCS.PHASECHK.TRANS64 P0, [R2+URZ+0x38840], R3 ;  /* 0x03884003020085a7 */ /* 0x000ee4000800007f */
[----:B---3--:R-:W-:Y:S05]  /*37060*/  @!P0 BRA `(.L_x_3015) ;  /* 0xfffffffc00f08947 */ /* 0x008fea000383ffff */
[----:B------:R-:W-:Y:S05]  /*37070*/  BRA `(.L_x_3160) ;  /* 0xffffffb000b87947 */ /* 0x000fea000383ffff */
.L_x_3023:
[----:B0-----:R0:W1:Y:S02]  /*37080*/  SYNCS.PHASECHK.TRANS64.TRYWAIT P0, [R2+URZ+0x60], R5 ;  /* 0x00006005020075a7 */ /* 0x001064000800017f */
[----:B-1----:R-:W-:Y:S05]  /*37090*/  @!P0 NANOSLEEP.SYNCS 0x989680 ;  /* 0x009896800000895d */ /* 0x002fea0003900000 */
[----:B------:R-:W1:Y:S02]  /*370a0*/  @!P0 SYNCS.PHASECHK.TRANS64 P0, [R2+URZ+0x60], R5 ;  /* 0x00006005020085a7 */ /* 0x000e64000800007f */
[----:B-1----:R-:W-:Y:S05]  /*370b0*/  @!P0 BRA `(.L_x_3023) ;  /* 0xfffffffc00f08947 */ /* 0x002fea000383ffff */
[----:B------:R-:W-:Y:S05]  /*370c0*/  BRA `(.L_x_3161) ;  /* 0xffffffb8000c7947 */ /* 0x000fea000383ffff */
.L_x_3036:
[----:B--2---:R2:W3:Y:S02]  /*370d0*/  SYNCS.PHASECHK.TRANS64.TRYWAIT P0, [R0+URZ+0x38860], R2 ;  /* 0x03886002000075a7 */ /* 0x0044e4000800017f */
[----:B---3--:R-:W-:Y:S05]  /*370e0*/  @!P0 NANOSLEEP.SYNCS 0x989680 ;  /* 0x009896800000895d */ /* 0x008fea0003900000 */
[----:B------:R-:W3:Y:S02]  /*370f0*/  @!P0 SYNCS.PHASECHK.TRANS64 P0, [R0+URZ+0x38860], R2 ;  /* 0x03886002000085a7 */ /* 0x000ee4000800007f */
[----:B---3--:R-:W-:Y:S05]  /*37100*/  @!P0 BRA `(.L_x_3036) ;  /* 0xfffffffc00f08947 */ /* 0x008fea000383ffff */
[----:B------:R-:W-:Y:S05]  /*37110*/  BRA `(.L_x_3162) ;  /* 0xffffffbc00d47947 */ /* 0x000fea000383ffff */
.L_x_3045:
[----:B------:R-:W3:Y:S01]  /*37120*/  LDL R0, [R1] ;  /* 0x0000000001007983 */ /* 0x000ee20000100800 */
[----:B------:R-:W-:Y:S01]  /*37130*/  BSSY B0, `(.L_x_3163) ;  /* 0x0000008000007945 */ /* 0x000fe20003800000 */
[----:B------:R-:W-:Y:S02]  /*37140*/  IMAD.MOV.U32 R12, RZ, RZ, RZ ;  /* 0x000000ffff0c7224 */ /* 0x000fe400078e00ff */
[----:B------:R-:W-:Y:S02]  /*37150*/  IMAD.MOV.U32 R11, RZ, RZ, 0x1f ;  /* 0x0000001fff0b7424 */ /* 0x000fe400078e00ff */
[----:B------:R-:W-:Y:S02]  /*37160*/  IMAD.MOV.U32 R15, RZ, RZ, -0x1 ;  /* 0xffffffffff0f7424 */ /* 0x000fe400078e00ff */
[----:B---3--:R-:W-:-:S07]  /*37170*/  IMAD.MOV.U32 R13, RZ, RZ, R0 ;  /* 0x000000ffff0d7224 */ /* 0x008fce00078e0000 */
[----:B-12---:R-:W-:Y:S05]  /*37180*/  WARPSYNC.COLLECTIVE R15, `(.L_x_3164) ;  /* 0x000000000f087348 */ /* 0x006fea0003c00000 */
[----:B------:R0:W3:Y:S02]  /*37190*/  SHFL.IDX P6, R14, R13, R12, R11 ;  /* 0x0000000c0d0e7389 */ /* 0x0000e400000c000b */
[----:B0123--:R-:W-:Y:S01]  /*371a0*/  ENDCOLLECTIVE ;  /* 0x000000000000791b */ /* 0x00ffe20003800000 */
.L_x_3164:
[----:B------:R-:W-:Y:S05]  /*371b0*/  BSYNC B0 ;  /* 0x0000000000007941 */ /* 0x000fea0003800000 */
.L_x_3163:
        /* <DEDUP_REMOVED lines=9> */
.L_x_3165:
        /* <DEDUP_REMOVED lines=27> */
.L_x_3166:
        /* <DEDUP_REMOVED lines=8> */
.L_x_3167:
        /* <DEDUP_REMOVED lines=8> */
.L_x_3168:
        /* <DEDUP_REMOVED lines=8> */
.L_x_3169:
        /* <DEDUP_REMOVED lines=8> */
.L_x_3170:
        /* <DEDUP_REMOVED lines=9> */
.L_x_3171:
[----:B------:R-:W-:Y:S01]  /*37690*/  IMAD.MOV.U32 R9, RZ, RZ, R14 ;  /* 0x000000ffff097224 */ /* 0x000fe200078e000e */
[----:B------:R-:W-:Y:S06]  /*376a0*/  BRA `(.L_x_3172) ;  /* 0xffffffc000c07947 */ /* 0x000fec000383ffff */
.L_x_3048:
        /* <DEDUP_REMOVED lines=8> */
.L_x_3174:
[----:B------:R-:W-:Y:S05]  /*37730*/  BSYNC B0 ;  /* 0x0000000000007941 */ /* 0x000fea0003800000 */
.L_x_3173:
        /* <DEDUP_REMOVED lines=10> */
.L_x_3175:
        /* <DEDUP_REMOVED lines=8> */
.L_x_3176:
        /* <DEDUP_REMOVED lines=8> */
.L_x_3177:
        /* <DEDUP_REMOVED lines=8> */
.L_x_3178:
        /* <DEDUP_REMOVED lines=9> */
.L_x_3179:
[----:B------:R-:W-:Y:S01]  /*379f0*/  IMAD.MOV.U32 R9, RZ, RZ, R14 ;  /* 0x000000ffff097224 */ /* 0x000fe200078e000e */
[----:B------:R-:W-:Y:S06]  /*37a00*/  BRA `(.L_x_3180) ;  /* 0xffffffc000987947 */ /* 0x000fec000383ffff */
.L_x_3050:
[----:B------:R-:W-:Y:S01]  /*37a10*/  BSSY B0, `(.L_x_3181) ;  /* 0x0000006000007945 */ /* 0x000fe20003800000 */
[----:B------:R-:W-:Y:S01]  /*37a20*/  PLOP3.LUT P6, PT, P6, PT, PT, 0x8, 0x0 ;  /* 0x000000000000781c */ /* 0x000fe200037ce170 */
[----:B------:R-:W-:-:S12]  /*37a30*/  IMAD.MOV.U32 R15, RZ, RZ, -0x1 ;  /* 0xffffffffff0f7424 */ /* 0x000fd800078e00ff */
[----:B0-----:R-:W-:Y:S05]  /*37a40*/  WARPSYNC.COLLECTIVE R15, `(.L_x_3182) ;  /* 0x000000000f087348 */ /* 0x001fea0003c00000 */
[----:B------:R-:W-:Y:S01]  /*37a50*/  VOTE.ANY R14, PT, P6 ;  /* 0x00000000000e7806 */ /* 0x000fe200030e0100 */
[----:B0-----:R-:W-:Y:S06]  /*37a60*/  ENDCOLLECTIVE ;  /* 0x000000000000791b */ /* 0x001fec0003800000 */
.L_x_3182:
[----:B------:R-:W-:Y:S05]  /*37a70*/  BSYNC B0 ;  /* 0x0000000000007941 */ /* 0x000fea0003800000 */
.L_x_3181:
        /* <DEDUP_REMOVED lines=10> */
.L_x_3183:
[----:B------:R-:W-:Y:S02]  /*37b20*/  IMAD.MOV.U32 R13, RZ, RZ, R6 ;  /* 0x000000ffff0d7224 */ /* 0x000fe400078e0006 */
[----:B------:R-:W-:-:S07]  /*37b30*/  IMAD.MOV.U32 R4, RZ, RZ, R14 ;  /* 0x000000ffff047224 */ /* 0x000fce00078e000e */
[----:B------:R-:W-:Y:S05]  /*37b40*/  WARPSYNC.COLLECTIVE R15, `(.L_x_3184) ;  /* 0x000000000f087348 */ /* 0x000fea0003c00000 */
[----:B------:R0:W1:Y:S02]  /*37b50*/  SHFL.IDX P6, R14, R13, R12, R11 ;  /* 0x0000000c0d0e7389 */ /* 0x00006400000c000b */
[----:B01----:R-:W-:Y:S01]  /*37b60*/  ENDCOLLECTIVE ;  /* 0x000000000000791b */ /* 0x003fe20003800000 */
.L_x_3184:
[----:B------:R-:W-:Y:S02]  /*37b70*/  IMAD.MOV.U32 R6, RZ, RZ, R14 ;  /* 0x000000ffff067224 */ /* 0x000fe400078e000e */
[----:B------:R-:W-:-:S05]  /*37b80*/  IMAD.IADD R10, R3, 0x1, R10 ;  /* 0x00000001030a7824 */ /* 0x000fca00078e020a */
[----:B------:R2:W-:Y:S01]  /*37b90*/  STL [R1+0xc], R10 ;  /* 0x00000c0a01007387 */ /* 0x0005e20000100800 */
[----:B------:R-:W-:Y:S05]  /*37ba0*/  BRA `(.L_x_3185) ;  /* 0xffffffc000787947 */ /* 0x000fea000383ffff */
.L_x_3052:
        /* <DEDUP_REMOVED lines=8> */
.L_x_3187:
[----:B------:R-:W-:Y:S05]  /*37c30*/  BSYNC B0 ;  /* 0x0000000000007941 */ /* 0x000fea0003800000 */
.L_x_3186:
[----:B------:R-:W-:Y:S01]  /*37c40*/  IMAD.MOV.U32 R3, RZ, RZ, R14 ;  /* 0x000000ffff037224 */ /* 0x000fe200078e000e */
[----:B------:R-:W-:Y:S06]  /*37c50*/  BRA `(.L_x_3188) ;  /* 0xffffffc000647947 */ /* 0x000fec000383ffff */
.L_x_3058:
[----:B0-----:R0:W1:Y:S02]  /*37c60*/  SYNCS.PHASECHK.TRANS64.TRYWAIT P0, [R0+URZ+0x38820], R3 ;  /* 0x03882003000075a7 */ /* 0x001064000800017f */
[----:B-1----:R-:W-:Y:S05]  /*37c70*/  @!P0 NANOSLEEP.SYNCS 0x989680 ;  /* 0x009896800000895d */ /* 0x002fea0003900000 */
[----:B------:R-:W1:Y:S02]  /*37c80*/  @!P0 SYNCS.PHASECHK.TRANS64 P0, [R0+URZ+0x38820], R3 ;  /* 0x03882003000085a7 */ /* 0x000e64000800007f */
[----:B-1----:R-:W-:Y:S05]  /*37c90*/  @!P0 BRA `(.L_x_3058) ;  /* 0xfffffffc00f08947 */ /* 0x002fea000383ffff */
[----:B------:R-:W-:Y:S05]  /*37ca0*/  BRA `(.L_x_3189) ;  /* 0xffffffcc00087947 */ /* 0x000fea000383ffff */
.L_x_3059:
        /* <DEDUP_REMOVED lines=11> */
.L_x_3191:
[----:B------:R-:W-:Y:S05]  /*37d60*/  BSYNC B0 ;  /* 0x0000000000007941 */ /* 0x000fea0003800000 */
.L_x_3190:
[----:B------:R-:W-:Y:S05]  /*37d70*/  BRA `(.L_x_3192) ;  /* 0xffffffc800f07947 */ /* 0x000fea000383ffff */
.L_x_3060:
[----:B------:R-:W-:Y:S01]  /*37d80*/  BSSY B0, `(.L_x_3193) ;  /* 0x0000006000007945 */ /* 0x000fe20003800000 */
[----:B------:R-:W-:-:S07]  /*37d90*/  IMAD.MOV.U32 R15, RZ, RZ, -0x1 ;  /* 0xffffffffff0f7424 */ /* 0x000fce00078e00ff */
[----:B01----:R-:W-:Y:S05]  /*37da0*/  WARPSYNC.COLLECTIVE R15, `(.L_x_3194) ;  /* 0x000000000f0c7348 */ /* 0x003fea0003c00000 */
[----:B------:R-:W-:Y:S02]  /*37db0*/  ELECT P6, UR62, PT ;  /* 0x00000000003e782f */ /* 0x000fe400038c0000 */
[----:B------:R-:W-:Y:S01]  /*37dc0*/  MOV R14, UR62 ;  /* 0x0000003e000e7c02 */ /* 0x000fe20008000f00 */
[----:B01----:R-:W-:Y:S10]  /*37dd0*/  ENDCOLLECTIVE ;  /* 0x000000000000791b */ /* 0x003ff40003800000 */
.L_x_3194:
[----:B------:R-:W-:Y:S05]  /*37de0*/  BSYNC B0 ;  /* 0x0000000000007941 */ /* 0x000fea0003800000 */
.L_x_3193:
[----:B------:R-:W-:Y:S05]  /*37df0*/  BRA `(.L_x_3195) ;  /* 0xffffffc800e47947 */ /* 0x000fea000383ffff */
.L_x_3062:
[----:B0-----:R0:W1:Y:S02]  /*37e00*/  SYNCS.PHASECHK.TRANS64.TRYWAIT P0, [R6+URZ], R5 ;  /* 0x00000005060075a7 */ /* 0x001064000800017f */
[----:B-1----:R-:W-:Y:S05]  /*37e10*/  @!P0 NANOSLEEP.SYNCS 0x989680 ;  /* 0x009896800000895d */ /* 0x002fea0003900000 */
[----:B------:R-:W1:Y:S02]  /*37e20*/  @!P0 SYNCS.PHASECHK.TRANS64 P0, [R6+URZ], R5 ;  /* 0x00000005060085a7 */ /* 0x000e64000800007f */
[----:B-1----:R-:W-:Y:S05]  /*37e30*/  @!P0 BRA `(.L_x_3062) ;  /* 0xfffffffc00f08947 */ /* 0x002fea000383ffff */
[----:B------:R-:W-:Y:S05]  /*37e40*/  BRA `(.L_x_3196) ;  /* 0xffffffcc00247947 */ /* 0x000fea000383ffff */
.L_x_3063:
[----:B-1----:R1:W2:Y:S02]  /*37e50*/  SYNCS.PHASECHK.TRANS64.TRYWAIT P0, [R7+URZ], R2 ;  /* 0x00000002070075a7 */ /* 0x0022a4000800017f */
[----:B--2---:R-:W-:Y:S05]  /*37e60*/  @!P0 NANOSLEEP.SYNCS 0x989680 ;  /* 0x009896800000895d */ /* 0x004fea0003900000 */
[----:B------:R-:W2:Y:S02]  /*37e70*/  @!P0 SYNCS.PHASECHK.TRANS64 P0, [R7+URZ], R2 ;  /* 0x00000002070085a7 */ /* 0x000ea4000800007f */
[----:B--2---:R-:W-:Y:S05]  /*37e80*/  @!P0 BRA `(.L_x_3063) ;  /* 0xfffffffc00f08947 */ /* 0x004fea000383ffff */
[----:B------:R-:W-:Y:S05]  /*37e90*/  BRA `(.L_x_3197) ;  /* 0xffffffcc00187947 */ /* 0x000fea000383ffff */
.L_x_3065:
[----:B--2---:R2:W3:Y:S02]  /*37ea0*/  SYNCS.PHASECHK.TRANS64.TRYWAIT P0, [R4+URZ], R5 ;  /* 0x00000005040075a7 */ /* 0x0044e4000800017f */
[----:B---3--:R-:W-:Y:S05]  /*37eb0*/  @!P0 NANOSLEEP.SYNCS 0x989680 ;  /* 0x009896800000895d */ /* 0x008fea0003900000 */
[----:B------:R-:W3:Y:S02]  /*37ec0*/  @!P0 SYNCS.PHASECHK.TRANS64 P0, [R4+URZ], R5 ;  /* 0x00000005040085a7 */ /* 0x000ee4000800007f */
[----:B---3--:R-:W-:Y:S05]  /*37ed0*/  @!P0 BRA `(.L_x_3065) ;  /* 0xfffffffc00f08947 */ /* 0x008fea000383ffff */
[----:B------:R-:W-:Y:S05]  /*37ee0*/  BRA `(.L_x_3198) ;  /* 0xffffffcc001c7947 */ /* 0x000fea000383ffff */
.L_x_3199:
        /* <DEDUP_REMOVED lines=9> */
.L_x_3208:


//--------------------- .nv.global.init           --------------------------
	.section	.nv.global.init,"aw",@progbits
.nv.global.init:
	.type		$str$20,@object
	.size		$str$20,($str$21 - $str$20)
$str$20:
        /*0000*/ 	.byte	0x28, 0x61, 0x64, 0x64, 0x72, 0x65, 0x73, 0x73, 0x20, 0x26, 0x20, 0x6d, 0x61, 0x73, 0x6b, 0x29
        /*0010*/ 	.byte	0x20, 0x3d, 0x3d, 0x20, 0x30, 0x00
	.type		$str$21,@object
	.size		$str$21,(__unnamed_9 - $str$21)
$str$21:
        /*0016*/ 	.byte	0x2f, 0x74, 0x6d, 0x70, 0x2f, 0x6f, 0x73, 0x73, 0x5f, 0x6b, 0x65, 0x72, 0x6e, 0x65, 0x6c, 0x73
        /*0026*/ 	.byte	0x5f, 0x73, 0x72, 0x63, 0x2f, 0x66, 0x6c, 0x61, 0x73, 0x68, 0x5f, 0x61, 0x74, 0x74, 0x65, 0x6e
        /*0036*/ 	.byte	0x74, 0x69, 0x6f, 0x6e, 0x2f, 0x63, 0x73, 0x72, 0x63, 0x2f, 0x63, 0x75, 0x74, 0x6c, 0x61, 0x73
        /*0046*/ 	.byte	0x73, 0x2f, 0x69, 0x6e, 0x63, 0x6c, 0x75, 0x64, 0x65, 0x2f, 0x63, 0x75, 0x74, 0x65, 0x2f, 0x70
        /*0056*/ 	.byte	0x6f, 0x69, 0x6e, 0x74, 0x65, 0x72, 0x5f, 0x66, 0x6c, 0x61, 0x67, 0x67, 0x65, 0x64, 0x2e, 0x68
        /*0066*/ 	.byte	0x70, 0x70, 0x00
	.type		__unnamed_9,@object
	.size		__unnamed_9,(__unnamed_5 - __unnamed_9)
__unnamed_9:
        /* <DEDUP_REMOVED lines=24> */
        /*01e9*/ 	.byte	0x00
	.type		__unnamed_5,@object
	.size		__unnamed_5,(__unnamed_4 - __unnamed_5)
__unnamed_5:
        /* <DEDUP_REMOVED lines=25> */
	.type		__unnamed_4,@object
	.size		__unnamed_4,(__unnamed_7 - __unnamed_4)
__unnamed_4:
        /* <DEDUP_REMOVED lines=25> */
	.type		__unnamed_7,@object
	.size		__unnamed_7,(__unnamed_8 - __unnamed_7)
__unnamed_7:
        /* <DEDUP_REMOVED lines=28> */
        /*06b2*/ 	.byte	0x3a, 0x43, 0x3c, 0x31, 0x36, 0x33, 0x38, 0x34, 0x3e, 0x3e, 0x3e, 0x3e, 0x3e, 0x5d, 0x00
	.type		__unnamed_8,@object
	.size		__unnamed_8,(__unnamed_3 - __unnamed_8)
__unnamed_8:
        /* <DEDUP_REMOVED lines=29> */
	.type		__unnamed_3,@object
	.size		__unnamed_3,(__unnamed_2 - __unnamed_3)
__unnamed_3:
        /* <DEDUP_REMOVED lines=29> */
	.type		__unnamed_2,@object
	.size		__unnamed_2,(__unnamed_6 - __unnamed_2)
__unnamed_2:
        /* <DEDUP_REMOVED lines=29> */
	.type		__unnamed_6,@object
	.size		__unnamed_6,(__unnamed_1 - __unnamed_6)
__unnamed_6:
        /* <DEDUP_REMOVED lines=30> */
	.type		__unnamed_1,@object
	.size		__unnamed_1,(.L_0 - __unnamed_1)
__unnamed_1:
        /* <DEDUP_REMOVED lines=29> */
        /*0fd1*/ 	.byte	0x5d, 0x00
.L_0:


//--------------------- .nv.shared._ZN7cutlass13device_kernelIN5flash11enable_sm90INS1_16FlashAttnFwdSm90INS1_25CollectiveMainloopFwdSm90ILi2EN4cute5tupleIJNS5_1CILi1EEES8_S8_EEENS6_IJNS7_ILi128EEENS7_ILi80EEENS7_ILi256EEEEEELi256ENS_10bfloat16_tEfNS_4arch4Sm90ELb0ELb0ELb1ELb0ELb0ELb0ELb0ELb1ELb1ELb1ELb1ELb0EEENS1_21CollectiveEpilogueFwdINS6_IJSA_SC_SB_EEES9_SE_SG_Li256ELb0ELb1ELb1ELb0EEENS1_19SingleTileSchedulerILb0ELb1ELb1ELi128EEEEEEEEEvNT_6ParamsE --------------------------
	.section	.nv.shared._ZN7cutlass13device_kernelIN5flash11enable_sm90INS1_16FlashAttnFwdSm90INS1_25CollectiveMainloopFwdSm90ILi2EN4cute5tupleIJNS5_1CILi1EEES8_S8_EEENS6_IJNS7_ILi128EEENS7_ILi80EEENS7_ILi256EEEEEELi256ENS_10bfloat16_tEfNS_4arch4Sm90ELb0ELb0ELb1ELb0ELb0ELb0ELb0ELb1ELb1ELb1ELb1ELb0EEENS1_21CollectiveEpilogueFwdINS6_IJSA_SC_SB_EEES9_SE_SG_Li256ELb0ELb1ELb1ELb0EEENS1_19SingleTileSchedulerILb0ELb1ELb1ELi128EEEEEEEEEvNT_6ParamsE,"aw",@nobits
	.sectionflags	@""
	.align	16
	.zero		1024


//--------------------- .nv.shared.reserved.0     --------------------------
	.section	.nv.shared.reserved.0,"aw",@nobits
	.weak		__nv_reservedSMEM_offset_0_alias
	.size		__nv_reservedSMEM_offset_0_alias, 0, 0
	.other		__nv_reservedSMEM_offset_0_alias,@"STO_CUDA_RESERVED_SHARED STV_DEFAULT"
__nv_reservedSMEM_offset_0_alias:
	.zero		0


//--------------------- .nv.global                --------------------------
	.section	.nv.global,"aw",@nobits
.nv.global:
	.type		_ZN80_INTERNAL_b2e67345_44_flash_fwd_hdim256_bf16_split_softcap_sm90_cu_4cb42ef5_32924cute1_E,@object
	.size		_ZN80_INTERNAL_b2e67345_44_flash_fwd_hdim256_bf16_split_softcap_sm90_cu_4cb42ef5_32924cute1_E,(_ZN80_INTERNAL_b2e67345_44_flash_fwd_hdim256_bf16_split_softcap_sm90_cu_4cb42ef5_32924cuda3std3__45__cpo6cbeginE - _ZN80_INTERNAL_b2e67345_44_flash_fwd_hdim256_bf16_split_softcap_sm90_cu_4cb42ef5_32924cute1_E)
_ZN80_INTERNAL_b2e67345_44_flash_fwd_hdim256_bf16_split_softcap_sm90_cu_4cb42ef5_32924cute1_E:
	.zero		1
	.type		_ZN80_INTERNAL_b2e67345_44_flash_fwd_hdim256_bf16_split_softcap_sm90_cu_4cb42ef5_32924cuda3std3__45__cpo6cbeginE,@object
	.size		_ZN80_INTERNAL_b2e67345_44_flash_fwd_hdim256_bf16_split_softcap_sm90_cu_4cb42ef5_32924cuda3std3__45__cpo6cbeginE,(_ZN80_INTERNAL_b2e67345_44_flash_fwd_hdim256_bf16_split_softcap_sm90_cu_4cb42ef5_32924cuda3std3__48in_placeE - _ZN80_INTERNAL_b2e67345_44_flash_fwd_hdim256_bf16_split_softcap_sm90_cu_4cb42ef5_32924cuda3std3__45__cpo6cbeginE)
_ZN80_INTERNAL_b2e67345_44_flash_fwd_hdim256_bf16_split_softcap_sm90_cu_4cb42ef5_32924cuda3std3__45__cpo6cbeginE:
	.zero		1
	.type		_ZN80_INTERNAL_b2e67345_44_flash_fwd_hdim256_bf16_split_softcap_sm90_cu_4cb42ef5_32924cuda3std3__48in_placeE,@object
	.size		_ZN80_INTERNAL_b2e67345_44_flash_fwd_hdim256_bf16_split_softcap_sm90_cu_4cb42ef5_32924cuda3std3__48in_placeE,(_ZN80_INTERNAL_b2e67345_44_flash_fwd_hdim256_bf16_split_softcap_sm90_cu_4cb42ef5_32924cuda3std6ranges3__45__cpo9iter_moveE - _ZN80_INTERNAL_b2e67345_44_flash_fwd_hdim256_bf16_split_softcap_sm90_cu_4cb42ef5_32924cuda3std3__48in_placeE)
_ZN80_INTERNAL_b2e67345_44_flash_fwd_hdim256_bf16_split_softcap_sm90_cu_4cb42ef5_32924cuda3std3__48in_placeE:
	.zero		1
	.type		_ZN80_INTERNAL_b2e67345_44_flash_fwd_hdim256_bf16_split_softcap_sm90_cu_4cb42ef5_32924cuda3std6ranges3__45__cpo9iter_moveE,@object
	.size		_ZN80_INTERNAL_b2e67345_44_flash_fwd_hdim256_bf16_split_softcap_sm90_cu_4cb42ef5_32924cuda3std6ranges3__45__cpo9iter_moveE,(_ZN80_INTERNAL_b2e67345_44_flash_fwd_hdim256_bf16_split_softcap_sm90_cu_4cb42ef5_32924cuda3std3__45__cpo5beginE - _ZN80_INTERNAL_b2e67345_44_flash_fwd_hdim256_bf16_split_softcap_sm90_cu_4cb42ef5_32924cuda3std6ranges3__45__cpo9iter_moveE)
_ZN80_INTERNAL_b2e67345_44_flash_fwd_hdim256_bf16_split_softcap_sm90_cu_4cb42ef5_32924cuda3std6ranges3__45__cpo9iter_moveE:
	.zero		1
	.type		_ZN80_INTERNAL_b2e67345_44_flash_fwd_hdim256_bf16_split_softcap_sm90_cu_4cb42ef5_32924cuda3std3__45__cpo5beginE,@object
	.size		_ZN80_INTERNAL_b2e67345_44_flash_fwd_hdim256_bf16_split_softcap_sm90_cu_4cb42ef5_32924cuda3std3__45__cpo5beginE,(_ZN80_INTERNAL_b2e67345_44_flash_fwd_hdim256_bf16_split_softcap_sm90_cu_4cb42ef5_32924cuda3std3__482_GLOBAL__N__b2e67345_44_flash_fwd_hdim256_bf16_split_softcap_sm90_cu_4cb42ef5_32926ignoreE - _ZN80_INTERNAL_b2e67345_44_flash_fwd_hdim256_bf16_split_softcap_sm90_cu_4cb42ef5_32924cuda3std3__45__cpo5beginE)
_ZN80_INTERNAL_b2e67345_44_flash_fwd_hdim256_bf16_split_softcap_sm90_cu_4cb42ef5_32924cuda3std3__45__cpo5beginE:
	.zero		1
	.type		_ZN80_INTERNAL_b2e67345_44_flash_fwd_hdim256_bf16_split_softcap_sm90_cu_4cb42ef5_32924cuda3std3__482_GLOBAL__N__b2e67345_44_flash_fwd_hdim256_bf16_split_softcap_sm90_cu_4cb42ef5_32926ignoreE,@object
	.size		_ZN80_INTERNAL_b2e67345_44_flash_fwd_hdim256_bf16_split_softcap_sm90_cu_4cb42ef5_32924cuda3std3__482_GLOBAL__N__b2e67345_44_flash_fwd_hdim256_bf16_split_softcap_sm90_cu_4cb42ef5_32926ignoreE,(_ZN80_INTERNAL_b2e67345_44_flash_fwd_hdim256_bf16_split_softcap_sm90_cu_4cb42ef5_32924cute7productE - _ZN80_INTERNAL_b2e67345_44_flash_fwd_hdim256_bf16_split_softcap_sm90_cu_4cb42ef5_32924cuda3std3__482_GLOBAL__N__b2e67345_44_flash_fwd_hdim256_bf16_split_softcap_sm90_cu_4cb42ef5_32926ignoreE)
_ZN80_INTERNAL_b2e67345_44_flash_fwd_hdim256_bf16_split_softcap_sm90_cu_4cb42ef5_32924cuda3std3__482_GLOBAL__N__b2e67345_44_flash_fwd_hdim256_bf16_split_softcap_sm90_cu_4cb42ef5_32926ignoreE:
	.zero		1
	.type		_ZN80_INTERNAL_b2e67345_44_flash_fwd_hdim256_bf16_split_softcap_sm90_cu_4cb42ef5_32924cute7productE,@object
	.size		_ZN80_INTERNAL_b2e67345_44_flash_fwd_hdim256_bf16_split_softcap_sm90_cu_4cb42ef5_32924cute7productE,(_ZN80_INTERNAL_b2e67345_44_flash_fwd_hdim256_bf16_split_softcap_sm90_cu_4cb42ef5_32924cuda3std3__45__cpo3endE - _ZN80_INTERNAL_b2e67345_44_flash_fwd_hdim256_bf16_split_softcap_sm90_cu_4cb42ef5_32924cute7productE)
_ZN80_INTERNAL_b2e67345_44_flash_fwd_hdim256_bf16_split_softcap_sm90_cu_4cb42ef5_32924cute7productE:
	.zero		1
	.type		_ZN80_INTERNAL_b2e67345_44_flash_fwd_hdim256_bf16_split_softcap_sm90_cu_4cb42ef5_32924cuda3std3__45__cpo3endE,@object
	.size		_ZN80_INTERNAL_b2e67345_44_flash_fwd_hdim256_bf16_split_softcap_sm90_cu_4cb42ef5_32924cuda3std3__45__cpo3endE,(_ZN80_INTERNAL_b2e67345_44_flash_fwd_hdim256_bf16_split_softcap_sm90_cu_4cb42ef5_32924cuda3std3__419piecewise_constructE - _ZN80_INTERNAL_b2e67345_44_flash_fwd_hdim256_bf16_split_softcap_sm90_cu_4cb42ef5_32924cuda3std3__45__cpo3endE)
_ZN80_INTERNAL_b2e67345_44_flash_fwd_hdim256_bf16_split_softcap_sm90_cu_4cb42ef5_32924cuda3std3__45__cpo3endE:
	.zero		1
	.type		_ZN80_INTERNAL_b2e67345_44_flash_fwd_hdim256_bf16_split_softcap_sm90_cu_4cb42ef5_32924cuda3std3__419piecewise_constructE,@object
	.size		_ZN80_INTERNAL_b2e67345_44_flash_fwd_hdim256_bf16_split_softcap_sm90_cu_4cb42ef5_32924cuda3std3__419piecewise_constructE,(_ZN80_INTERNAL_b2e67345_44_flash_fwd_hdim256_bf16_split_softcap_sm90_cu_4cb42ef5_32924cuda3std3__45__cpo4cendE - _ZN80_INTERNAL_b2e67345_44_flash_fwd_hdim256_bf16_split_softcap_sm90_cu_4cb42ef5_32924cuda3std3__419piecewise_constructE)
_ZN80_INTERNAL_b2e67345_44_flash_fwd_hdim256_bf16_split_softcap_sm90_cu_4cb42ef5_32924cuda3std3__419piecewise_constructE:
	.zero		1
	.type		_ZN80_INTERNAL_b2e67345_44_flash_fwd_hdim256_bf16_split_softcap_sm90_cu_4cb42ef5_32924cuda3std3__45__cpo4cendE,@object
	.size		_ZN80_INTERNAL_b2e67345_44_flash_fwd_hdim256_bf16_split_softcap_sm90_cu_4cb42ef5_32924cuda3std3__45__cpo4cendE,(_ZN80_INTERNAL_b2e67345_44_flash_fwd_hdim256_bf16_split_softcap_sm90_cu_4cb42ef5_32924cuda3std6ranges3__45__cpo4swapE - _ZN80_INTERNAL_b2e67345_44_flash_fwd_hdim256_bf16_split_softcap_sm90_cu_4cb42ef5_32924cuda3std3__45__cpo4cendE)
_ZN80_INTERNAL_b2e67345_44_flash_fwd_hdim256_bf16_split_softcap_sm90_cu_4cb42ef5_32924cuda3std3__45__cpo4cendE:
	.zero		1
	.type		_ZN80_INTERNAL_b2e67345_44_flash_fwd_hdim256_bf16_split_softcap_sm90_cu_4cb42ef5_32924cuda3std6ranges3__45__cpo4swapE,@object
	.size		_ZN80_INTERNAL_b2e67345_44_flash_fwd_hdim256_bf16_split_softcap_sm90_cu_4cb42ef5_32924cuda3std6ranges3__45__cpo4swapE,(.L_16 - _ZN80_INTERNAL_b2e67345_44_flash_fwd_hdim256_bf16_split_softcap_sm90_cu_4cb42ef5_32924cuda3std6ranges3__45__cpo4swapE)
_ZN80_INTERNAL_b2e67345_44_flash_fwd_hdim256_bf16_split_softcap_sm90_cu_4cb42ef5_32924cuda3std6ranges3__45__cpo4swapE:
	.zero		1
.L_16:


//--------------------- .nv.shared._ZN7cutlass13device_kernelIN5flash11enable_sm90INS1_16FlashAttnFwdSm90INS1_25CollectiveMainloopFwdSm90ILi2EN4cute5tupleIJNS5_1CILi1EEES8_S8_EEENS6_IJNS7_ILi128EEENS7_ILi80EEENS7_ILi256EEEEEELi256ENS_10bfloat16_tEfNS_4arch4Sm90ELb0ELb0ELb1ELb1ELb0ELb0ELb0ELb1ELb1ELb1ELb1ELb0EEENS1_21CollectiveEpilogueFwdINS6_IJSA_SC_SB_EEES9_SE_SG_Li256ELb1ELb1ELb1ELb0EEENS1_36VarlenDynamicPersistentTileSchedulerILi128ELi80ELi256ELi128ELb1ELb1ELb1ELb0ELb1ELb1EEEEEEEEEvNT_6ParamsE --------------------------
	.section	.nv.shared._ZN7cutlass13device_kernelIN5flash11enable_sm90INS1_16FlashAttnFwdSm90INS1_25CollectiveMainloopFwdSm90ILi2EN4cute5tupleIJNS5_1CILi1EEES8_S8_EEENS6_IJNS7_ILi128EEENS7_ILi80EEENS7_ILi256EEEEEELi256ENS_10bfloat16_tEfNS_4arch4Sm90ELb0ELb0ELb1ELb1ELb0ELb0ELb0ELb1ELb1ELb1ELb1ELb0EEENS1_21CollectiveEpilogueFwdINS6_IJSA_SC_SB_EEES9_SE_SG_Li256ELb1ELb1ELb1ELb0EEENS1_36VarlenDynamicPersistentTileSchedulerILi128ELi80ELi256ELi128ELb1ELb1ELb1ELb0ELb1ELb1EEEEEEEEEvNT_6ParamsE,"aw",@nobits
	.sectionflags	@""
	.align	16
	.zero		1024


//--------------------- .nv.shared._ZN7cutlass13device_kernelIN5flash11enable_sm90INS1_16FlashAttnFwdSm90INS1_25CollectiveMainloopFwdSm90ILi2EN4cute5tupleIJNS5_1CILi1EEES8_S8_EEENS6_IJNS7_ILi128EEENS7_ILi80EEENS7_ILi256EEEEEELi256ENS_10bfloat16_tEfNS_4arch4Sm90ELb0ELb0ELb1ELb1ELb0ELb1ELb0ELb1ELb1ELb1ELb1ELb0EEENS1_21CollectiveEpilogueFwdINS6_IJSA_SC_SB_EEES9_SE_SG_Li256ELb1ELb1ELb1ELb0EEENS1_36VarlenDynamicPersistentTileSchedulerILi128ELi80ELi256ELi128ELb1ELb1ELb1ELb0ELb1ELb1EEEEEEEEEvNT_6ParamsE --------------------------
	.section	.nv.shared._ZN7cutlass13device_kernelIN5flash11enable_sm90INS1_16FlashAttnFwdSm90INS1_25CollectiveMainloopFwdSm90ILi2EN4cute5tupleIJNS5_1CILi1EEES8_S8_EEENS6_IJNS7_ILi128EEENS7_ILi80EEENS7_ILi256EEEEEELi256ENS_10bfloat16_tEfNS_4arch4Sm90ELb0ELb0ELb1ELb1ELb0ELb1ELb0ELb1ELb1ELb1ELb1ELb0EEENS1_21CollectiveEpilogueFwdINS6_IJSA_SC_SB_EEES9_SE_SG_Li256ELb1ELb1ELb1ELb0EEENS1_36VarlenDynamicPersistentTileSchedulerILi128ELi80ELi256ELi128ELb1ELb1ELb1ELb0ELb1ELb1EEEEEEEEEvNT_6ParamsE,"aw",@nobits
	.sectionflags	@""
	.align	16
	.zero		1024


//--------------------- .nv.shared._ZN7cutlass13device_kernelIN5flash11enable_sm90INS1_16FlashAttnFwdSm90INS1_25CollectiveMainloopFwdSm90ILi2EN4cute5tupleIJNS5_1CILi1EEES8_S8_EEENS6_IJNS7_ILi128EEENS7_ILi64EEENS7_ILi256EEEEEELi256ENS_10bfloat16_tEfNS_4arch4Sm90ELb0ELb1ELb1ELb0ELb0ELb0ELb0ELb1ELb1ELb1ELb1ELb0EEENS1_21CollectiveEpilogueFwdINS6_IJSA_SC_SB_EEES9_SE_SG_Li256ELb0ELb1ELb1ELb0EEENS1_19SingleTileSchedulerILb0ELb1ELb1ELi128EEEEEEEEEvNT_6ParamsE --------------------------
	.section	.nv.shared._ZN7cutlass13device_kernelIN5flash11enable_sm90INS1_16FlashAttnFwdSm90INS1_25CollectiveMainloopFwdSm90ILi2EN4cute5tupleIJNS5_1CILi1EEES8_S8_EEENS6_IJNS7_ILi128EEENS7_ILi64EEENS7_ILi256EEEEEELi256ENS_10bfloat16_tEfNS_4arch4Sm90ELb0ELb1ELb1ELb0ELb0ELb0ELb0ELb1ELb1ELb1ELb1ELb0EEENS1_21CollectiveEpilogueFwdINS6_IJSA_SC_SB_EEES9_SE_SG_Li256ELb0ELb1ELb1ELb0EEENS1_19SingleTileSchedulerILb0ELb1ELb1ELi128EEEEEEEEEvNT_6ParamsE,"aw",@nobits
	.sectionflags	@""
	.align	16
	.zero		1024


//--------------------- .nv.shared._ZN7cutlass13device_kernelIN5flash11enable_sm90INS1_16FlashAttnFwdSm90INS1_25CollectiveMainloopFwdSm90ILi2EN4cute5tupleIJNS5_1CILi1EEES8_S8_EEENS6_IJNS7_ILi128EEENS7_ILi64EEENS7_ILi256EEEEEELi256ENS_10bfloat16_tEfNS_4arch4Sm90ELb0ELb1ELb1ELb1ELb0ELb0ELb0ELb1ELb1ELb1ELb1ELb0EEENS1_21CollectiveEpilogueFwdINS6_IJSA_SC_SB_EEES9_SE_SG_Li256ELb1ELb1ELb1ELb0EEENS1_36VarlenDynamicPersistentTileSchedulerILi128ELi64ELi256ELi128ELb1ELb1ELb1ELb1ELb0ELb1EEEEEEEEEvNT_6ParamsE --------------------------
	.section	.nv.shared._ZN7cutlass13device_kernelIN5flash11enable_sm90INS1_16FlashAttnFwdSm90INS1_25CollectiveMainloopFwdSm90ILi2EN4cute5tupleIJNS5_1CILi1EEES8_S8_EEENS6_IJNS7_ILi128EEENS7_ILi64EEENS7_ILi256EEEEEELi256ENS_10bfloat16_tEfNS_4arch4Sm90ELb0ELb1ELb1ELb1ELb0ELb0ELb0ELb1ELb1ELb1ELb1ELb0EEENS1_21CollectiveEpilogueFwdINS6_IJSA_SC_SB_EEES9_SE_SG_Li256ELb1ELb1ELb1ELb0EEENS1_36VarlenDynamicPersistentTileSchedulerILi128ELi64ELi256ELi128ELb1ELb1ELb1ELb1ELb0ELb1EEEEEEEEEvNT_6ParamsE,"aw",@nobits
	.sectionflags	@""
	.align	16
	.zero		1024


//--------------------- .nv.shared._ZN7cutlass13device_kernelIN5flash11enable_sm90INS1_16FlashAttnFwdSm90INS1_25CollectiveMainloopFwdSm90ILi2EN4cute5tupleIJNS5_1CILi1EEES8_S8_EEENS6_IJNS7_ILi128EEENS7_ILi64EEENS7_ILi256EEEEEELi256ENS_10bfloat16_tEfNS_4arch4Sm90ELb0ELb1ELb1ELb1ELb0ELb1ELb0ELb1ELb1ELb1ELb1ELb0EEENS1_21CollectiveEpilogueFwdINS6_IJSA_SC_SB_EEES9_SE_SG_Li256ELb1ELb1ELb1ELb0EEENS1_36VarlenDynamicPersistentTileSchedulerILi128ELi64ELi256ELi128ELb1ELb1ELb1ELb1ELb0ELb1EEEEEEEEEvNT_6ParamsE --------------------------
	.section	.nv.shared._ZN7cutlass13device_kernelIN5flash11enable_sm90INS1_16FlashAttnFwdSm90INS1_25CollectiveMainloopFwdSm90ILi2EN4cute5tupleIJNS5_1CILi1EEES8_S8_EEENS6_IJNS7_ILi128EEENS7_ILi64EEENS7_ILi256EEEEEELi256ENS_10bfloat16_tEfNS_4arch4Sm90ELb0ELb1ELb1ELb1ELb0ELb1ELb0ELb1ELb1ELb1ELb1ELb0EEENS1_21CollectiveEpilogueFwdINS6_IJSA_SC_SB_EEES9_SE_SG_Li256ELb1ELb1ELb1ELb0EEENS1_36VarlenDynamicPersistentTileSchedulerILi128ELi64ELi256ELi128ELb1ELb1ELb1ELb1ELb0ELb1EEEEEEEEEvNT_6ParamsE,"aw",@nobits
	.sectionflags	@""
	.align	16
	.zero		1024


//--------------------- .nv.shared._ZN7cutlass13device_kernelIN5flash11enable_sm90INS1_16FlashAttnFwdSm90INS1_25CollectiveMainloopFwdSm90ILi2EN4cute5tupleIJNS5_1CILi1EEES8_S8_EEENS6_IJNS7_ILi128EEENS7_ILi80EEENS7_ILi256EEEEEELi256ENS_10bfloat16_tEfNS_4arch4Sm90ELb1ELb0ELb1ELb0ELb0ELb0ELb0ELb1ELb1ELb1ELb1ELb0EEENS1_21CollectiveEpilogueFwdINS6_IJSA_SC_SB_EEES9_SE_SG_Li256ELb0ELb1ELb1ELb0EEENS1_19SingleTileSchedulerILb0ELb1ELb1ELi128EEEEEEEEEvNT_6ParamsE --------------------------
	.section	.nv.shared._ZN7cutlass13device_kernelIN5flash11enable_sm90INS1_16FlashAttnFwdSm90INS1_25CollectiveMainloopFwdSm90ILi2EN4cute5tupleIJNS5_1CILi1EEES8_S8_EEENS6_IJNS7_ILi128EEENS7_ILi80EEENS7_ILi256EEEEEELi256ENS_10bfloat16_tEfNS_4arch4Sm90ELb1ELb0ELb1ELb0ELb0ELb0ELb0ELb1ELb1ELb1ELb1ELb0EEENS1_21CollectiveEpilogueFwdINS6_IJSA_SC_SB_EEES9_SE_SG_Li256ELb0ELb1ELb1ELb0EEENS1_19SingleTileSchedulerILb0ELb1ELb1ELi128EEEEEEEEEvNT_6ParamsE,"aw",@nobits
	.sectionflags	@""
	.align	16
	.zero		1024


//--------------------- .nv.shared._ZN7cutlass13device_kernelIN5flash11enable_sm90INS1_16FlashAttnFwdSm90INS1_25CollectiveMainloopFwdSm90ILi2EN4cute5tupleIJNS5_1CILi1EEES8_S8_EEENS6_IJNS7_ILi128EEENS7_ILi80EEENS7_ILi256EEEEEELi256ENS_10bfloat16_tEfNS_4arch4Sm90ELb1ELb0ELb1ELb1ELb0ELb0ELb0ELb1ELb1ELb1ELb1ELb0EEENS1_21CollectiveEpilogueFwdINS6_IJSA_SC_SB_EEES9_SE_SG_Li256ELb1ELb1ELb1ELb0EEENS1_36VarlenDynamicPersistentTileSchedulerILi128ELi80ELi256ELi128ELb1ELb1ELb1ELb1ELb1ELb1EEEEEEEEEvNT_6ParamsE --------------------------
	.section	.nv.shared._ZN7cutlass13device_kernelIN5flash11enable_sm90INS1_16FlashAttnFwdSm90INS1_25CollectiveMainloopFwdSm90ILi2EN4cute5tupleIJNS5_1CILi1EEES8_S8_EEENS6_IJNS7_ILi128EEENS7_ILi80EEENS7_ILi256EEEEEELi256ENS_10bfloat16_tEfNS_4arch4Sm90ELb1ELb0ELb1ELb1ELb0ELb0ELb0ELb1ELb1ELb1ELb1ELb0EEENS1_21CollectiveEpilogueFwdINS6_IJSA_SC_SB_EEES9_SE_SG_Li256ELb1ELb1ELb1ELb0EEENS1_36VarlenDynamicPersistentTileSchedulerILi128ELi80ELi256ELi128ELb1ELb1ELb1ELb1ELb1ELb1EEEEEEEEEvNT_6ParamsE,"aw",@nobits
	.sectionflags	@""
	.align	16
	.zero		1024


//--------------------- .nv.shared._ZN7cutlass13device_kernelIN5flash11enable_sm90INS1_16FlashAttnFwdSm90INS1_25CollectiveMainloopFwdSm90ILi2EN4cute5tupleIJNS5_1CILi1EEES8_S8_EEENS6_IJNS7_ILi128EEENS7_ILi80EEENS7_ILi256EEEEEELi256ENS_10bfloat16_tEfNS_4arch4Sm90ELb1ELb0ELb1ELb1ELb0ELb1ELb0ELb1ELb1ELb1ELb1ELb0EEENS1_21CollectiveEpilogueFwdINS6_IJSA_SC_SB_EEES9_SE_SG_Li256ELb1ELb1ELb1ELb0EEENS1_36VarlenDynamicPersistentTileSchedulerILi128ELi80ELi256ELi128ELb1ELb1ELb1ELb1ELb1ELb1EEEEEEEEEvNT_6ParamsE --------------------------
	.section	.nv.shared._ZN7cutlass13device_kernelIN5flash11enable_sm90INS1_16FlashAttnFwdSm90INS1_25CollectiveMainloopFwdSm90ILi2EN4cute5tupleIJNS5_1CILi1EEES8_S8_EEENS6_IJNS7_ILi128EEENS7_ILi80EEENS7_ILi256EEEEEELi256ENS_10bfloat16_tEfNS_4arch4Sm90ELb1ELb0ELb1ELb1ELb0ELb1ELb0ELb1ELb1ELb1ELb1ELb0EEENS1_21CollectiveEpilogueFwdINS6_IJSA_SC_SB_EEES9_SE_SG_Li256ELb1ELb1ELb1ELb0EEENS1_36VarlenDynamicPersistentTileSchedulerILi128ELi80ELi256ELi128ELb1ELb1ELb1ELb1ELb1ELb1EEEEEEEEEvNT_6ParamsE,"aw",@nobits
	.sectionflags	@""
	.align	16
	.zero		1024


//--------------------- .nv.constant0._ZN7cutlass13device_kernelIN5flash11enable_sm90INS1_16FlashAttnFwdSm90INS1_25CollectiveMainloopFwdSm90ILi2EN4cute5tupleIJNS5_1CILi1EEES8_S8_EEENS6_IJNS7_ILi128EEENS7_ILi80EEENS7_ILi256EEEEEELi256ENS_10bfloat16_tEfNS_4arch4Sm90ELb0ELb0ELb1ELb0ELb0ELb0ELb0ELb1ELb1ELb1ELb1ELb0EEENS1_21CollectiveEpilogueFwdINS6_IJSA_SC_SB_EEES9_SE_SG_Li256ELb0ELb1ELb1ELb0EEENS1_19SingleTileSchedulerILb0ELb1ELb1ELi128EEEEEEEEEvNT_6ParamsE --------------------------
	.section	.nv.constant0._ZN7cutlass13device_kernelIN5flash11enable_sm90INS1_16FlashAttnFwdSm90INS1_25CollectiveMainloopFwdSm90ILi2EN4cute5tupleIJNS5_1CILi1EEES8_S8_EEENS6_IJNS7_ILi128EEENS7_ILi80EEENS7_ILi256EEEEEELi256ENS_10bfloat16_tEfNS_4arch4Sm90ELb0ELb0ELb1ELb0ELb0ELb0ELb0ELb1ELb1ELb1ELb1ELb0EEENS1_21CollectiveEpilogueFwdINS6_IJSA_SC_SB_EEES9_SE_SG_Li256ELb0ELb1ELb1ELb0EEENS1_19SingleTileSchedulerILb0ELb1ELb1ELi128EEEEEEEEEvNT_6ParamsE,"a",@progbits
	.sectionflags	@""
	.align	4
.nv.constant0._ZN7cutlass13device_kernelIN5flash11enable_sm90INS1_16FlashAttnFwdSm90INS1_25CollectiveMainloopFwdSm90ILi2EN4cute5tupleIJNS5_1CILi1EEES8_S8_EEENS6_IJNS7_ILi128EEENS7_ILi80EEENS7_ILi256EEEEEELi256ENS_10bfloat16_tEfNS_4arch4Sm90ELb0ELb0ELb1ELb0ELb0ELb0ELb0ELb1ELb1ELb1ELb1ELb0EEENS1_21CollectiveEpilogueFwdINS6_IJSA_SC_SB_EEES9_SE_SG_Li256ELb0ELb1ELb1ELb0EEENS1_19SingleTileSchedulerILb0ELb1ELb1ELi128EEEEEEEEEvNT_6ParamsE:
	.zero		3200


//--------------------- .nv.constant0._ZN7cutlass13device_kernelIN5flash11enable_sm90INS1_16FlashAttnFwdSm90INS1_25CollectiveMainloopFwdSm90ILi2EN4cute5tupleIJNS5_1CILi1EEES8_S8_EEENS6_IJNS7_ILi128EEENS7_ILi80EEENS7_ILi256EEEEEELi256ENS_10bfloat16_tEfNS_4arch4Sm90ELb0ELb0ELb1ELb1ELb0ELb0ELb0ELb1ELb1ELb1ELb1ELb0EEENS1_21CollectiveEpilogueFwdINS6_IJSA_SC_SB_EEES9_SE_SG_Li256ELb1ELb1ELb1ELb0EEENS1_36VarlenDynamicPersistentTileSchedulerILi128ELi80ELi256ELi128ELb1ELb1ELb1ELb0ELb1ELb1EEEEEEEEEvNT_6ParamsE --------------------------
	.section	.nv.constant0._ZN7cutlass13device_kernelIN5flash11enable_sm90INS1_16FlashAttnFwdSm90INS1_25CollectiveMainloopFwdSm90ILi2EN4cute5tupleIJNS5_1CILi1EEES8_S8_EEENS6_IJNS7_ILi128EEENS7_ILi80EEENS7_ILi256EEEEEELi256ENS_10bfloat16_tEfNS_4arch4Sm90ELb0ELb0ELb1ELb1ELb0ELb0ELb0ELb1ELb1ELb1ELb1ELb0EEENS1_21CollectiveEpilogueFwdINS6_IJSA_SC_SB_EEES9_SE_SG_Li256ELb1ELb1ELb1ELb0EEENS1_36VarlenDynamicPersistentTileSchedulerILi128ELi80ELi256ELi128ELb1ELb1ELb1ELb0ELb1ELb1EEEEEEEEEvNT_6ParamsE,"a",@progbits
	.sectionflags	@""
	.align	4
.nv.constant0._ZN7cutlass13device_kernelIN5flash11enable_sm90INS1_16FlashAttnFwdSm90INS1_25CollectiveMainloopFwdSm90ILi2EN4cute5tupleIJNS5_1CILi1EEES8_S8_EEENS6_IJNS7_ILi128EEENS7_ILi80EEENS7_ILi256EEEEEELi256ENS_10bfloat16_tEfNS_4arch4Sm90ELb0ELb0ELb1ELb1ELb0ELb0ELb0ELb1ELb1ELb1ELb1ELb0EEENS1_21CollectiveEpilogueFwdINS6_IJSA_SC_SB_EEES9_SE_SG_Li256ELb1ELb1ELb1ELb0EEENS1_36VarlenDynamicPersistentTileSchedulerILi128ELi80ELi256ELi128ELb1ELb1ELb1ELb0ELb1ELb1EEEEEEEEEvNT_6ParamsE:
	.zero		3328


//--------------------- .nv.constant0._ZN7cutlass13device_kernelIN5flash11enable_sm90INS1_16FlashAttnFwdSm90INS1_25CollectiveMainloopFwdSm90ILi2EN4cute5tupleIJNS5_1CILi1EEES8_S8_EEENS6_IJNS7_ILi128EEENS7_ILi80EEENS7_ILi256EEEEEELi256ENS_10bfloat16_tEfNS_4arch4Sm90ELb0ELb0ELb1ELb1ELb0ELb1ELb0ELb1ELb1ELb1ELb1ELb0EEENS1_21CollectiveEpilogueFwdINS6_IJSA_SC_SB_EEES9_SE_SG_Li256ELb1ELb1ELb1ELb0EEENS1_36VarlenDynamicPersistentTileSchedulerILi128ELi80ELi256ELi128ELb1ELb1ELb1ELb0ELb1ELb1EEEEEEEEEvNT_6ParamsE --------------------------
	.section	.nv.constant0._ZN7cutlass13device_kernelIN5flash11enable_sm90INS1_16FlashAttnFwdSm90INS1_25CollectiveMainloopFwdSm90ILi2EN4cute5tupleIJNS5_1CILi1EEES8_S8_EEENS6_IJNS7_ILi128EEENS7_ILi80EEENS7_ILi256EEEEEELi256ENS_10bfloat16_tEfNS_4arch4Sm90ELb0ELb0ELb1ELb1ELb0ELb1ELb0ELb1ELb1ELb1ELb1ELb0EEENS1_21CollectiveEpilogueFwdINS6_IJSA_SC_SB_EEES9_SE_SG_Li256ELb1ELb1ELb1ELb0EEENS1_36VarlenDynamicPersistentTileSchedulerILi128ELi80ELi256ELi128ELb1ELb1ELb1ELb0ELb1ELb1EEEEEEEEEvNT_6ParamsE,"a",@progbits
	.sectionflags	@""
	.align	4
.nv.constant0._ZN7cutlass13device_kernelIN5flash11enable_sm90INS1_16FlashAttnFwdSm90INS1_25CollectiveMainloopFwdSm90ILi2EN4cute5tupleIJNS5_1CILi1EEES8_S8_EEENS6_IJNS7_ILi128EEENS7_ILi80EEENS7_ILi256EEEEEELi256ENS_10bfloat16_tEfNS_4arch4Sm90ELb0ELb0ELb1ELb1ELb0ELb1ELb0ELb1ELb1ELb1ELb1ELb0EEENS1_21CollectiveEpilogueFwdINS6_IJSA_SC_SB_EEES9_SE_SG_Li256ELb1ELb1ELb1ELb0EEENS1_36VarlenDynamicPersistentTileSchedulerILi128ELi80ELi256ELi128ELb1ELb1ELb1ELb0ELb1ELb1EEEEEEEEEvNT_6ParamsE:
	.zero		3328


//--------------------- .nv.constant0._ZN7cutlass13device_kernelIN5flash11enable_sm90INS1_16FlashAttnFwdSm90INS1_25CollectiveMainloopFwdSm90ILi2EN4cute5tupleIJNS5_1CILi1EEES8_S8_EEENS6_IJNS7_ILi128EEENS7_ILi64EEENS7_ILi256EEEEEELi256ENS_10bfloat16_tEfNS_4arch4Sm90ELb0ELb1ELb1ELb0ELb0ELb0ELb0ELb1ELb1ELb1ELb1ELb0EEENS1_21CollectiveEpilogueFwdINS6_IJSA_SC_SB_EEES9_SE_SG_Li256ELb0ELb1ELb1ELb0EEENS1_19SingleTileSchedulerILb0ELb1ELb1ELi128EEEEEEEEEvNT_6ParamsE --------------------------
	.section	.nv.constant0._ZN7cutlass13device_kernelIN5flash11enable_sm90INS1_16FlashAttnFwdSm90INS1_25CollectiveMainloopFwdSm90ILi2EN4cute5tupleIJNS5_1CILi1EEES8_S8_EEENS6_IJNS7_ILi128EEENS7_ILi64EEENS7_ILi256EEEEEELi256ENS_10bfloat16_tEfNS_4arch4Sm90ELb0ELb1ELb1ELb0ELb0ELb0ELb0ELb1ELb1ELb1ELb1ELb0EEENS1_21CollectiveEpilogueFwdINS6_IJSA_SC_SB_EEES9_SE_SG_Li256ELb0ELb1ELb1ELb0EEENS1_19SingleTileSchedulerILb0ELb1ELb1ELi128EEEEEEEEEvNT_6ParamsE,"a",@progbits
	.sectionflags	@""
	.align	4
.nv.constant0._ZN7cutlass13device_kernelIN5flash11enable_sm90INS1_16FlashAttnFwdSm90INS1_25CollectiveMainloopFwdSm90ILi2EN4cute5tupleIJNS5_1CILi1EEES8_S8_EEENS6_IJNS7_ILi128EEENS7_ILi64EEENS7_ILi256EEEEEELi256ENS_10bfloat16_tEfNS_4arch4Sm90ELb0ELb1ELb1ELb0ELb0ELb0ELb0ELb1ELb1ELb1ELb1ELb0EEENS1_21CollectiveEpilogueFwdINS6_IJSA_SC_SB_EEES9_SE_SG_Li256ELb0ELb1ELb1ELb0EEENS1_19SingleTileSchedulerILb0ELb1ELb1ELi128EEEEEEEEEvNT_6ParamsE:
	.zero		3200


//--------------------- .nv.constant0._ZN7cutlass13device_kernelIN5flash11enable_sm90INS1_16FlashAttnFwdSm90INS1_25CollectiveMainloopFwdSm90ILi2EN4cute5tupleIJNS5_1CILi1EEES8_S8_EEENS6_IJNS7_ILi128EEENS7_ILi64EEENS7_ILi256EEEEEELi256ENS_10bfloat16_tEfNS_4arch4Sm90ELb0ELb1ELb1ELb1ELb0ELb0ELb0ELb1ELb1ELb1ELb1ELb0EEENS1_21CollectiveEpilogueFwdINS6_IJSA_SC_SB_EEES9_SE_SG_Li256ELb1ELb1ELb1ELb0EEENS1_36VarlenDynamicPersistentTileSchedulerILi128ELi64ELi256ELi128ELb1ELb1ELb1ELb1ELb0ELb1EEEEEEEEEvNT_6ParamsE --------------------------
	.section	.nv.constant0._ZN7cutlass13device_kernelIN5flash11enable_sm90INS1_16FlashAttnFwdSm90INS1_25CollectiveMainloopFwdSm90ILi2EN4cute5tupleIJNS5_1CILi1EEES8_S8_EEENS6_IJNS7_ILi128EEENS7_ILi64EEENS7_ILi256EEEEEELi256ENS_10bfloat16_tEfNS_4arch4Sm90ELb0ELb1ELb1ELb1ELb0ELb0ELb0ELb1ELb1ELb1ELb1ELb0EEENS1_21CollectiveEpilogueFwdINS6_IJSA_SC_SB_EEES9_SE_SG_Li256ELb1ELb1ELb1ELb0EEENS1_36VarlenDynamicPersistentTileSchedulerILi128ELi64ELi256ELi128ELb1ELb1ELb1ELb1ELb0ELb1EEEEEEEEEvNT_6ParamsE,"a",@progbits
	.sectionflags	@""
	.align	4
.nv.constant0._ZN7cutlass13device_kernelIN5flash11enable_sm90INS1_16FlashAttnFwdSm90INS1_25CollectiveMainloopFwdSm90ILi2EN4cute5tupleIJNS5_1CILi1EEES8_S8_EEENS6_IJNS7_ILi128EEENS7_ILi64EEENS7_ILi256EEEEEELi256ENS_10bfloat16_tEfNS_4arch4Sm90ELb0ELb1ELb1ELb1ELb0ELb0ELb0ELb1ELb1ELb1ELb1ELb0EEENS1_21CollectiveEpilogueFwdINS6_IJSA_SC_SB_EEES9_SE_SG_Li256ELb1ELb1ELb1ELb0EEENS1_36VarlenDynamicPersistentTileSchedulerILi128ELi64ELi256ELi128ELb1ELb1ELb1ELb1ELb0ELb1EEEEEEEEEvNT_6ParamsE:
	.zero		3328


//--------------------- .nv.constant0._ZN7cutlass13device_kernelIN5flash11enable_sm90INS1_16FlashAttnFwdSm90INS1_25CollectiveMainloopFwdSm90ILi2EN4cute5tupleIJNS5_1CILi1EEES8_S8_EEENS6_IJNS7_ILi128EEENS7_ILi64EEENS7_ILi256EEEEEELi256ENS_10bfloat16_tEfNS_4arch4Sm90ELb0ELb1ELb1ELb1ELb0ELb1ELb0ELb1ELb1ELb1ELb1ELb0EEENS1_21CollectiveEpilogueFwdINS6_IJSA_SC_SB_EEES9_SE_SG_Li256ELb1ELb1ELb1ELb0EEENS1_36VarlenDynamicPersistentTileSchedulerILi128ELi64ELi256ELi128ELb1ELb1ELb1ELb1ELb0ELb1EEEEEEEEEvNT_6ParamsE --------------------------
	.section	.nv.constant0._ZN7cutlass13device_kernelIN5flash11enable_sm90INS1_16FlashAttnFwdSm90INS1_25CollectiveMainloopFwdSm90ILi2EN4cute5tupleIJNS5_1CILi1EEES8_S8_EEENS6_IJNS7_ILi128EEENS7_ILi64EEENS7_ILi256EEEEEELi256ENS_10bfloat16_tEfNS_4arch4Sm90ELb0ELb1ELb1ELb1ELb0ELb1ELb0ELb1ELb1ELb1ELb1ELb0EEENS1_21CollectiveEpilogueFwdINS6_IJSA_SC_SB_EEES9_SE_SG_Li256ELb1ELb1ELb1ELb0EEENS1_36VarlenDynamicPersistentTileSchedulerILi128ELi64ELi256ELi128ELb1ELb1ELb1ELb1ELb0ELb1EEEEEEEEEvNT_6ParamsE,"a",@progbits
	.sectionflags	@""
	.align	4
.nv.constant0._ZN7cutlass13device_kernelIN5flash11enable_sm90INS1_16FlashAttnFwdSm90INS1_25CollectiveMainloopFwdSm90ILi2EN4cute5tupleIJNS5_1CILi1EEES8_S8_EEENS6_IJNS7_ILi128EEENS7_ILi64EEENS7_ILi256EEEEEELi256ENS_10bfloat16_tEfNS_4arch4Sm90ELb0ELb1ELb1ELb1ELb0ELb1ELb0ELb1ELb1ELb1ELb1ELb0EEENS1_21CollectiveEpilogueFwdINS6_IJSA_SC_SB_EEES9_SE_SG_Li256ELb1ELb1ELb1ELb0EEENS1_36VarlenDynamicPersistentTileSchedulerILi128ELi64ELi256ELi128ELb1ELb1ELb1ELb1ELb0ELb1EEEEEEEEEvNT_6ParamsE:
	.zero		3328


//--------------------- .nv.constant0._ZN7cutlass13device_kernelIN5flash11enable_sm90INS1_16FlashAttnFwdSm90INS1_25CollectiveMainloopFwdSm90ILi2EN4cute5tupleIJNS5_1CILi1EEES8_S8_EEENS6_IJNS7_ILi128EEENS7_ILi80EEENS7_ILi256EEEEEELi256ENS_10bfloat16_tEfNS_4arch4Sm90ELb1ELb0ELb1ELb0ELb0ELb0ELb0ELb1ELb1ELb1ELb1ELb0EEENS1_21CollectiveEpilogueFwdINS6_IJSA_SC_SB_EEES9_SE_SG_Li256ELb0ELb1ELb1ELb0EEENS1_19SingleTileSchedulerILb0ELb1ELb1ELi128EEEEEEEEEvNT_6ParamsE --------------------------
	.section	.nv.constant0._ZN7cutlass13device_kernelIN5flash11enable_sm90INS1_16FlashAttnFwdSm90INS1_25CollectiveMainloopFwdSm90ILi2EN4cute5tupleIJNS5_1CILi1EEES8_S8_EEENS6_IJNS7_ILi128EEENS7_ILi80EEENS7_ILi256EEEEEELi256ENS_10bfloat16_tEfNS_4arch4Sm90ELb1ELb0ELb1ELb0ELb0ELb0ELb0ELb1ELb1ELb1ELb1ELb0EEENS1_21CollectiveEpilogueFwdINS6_IJSA_SC_SB_EEES9_SE_SG_Li256ELb0ELb1ELb1ELb0EEENS1_19SingleTileSchedulerILb0ELb1ELb1ELi128EEEEEEEEEvNT_6ParamsE,"a",@progbits
	.sectionflags	@""
	.align	4
.nv.constant0._ZN7cutlass13device_kernelIN5flash11enable_sm90INS1_16FlashAttnFwdSm90INS1_25CollectiveMainloopFwdSm90ILi2EN4cute5tupleIJNS5_1CILi1EEES8_S8_EEENS6_IJNS7_ILi128EEENS7_ILi80EEENS7_ILi256EEEEEELi256ENS_10bfloat16_tEfNS_4arch4Sm90ELb1ELb0ELb1ELb0ELb0ELb0ELb0ELb1ELb1ELb1ELb1ELb0EEENS1_21CollectiveEpilogueFwdINS6_IJSA_SC_SB_EEES9_SE_SG_Li256ELb0ELb1ELb1ELb0EEENS1_19SingleTileSchedulerILb0ELb1ELb1ELi128EEEEEEEEEvNT_6ParamsE:
	.zero		3200


//--------------------- .nv.constant0._ZN7cutlass13device_kernelIN5flash11enable_sm90INS1_16FlashAttnFwdSm90INS1_25CollectiveMainloopFwdSm90ILi2EN4cute5tupleIJNS5_1CILi1EEES8_S8_EEENS6_IJNS7_ILi128EEENS7_ILi80EEENS7_ILi256EEEEEELi256ENS_10bfloat16_tEfNS_4arch4Sm90ELb1ELb0ELb1ELb1ELb0ELb0ELb0ELb1ELb1ELb1ELb1ELb0EEENS1_21CollectiveEpilogueFwdINS6_IJSA_SC_SB_EEES9_SE_SG_Li256ELb1ELb1ELb1ELb0EEENS1_36VarlenDynamicPersistentTileSchedulerILi128ELi80ELi256ELi128ELb1ELb1ELb1ELb1ELb1ELb1EEEEEEEEEvNT_6ParamsE --------------------------
	.section	.nv.constant0._ZN7cutlass13device_kernelIN5flash11enable_sm90INS1_16FlashAttnFwdSm90INS1_25CollectiveMainloopFwdSm90ILi2EN4cute5tupleIJNS5_1CILi1EEES8_S8_EEENS6_IJNS7_ILi128EEENS7_ILi80EEENS7_ILi256EEEEEELi256ENS_10bfloat16_tEfNS_4arch4Sm90ELb1ELb0ELb1ELb1ELb0ELb0ELb0ELb1ELb1ELb1ELb1ELb0EEENS1_21CollectiveEpilogueFwdINS6_IJSA_SC_SB_EEES9_SE_SG_Li256ELb1ELb1ELb1ELb0EEENS1_36VarlenDynamicPersistentTileSchedulerILi128ELi80ELi256ELi128ELb1ELb1ELb1ELb1ELb1ELb1EEEEEEEEEvNT_6ParamsE,"a",@progbits
	.sectionflags	@""
	.align	4
.nv.constant0._ZN7cutlass13device_kernelIN5flash11enable_sm90INS1_16FlashAttnFwdSm90INS1_25CollectiveMainloopFwdSm90ILi2EN4cute5tupleIJNS5_1CILi1EEES8_S8_EEENS6_IJNS7_ILi128EEENS7_ILi80EEENS7_ILi256EEEEEELi256ENS_10bfloat16_tEfNS_4arch4Sm90ELb1ELb0ELb1ELb1ELb0ELb0ELb0ELb1ELb1ELb1ELb1ELb0EEENS1_21CollectiveEpilogueFwdINS6_IJSA_SC_SB_EEES9_SE_SG_Li256ELb1ELb1ELb1ELb0EEENS1_36VarlenDynamicPersistentTileSchedulerILi128ELi80ELi256ELi128ELb1ELb1ELb1ELb1ELb1ELb1EEEEEEEEEvNT_6ParamsE:
	.zero		3328


//--------------------- .nv.constant0._ZN7cutlass13device_kernelIN5flash11enable_sm90INS1_16FlashAttnFwdSm90INS1_25CollectiveMainloopFwdSm90ILi2EN4cute5tupleIJNS5_1CILi1EEES8_S8_EEENS6_IJNS7_ILi128EEENS7_ILi80EEENS7_ILi256EEEEEELi256ENS_10bfloat16_tEfNS_4arch4Sm90ELb1ELb0ELb1ELb1ELb0ELb1ELb0ELb1ELb1ELb1ELb1ELb0EEENS1_21CollectiveEpilogueFwdINS6_IJSA_SC_SB_EEES9_SE_SG_Li256ELb1ELb1ELb1ELb0EEENS1_36VarlenDynamicPersistentTileSchedulerILi128ELi80ELi256ELi128ELb1ELb1ELb1ELb1ELb1ELb1EEEEEEEEEvNT_6ParamsE --------------------------
	.section	.nv.constant0._ZN7cutlass13device_kernelIN5flash11enable_sm90INS1_16FlashAttnFwdSm90INS1_25CollectiveMainloopFwdSm90ILi2EN4cute5tupleIJNS5_1CILi1EEES8_S8_EEENS6_IJNS7_ILi128EEENS7_ILi80EEENS7_ILi256EEEEEELi256ENS_10bfloat16_tEfNS_4arch4Sm90ELb1ELb0ELb1ELb1ELb0ELb1ELb0ELb1ELb1ELb1ELb1ELb0EEENS1_21CollectiveEpilogueFwdINS6_IJSA_SC_SB_EEES9_SE_SG_Li256ELb1ELb1ELb1ELb0EEENS1_36VarlenDynamicPersistentTileSchedulerILi128ELi80ELi256ELi128ELb1ELb1ELb1ELb1ELb1ELb1EEEEEEEEEvNT_6ParamsE,"a",@progbits
	.sectionflags	@""
	.align	4
.nv.constant0._ZN7cutlass13device_kernelIN5flash11enable_sm90INS1_16FlashAttnFwdSm90INS1_25CollectiveMainloopFwdSm90ILi2EN4cute5tupleIJNS5_1CILi1EEES8_S8_EEENS6_IJNS7_ILi128EEENS7_ILi80EEENS7_ILi256EEEEEELi256ENS_10bfloat16_tEfNS_4arch4Sm90ELb1ELb0ELb1ELb1ELb0ELb1ELb0ELb1ELb1ELb1ELb1ELb0EEENS1_21CollectiveEpilogueFwdINS6_IJSA_SC_SB_EEES9_SE_SG_Li256ELb1ELb1ELb1ELb0EEENS1_36VarlenDynamicPersistentTileSchedulerILi128ELi80ELi256ELi128ELb1ELb1ELb1ELb1ELb1ELb1EEEEEEEEEvNT_6ParamsE:
	.zero		3328


//--------------------- SYMBOLS --------------------------

	.type		.nv.reservedSmem.offset0,@object
	.size		.nv.reservedSmem.offset0,0x4
	.type		__assertfail,@function
